	.target	sm_90a

	.elftype	@"ET_EXEC"


//--------------------- .note.nv.tkinfo           --------------------------
	.section	.note.nv.tkinfo,"",@"SHT_NOTE"
	.sectionflags	@"SHF_NOTE_NV_TKINFO"
	.tkinfo
        /*0018*/ 	.word	0x00000002
        /*0030*/ 	.string	""
        /*0030*/ 	.string	"ptxas"
        /*0030*/ 	.string	"Cuda compilation tools, release 13.0, V13.0.88"
        /*0030*/ 	.string	"Build cuda_13.0.r13.0/compiler.36424714_0"
        /*0030*/ 	.string	"-arch sm_90a -m 64 "



//--------------------- .note.nv.cuinfo           --------------------------
	.section	.note.nv.cuinfo,"",@"SHT_NOTE"
	.sectionflags	@"SHF_NOTE_NV_CUINFO"
        /*0018*/ 	.short	0x0002
        /*001a*/ 	.short	0x005a
        /*001c*/ 	.short	0x0082
	.zero		2


//--------------------- .nv.info                  --------------------------
	.section	.nv.info,"",@"SHT_CUDA_INFO"
	.align	4


	//----- nvinfo : EIATTR_REGCOUNT
	.align		4
        /*0000*/ 	.byte	0x04, 0x2f
        /*0002*/ 	.short	(.L_23 - .L_22)
	.align		4
.L_22:
        /*0004*/ 	.word	index@(_ZN7cutlass13device_kernelIN5flash11enable_sm90INS1_16FlashAttnFwdSm90INS1_25CollectiveMainloopFwdSm90ILi2EN4cute5tupleIJNS5_1CILi1EEES8_S8_EEENS6_IJNS7_ILi128EEENS7_ILi80EEENS7_ILi256EEEEEELi256ENS_10bfloat16_tEfNS_4arch4Sm90ELb1ELb0ELb1ELb1ELb1ELb1ELb0ELb1ELb1ELb1ELb1ELb0EEENS1_21CollectiveEpilogueFwdINS6_IJSA_SC_SB_EEES9_SE_SG_Li256ELb1ELb1ELb1ELb0EEENS1_36VarlenDynamicPersistentTileSchedulerILi128ELi80ELi256ELi128ELb1ELb1ELb1ELb1ELb1ELb1EEEEEEEEEvNT_6ParamsE)
        /*0008*/ 	.word	0x000000a8


	//----- nvinfo : EIATTR_FRAME_SIZE
	.align		4
.L_23:
        /*000c*/ 	.byte	0x04, 0x11
        /*000e*/ 	.short	(.L_25 - .L_24)
	.align		4
.L_24:
        /*0010*/ 	.word	index@(_ZN7cutlass13device_kernelIN5flash11enable_sm90INS1_16FlashAttnFwdSm90INS1_25CollectiveMainloopFwdSm90ILi2EN4cute5tupleIJNS5_1CILi1EEES8_S8_EEENS6_IJNS7_ILi128EEENS7_ILi80EEENS7_ILi256EEEEEELi256ENS_10bfloat16_tEfNS_4arch4Sm90ELb1ELb0ELb1ELb1ELb1ELb1ELb0ELb1ELb1ELb1ELb1ELb0EEENS1_21CollectiveEpilogueFwdINS6_IJSA_SC_SB_EEES9_SE_SG_Li256ELb1ELb1ELb1ELb0EEENS1_36VarlenDynamicPersistentTileSchedulerILi128ELi80ELi256ELi128ELb1ELb1ELb1ELb1ELb1ELb1EEEEEEEEEvNT_6ParamsE)
        /*0014*/ 	.word	0x000001d8


	//----- nvinfo : EIATTR_REGCOUNT
	.align		4
.L_25:
        /*0018*/ 	.byte	0x04, 0x2f
        /*001a*/ 	.short	(.L_27 - .L_26)
	.align		4
.L_26:
        /*001c*/ 	.word	index@(_ZN7cutlass13device_kernelIN5flash11enable_sm90INS1_16FlashAttnFwdSm90INS1_25CollectiveMainloopFwdSm90ILi2EN4cute5tupleIJNS5_1CILi1EEES8_S8_EEENS6_IJNS7_ILi128EEENS7_ILi80EEENS7_ILi256EEEEEELi256ENS_10bfloat16_tEfNS_4arch4Sm90ELb1ELb0ELb1ELb1ELb1ELb0ELb0ELb1ELb1ELb1ELb1ELb0EEENS1_21CollectiveEpilogueFwdINS6_IJSA_SC_SB_EEES9_SE_SG_Li256ELb1ELb1ELb1ELb0EEENS1_36VarlenDynamicPersistentTileSchedulerILi128ELi80ELi256ELi128ELb1ELb1ELb1ELb1ELb1ELb1EEEEEEEEEvNT_6ParamsE)
        /*0020*/ 	.word	0x000000a8


	//----- nvinfo : EIATTR_FRAME_SIZE
	.align		4
.L_27:
        /*0024*/ 	.byte	0x04, 0x11
        /*0026*/ 	.short	(.L_29 - .L_28)
	.align		4
.L_28:
        /*0028*/ 	.word	index@(_ZN7cutlass13device_kernelIN5flash11enable_sm90INS1_16FlashAttnFwdSm90INS1_25CollectiveMainloopFwdSm90ILi2EN4cute5tupleIJNS5_1CILi1EEES8_S8_EEENS6_IJNS7_ILi128EEENS7_ILi80EEENS7_ILi256EEEEEELi256ENS_10bfloat16_tEfNS_4arch4Sm90ELb1ELb0ELb1ELb1ELb1ELb0ELb0ELb1ELb1ELb1ELb1ELb0EEENS1_21CollectiveEpilogueFwdINS6_IJSA_SC_SB_EEES9_SE_SG_Li256ELb1ELb1ELb1ELb0EEENS1_36VarlenDynamicPersistentTileSchedulerILi128ELi80ELi256ELi128ELb1ELb1ELb1ELb1ELb1ELb1EEEEEEEEEvNT_6ParamsE)
        /*002c*/ 	.word	0x00000048


	//----- nvinfo : EIATTR_REGCOUNT
	.align		4
.L_29:
        /*0030*/ 	.byte	0x04, 0x2f
        /*0032*/ 	.short	(.L_31 - .L_30)
	.align		4
.L_30:
        /*0034*/ 	.word	index@(_ZN7cutlass13device_kernelIN5flash11enable_sm90INS1_16FlashAttnFwdSm90INS1_25CollectiveMainloopFwdSm90ILi2EN4cute5tupleIJNS5_1CILi1EEES8_S8_EEENS6_IJNS7_ILi128EEENS7_ILi80EEENS7_ILi256EEEEEELi256ENS_10bfloat16_tEfNS_4arch4Sm90ELb1ELb0ELb1ELb0ELb1ELb0ELb0ELb1ELb1ELb1ELb1ELb0EEENS1_21CollectiveEpilogueFwdINS6_IJSA_SC_SB_EEES9_SE_SG_Li256ELb0ELb1ELb1ELb0EEENS1_19SingleTileSchedulerILb0ELb1ELb1ELi128EEEEEEEEEvNT_6ParamsE)
        /*0038*/ 	.word	0x000000a8


	//----- nvinfo : EIATTR_FRAME_SIZE
	.align		4
.L_31:
        /*003c*/ 	.byte	0x04, 0x11
        /*003e*/ 	.short	(.L_33 - .L_32)
	.align		4
.L_32:
        /*0040*/ 	.word	index@(_ZN7cutlass13device_kernelIN5flash11enable_sm90INS1_16FlashAttnFwdSm90INS1_25CollectiveMainloopFwdSm90ILi2EN4cute5tupleIJNS5_1CILi1EEES8_S8_EEENS6_IJNS7_ILi128EEENS7_ILi80EEENS7_ILi256EEEEEELi256ENS_10bfloat16_tEfNS_4arch4Sm90ELb1ELb0ELb1ELb0ELb1ELb0ELb0ELb1ELb1ELb1ELb1ELb0EEENS1_21CollectiveEpilogueFwdINS6_IJSA_SC_SB_EEES9_SE_SG_Li256ELb0ELb1ELb1ELb0EEENS1_19SingleTileSchedulerILb0ELb1ELb1ELi128EEEEEEEEEvNT_6ParamsE)
        /*0044*/ 	.word	0x00000008


	//----- nvinfo : EIATTR_REGCOUNT
	.align		4
.L_33:
        /*0048*/ 	.byte	0x04, 0x2f
        /*004a*/ 	.short	(.L_35 - .L_34)
	.align		4
.L_34:
        /*004c*/ 	.word	index@(_ZN7cutlass13device_kernelIN5flash11enable_sm90INS1_16FlashAttnFwdSm90INS1_25CollectiveMainloopFwdSm90ILi2EN4cute5tupleIJNS5_1CILi1EEES8_S8_EEENS6_IJNS7_ILi128EEENS7_ILi64EEENS7_ILi256EEEEEELi256ENS_10bfloat16_tEfNS_4arch4Sm90ELb0ELb1ELb1ELb1ELb1ELb1ELb0ELb1ELb1ELb1ELb1ELb0EEENS1_21CollectiveEpilogueFwdINS6_IJSA_SC_SB_EEES9_SE_SG_Li256ELb1ELb1ELb1ELb0EEENS1_36VarlenDynamicPersistentTileSchedulerILi128ELi64ELi256ELi128ELb1ELb1ELb1ELb1ELb0ELb1EEEEEEEEEvNT_6ParamsE)
        /*0050*/ 	.word	0x000000a8


	//----- nvinfo : EIATTR_FRAME_SIZE
	.align		4
.L_35:
        /*0054*/ 	.byte	0x04, 0x11
        /*0056*/ 	.short	(.L_37 - .L_36)
	.align		4
.L_36:
        /*0058*/ 	.word	index@(_ZN7cutlass13device_kernelIN5flash11enable_sm90INS1_16FlashAttnFwdSm90INS1_25CollectiveMainloopFwdSm90ILi2EN4cute5tupleIJNS5_1CILi1EEES8_S8_EEENS6_IJNS7_ILi128EEENS7_ILi64EEENS7_ILi256EEEEEELi256ENS_10bfloat16_tEfNS_4arch4Sm90ELb0ELb1ELb1ELb1ELb1ELb1ELb0ELb1ELb1ELb1ELb1ELb0EEENS1_21CollectiveEpilogueFwdINS6_IJSA_SC_SB_EEES9_SE_SG_Li256ELb1ELb1ELb1ELb0EEENS1_36VarlenDynamicPersistentTileSchedulerILi128ELi64ELi256ELi128ELb1ELb1ELb1ELb1ELb0ELb1EEEEEEEEEvNT_6ParamsE)
        /*005c*/ 	.word	0x00000108


	//----- nvinfo : EIATTR_REGCOUNT
	.align		4
.L_37:
        /*0060*/ 	.byte	0x04, 0x2f
        /*0062*/ 	.short	(.L_39 - .L_38)
	.align		4
.L_38:
        /*0064*/ 	.word	index@(_ZN7cutlass13device_kernelIN5flash11enable_sm90INS1_16FlashAttnFwdSm90INS1_25CollectiveMainloopFwdSm90ILi2EN4cute5tupleIJNS5_1CILi1EEES8_S8_EEENS6_IJNS7_ILi128EEENS7_ILi64EEENS7_ILi256EEEEEELi256ENS_10bfloat16_tEfNS_4arch4Sm90ELb0ELb1ELb1ELb1ELb1ELb0ELb0ELb1ELb1ELb1ELb1ELb0EEENS1_21CollectiveEpilogueFwdINS6_IJSA_SC_SB_EEES9_SE_SG_Li256ELb1ELb1ELb1ELb0EEENS1_36VarlenDynamicPersistentTileSchedulerILi128ELi64ELi256ELi128ELb1ELb1ELb1ELb1ELb0ELb1EEEEEEEEEvNT_6ParamsE)
        /*0068*/ 	.word	0x000000a8


	//----- nvinfo : EIATTR_FRAME_SIZE
	.align		4
.L_39:
        /*006c*/ 	.byte	0x04, 0x11
        /*006e*/ 	.short	(.L_41 - .L_40)
	.align		4
.L_40:
        /*0070*/ 	.word	index@(_ZN7cutlass13device_kernelIN5flash11enable_sm90INS1_16FlashAttnFwdSm90INS1_25CollectiveMainloopFwdSm90ILi2EN4cute5tupleIJNS5_1CILi1EEES8_S8_EEENS6_IJNS7_ILi128EEENS7_ILi64EEENS7_ILi256EEEEEELi256ENS_10bfloat16_tEfNS_4arch4Sm90ELb0ELb1ELb1ELb1ELb1ELb0ELb0ELb1ELb1ELb1ELb1ELb0EEENS1_21CollectiveEpilogueFwdINS6_IJSA_SC_SB_EEES9_SE_SG_Li256ELb1ELb1ELb1ELb0EEENS1_36VarlenDynamicPersistentTileSchedulerILi128ELi64ELi256ELi128ELb1ELb1ELb1ELb1ELb0ELb1EEEEEEEEEvNT_6ParamsE)
        /*0074*/ 	.word	0x00000038


	//----- nvinfo : EIATTR_REGCOUNT
	.align		4
.L_41:
        /*0078*/ 	.byte	0x04, 0x2f
        /*007a*/ 	.short	(.L_43 - .L_42)
	.align		4
.L_42:
        /*007c*/ 	.word	index@(_ZN7cutlass13device_kernelIN5flash11enable_sm90INS1_16FlashAttnFwdSm90INS1_25CollectiveMainloopFwdSm90ILi2EN4cute5tupleIJNS5_1CILi1EEES8_S8_EEENS6_IJNS7_ILi128EEENS7_ILi64EEENS7_ILi256EEEEEELi256ENS_10bfloat16_tEfNS_4arch4Sm90ELb0ELb1ELb1ELb0ELb1ELb0ELb0ELb1ELb1ELb1ELb1ELb0EEENS1_21CollectiveEpilogueFwdINS6_IJSA_SC_SB_EEES9_SE_SG_Li256ELb0ELb1ELb1ELb0EEENS1_19SingleTileSchedulerILb0ELb1ELb1ELi128EEEEEEEEEvNT_6ParamsE)
        /*0080*/ 	.word	0x000000a8


	//----- nvinfo : EIATTR_FRAME_SIZE
	.align		4
.L_43:
        /*0084*/ 	.byte	0x04, 0x11
        /*0086*/ 	.short	(.L_45 - .L_44)
	.align		4
.L_44:
        /*0088*/ 	.word	index@(_ZN7cutlass13device_kernelIN5flash11enable_sm90INS1_16FlashAttnFwdSm90INS1_25CollectiveMainloopFwdSm90ILi2EN4cute5tupleIJNS5_1CILi1EEES8_S8_EEENS6_IJNS7_ILi128EEENS7_ILi64EEENS7_ILi256EEEEEELi256ENS_10bfloat16_tEfNS_4arch4Sm90ELb0ELb1ELb1ELb0ELb1ELb0ELb0ELb1ELb1ELb1ELb1ELb0EEENS1_21CollectiveEpilogueFwdINS6_IJSA_SC_SB_EEES9_SE_SG_Li256ELb0ELb1ELb1ELb0EEENS1_19SingleTileSchedulerILb0ELb1ELb1ELi128EEEEEEEEEvNT_6ParamsE)
        /*008c*/ 	.word	0x00000008


	//----- nvinfo : EIATTR_REGCOUNT
	.align		4
.L_45:
        /*0090*/ 	.byte	0x04, 0x2f
        /*0092*/ 	.short	(.L_47 - .L_46)
	.align		4
.L_46:
        /*0094*/ 	.word	index@(_ZN7cutlass13device_kernelIN5flash11enable_sm90INS1_16FlashAttnFwdSm90INS1_25CollectiveMainloopFwdSm90ILi2EN4cute5tupleIJNS5_1CILi1EEES8_S8_EEENS6_IJNS7_ILi128EEENS7_ILi80EEENS7_ILi256EEEEEELi256ENS_10bfloat16_tEfNS_4arch4Sm90ELb0ELb0ELb1ELb1ELb1ELb1ELb0ELb1ELb1ELb1ELb1ELb0EEENS1_21CollectiveEpilogueFwdINS6_IJSA_SC_SB_EEES9_SE_SG_Li256ELb1ELb1ELb1ELb0EEENS1_36VarlenDynamicPersistentTileSchedulerILi128ELi80ELi256ELi128ELb1ELb1ELb1ELb0ELb1ELb1EEEEEEEEEvNT_6ParamsE)
        /*0098*/ 	.word	0x000000a8


	//----- nvinfo : EIATTR_FRAME_SIZE
	.align		4
.L_47:
        /*009c*/ 	.byte	0x04, 0x11
        /*009e*/ 	.short	(.L_49 - .L_48)
	.align		4
.L_48:
        /*00a0*/ 	.word	index@(_ZN7cutlass13device_kernelIN5flash11enable_sm90INS1_16FlashAttnFwdSm90INS1_25CollectiveMainloopFwdSm90ILi2EN4cute5tupleIJNS5_1CILi1EEES8_S8_EEENS6_IJNS7_ILi128EEENS7_ILi80EEENS7_ILi256EEEEEELi256ENS_10bfloat16_tEfNS_4arch4Sm90ELb0ELb0ELb1ELb1ELb1ELb1ELb0ELb1ELb1ELb1ELb1ELb0EEENS1_21CollectiveEpilogueFwdINS6_IJSA_SC_SB_EEES9_SE_SG_Li256ELb1ELb1ELb1ELb0EEENS1_36VarlenDynamicPersistentTileSchedulerILi128ELi80ELi256ELi128ELb1ELb1ELb1ELb0ELb1ELb1EEEEEEEEEvNT_6ParamsE)
        /*00a4*/ 	.word	0x000001a0


	//----- nvinfo : EIATTR_REGCOUNT
	.align		4
.L_49:
        /*00a8*/ 	.byte	0x04, 0x2f
        /*00aa*/ 	.short	(.L_51 - .L_50)
	.align		4
.L_50:
        /*00ac*/ 	.word	index@(_ZN7cutlass13device_kernelIN5flash11enable_sm90INS1_16FlashAttnFwdSm90INS1_25CollectiveMainloopFwdSm90ILi2EN4cute5tupleIJNS5_1CILi1EEES8_S8_EEENS6_IJNS7_ILi128EEENS7_ILi80EEENS7_ILi256EEEEEELi256ENS_10bfloat16_tEfNS_4arch4Sm90ELb0ELb0ELb1ELb1ELb1ELb0ELb0ELb1ELb1ELb1ELb1ELb0EEENS1_21CollectiveEpilogueFwdINS6_IJSA_SC_SB_EEES9_SE_SG_Li256ELb1ELb1ELb1ELb0EEENS1_36VarlenDynamicPersistentTileSchedulerILi128ELi80ELi256ELi128ELb1ELb1ELb1ELb0ELb1ELb1EEEEEEEEEvNT_6ParamsE)
        /*00b0*/ 	.word	0x000000a8


	//----- nvinfo : EIATTR_FRAME_SIZE
	.align		4
.L_51:
        /*00b4*/ 	.byte	0x04, 0x11
        /*00b6*/ 	.short	(.L_53 - .L_52)
	.align		4
.L_52:
        /*00b8*/ 	.word	index@(_ZN7cutlass13device_kernelIN5flash11enable_sm90INS1_16FlashAttnFwdSm90INS1_25CollectiveMainloopFwdSm90ILi2EN4cute5tupleIJNS5_1CILi1EEES8_S8_EEENS6_IJNS7_ILi128EEENS7_ILi80EEENS7_ILi256EEEEEELi256ENS_10bfloat16_tEfNS_4arch4Sm90ELb0ELb0ELb1ELb1ELb1ELb0ELb0ELb1ELb1ELb1ELb1ELb0EEENS1_21CollectiveEpilogueFwdINS6_IJSA_SC_SB_EEES9_SE_SG_Li256ELb1ELb1ELb1ELb0EEENS1_36VarlenDynamicPersistentTileSchedulerILi128ELi80ELi256ELi128ELb1ELb1ELb1ELb0ELb1ELb1EEEEEEEEEvNT_6ParamsE)
        /*00bc*/ 	.word	0x00000058


	//----- nvinfo : EIATTR_REGCOUNT
	.align		4
.L_53:
        /*00c0*/ 	.byte	0x04, 0x2f
        /*00c2*/ 	.short	(.L_55 - .L_54)
	.align		4
.L_54:
        /*00c4*/ 	.word	index@(_ZN7cutlass13device_kernelIN5flash11enable_sm90INS1_16FlashAttnFwdSm90INS1_25CollectiveMainloopFwdSm90ILi2EN4cute5tupleIJNS5_1CILi1EEES8_S8_EEENS6_IJNS7_ILi128EEENS7_ILi80EEENS7_ILi256EEEEEELi256ENS_10bfloat16_tEfNS_4arch4Sm90ELb0ELb0ELb1ELb0ELb1ELb0ELb0ELb1ELb1ELb1ELb1ELb0EEENS1_21CollectiveEpilogueFwdINS6_IJSA_SC_SB_EEES9_SE_SG_Li256ELb0ELb1ELb1ELb0EEENS1_19SingleTileSchedulerILb0ELb1ELb1ELi128EEEEEEEEEvNT_6ParamsE)
        /*00c8*/ 	.word	0x000000a8


	//----- nvinfo : EIATTR_FRAME_SIZE
	.align		4
.L_55:
        /*00cc*/ 	.byte	0x04, 0x11
        /*00ce*/ 	.short	(.L_57 - .L_56)
	.align		4
.L_56:
        /*00d0*/ 	.word	index@(_ZN7cutlass13device_kernelIN5flash11enable_sm90INS1_16FlashAttnFwdSm90INS1_25CollectiveMainloopFwdSm90ILi2EN4cute5tupleIJNS5_1CILi1EEES8_S8_EEENS6_IJNS7_ILi128EEENS7_ILi80EEENS7_ILi256EEEEEELi256ENS_10bfloat16_tEfNS_4arch4Sm90ELb0ELb0ELb1ELb0ELb1ELb0ELb0ELb1ELb1ELb1ELb1ELb0EEENS1_21CollectiveEpilogueFwdINS6_IJSA_SC_SB_EEES9_SE_SG_Li256ELb0ELb1ELb1ELb0EEENS1_19SingleTileSchedulerILb0ELb1ELb1ELi128EEEEEEEEEvNT_6ParamsE)
        /*00d4*/ 	.word	0x00000008


	//----- nvinfo : EIATTR_MIN_STACK_SIZE
	.align		4
.L_57:
        /*00d8*/ 	.byte	0x04, 0x12
        /*00da*/ 	.short	(.L_59 - .L_58)
	.align		4
.L_58:
        /*00dc*/ 	.word	index@(_ZN7cutlass13device_kernelIN5flash11enable_sm90INS1_16FlashAttnFwdSm90INS1_25CollectiveMainloopFwdSm90ILi2EN4cute5tupleIJNS5_1CILi1EEES8_S8_EEENS6_IJNS7_ILi128EEENS7_ILi80EEENS7_ILi256EEEEEELi256ENS_10bfloat16_tEfNS_4arch4Sm90ELb0ELb0ELb1ELb0ELb1ELb0ELb0ELb1ELb1ELb1ELb1ELb0EEENS1_21CollectiveEpilogueFwdINS6_IJSA_SC_SB_EEES9_SE_SG_Li256ELb0ELb1ELb1ELb0EEENS1_19SingleTileSchedulerILb0ELb1ELb1ELi128EEEEEEEEEvNT_6ParamsE)
        /*00e0*/ 	.word	0x00000008


	//----- nvinfo : EIATTR_MIN_STACK_SIZE
	.align		4
.L_59:
        /*00e4*/ 	.byte	0x04, 0x12
        /*00e6*/ 	.short	(.L_61 - .L_60)
	.align		4
.L_60:
        /*00e8*/ 	.word	index@(_ZN7cutlass13device_kernelIN5flash11enable_sm90INS1_16FlashAttnFwdSm90INS1_25CollectiveMainloopFwdSm90ILi2EN4cute5tupleIJNS5_1CILi1EEES8_S8_EEENS6_IJNS7_ILi128EEENS7_ILi80EEENS7_ILi256EEEEEELi256ENS_10bfloat16_tEfNS_4arch4Sm90ELb0ELb0ELb1ELb1ELb1ELb0ELb0ELb1ELb1ELb1ELb1ELb0EEENS1_21CollectiveEpilogueFwdINS6_IJSA_SC_SB_EEES9_SE_SG_Li256ELb1ELb1ELb1ELb0EEENS1_36VarlenDynamicPersistentTileSchedulerILi128ELi80ELi256ELi128ELb1ELb1ELb1ELb0ELb1ELb1EEEEEEEEEvNT_6ParamsE)
        /*00ec*/ 	.word	0x00000058


	//----- nvinfo : EIATTR_MIN_STACK_SIZE
	.align		4
.L_61:
        /*00f0*/ 	.byte	0x04, 0x12
        /*00f2*/ 	.short	(.L_63 - .L_62)
	.align		4
.L_62:
        /*00f4*/ 	.word	index@(_ZN7cutlass13device_kernelIN5flash11enable_sm90INS1_16FlashAttnFwdSm90INS1_25CollectiveMainloopFwdSm90ILi2EN4cute5tupleIJNS5_1CILi1EEES8_S8_EEENS6_IJNS7_ILi128EEENS7_ILi80EEENS7_ILi256EEEEEELi256ENS_10bfloat16_tEfNS_4arch4Sm90ELb0ELb0ELb1ELb1ELb1ELb1ELb0ELb1ELb1ELb1ELb1ELb0EEENS1_21CollectiveEpilogueFwdINS6_IJSA_SC_SB_EEES9_SE_SG_Li256ELb1ELb1ELb1ELb0EEENS1_36VarlenDynamicPersistentTileSchedulerILi128ELi80ELi256ELi128ELb1ELb1ELb1ELb0ELb1ELb1EEEEEEEEEvNT_6ParamsE)
        /*00f8*/ 	.word	0x000001a0


	//----- nvinfo : EIATTR_MIN_STACK_SIZE
	.align		4
.L_63:
        /*00fc*/ 	.byte	0x04, 0x12
        /*00fe*/ 	.short	(.L_65 - .L_64)
	.align		4
.L_64:
        /*0100*/ 	.word	index@(_ZN7cutlass13device_kernelIN5flash11enable_sm90INS1_16FlashAttnFwdSm90INS1_25CollectiveMainloopFwdSm90ILi2EN4cute5tupleIJNS5_1CILi1EEES8_S8_EEENS6_IJNS7_ILi128EEENS7_ILi64EEENS7_ILi256EEEEEELi256ENS_10bfloat16_tEfNS_4arch4Sm90ELb0ELb1ELb1ELb0ELb1ELb0ELb0ELb1ELb1ELb1ELb1ELb0EEENS1_21CollectiveEpilogueFwdINS6_IJSA_SC_SB_EEES9_SE_SG_Li256ELb0ELb1ELb1ELb0EEENS1_19SingleTileSchedulerILb0ELb1ELb1ELi128EEEEEEEEEvNT_6ParamsE)
        /*0104*/ 	.word	0x00000008


	//----- nvinfo : EIATTR_MIN_STACK_SIZE
	.align		4
.L_65:
        /*0108*/ 	.byte	0x04, 0x12
        /*010a*/ 	.short	(.L_67 - .L_66)
	.align		4
.L_66:
        /*010c*/ 	.word	index@(_ZN7cutlass13device_kernelIN5flash11enable_sm90INS1_16FlashAttnFwdSm90INS1_25CollectiveMainloopFwdSm90ILi2EN4cute5tupleIJNS5_1CILi1EEES8_S8_EEENS6_IJNS7_ILi128EEENS7_ILi64EEENS7_ILi256EEEEEELi256ENS_10bfloat16_tEfNS_4arch4Sm90ELb0ELb1ELb1ELb1ELb1ELb0ELb0ELb1ELb1ELb1ELb1ELb0EEENS1_21CollectiveEpilogueFwdINS6_IJSA_SC_SB_EEES9_SE_SG_Li256ELb1ELb1ELb1ELb0EEENS1_36VarlenDynamicPersistentTileSchedulerILi128ELi64ELi256ELi128ELb1ELb1ELb1ELb1ELb0ELb1EEEEEEEEEvNT_6ParamsE)
        /*0110*/ 	.word	0x00000038


	//----- nvinfo : EIATTR_MIN_STACK_SIZE
	.align		4
.L_67:
        /*0114*/ 	.byte	0x04, 0x12
        /*0116*/ 	.short	(.L_69 - .L_68)
	.align		4
.L_68:
        /*0118*/ 	.word	index@(_ZN7cutlass13device_kernelIN5flash11enable_sm90INS1_16FlashAttnFwdSm90INS1_25CollectiveMainloopFwdSm90ILi2EN4cute5tupleIJNS5_1CILi1EEES8_S8_EEENS6_IJNS7_ILi128EEENS7_ILi64EEENS7_ILi256EEEEEELi256ENS_10bfloat16_tEfNS_4arch4Sm90ELb0ELb1ELb1ELb1ELb1ELb1ELb0ELb1ELb1ELb1ELb1ELb0EEENS1_21CollectiveEpilogueFwdINS6_IJSA_SC_SB_EEES9_SE_SG_Li256ELb1ELb1ELb1ELb0EEENS1_36VarlenDynamicPersistentTileSchedulerILi128ELi64ELi256ELi128ELb1ELb1ELb1ELb1ELb0ELb1EEEEEEEEEvNT_6ParamsE)
        /*011c*/ 	.word	0x00000108


	//----- nvinfo : EIATTR_MIN_STACK_SIZE
	.align		4
.L_69:
        /*0120*/ 	.byte	0x04, 0x12
        /*0122*/ 	.short	(.L_71 - .L_70)
	.align		4
.L_70:
        /*0124*/ 	.word	index@(_ZN7cutlass13device_kernelIN5flash11enable_sm90INS1_16FlashAttnFwdSm90INS1_25CollectiveMainloopFwdSm90ILi2EN4cute5tupleIJNS5_1CILi1EEES8_S8_EEENS6_IJNS7_ILi128EEENS7_ILi80EEENS7_ILi256EEEEEELi256ENS_10bfloat16_tEfNS_4arch4Sm90ELb1ELb0ELb1ELb0ELb1ELb0ELb0ELb1ELb1ELb1ELb1ELb0EEENS1_21CollectiveEpilogueFwdINS6_IJSA_SC_SB_EEES9_SE_SG_Li256ELb0ELb1ELb1ELb0EEENS1_19SingleTileSchedulerILb0ELb1ELb1ELi128EEEEEEEEEvNT_6ParamsE)
        /*0128*/ 	.word	0x00000008


	//----- nvinfo : EIATTR_MIN_STACK_SIZE
	.align		4
.L_71:
        /*012c*/ 	.byte	0x04, 0x12
        /*012e*/ 	.short	(.L_73 - .L_72)
	.align		4
.L_72:
        /*0130*/ 	.word	index@(_ZN7cutlass13device_kernelIN5flash11enable_sm90INS1_16FlashAttnFwdSm90INS1_25CollectiveMainloopFwdSm90ILi2EN4cute5tupleIJNS5_1CILi1EEES8_S8_EEENS6_IJNS7_ILi128EEENS7_ILi80EEENS7_ILi256EEEEEELi256ENS_10bfloat16_tEfNS_4arch4Sm90ELb1ELb0ELb1ELb1ELb1ELb0ELb0ELb1ELb1ELb1ELb1ELb0EEENS1_21CollectiveEpilogueFwdINS6_IJSA_SC_SB_EEES9_SE_SG_Li256ELb1ELb1ELb1ELb0EEENS1_36VarlenDynamicPersistentTileSchedulerILi128ELi80ELi256ELi128ELb1ELb1ELb1ELb1ELb1ELb1EEEEEEEEEvNT_6ParamsE)
        /*0134*/ 	.word	0x00000048


	//----- nvinfo : EIATTR_MIN_STACK_SIZE
	.align		4
.L_73:
        /*0138*/ 	.byte	0x04, 0x12
        /*013a*/ 	.short	(.L_75 - .L_74)
	.align		4
.L_74:
        /*013c*/ 	.word	index@(_ZN7cutlass13device_kernelIN5flash11enable_sm90INS1_16FlashAttnFwdSm90INS1_25CollectiveMainloopFwdSm90ILi2EN4cute5tupleIJNS5_1CILi1EEES8_S8_EEENS6_IJNS7_ILi128EEENS7_ILi80EEENS7_ILi256EEEEEELi256ENS_10bfloat16_tEfNS_4arch4Sm90ELb1ELb0ELb1ELb1ELb1ELb1ELb0ELb1ELb1ELb1ELb1ELb0EEENS1_21CollectiveEpilogueFwdINS6_IJSA_SC_SB_EEES9_SE_SG_Li256ELb1ELb1ELb1ELb0EEENS1_36VarlenDynamicPersistentTileSchedulerILi128ELi80ELi256ELi128ELb1ELb1ELb1ELb1ELb1ELb1EEEEEEEEEvNT_6ParamsE)
        /*0140*/ 	.word	0x000001d8
.L_75:


//--------------------- .nv.compat                --------------------------
	.section	.nv.compat,"",@"SHT_CUDA_COMPAT_INFO"
	.align	4
        /*0000*/ 	.byte	0x02, 0x09, 0x01, 0x00, 0x02, 0x02, 0x04, 0x00, 0x02, 0x05, 0x05, 0x00, 0x03, 0x07, 0x01, 0x01
        /*0010*/ 	.byte	0x02, 0x03, 0x01, 0x00, 0x02, 0x06, 0x01, 0x00, 0x04, 0x0b, 0x08, 0x00, 0x00, 0x00, 0x00, 0x00
        /*0020*/ 	.byte	0x00, 0x00, 0x00, 0x00


//--------------------- .nv.info._ZN7cutlass13device_kernelIN5flash11enable_sm90INS1_16FlashAttnFwdSm90INS1_25CollectiveMainloopFwdSm90ILi2EN4cute5tupleIJNS5_1CILi1EEES8_S8_EEENS6_IJNS7_ILi128EEENS7_ILi80EEENS7_ILi256EEEEEELi256ENS_10bfloat16_tEfNS_4arch4Sm90ELb0ELb0ELb1ELb0ELb1ELb0ELb0ELb1ELb1ELb1ELb1ELb0EEENS1_21CollectiveEpilogueFwdINS6_IJSA_SC_SB_EEES9_SE_SG_Li256ELb0ELb1ELb1ELb0EEENS1_19SingleTileSchedulerILb0ELb1ELb1ELi128EEEEEEEEEvNT_6ParamsE --------------------------
	.section	.nv.info._ZN7cutlass13device_kernelIN5flash11enable_sm90INS1_16FlashAttnFwdSm90INS1_25CollectiveMainloopFwdSm90ILi2EN4cute5tupleIJNS5_1CILi1EEES8_S8_EEENS6_IJNS7_ILi128EEENS7_ILi80EEENS7_ILi256EEEEEELi256ENS_10bfloat16_tEfNS_4arch4Sm90ELb0ELb0ELb1ELb0ELb1ELb0ELb0ELb1ELb1ELb1ELb1ELb0EEENS1_21CollectiveEpilogueFwdINS6_IJSA_SC_SB_EEES9_SE_SG_Li256ELb0ELb1ELb1ELb0EEENS1_19SingleTileSchedulerILb0ELb1ELb1ELi128EEEEEEEEEvNT_6ParamsE,"",@"SHT_CUDA_INFO"
	.sectionflags	@""
	.align	4


	//----- nvinfo : EIATTR_CUDA_API_VERSION
	.align		4
        /*0000*/ 	.byte	0x04, 0x37
        /*0002*/ 	.short	(.L_77 - .L_76)
.L_76:
        /*0004*/ 	.word	0x00000082


	//----- nvinfo : EIATTR_KPARAM_INFO
	.align		4
.L_77:
        /*0008*/ 	.byte	0x04, 0x17
        /*000a*/ 	.short	(.L_79 - .L_78)
.L_78:
        /*000c*/ 	.word	0x00000000
        /*0010*/ 	.short	0x0000
        /*0012*/ 	.short	0x0070
        /*0014*/ 	.byte	0x00, 0xf0, 0x01, 0x28


	//----- nvinfo : EIATTR_SPARSE_MMA_MASK
	.align		4
.L_79:
        /*0018*/ 	.byte	0x03, 0x50
        /*001a*/ 	.short	0x0000


	//----- nvinfo : EIATTR_MAXREG_COUNT
	.align		4
        /*001c*/ 	.byte	0x03, 0x1b
        /*001e*/ 	.short	0x00a8


	//----- nvinfo : EIATTR_NUM_BARRIERS
	.align		4
        /*0020*/ 	.byte	0x02, 0x4c
        /*0022*/ 	.byte	0x09
	.zero		1


	//----- nvinfo : EIATTR_EXTERNS
	.align		4
        /*0024*/ 	.byte	0x04, 0x0f
        /*0026*/ 	.short	(.L_81 - .L_80)


	//   ....[0]....
	.align		4
.L_80:
        /*0028*/ 	.word	index@(__assertfail)


	//----- nvinfo : EIATTR_ANNOTATIONS
	.align		4
.L_81:
        /*002c*/ 	.byte	0x04, 0x55
        /*002e*/ 	.short	(.L_83 - .L_82)


	//   ....[0]....
.L_82:
        /*0030*/ 	.word	0x00000001
        /*0034*/ 	.byte	0xa0, 0x08, 0x00, 0x00, 0x01, 0x00, 0x00, 0x00, 0x70, 0x14, 0x00, 0x00, 0x01, 0x00, 0x00, 0x00
        /*0044*/ 	.byte	0x10, 0xe3, 0x00, 0x00, 0x01, 0x00, 0x00, 0x00, 0x80, 0xe3, 0x00, 0x00, 0x01, 0x00, 0x00, 0x00
        /*0054*/ 	.byte	0xe0, 0xfa, 0x00, 0x00, 0x01, 0x00, 0x00, 0x00, 0x80, 0x13, 0x01, 0x00


	//----- nvinfo : EIATTR_MERCURY_ISA_VERSION
	.align		4
.L_83:
        /*0060*/ 	.byte	0x03, 0x5f
        /*0062*/ 	.short	0x0101


	//----- nvinfo : EIATTR_INT_WARP_WIDE_INSTR_OFFSETS
	.align		4
        /*0064*/ 	.byte	0x04, 0x31
        /*0066*/ 	.short	(.L_85 - .L_84)


	//   ....[0]....
.L_84:
        /*0068*/ 	.word	0x000000c0


	//   ....[1]....
        /*006c*/ 	.word	0x000000d0


	//   ....[2]....
        /*0070*/ 	.word	0x00000170


	//----- nvinfo : EIATTR_COOP_GROUP_MASK_REGIDS
	.align		4
.L_85:
        /*0074*/ 	.byte	0x04, 0x29
        /*0076*/ 	.short	(.L_87 - .L_86)


	//   ....[0]....
.L_86:
        /*0078*/ 	.word	0xffffffff


	//   ....[1]....
        /*007c*/ 	.word	0xffffffff


	//   ....[2]....
        /*0080*/ 	.word	0xffffffff


	//   ....[3]....
        /*0084*/ 	.word	0xffffffff


	//   ....[4]....
        /*0088*/ 	.word	0xffffffff


	//   ....[5]....
        /*008c*/ 	.word	0xffffffff


	//   ....[6]....
        /*0090*/ 	.word	0xffffffff


	//   ....[7]....
        /*0094*/ 	.word	0xffffffff


	//   ....[8]....
        /*0098*/ 	.word	0xffffffff


	//   ....[9]....
        /*009c*/ 	.word	0xffffffff


	//   ....[10]....
        /*00a0*/ 	.word	0xffffffff


	//   ....[11]....
        /*00a4*/ 	.word	0xffffffff


	//   ....[12]....
        /*00a8*/ 	.word	0xffffffff


	//   ....[13]....
        /*00ac*/ 	.word	0xffffffff


	//   ....[14]....
        /*00b0*/ 	.word	0xffffffff


	//   ....[15]....
        /*00b4*/ 	.word	0xffffffff


	//   ....[16]....
        /*00b8*/ 	.word	0xffffffff


	//   ....[17]....
        /*00bc*/ 	.word	0xffffffff


	//   ....[18]....
        /*00c0*/ 	.word	0xffffffff


	//   ....[19]....
        /*00c4*/ 	.word	0xffffffff


	//   ....[20]....
        /*00c8*/ 	.word	0xffffffff


	//   ....[21]....
        /*00cc*/ 	.word	0xffffffff


	//   ....[22]....
        /*00d0*/ 	.word	0xffffffff


	//   ....[23]....
        /*00d4*/ 	.word	0xffffffff


	//   ....[24]....
        /*00d8*/ 	.word	0xffffffff


	//   ....[25]....
        /*00dc*/ 	.word	0xffffffff


	//   ....[26]....
        /*00e0*/ 	.word	0xffffffff


	//   ....[27]....
        /*00e4*/ 	.word	0xffffffff


	//   ....[28]....
        /*00e8*/ 	.word	0xffffffff


	//   ....[29]....
        /*00ec*/ 	.word	0xffffffff


	//   ....[30]....
        /*00f0*/ 	.word	0xffffffff


	//   ....[31]....
        /*00f4*/ 	.word	0xffffffff


	//   ....[32]....
        /*00f8*/ 	.word	0xffffffff


	//   ....[33]....
        /*00fc*/ 	.word	0xffffffff


	//   ....[34]....
        /*0100*/ 	.word	0xffffffff


	//   ....[35]....
        /*0104*/ 	.word	0xffffffff


	//   ....[36]....
        /*0108*/ 	.word	0xffffffff


	//   ....[37]....
        /*010c*/ 	.word	0xffffffff


	//   ....[38]....
        /*0110*/ 	.word	0xffffffff


	//   ....[39]....
        /*0114*/ 	.word	0xffffffff


	//   ....[40]....
        /*0118*/ 	.word	0xffffffff


	//   ....[41]....
        /*011c*/ 	.word	0xffffffff


	//   ....[42]....
        /*0120*/ 	.word	0xffffffff


	//   ....[43]....
        /*0124*/ 	.word	0xffffffff


	//   ....[44]....
        /*0128*/ 	.word	0xffffffff


	//   ....[45]....
        /*012c*/ 	.word	0xffffffff


	//   ....[46]....
        /*0130*/ 	.word	0xffffffff


	//   ....[47]....
        /*0134*/ 	.word	0xffffffff


	//   ....[48]....
        /*0138*/ 	.word	0xffffffff


	//   ....[49]....
        /*013c*/ 	.word	0xffffffff


	//   ....[50]....
        /*0140*/ 	.word	0xffffffff


	//   ....[51]....
        /*0144*/ 	.word	0xffffffff


	//   ....[52]....
        /*0148*/ 	.word	0xffffffff


	//   ....[53]....
        /*014c*/ 	.word	0xffffffff


	//   ....[54]....
        /*0150*/ 	.word	0xffffffff


	//   ....[55]....
        /*0154*/ 	.word	0xffffffff


	//   ....[56]....
        /*0158*/ 	.word	0xffffffff


	//   ....[57]....
        /*015c*/ 	.word	0xffffffff


	//   ....[58]....
        /*0160*/ 	.word	0xffffffff


	//   ....[59]....
        /*0164*/ 	.word	0xffffffff


	//   ....[60]....
        /*0168*/ 	.word	0xffffffff


	//   ....[61]....
        /*016c*/ 	.word	0xffffffff


	//   ....[62]....
        /*0170*/ 	.word	0xffffffff


	//   ....[63]....
        /*0174*/ 	.word	0xffffffff


	//   ....[64]....
        /*0178*/ 	.word	0xffffffff


	//   ....[65]....
        /*017c*/ 	.word	0xffffffff


	//   ....[66]....
        /*0180*/ 	.word	0xffffffff


	//   ....[67]....
        /*0184*/ 	.word	0xffffffff


	//   ....[68]....
        /*0188*/ 	.word	0xffffffff


	//   ....[69]....
        /*018c*/ 	.word	0xffffffff


	//   ....[70]....
        /*0190*/ 	.word	0xffffffff


	//   ....[71]....
        /*0194*/ 	.word	0xffffffff


	//   ....[72]....
        /*0198*/ 	.word	0xffffffff


	//   ....[73]....
        /*019c*/ 	.word	0xffffffff


	//   ....[74]....
        /*01a0*/ 	.word	0xffffffff


	//   ....[75]....
        /*01a4*/ 	.word	0xffffffff


	//   ....[76]....
        /*01a8*/ 	.word	0xffffffff


	//   ....[77]....
        /*01ac*/ 	.word	0xffffffff


	//   ....[78]....
        /*01b0*/ 	.word	0xffffffff


	//   ....[79]....
        /*01b4*/ 	.word	0xffffffff


	//   ....[80]....
        /*01b8*/ 	.word	0xffffffff


	//   ....[81]....
        /*01bc*/ 	.word	0xffffffff


	//   ....[82]....
        /*01c0*/ 	.word	0xffffffff


	//   ....[83]....
        /*01c4*/ 	.word	0xffffffff


	//   ....[84]....
        /*01c8*/ 	.word	0xffffffff


	//   ....[85]....
        /*01cc*/ 	.word	0x0500000f


	//   ....[86]....
        /*01d0*/ 	.word	0x0500000f


	//   ....[87]....
        /*01d4*/ 	.word	0x0500000f


	//   ....[88]....
        /*01d8*/ 	.word	0x0500000f


	//   ....[89]....
        /*01dc*/ 	.word	0x0500000f


	//   ....[90]....
        /*01e0*/ 	.word	0x0500000f


	//   ....[91]....
        /*01e4*/ 	.word	0x0500000f


	//   ....[92]....
        /*01e8*/ 	.word	0x0500000f


	//   ....[93]....
        /*01ec*/ 	.word	0x0500000f


	//   ....[94]....
        /*01f0*/ 	.word	0x0500000f


	//   ....[95]....
        /*01f4*/ 	.word	0x0500000f


	//   ....[96]....
        /*01f8*/ 	.word	0x0500000f


	//   ....[97]....
        /*01fc*/ 	.word	0x0500000f


	//   ....[98]....
        /*0200*/ 	.word	0x0500000f


	//   ....[99]....
        /*0204*/ 	.word	0x0500000f


	//   ....[100]....
        /*0208*/ 	.word	0x0500000f


	//   ....[101]....
        /*020c*/ 	.word	0x0500000f


	//   ....[102]....
        /*0210*/ 	.word	0x0500000f


	//   ....[103]....
        /*0214*/ 	.word	0x0500000f


	//   ....[104]....
        /*0218*/ 	.word	0x0500000f


	//   ....[105]....
        /*021c*/ 	.word	0x0500000f


	//   ....[106]....
        /*0220*/ 	.word	0x0500000f


	//   ....[107]....
        /*0224*/ 	.word	0x0500000f


	//   ....[108]....
        /*0228*/ 	.word	0x0500000f


	//   ....[109]....
        /*022c*/ 	.word	0x0500000f


	//   ....[110]....
        /*0230*/ 	.word	0x0500000f


	//   ....[111]....
        /*0234*/ 	.word	0x0500000f


	//   ....[112]....
        /*0238*/ 	.word	0x0500000f


	//   ....[113]....
        /*023c*/ 	.word	0x0500000f


	//   ....[114]....
        /*0240*/ 	.word	0x0500000f


	//   ....[115]....
        /*0244*/ 	.word	0x0500000f


	//   ....[116]....
        /*0248*/ 	.word	0x0500000f


	//   ....[117]....
        /*024c*/ 	.word	0x0500000f


	//   ....[118]....
        /*0250*/ 	.word	0x0500000f


	//   ....[119]....
        /*0254*/ 	.word	0x0500000f


	//   ....[120]....
        /*0258*/ 	.word	0x0500000f


	//   ....[121]....
        /*025c*/ 	.word	0x0500000f


	//   ....[122]....
        /*0260*/ 	.word	0x0500000f


	//   ....[123]....
        /*0264*/ 	.word	0x0500000f


	//   ....[124]....
        /*0268*/ 	.word	0x0500000f


	//   ....[125]....
        /*026c*/ 	.word	0x0500000f


	//   ....[126]....
        /*0270*/ 	.word	0x0500000f


	//   ....[127]....
        /*0274*/ 	.word	0x0500000f


	//   ....[128]....
        /*0278*/ 	.word	0x0500000f


	//   ....[129]....
        /*027c*/ 	.word	0x0500000f


	//   ....[130]....
        /*0280*/ 	.word	0x0500000f


	//   ....[131]....
        /*0284*/ 	.word	0x0500000f


	//   ....[132]....
        /*0288*/ 	.word	0x0500000f


	//   ....[133]....
        /*028c*/ 	.word	0x0500000f


	//   ....[134]....
        /*0290*/ 	.word	0x0500000f


	//   ....[135]....
        /*0294*/ 	.word	0x0500000f


	//   ....[136]....
        /*0298*/ 	.word	0x0500000f


	//   ....[137]....
        /*029c*/ 	.word	0x0500000f


	//   ....[138]....
        /*02a0*/ 	.word	0x0500000f


	//   ....[139]....
        /*02a4*/ 	.word	0x0500000f


	//   ....[140]....
        /*02a8*/ 	.word	0x0500000f


	//   ....[141]....
        /*02ac*/ 	.word	0x0500000f


	//   ....[142]....
        /*02b0*/ 	.word	0x0500000f


	//----- nvinfo : EIATTR_COOP_GROUP_INSTR_OFFSETS
	.align		4
.L_87:
        /*02b4*/ 	.byte	0x04, 0x28
        /*02b6*/ 	.short	(.L_89 - .L_88)


	//   ....[0]....
.L_88:
        /*02b8*/ 	.word	0x00000070


	//   ....[1]....
        /*02bc*/ 	.word	0x000000b0


	//   ....[2]....
        /*02c0*/ 	.word	0x000002d0


	//   ....[3]....
        /*02c4*/ 	.word	0x00000430


	//   ....[4]....
        /*02c8*/ 	.word	0x00000550


	//   ....[5]....
        /*02cc*/ 	.word	0x000006b0


	//   ....[6]....
        /*02d0*/ 	.word	0x00001250


	//   ....[7]....
        /*02d4*/ 	.word	0x00004990


	//   ....[8]....
        /*02d8*/ 	.word	0x00004a10


	//   ....[9]....
        /*02dc*/ 	.word	0x00004da0


	//   ....[10]....
        /*02e0*/ 	.word	0x00004e50


	//   ....[11]....
        /*02e4*/ 	.word	0x00009140


	//   ....[12]....
        /*02e8*/ 	.word	0x00009170


	//   ....[13]....
        /*02ec*/ 	.word	0x00009190


	//   ....[14]....
        /*02f0*/ 	.word	0x000091b0


	//   ....[15]....
        /*02f4*/ 	.word	0x0000a580


	//   ....[16]....
        /*02f8*/ 	.word	0x0000a5b0


	//   ....[17]....
        /*02fc*/ 	.word	0x0000a650


	//   ....[18]....
        /*0300*/ 	.word	0x0000a6b0


	//   ....[19]....
        /*0304*/ 	.word	0x0000b980


	//   ....[20]....
        /*0308*/ 	.word	0x0000b9e0


	//   ....[21]....
        /*030c*/ 	.word	0x0000ba20


	//   ....[22]....
        /*0310*/ 	.word	0x0000ba60


	//   ....[23]....
        /*0314*/ 	.word	0x0000ba80


	//   ....[24]....
        /*0318*/ 	.word	0x0000bab0


	//   ....[25]....
        /*031c*/ 	.word	0x0000c700


	//   ....[26]....
        /*0320*/ 	.word	0x0000c710


	//   ....[27]....
        /*0324*/ 	.word	0x0000d780


	//   ....[28]....
        /*0328*/ 	.word	0x0000e9b0


	//   ....[29]....
        /*032c*/ 	.word	0x0000e9f0


	//   ....[30]....
        /*0330*/ 	.word	0x0000ea20


	//   ....[31]....
        /*0334*/ 	.word	0x0000ea40


	//   ....[32]....
        /*0338*/ 	.word	0x0000ea50


	//   ....[33]....
        /*033c*/ 	.word	0x0000eac0


	//   ....[34]....
        /*0340*/ 	.word	0x0000eaf0


	//   ....[35]....
        /*0344*/ 	.word	0x0000eb50


	//   ....[36]....
        /*0348*/ 	.word	0x0000eb80


	//   ....[37]....
        /*034c*/ 	.word	0x0000ebe0


	//   ....[38]....
        /*0350*/ 	.word	0x0000f2b0


	//   ....[39]....
        /*0354*/ 	.word	0x0000f2f0


	//   ....[40]....
        /*0358*/ 	.word	0x0000f320


	//   ....[41]....
        /*035c*/ 	.word	0x0000f340


	//   ....[42]....
        /*0360*/ 	.word	0x0000f350


	//   ....[43]....
        /*0364*/ 	.word	0x0000f3e0


	//   ....[44]....
        /*0368*/ 	.word	0x0000f420


	//   ....[45]....
        /*036c*/ 	.word	0x0000f480


	//   ....[46]....
        /*0370*/ 	.word	0x0000f4b0


	//   ....[47]....
        /*0374*/ 	.word	0x0000f520


	//   ....[48]....
        /*0378*/ 	.word	0x0000f560


	//   ....[49]....
        /*037c*/ 	.word	0x0000f5c0


	//   ....[50]....
        /*0380*/ 	.word	0x0000f5f0


	//   ....[51]....
        /*0384*/ 	.word	0x0000f650


	//   ....[52]....
        /*0388*/ 	.word	0x0000f690


	//   ....[53]....
        /*038c*/ 	.word	0x0000f6f0


	//   ....[54]....
        /*0390*/ 	.word	0x0000ff60


	//   ....[55]....
        /*0394*/ 	.word	0x0000ffa0


	//   ....[56]....
        /*0398*/ 	.word	0x0000ffd0


	//   ....[57]....
        /*039c*/ 	.word	0x0000fff0


	//   ....[58]....
        /*03a0*/ 	.word	0x00010010


	//   ....[59]....
        /*03a4*/ 	.word	0x00010030


	//   ....[60]....
        /*03a8*/ 	.word	0x00010060


	//   ....[61]....
        /*03ac*/ 	.word	0x00010080


	//   ....[62]....
        /*03b0*/ 	.word	0x00010090


	//   ....[63]....
        /*03b4*/ 	.word	0x00010110


	//   ....[64]....
        /*03b8*/ 	.word	0x000104b0


	//   ....[65]....
        /*03bc*/ 	.word	0x000104e0


	//   ....[66]....
        /*03c0*/ 	.word	0x00010500


	//   ....[67]....
        /*03c4*/ 	.word	0x000105a0


	//   ....[68]....
        /*03c8*/ 	.word	0x000105c0


	//   ....[69]....
        /*03cc*/ 	.word	0x00010660


	//   ....[70]....
        /*03d0*/ 	.word	0x00010680


	//   ....[71]....
        /*03d4*/ 	.word	0x00010720


	//   ....[72]....
        /*03d8*/ 	.word	0x00010740


	//   ....[73]....
        /*03dc*/ 	.word	0x00010750


	//   ....[74]....
        /*03e0*/ 	.word	0x00010c90


	//   ....[75]....
        /*03e4*/ 	.word	0x00010cd0


	//   ....[76]....
        /*03e8*/ 	.word	0x00010d00


	//   ....[77]....
        /*03ec*/ 	.word	0x00010d30


	//   ....[78]....
        /*03f0*/ 	.word	0x00010e10


	//   ....[79]....
        /*03f4*/ 	.word	0x00010e30


	//   ....[80]....
        /*03f8*/ 	.word	0x00010ee0


	//   ....[81]....
        /*03fc*/ 	.word	0x00010f00


	//   ....[82]....
        /*0400*/ 	.word	0x00010f50


	//   ....[83]....
        /*0404*/ 	.word	0x00010fc0


	//   ....[84]....
        /*0408*/ 	.word	0x00011310


	//   ....[85]....
        /*040c*/ 	.word	0x00011800


	//   ....[86]....
        /*0410*/ 	.word	0x000118f0


	//   ....[87]....
        /*0414*/ 	.word	0x000119a0


	//   ....[88]....
        /*0418*/ 	.word	0x00011ad0


	//   ....[89]....
        /*041c*/ 	.word	0x00011b30


	//   ....[90]....
        /*0420*/ 	.word	0x00011c30


	//   ....[91]....
        /*0424*/ 	.word	0x00011c90


	//   ....[92]....
        /*0428*/ 	.word	0x00011d90


	//   ....[93]....
        /*042c*/ 	.word	0x00011df0


	//   ....[94]....
        /*0430*/ 	.word	0x00011ee0


	//   ....[95]....
        /*0434*/ 	.word	0x00011f30


	//   ....[96]....
        /*0438*/ 	.word	0x00011fc0


	//   ....[97]....
        /*043c*/ 	.word	0x00012020


	//   ....[98]....
        /*0440*/ 	.word	0x00012160


	//   ....[99]....
        /*0444*/ 	.word	0x000121d0


	//   ....[100]....
        /*0448*/ 	.word	0x000122d0


	//   ....[101]....
        /*044c*/ 	.word	0x00012340


	//   ....[102]....
        /*0450*/ 	.word	0x00012440


	//   ....[103]....
        /*0454*/ 	.word	0x000124b0


	//   ....[104]....
        /*0458*/ 	.word	0x000125b0


	//   ....[105]....
        /*045c*/ 	.word	0x00012620


	//   ....[106]....
        /*0460*/ 	.word	0x00012720


	//   ....[107]....
        /*0464*/ 	.word	0x00012790


	//   ....[108]....
        /*0468*/ 	.word	0x00012890


	//   ....[109]....
        /*046c*/ 	.word	0x000128f0


	//   ....[110]....
        /*0470*/ 	.word	0x000129e0


	//   ....[111]....
        /*0474*/ 	.word	0x00012a30


	//   ....[112]....
        /*0478*/ 	.word	0x00012b70


	//   ....[113]....
        /*047c*/ 	.word	0x00012c30


	//   ....[114]....
        /*0480*/ 	.word	0x00012d70


	//   ....[115]....
        /*0484*/ 	.word	0x00012dc0


	//   ....[116]....
        /*0488*/ 	.word	0x00012ed0


	//   ....[117]....
        /*048c*/ 	.word	0x00012f20


	//   ....[118]....
        /*0490*/ 	.word	0x00013040


	//   ....[119]....
        /*0494*/ 	.word	0x00013090


	//   ....[120]....
        /*0498*/ 	.word	0x000131c0


	//   ....[121]....
        /*049c*/ 	.word	0x00013210


	//   ....[122]....
        /*04a0*/ 	.word	0x000132f0


	//   ....[123]....
        /*04a4*/ 	.word	0x00013390


	//   ....[124]....
        /*04a8*/ 	.word	0x000134c0


	//   ....[125]....
        /*04ac*/ 	.word	0x00013510


	//   ....[126]....
        /*04b0*/ 	.word	0x00013640


	//   ....[127]....
        /*04b4*/ 	.word	0x00013690


	//   ....[128]....
        /*04b8*/ 	.word	0x000137c0


	//   ....[129]....
        /*04bc*/ 	.word	0x00013810


	//   ....[130]....
        /*04c0*/ 	.word	0x00013940


	//   ....[131]....
        /*04c4*/ 	.word	0x00013990


	//   ....[132]....
        /*04c8*/ 	.word	0x00013a70


	//   ....[133]....
        /*04cc*/ 	.word	0x00013b10


	//   ....[134]....
        /*04d0*/ 	.word	0x00013cb0


	//   ....[135]....
        /*04d4*/ 	.word	0x00013d00


	//   ....[136]....
        /*04d8*/ 	.word	0x00013e40


	//   ....[137]....
        /*04dc*/ 	.word	0x00013e90


	//   ....[138]....
        /*04e0*/ 	.word	0x00013fd0


	//   ....[139]....
        /*04e4*/ 	.word	0x00014020


	//   ....[140]....
        /*04e8*/ 	.word	0x00014150


	//   ....[141]....
        /*04ec*/ 	.word	0x000141a0


	//   ....[142]....
        /*04f0*/ 	.word	0x000142b0


	//----- nvinfo : EIATTR_REG_RECONFIG
	.align		4
.L_89:
        /*04f4*/ 	.byte	0x01, 0x54
	.zero		2


	//----- nvinfo : EIATTR_SYSCALL_OFFSETS
	.align		4
        /*04f8*/ 	.byte	0x04, 0x46
        /*04fa*/ 	.short	(.L_91 - .L_90)


	//   ....[0]....
.L_90:
        /*04fc*/ 	.word	0x00001420


	//   ....[1]....
        /*0500*/ 	.word	0x0000ded0


	//   ....[2]....
        /*0504*/ 	.word	0x0000e010


	//   ....[3]....
        /*0508*/ 	.word	0x0000e100


	//   ....[4]....
        /*050c*/ 	.word	0x0000efd0


	//----- nvinfo : EIATTR_MBARRIER_INSTR_OFFSETS
	.align		4
.L_91:
        /*0510*/ 	.byte	0x04, 0x39
        /*0512*/ 	.short	(.L_93 - .L_92)


	//   ....[0]....
.L_92:
        /*0514*/ 	.word	0x00000180
        /*0518*/ 	.word	0x000000ff
        /*051c*/ 	.word	0x00038800
        /*0520*/ 	.short	0x0100
        /*0522*/ 	.byte	0x08
	.zero		1


	//   ....[1]....
        /*0524*/ 	.word	0x00000190
        /*0528*/ 	.word	0x000000ff
        /*052c*/ 	.word	0x00038820
        /*0530*/ 	.short	0x0100
        /*0532*/ 	.byte	0x08
	.zero		1


	//   ....[2]....
        /*0534*/ 	.word	0x00000280
        /*0538*/ 	.word	0x000000ff
        /*053c*/ 	.word	0x00038830
        /*0540*/ 	.short	0x0100
        /*0542*/ 	.byte	0x08
	.zero		1


	//   ....[3]....
        /*0544*/ 	.word	0x00000290
        /*0548*/ 	.word	0x000000ff
        /*054c*/ 	.word	0x00038840
        /*0550*/ 	.short	0x0100
        /*0552*/ 	.byte	0x08
	.zero		1


	//   ....[4]....
        /*0554*/ 	.word	0x000002a0
        /*0558*/ 	.word	0x000000ff
        /*055c*/ 	.word	0x00038838
        /*0560*/ 	.short	0x0100
        /*0562*/ 	.byte	0x08
	.zero		1


	//   ....[5]....
        /*0564*/ 	.word	0x000002b0
        /*0568*/ 	.word	0x000000ff
        /*056c*/ 	.word	0x00038848
        /*0570*/ 	.short	0x0100
        /*0572*/ 	.byte	0x08
	.zero		1


	//   ....[6]....
        /*0574*/ 	.word	0x000003e0
        /*0578*/ 	.word	0x000000ff
        /*057c*/ 	.word	0x00038850
        /*0580*/ 	.short	0x0100
        /*0582*/ 	.byte	0x08
	.zero		1


	//   ....[7]....
        /*0584*/ 	.word	0x000003f0
        /*0588*/ 	.word	0x000000ff
        /*058c*/ 	.word	0x00038860
        /*0590*/ 	.short	0x0100
        /*0592*/ 	.byte	0x08
	.zero		1


	//   ....[8]....
        /*0594*/ 	.word	0x00000400
        /*0598*/ 	.word	0x000000ff
        /*059c*/ 	.word	0x00038858
        /*05a0*/ 	.short	0x0100
        /*05a2*/ 	.byte	0x08
	.zero		1


	//   ....[9]....
        /*05a4*/ 	.word	0x00000410
        /*05a8*/ 	.word	0x000000ff
        /*05ac*/ 	.word	0x00038868
        /*05b0*/ 	.short	0x0100
        /*05b2*/ 	.byte	0x08
	.zero		1


	//   ....[10]....
        /*05b4*/ 	.word	0x00000500
        /*05b8*/ 	.word	0x000000ff
        /*05bc*/ 	.word	0x00038870
        /*05c0*/ 	.short	0x0100
        /*05c2*/ 	.byte	0x06
	.zero		1


	//   ....[11]....
        /*05c4*/ 	.word	0x00000510
        /*05c8*/ 	.word	0x000000ff
        /*05cc*/ 	.word	0x00038880
        /*05d0*/ 	.short	0x0100
        /*05d2*/ 	.byte	0x06
	.zero		1


	//   ....[12]....
        /*05d4*/ 	.word	0x00000520
        /*05d8*/ 	.word	0x000000ff
        /*05dc*/ 	.word	0x00038878
        /*05e0*/ 	.short	0x0100
        /*05e2*/ 	.byte	0x06
	.zero		1


	//   ....[13]....
        /*05e4*/ 	.word	0x00000530
        /*05e8*/ 	.word	0x000000ff
        /*05ec*/ 	.word	0x00038888
        /*05f0*/ 	.short	0x0100
        /*05f2*/ 	.byte	0x06
	.zero		1


	//   ....[14]....
        /*05f4*/ 	.word	0x00000660
        /*05f8*/ 	.word	0x000000ff
        /*05fc*/ 	.word	0x00038890
        /*0600*/ 	.short	0x0100
        /*0602*/ 	.byte	0x08
	.zero		1


	//   ....[15]....
        /*0604*/ 	.word	0x00000670
        /*0608*/ 	.word	0x000000ff
        /*060c*/ 	.word	0x000388a0
        /*0610*/ 	.short	0x0100
        /*0612*/ 	.byte	0x08
	.zero		1


	//   ....[16]....
        /*0614*/ 	.word	0x00000680
        /*0618*/ 	.word	0x000000ff
        /*061c*/ 	.word	0x00038898
        /*0620*/ 	.short	0x0100
        /*0622*/ 	.byte	0x08
	.zero		1


	//   ....[17]....
        /*0624*/ 	.word	0x00000690
        /*0628*/ 	.word	0x000000ff
        /*062c*/ 	.word	0x000388a8
        /*0630*/ 	.short	0x0100
        /*0632*/ 	.byte	0x08
	.zero		1


	//   ....[18]....
        /*0634*/ 	.word	0x000007d0
        /*0638*/ 	.word	0x000000ff
        /*063c*/ 	.word	0x000388b0
        /*0640*/ 	.short	0x0100
        /*0642*/ 	.byte	0x08
	.zero		1


	//   ....[19]....
        /*0644*/ 	.word	0x000007e0
        /*0648*/ 	.word	0x000000ff
        /*064c*/ 	.word	0x000388c0
        /*0650*/ 	.short	0x0100
        /*0652*/ 	.byte	0x08
	.zero		1


	//   ....[20]....
        /*0654*/ 	.word	0x000007f0
        /*0658*/ 	.word	0x000000ff
        /*065c*/ 	.word	0x000388b8
        /*0660*/ 	.short	0x0100
        /*0662*/ 	.byte	0x08
	.zero		1


	//   ....[21]....
        /*0664*/ 	.word	0x00000800
        /*0668*/ 	.word	0x000000ff
        /*066c*/ 	.word	0x000388c8
        /*0670*/ 	.short	0x0100
        /*0672*/ 	.byte	0x08
	.zero		1


	//   ....[22]....
        /*0674*/ 	.word	0x00001450
        /*0678*/ 	.word	0x000000ff
        /*067c*/ 	.word	0x00038800
        /*0680*/ 	.short	0x010a
        /*0682*/ 	.byte	0x04
	.zero		1


	//   ....[23]....
        /*0684*/ 	.word	0x000014f0
        /*0688*/ 	.word	0x000000ff
        /*068c*/ 	.word	0x00038830
        /*0690*/ 	.short	0x010a
        /*0692*/ 	.byte	0x04
	.zero		1


	//   ....[24]....
        /*0694*/ 	.word	0x00001560
        /*0698*/ 	.word	0x000000ff
        /*069c*/ 	.word	0x00038830
        /*06a0*/ 	.short	0x010a
        /*06a2*/ 	.byte	0x04
	.zero		1


	//   ....[25]....
        /*06a4*/ 	.word	0x00004090
        /*06a8*/ 	.word	0x000000ff
        /*06ac*/ 	.word	0x00000000
        /*06b0*/ 	.short	0x0101
        /*06b2*/ 	.byte	0x06
	.zero		1


	//   ....[26]....
        /*06b4*/ 	.word	0x00005d50
        /*06b8*/ 	.word	0x000000ff
        /*06bc*/ 	.word	0x00038830
        /*06c0*/ 	.short	0x010a
        /*06c2*/ 	.byte	0x07
	.zero		1


	//   ....[27]....
        /*06c4*/ 	.word	0x00005da0
        /*06c8*/ 	.word	0x000000ff
        /*06cc*/ 	.word	0x00038830
        /*06d0*/ 	.short	0x010a
        /*06d2*/ 	.byte	0x06
	.zero		1


	//   ....[28]....
        /*06d4*/ 	.word	0x000086c0
        /*06d8*/ 	.word	0x000000ff
        /*06dc*/ 	.word	0x00038850
        /*06e0*/ 	.short	0x010a
        /*06e2*/ 	.byte	0x06
	.zero		1


	//   ....[29]....
        /*06e4*/ 	.word	0x00008700
        /*06e8*/ 	.word	0x000000ff
        /*06ec*/ 	.word	0x00038850
        /*06f0*/ 	.short	0x010a
        /*06f2*/ 	.byte	0x06
	.zero		1


	//   ....[30]....
        /*06f4*/ 	.word	0x00008d50
        /*06f8*/ 	.word	0x000000ff
        /*06fc*/ 	.word	0x00000000
        /*0700*/ 	.short	0x0101
        /*0702*/ 	.byte	0x0a
	.zero		1


	//   ....[31]....
        /*0704*/ 	.word	0x00009b50
        /*0708*/ 	.word	0x000000ff
        /*070c*/ 	.word	0x00000000
        /*0710*/ 	.short	0x0101
        /*0712*/ 	.byte	0x06
	.zero		1


	//   ....[32]....
        /*0714*/ 	.word	0x0000a4e0
        /*0718*/ 	.word	0x000000ff
        /*071c*/ 	.word	0x00038850
        /*0720*/ 	.short	0x010a
        /*0722*/ 	.byte	0x05
	.zero		1


	//   ....[33]....
        /*0724*/ 	.word	0x0000a520
        /*0728*/ 	.word	0x000000ff
        /*072c*/ 	.word	0x00038850
        /*0730*/ 	.short	0x010a
        /*0732*/ 	.byte	0x05
	.zero		1


	//   ....[34]....
        /*0734*/ 	.word	0x0000ab80
        /*0738*/ 	.word	0x000000ff
        /*073c*/ 	.word	0x00000000
        /*0740*/ 	.short	0x0101
        /*0742*/ 	.byte	0x04
	.zero		1


	//   ....[35]....
        /*0744*/ 	.word	0x0000baa0
        /*0748*/ 	.word	0x000000ff
        /*074c*/ 	.word	0x00000000
        /*0750*/ 	.short	0x0101
        /*0752*/ 	.byte	0x04
	.zero		1


	//   ....[36]....
        /*0754*/ 	.word	0x0000e790
        /*0758*/ 	.word	0x000000ff
        /*075c*/ 	.word	0x00038840
        /*0760*/ 	.short	0x010a
        /*0762*/ 	.byte	0x2a
	.zero		1


	//   ....[37]....
        /*0764*/ 	.word	0x0000ed90
        /*0768*/ 	.word	0x000000ff
        /*076c*/ 	.word	0x00038830
        /*0770*/ 	.short	0x0107
        /*0772*/ 	.byte	0x2a
	.zero		1


	//   ....[38]....
        /*0774*/ 	.word	0x0000ee00
        /*0778*/ 	.word	0x000000ff
        /*077c*/ 	.word	0x00038830
        /*0780*/ 	.short	0x0101
        /*0782*/ 	.byte	0x2a
	.zero		1


	//   ....[39]....
        /*0784*/ 	.word	0x0000f870
        /*0788*/ 	.word	0x000000ff
        /*078c*/ 	.word	0x00038800
        /*0790*/ 	.short	0x0107
        /*0792*/ 	.byte	0x2a
	.zero		1


	//   ....[40]....
        /*0794*/ 	.word	0x0000f8d0
        /*0798*/ 	.word	0x000000ff
        /*079c*/ 	.word	0x00038800
        /*07a0*/ 	.short	0x0101
        /*07a2*/ 	.byte	0x2a
	.zero		1


	//   ....[41]....
        /*07a4*/ 	.word	0x0000f8e0
        /*07a8*/ 	.word	0x000000ff
        /*07ac*/ 	.word	0x00038820
        /*07b0*/ 	.short	0x010a
        /*07b2*/ 	.byte	0x2a
	.zero		1


	//   ....[42]....
        /*07b4*/ 	.word	0x0000fd60
        /*07b8*/ 	.word	0x00000013
        /*07bc*/ 	.word	0x00038840
        /*07c0*/ 	.short	0x010a
        /*07c2*/ 	.byte	0x3f
	.zero		1


	//   ....[43]....
        /*07c4*/ 	.word	0x00010330
        /*07c8*/ 	.word	0x00000013
        /*07cc*/ 	.word	0x00038830
        /*07d0*/ 	.short	0x0107
        /*07d2*/ 	.byte	0x3f
	.zero		1


	//   ....[44]....
        /*07d4*/ 	.word	0x000103e0
        /*07d8*/ 	.word	0x00000013
        /*07dc*/ 	.word	0x00038830
        /*07e0*/ 	.short	0x0101
        /*07e2*/ 	.byte	0x3f
	.zero		1


	//   ....[45]....
        /*07e4*/ 	.word	0x00010440
        /*07e8*/ 	.word	0x00000004
        /*07ec*/ 	.word	0x00038860
        /*07f0*/ 	.short	0x010a
        /*07f2*/ 	.byte	0x3f
	.zero		1


	//   ....[46]....
        /*07f4*/ 	.word	0x00010900
        /*07f8*/ 	.word	0x00000004
        /*07fc*/ 	.word	0x00038850
        /*0800*/ 	.short	0x0107
        /*0802*/ 	.byte	0x3f
	.zero		1


	//   ....[47]....
        /*0804*/ 	.word	0x00010a70
        /*0808*/ 	.word	0x00000004
        /*080c*/ 	.word	0x00038850
        /*0810*/ 	.short	0x0101
        /*0812*/ 	.byte	0x3f
	.zero		1


	//   ....[48]....
        /*0814*/ 	.word	0x00010c00
        /*0818*/ 	.word	0x00000000
        /*081c*/ 	.word	0x00038860
        /*0820*/ 	.short	0x010a
        /*0822*/ 	.byte	0x3f
	.zero		1


	//   ....[49]....
        /*0824*/ 	.word	0x00011150
        /*0828*/ 	.word	0x00000000
        /*082c*/ 	.word	0x00038850
        /*0830*/ 	.short	0x0107
        /*0832*/ 	.byte	0x3f
	.zero		1


	//   ....[50]....
        /*0834*/ 	.word	0x00011210
        /*0838*/ 	.word	0x00000000
        /*083c*/ 	.word	0x00038850
        /*0840*/ 	.short	0x0101
        /*0842*/ 	.byte	0x3f
	.zero		1


	//   ....[51]....
        /*0844*/ 	.word	0x000112a0
        /*0848*/ 	.word	0x00000007
        /*084c*/ 	.word	0x00038820
        /*0850*/ 	.short	0x010a
        /*0852*/ 	.byte	0x3f
	.zero		1


	//   ....[52]....
        /*0854*/ 	.word	0x00011420
        /*0858*/ 	.word	0x00000005
        /*085c*/ 	.word	0x00038840
        /*0860*/ 	.short	0x010a
        /*0862*/ 	.byte	0x3f
	.zero		1


	//   ....[53]....
        /*0864*/ 	.word	0x000114c0
        /*0868*/ 	.word	0x00000003
        /*086c*/ 	.word	0x00038840
        /*0870*/ 	.short	0x010a
        /*0872*/ 	.byte	0x3f
	.zero		1


	//   ....[54]....
        /*0874*/ 	.word	0x00011500
        /*0878*/ 	.word	0x00000005
        /*087c*/ 	.word	0x00038860
        /*0880*/ 	.short	0x010a
        /*0882*/ 	.byte	0x3f
	.zero		1


	//   ....[55]....
        /*0884*/ 	.word	0x00011540
        /*0888*/ 	.word	0x00000003
        /*088c*/ 	.word	0x00038860
        /*0890*/ 	.short	0x010a
        /*0892*/ 	.byte	0x3f
	.zero		1


	//   ....[56]....
        /*0894*/ 	.word	0x000115c0
        /*0898*/ 	.word	0x00000003
        /*089c*/ 	.word	0x00038800
        /*08a0*/ 	.short	0x010a
        /*08a2*/ 	.byte	0x3f
	.zero		1


	//   ....[57]....
        /*08a4*/ 	.word	0x00011630
        /*08a8*/ 	.word	0x00000003
        /*08ac*/ 	.word	0x00038830
        /*08b0*/ 	.short	0x010a
        /*08b2*/ 	.byte	0x3f
	.zero		1


	//   ....[58]....
        /*08b4*/ 	.word	0x000116a0
        /*08b8*/ 	.word	0x00000006
        /*08bc*/ 	.word	0x00038830
        /*08c0*/ 	.short	0x010a
        /*08c2*/ 	.byte	0x3f
	.zero		1


	//   ....[59]....
        /*08c4*/ 	.word	0x00011700
        /*08c8*/ 	.word	0x00000003
        /*08cc*/ 	.word	0x00038850
        /*08d0*/ 	.short	0x010a
        /*08d2*/ 	.byte	0x3f
	.zero		1


	//   ....[60]....
        /*08d4*/ 	.word	0x00011760
        /*08d8*/ 	.word	0x00000005
        /*08dc*/ 	.word	0x00038850
        /*08e0*/ 	.short	0x010a
        /*08e2*/ 	.byte	0x3f
	.zero		1


	//   ....[61]....
        /*08e4*/ 	.word	0x00011840
        /*08e8*/ 	.word	0x00000003
        /*08ec*/ 	.word	0x00038840
        /*08f0*/ 	.short	0x010a
        /*08f2*/ 	.byte	0x3f
	.zero		1


	//   ....[62]....
        /*08f4*/ 	.word	0x00012a70
        /*08f8*/ 	.word	0x00000003
        /*08fc*/ 	.word	0x00038820
        /*0900*/ 	.short	0x010a
        /*0902*/ 	.byte	0x3f
	.zero		1


	//   ....[63]....
        /*0904*/ 	.word	0x00012ac0
        /*0908*/ 	.word	0x00000013
        /*090c*/ 	.word	0x00038840
        /*0910*/ 	.short	0x010a
        /*0912*/ 	.byte	0x3f
	.zero		1


	//   ....[64]....
        /*0914*/ 	.word	0x00013240
        /*0918*/ 	.word	0x00000004
        /*091c*/ 	.word	0x00038860
        /*0920*/ 	.short	0x010a
        /*0922*/ 	.byte	0x3f
	.zero		1


	//   ....[65]....
        /*0924*/ 	.word	0x000139c0
        /*0928*/ 	.word	0x00000000
        /*092c*/ 	.word	0x00038860
        /*0930*/ 	.short	0x010a
        /*0932*/ 	.byte	0x3f
	.zero		1


	//   ....[66]....
        /*0934*/ 	.word	0x000141d0
        /*0938*/ 	.word	0x00000007
        /*093c*/ 	.word	0x00038820
        /*0940*/ 	.short	0x010a
        /*0942*/ 	.byte	0x3f
	.zero		1


	//   ....[67]....
        /*0944*/ 	.word	0x00014370
        /*0948*/ 	.word	0x00000005
        /*094c*/ 	.word	0x00038840
        /*0950*/ 	.short	0x010a
        /*0952*/ 	.byte	0x3f
	.zero		1


	//   ....[68]....
        /*0954*/ 	.word	0x000143c0
        /*0958*/ 	.word	0x00000003
        /*095c*/ 	.word	0x00038840
        /*0960*/ 	.short	0x010a
        /*0962*/ 	.byte	0x3f
	.zero		1


	//   ....[69]....
        /*0964*/ 	.word	0x00014410
        /*0968*/ 	.word	0x00000005
        /*096c*/ 	.word	0x00038860
        /*0970*/ 	.short	0x010a
        /*0972*/ 	.byte	0x3f
	.zero		1


	//----- nvinfo : EIATTR_NUM_MBARRIERS
	.align		4
.L_93:
        /*0974*/ 	.byte	0x03, 0x38
        /*0976*/ 	.short	0x0016


	//----- nvinfo : EIATTR_EXIT_INSTR_OFFSETS
	.align		4
        /*0978*/ 	.byte	0x04, 0x1c
        /*097a*/ 	.short	(.L_95 - .L_94)


	//   ....[0]....
.L_94:
        /*097c*/ 	.word	0x00011590


	//----- nvinfo : EIATTR_MAX_THREADS
	.align		4
.L_95:
        /*0980*/ 	.byte	0x04, 0x05
        /*0982*/ 	.short	(.L_97 - .L_96)
.L_96:
        /*0984*/ 	.word	0x00000180
        /*0988*/ 	.word	0x00000001
        /*098c*/ 	.word	0x00000001


	//----- nvinfo : EIATTR_CRS_STACK_SIZE
	.align		4
.L_97:
        /*0990*/ 	.byte	0x04, 0x1e
        /*0992*/ 	.short	(.L_99 - .L_98)
.L_98:
        /*0994*/ 	.word	0x00000000


	//----- nvinfo : EIATTR_CBANK_PARAM_SIZE
	.align		4
.L_99:
        /*0998*/ 	.byte	0x03, 0x19
        /*099a*/ 	.short	0x0a70


	//----- nvinfo : EIATTR_PARAM_CBANK
	.align		4
        /*099c*/ 	.byte	0x04, 0x0a
        /*099e*/ 	.short	(.L_101 - .L_100)
	.align		4
.L_100:
        /*09a0*/ 	.word	index@(.nv.constant0._ZN7cutlass13device_kernelIN5flash11enable_sm90INS1_16FlashAttnFwdSm90INS1_25CollectiveMainloopFwdSm90ILi2EN4cute5tupleIJNS5_1CILi1EEES8_S8_EEENS6_IJNS7_ILi128EEENS7_ILi80EEENS7_ILi256EEEEEELi256ENS_10bfloat16_tEfNS_4arch4Sm90ELb0ELb0ELb1ELb0ELb1ELb0ELb0ELb1ELb1ELb1ELb1ELb0EEENS1_21CollectiveEpilogueFwdINS6_IJSA_SC_SB_EEES9_SE_SG_Li256ELb0ELb1ELb1ELb0EEENS1_19SingleTileSchedulerILb0ELb1ELb1ELi128EEEEEEEEEvNT_6ParamsE)
        /*09a4*/ 	.short	0x0210
        /*09a6*/ 	.short	0x0a70


	//----- nvinfo : EIATTR_SW_WAR
	.align		4
.L_101:
        /*09a8*/ 	.byte	0x04, 0x36
        /*09aa*/ 	.short	(.L_103 - .L_102)
.L_102:
        /*09ac*/ 	.word	0x00000008
.L_103:


//--------------------- .nv.info._ZN7cutlass13device_kernelIN5flash11enable_sm90INS1_16FlashAttnFwdSm90INS1_25CollectiveMainloopFwdSm90ILi2EN4cute5tupleIJNS5_1CILi1EEES8_S8_EEENS6_IJNS7_ILi128EEENS7_ILi80EEENS7_ILi256EEEEEELi256ENS_10bfloat16_tEfNS_4arch4Sm90ELb0ELb0ELb1ELb1ELb1ELb0ELb0ELb1ELb1ELb1ELb1ELb0EEENS1_21CollectiveEpilogueFwdINS6_IJSA_SC_SB_EEES9_SE_SG_Li256ELb1ELb1ELb1ELb0EEENS1_36VarlenDynamicPersistentTileSchedulerILi128ELi80ELi256ELi128ELb1ELb1ELb1ELb0ELb1ELb1EEEEEEEEEvNT_6ParamsE --------------------------
	.section	.nv.info._ZN7cutlass13device_kernelIN5flash11enable_sm90INS1_16FlashAttnFwdSm90INS1_25CollectiveMainloopFwdSm90ILi2EN4cute5tupleIJNS5_1CILi1EEES8_S8_EEENS6_IJNS7_ILi128EEENS7_ILi80EEENS7_ILi256EEEEEELi256ENS_10bfloat16_tEfNS_4arch4Sm90ELb0ELb0ELb1ELb1ELb1ELb0ELb0ELb1ELb1ELb1ELb1ELb0EEENS1_21CollectiveEpilogueFwdINS6_IJSA_SC_SB_EEES9_SE_SG_Li256ELb1ELb1ELb1ELb0EEENS1_36VarlenDynamicPersistentTileSchedulerILi128ELi80ELi256ELi128ELb1ELb1ELb1ELb0ELb1ELb1EEEEEEEEEvNT_6ParamsE,"",@"SHT_CUDA_INFO"
	.sectionflags	@""
	.align	4


	//----- nvinfo : EIATTR_CUDA_API_VERSION
	.align		4
        /*0000*/ 	.byte	0x04, 0x37
        /*0002*/ 	.short	(.L_105 - .L_104)
.L_104:
        /*0004*/ 	.word	0x00000082


	//----- nvinfo : EIATTR_KPARAM_INFO
	.align		4
.L_105:
        /*0008*/ 	.byte	0x04, 0x17
        /*000a*/ 	.short	(.L_107 - .L_106)
.L_106:
        /*000c*/ 	.word	0x00000000
        /*0010*/ 	.short	0x0000
        /*0012*/ 	.short	0x0070
        /*0014*/ 	.byte	0x00, 0xf0, 0x01, 0x2a


	//----- nvinfo : EIATTR_SPARSE_MMA_MASK
	.align		4
.L_107:
        /*0018*/ 	.byte	0x03, 0x50
        /*001a*/ 	.short	0x0000


	//----- nvinfo : EIATTR_MAXREG_COUNT
	.align		4
        /*001c*/ 	.byte	0x03, 0x1b
        /*001e*/ 	.short	0x00a8


	//----- nvinfo : EIATTR_NUM_BARRIERS
	.align		4
        /*0020*/ 	.byte	0x02, 0x4c
        /*0022*/ 	.byte	0x09
	.zero		1


	//----- nvinfo : EIATTR_EXTERNS
	.align		4
        /*0024*/ 	.byte	0x04, 0x0f
        /*0026*/ 	.short	(.L_109 - .L_108)


	//   ....[0]....
	.align		4
.L_108:
        /*0028*/ 	.word	index@(__assertfail)


	//----- nvinfo : EIATTR_ANNOTATIONS
	.align		4
.L_109:
        /*002c*/ 	.byte	0x04, 0x55
        /*002e*/ 	.short	(.L_111 - .L_110)


	//   ....[0]....
.L_110:
        /*0030*/ 	.word	0x00000001
        /*0034*/ 	.byte	0xa0, 0x08, 0x00, 0x00, 0x01, 0x00, 0x00, 0x00, 0xa0, 0x09, 0x00, 0x00, 0x01, 0x00, 0x00, 0x00
        /* <DEDUP_REMOVED lines=28> */
        /*0204*/ 	.byte	0x00, 0x60, 0x01, 0x00


	//----- nvinfo : EIATTR_MERCURY_ISA_VERSION
	.align		4
.L_111:
        /*0208*/ 	.byte	0x03, 0x5f
        /*020a*/ 	.short	0x0101


	//----- nvinfo : EIATTR_UNUSED_LOAD_BYTE_OFFSET
	.align		4
        /*020c*/ 	.byte	0x04, 0x44
        /*020e*/ 	.short	(.L_113 - .L_112)


	//   ....[0]....
.L_112:
        /*0210*/ 	.word	0x00000950
        /*0214*/ 	.word	0x0000fff0


	//   ....[1]....
        /*0218*/ 	.word	0x0000b9f0
        /*021c*/ 	.word	0x0000fff0


	//----- nvinfo : EIATTR_INT_WARP_WIDE_INSTR_OFFSETS
	.align		4
.L_113:
        /*0220*/ 	.byte	0x04, 0x31
        /*0222*/ 	.short	(.L_115 - .L_114)


	//   ....[0]....
.L_114:
        /*0224*/ 	.word	0x000000c0


	//   ....[1]....
        /*0228*/ 	.word	0x000000d0


	//   ....[2]....
        /*022c*/ 	.word	0x00000170


	//   ....[3]....
        /*0230*/ 	.word	0x00011b50


	//   ....[4]....
        /*0234*/ 	.word	0x00011be0


	//   ....[5]....
        /*0238*/ 	.word	0x00014ac0


	//   ....[6]....
        /*023c*/ 	.word	0x00014b50


	//----- nvinfo : EIATTR_COOP_GROUP_MASK_REGIDS
	.align		4
.L_115:
        /*0240*/ 	.byte	0x04, 0x29
        /*0242*/ 	.short	(.L_117 - .L_116)


	//   ....[0]....
.L_116:
        /*0244*/ 	.word	0xffffffff


	//   ....[1]....
        /*0248*/ 	.word	0xffffffff


	//   ....[2]....
        /*024c*/ 	.word	0xffffffff


	//   ....[3]....
        /*0250*/ 	.word	0xffffffff


	//   ....[4]....
        /*0254*/ 	.word	0xffffffff


	//   ....[5]....
        /*0258*/ 	.word	0xffffffff


	//   ....[6]....
        /*025c*/ 	.word	0xffffffff


	//   ....[7]....
        /*0260*/ 	.word	0xffffffff


	//   ....[8]....
        /*0264*/ 	.word	0xffffffff


	//   ....[9]....
        /*0268*/ 	.word	0xffffffff


	//   ....[10]....
        /*026c*/ 	.word	0xffffffff


	//   ....[11]....
        /*0270*/ 	.word	0xffffffff


	//   ....[12]....
        /*0274*/ 	.word	0xffffffff


	//   ....[13]....
        /*0278*/ 	.word	0xffffffff


	//   ....[14]....
        /*027c*/ 	.word	0xffffffff


	//   ....[15]....
        /*0280*/ 	.word	0xffffffff


	//   ....[16]....
        /*0284*/ 	.word	0xffffffff


	//   ....[17]....
        /*0288*/ 	.word	0xffffffff


	//   ....[18]....
        /*028c*/ 	.word	0xffffffff


	//   ....[19]....
        /*0290*/ 	.word	0xffffffff


	//   ....[20]....
        /*0294*/ 	.word	0xffffffff


	//   ....[21]....
        /*0298*/ 	.word	0xffffffff


	//   ....[22]....
        /*029c*/ 	.word	0xffffffff


	//   ....[23]....
        /*02a0*/ 	.word	0xffffffff


	//   ....[24]....
        /*02a4*/ 	.word	0xffffffff


	//   ....[25]....
        /*02a8*/ 	.word	0xffffffff


	//   ....[26]....
        /*02ac*/ 	.word	0xffffffff


	//   ....[27]....
        /*02b0*/ 	.word	0xffffffff


	//   ....[28]....
        /*02b4*/ 	.word	0xffffffff


	//   ....[29]....
        /*02b8*/ 	.word	0xffffffff


	//   ....[30]....
        /*02bc*/ 	.word	0xffffffff


	//   ....[31]....
        /*02c0*/ 	.word	0xffffffff


	//   ....[32]....
        /*02c4*/ 	.word	0xffffffff


	//   ....[33]....
        /*02c8*/ 	.word	0xffffffff


	//   ....[34]....
        /*02cc*/ 	.word	0xffffffff


	//   ....[35]....
        /*02d0*/ 	.word	0xffffffff


	//   ....[36]....
        /*02d4*/ 	.word	0xffffffff


	//   ....[37]....
        /*02d8*/ 	.word	0xffffffff


	//   ....[38]....
        /*02dc*/ 	.word	0xffffffff


	//   ....[39]....
        /*02e0*/ 	.word	0xffffffff


	//   ....[40]....
        /*02e4*/ 	.word	0xffffffff


	//   ....[41]....
        /*02e8*/ 	.word	0xffffffff


	//   ....[42]....
        /*02ec*/ 	.word	0xffffffff


	//   ....[43]....
        /*02f0*/ 	.word	0xffffffff


	//   ....[44]....
        /*02f4*/ 	.word	0xffffffff


	//   ....[45]....
        /*02f8*/ 	.word	0xffffffff


	//   ....[46]....
        /*02fc*/ 	.word	0xffffffff


	//   ....[47]....
        /*0300*/ 	.word	0xffffffff


	//   ....[48]....
        /*0304*/ 	.word	0xffffffff


	//   ....[49]....
        /*0308*/ 	.word	0xffffffff


	//   ....[50]....
        /*030c*/ 	.word	0xffffffff


	//   ....[51]....
        /*0310*/ 	.word	0xffffffff


	//   ....[52]....
        /*0314*/ 	.word	0xffffffff


	//   ....[53]....
        /*0318*/ 	.word	0xffffffff


	//   ....[54]....
        /*031c*/ 	.word	0xffffffff


	//   ....[55]....
        /*0320*/ 	.word	0xffffffff


	//   ....[56]....
        /*0324*/ 	.word	0xffffffff


	//   ....[57]....
        /*0328*/ 	.word	0xffffffff


	//   ....[58]....
        /*032c*/ 	.word	0xffffffff


	//   ....[59]....
        /*0330*/ 	.word	0xffffffff


	//   ....[60]....
        /*0334*/ 	.word	0xffffffff


	//   ....[61]....
        /*0338*/ 	.word	0xffffffff


	//   ....[62]....
        /*033c*/ 	.word	0xffffffff


	//   ....[63]....
        /*0340*/ 	.word	0xffffffff


	//   ....[64]....
        /*0344*/ 	.word	0xffffffff


	//   ....[65]....
        /*0348*/ 	.word	0xffffffff


	//   ....[66]....
        /*034c*/ 	.word	0xffffffff


	//   ....[67]....
        /*0350*/ 	.word	0xffffffff


	//   ....[68]....
        /*0354*/ 	.word	0xffffffff


	//   ....[69]....
        /*0358*/ 	.word	0xffffffff


	//   ....[70]....
        /*035c*/ 	.word	0xffffffff


	//   ....[71]....
        /*0360*/ 	.word	0xffffffff


	//   ....[72]....
        /*0364*/ 	.word	0xffffffff


	//   ....[73]....
        /*0368*/ 	.word	0xffffffff


	//   ....[74]....
        /*036c*/ 	.word	0xffffffff


	//   ....[75]....
        /*0370*/ 	.word	0xffffffff


	//   ....[76]....
        /*0374*/ 	.word	0xffffffff


	//   ....[77]....
        /*0378*/ 	.word	0xffffffff


	//   ....[78]....
        /*037c*/ 	.word	0xffffffff


	//   ....[79]....
        /*0380*/ 	.word	0xffffffff


	//   ....[80]....
        /*0384*/ 	.word	0xffffffff


	//   ....[81]....
        /*0388*/ 	.word	0xffffffff


	//   ....[82]....
        /*038c*/ 	.word	0xffffffff


	//   ....[83]....
        /*0390*/ 	.word	0xffffffff


	//   ....[84]....
        /*0394*/ 	.word	0xffffffff


	//   ....[85]....
        /*0398*/ 	.word	0xffffffff


	//   ....[86]....
        /*039c*/ 	.word	0xffffffff


	//   ....[87]....
        /*03a0*/ 	.word	0xffffffff


	//   ....[88]....
        /*03a4*/ 	.word	0xffffffff


	//   ....[89]....
        /*03a8*/ 	.word	0xffffffff


	//   ....[90]....
        /*03ac*/ 	.word	0xffffffff


	//   ....[91]....
        /*03b0*/ 	.word	0xffffffff


	//   ....[92]....
        /*03b4*/ 	.word	0xffffffff


	//   ....[93]....
        /*03b8*/ 	.word	0xffffffff


	//   ....[94]....
        /*03bc*/ 	.word	0xffffffff


	//   ....[95]....
        /*03c0*/ 	.word	0xffffffff


	//   ....[96]....
        /*03c4*/ 	.word	0xffffffff


	//   ....[97]....
        /*03c8*/ 	.word	0xffffffff


	//   ....[98]....
        /*03cc*/ 	.word	0xffffffff


	//   ....[99]....
        /*03d0*/ 	.word	0xffffffff


	//   ....[100]....
        /*03d4*/ 	.word	0xffffffff


	//   ....[101]....
        /*03d8*/ 	.word	0xffffffff


	//   ....[102]....
        /*03dc*/ 	.word	0xffffffff


	//   ....[103]....
        /*03e0*/ 	.word	0xffffffff


	//   ....[104]....
        /*03e4*/ 	.word	0xffffffff


	//   ....[105]....
        /*03e8*/ 	.word	0xffffffff


	//   ....[106]....
        /*03ec*/ 	.word	0xffffffff


	//   ....[107]....
        /*03f0*/ 	.word	0xffffffff


	//   ....[108]....
        /*03f4*/ 	.word	0xffffffff


	//   ....[109]....
        /*03f8*/ 	.word	0xffffffff


	//   ....[110]....
        /*03fc*/ 	.word	0xffffffff


	//   ....[111]....
        /*0400*/ 	.word	0xffffffff


	//   ....[112]....
        /*0404*/ 	.word	0xffffffff


	//   ....[113]....
        /*0408*/ 	.word	0xffffffff


	//   ....[114]....
        /*040c*/ 	.word	0xffffffff


	//   ....[115]....
        /*0410*/ 	.word	0xffffffff


	//   ....[116]....
        /*0414*/ 	.word	0xffffffff


	//   ....[117]....
        /*0418*/ 	.word	0xffffffff


	//   ....[118]....
        /*041c*/ 	.word	0xffffffff


	//   ....[119]....
        /*0420*/ 	.word	0xffffffff


	//   ....[120]....
        /*0424*/ 	.word	0xffffffff


	//   ....[121]....
        /*0428*/ 	.word	0xffffffff


	//   ....[122]....
        /*042c*/ 	.word	0xffffffff


	//   ....[123]....
        /*0430*/ 	.word	0xffffffff


	//   ....[124]....
        /*0434*/ 	.word	0xffffffff


	//   ....[125]....
        /*0438*/ 	.word	0xffffffff


	//   ....[126]....
        /*043c*/ 	.word	0xffffffff


	//   ....[127]....
        /*0440*/ 	.word	0xffffffff


	//   ....[128]....
        /*0444*/ 	.word	0xffffffff


	//   ....[129]....
        /*0448*/ 	.word	0xffffffff


	//   ....[130]....
        /*044c*/ 	.word	0xffffffff


	//   ....[131]....
        /*0450*/ 	.word	0xffffffff


	//   ....[132]....
        /*0454*/ 	.word	0xffffffff


	//   ....[133]....
        /*0458*/ 	.word	0xffffffff


	//   ....[134]....
        /*045c*/ 	.word	0xffffffff


	//   ....[135]....
        /*0460*/ 	.word	0x0500000f


	//   ....[136]....
        /*0464*/ 	.word	0x0500000f


	//   ....[137]....
        /*0468*/ 	.word	0x0500000f


	//   ....[138]....
        /*046c*/ 	.word	0x0500000f


	//   ....[139]....
        /*0470*/ 	.word	0x0500000f


	//   ....[140]....
        /*0474*/ 	.word	0x0500000f


	//   ....[141]....
        /*0478*/ 	.word	0x0500000f


	//   ....[142]....
        /*047c*/ 	.word	0x0500000f


	//   ....[143]....
        /*0480*/ 	.word	0x0500000f


	//   ....[144]....
        /*0484*/ 	.word	0x0500000f


	//   ....[145]....
        /*0488*/ 	.word	0x0500000f


	//   ....[146]....
        /*048c*/ 	.word	0x0500000f


	//   ....[147]....
        /*0490*/ 	.word	0x0500000f


	//   ....[148]....
        /*0494*/ 	.word	0x0500000f


	//   ....[149]....
        /*0498*/ 	.word	0x0500000f


	//   ....[150]....
        /*049c*/ 	.word	0x0500000f


	//   ....[151]....
        /*04a0*/ 	.word	0x0500000f


	//   ....[152]....
        /*04a4*/ 	.word	0x0500000f


	//   ....[153]....
        /*04a8*/ 	.word	0x0500000f


	//   ....[154]....
        /*04ac*/ 	.word	0x0500000f


	//   ....[155]....
        /*04b0*/ 	.word	0x0500000f


	//   ....[156]....
        /*04b4*/ 	.word	0x0500000f


	//   ....[157]....
        /*04b8*/ 	.word	0x0500000f


	//   ....[158]....
        /*04bc*/ 	.word	0x0500000f


	//   ....[159]....
        /*04c0*/ 	.word	0x0500000f


	//   ....[160]....
        /*04c4*/ 	.word	0x0500000f


	//   ....[161]....
        /*04c8*/ 	.word	0x0500000f


	//   ....[162]....
        /*04cc*/ 	.word	0x0500000f


	//   ....[163]....
        /*04d0*/ 	.word	0x0500000f


	//   ....[164]....
        /*04d4*/ 	.word	0x0500000f


	//   ....[165]....
        /*04d8*/ 	.word	0x0500000f


	//   ....[166]....
        /*04dc*/ 	.word	0x0500000f


	//   ....[167]....
        /*04e0*/ 	.word	0x0500000f


	//   ....[168]....
        /*04e4*/ 	.word	0x0500000f


	//   ....[169]....
        /*04e8*/ 	.word	0x0500000f


	//   ....[170]....
        /*04ec*/ 	.word	0x0500000f


	//   ....[171]....
        /*04f0*/ 	.word	0x0500000f


	//   ....[172]....
        /*04f4*/ 	.word	0x0500000f


	//   ....[173]....
        /*04f8*/ 	.word	0x0500000f


	//   ....[174]....
        /*04fc*/ 	.word	0x0500000f


	//   ....[175]....
        /*0500*/ 	.word	0x0500000f


	//   ....[176]....
        /*0504*/ 	.word	0x0500000f


	//   ....[177]....
        /*0508*/ 	.word	0x0500000f


	//   ....[178]....
        /*050c*/ 	.word	0x0500000f


	//   ....[179]....
        /*0510*/ 	.word	0x0500000f


	//   ....[180]....
        /*0514*/ 	.word	0x0500000f


	//   ....[181]....
        /*0518*/ 	.word	0x0500000f


	//   ....[182]....
        /*051c*/ 	.word	0x0500000f


	//   ....[183]....
        /*0520*/ 	.word	0x0500000f


	//   ....[184]....
        /*0524*/ 	.word	0x0500000f


	//   ....[185]....
        /*0528*/ 	.word	0x0500000f


	//   ....[186]....
        /*052c*/ 	.word	0x0500000f


	//   ....[187]....
        /*0530*/ 	.word	0x0500000f


	//   ....[188]....
        /*0534*/ 	.word	0x0500000f


	//   ....[189]....
        /*0538*/ 	.word	0x0500000f


	//   ....[190]....
        /*053c*/ 	.word	0x0500000f


	//   ....[191]....
        /*0540*/ 	.word	0x0500000f


	//   ....[192]....
        /*0544*/ 	.word	0x0500000f


	//   ....[193]....
        /*0548*/ 	.word	0x0500000f


	//   ....[194]....
        /*054c*/ 	.word	0x0500000f


	//   ....[195]....
        /*0550*/ 	.word	0x0500000f


	//   ....[196]....
        /*0554*/ 	.word	0x0500000f


	//   ....[197]....
        /*0558*/ 	.word	0x0500000f


	//   ....[198]....
        /*055c*/ 	.word	0x0500000f


	//   ....[199]....
        /*0560*/ 	.word	0x0500000f


	//   ....[200]....
        /*0564*/ 	.word	0x0500000f


	//   ....[201]....
        /*0568*/ 	.word	0x0500000f


	//   ....[202]....
        /*056c*/ 	.word	0x0500000f


	//   ....[203]....
        /*0570*/ 	.word	0x0500000f


	//   ....[204]....
        /*0574*/ 	.word	0x0500000f


	//   ....[205]....
        /*0578*/ 	.word	0x0500000f


	//   ....[206]....
        /*057c*/ 	.word	0x0500000f


	//   ....[207]....
        /*0580*/ 	.word	0x0500000f


	//   ....[208]....
        /*0584*/ 	.word	0x0500000f


	//   ....[209]....
        /*0588*/ 	.word	0x0500000f


	//   ....[210]....
        /*058c*/ 	.word	0x0500000f


	//----- nvinfo : EIATTR_COOP_GROUP_INSTR_OFFSETS
	.align		4
.L_117:
        /*0590*/ 	.byte	0x04, 0x28
        /*0592*/ 	.short	(.L_119 - .L_118)


	//   ....[0]....
.L_118:
        /*0594*/ 	.word	0x00000070


	//   ....[1]....
        /*0598*/ 	.word	0x000000b0


	//   ....[2]....
        /*059c*/ 	.word	0x000002d0


	//   ....[3]....
        /*05a0*/ 	.word	0x00000430


	//   ....[4]....
        /*05a4*/ 	.word	0x00000550


	//   ....[5]....
        /*05a8*/ 	.word	0x000006b0


	//   ....[6]....
        /*05ac*/ 	.word	0x00001d10


	//   ....[7]....
        /*05b0*/ 	.word	0x00005470


	//   ....[8]....
        /*05b4*/ 	.word	0x000054b0


	//   ....[9]....
        /*05b8*/ 	.word	0x00005860


	//   ....[10]....
        /*05bc*/ 	.word	0x000058c0


	//   ....[11]....
        /*05c0*/ 	.word	0x00009620


	//   ....[12]....
        /*05c4*/ 	.word	0x00009680


	//   ....[13]....
        /*05c8*/ 	.word	0x000098e0


	//   ....[14]....
        /*05cc*/ 	.word	0x00009900


	//   ....[15]....
        /*05d0*/ 	.word	0x0000acf0


	//   ....[16]....
        /*05d4*/ 	.word	0x0000ad30


	//   ....[17]....
        /*05d8*/ 	.word	0x0000adc0


	//   ....[18]....
        /*05dc*/ 	.word	0x0000af70


	//   ....[19]....
        /*05e0*/ 	.word	0x0000cc00


	//   ....[20]....
        /*05e4*/ 	.word	0x0000cc10


	//   ....[21]....
        /*05e8*/ 	.word	0x0000cc20


	//   ....[22]....
        /*05ec*/ 	.word	0x0000cc40


	//   ....[23]....
        /*05f0*/ 	.word	0x0000d740


	//   ....[24]....
        /*05f4*/ 	.word	0x0000d770


	//   ....[25]....
        /*05f8*/ 	.word	0x0000d910


	//   ....[26]....
        /*05fc*/ 	.word	0x0000d930


	//   ....[27]....
        /*0600*/ 	.word	0x0000da70


	//   ....[28]....
        /*0604*/ 	.word	0x0000da90


	//   ....[29]....
        /*0608*/ 	.word	0x0000dbe0


	//   ....[30]....
        /*060c*/ 	.word	0x0000dc00


	//   ....[31]....
        /*0610*/ 	.word	0x0000e1d0


	//   ....[32]....
        /*0614*/ 	.word	0x0000e210


	//   ....[33]....
        /*0618*/ 	.word	0x0000eca0


	//   ....[34]....
        /*061c*/ 	.word	0x0000ecb0


	//   ....[35]....
        /*0620*/ 	.word	0x00010040


	//   ....[36]....
        /*0624*/ 	.word	0x00010070


	//   ....[37]....
        /*0628*/ 	.word	0x000101e0


	//   ....[38]....
        /*062c*/ 	.word	0x00010200


	//   ....[39]....
        /*0630*/ 	.word	0x00010340


	//   ....[40]....
        /*0634*/ 	.word	0x00010360


	//   ....[41]....
        /*0638*/ 	.word	0x000104b0


	//   ....[42]....
        /*063c*/ 	.word	0x000104d0


	//   ....[43]....
        /*0640*/ 	.word	0x000106b0


	//   ....[44]....
        /*0644*/ 	.word	0x000108a0


	//   ....[45]....
        /*0648*/ 	.word	0x000108d0


	//   ....[46]....
        /*064c*/ 	.word	0x00010900


	//   ....[47]....
        /*0650*/ 	.word	0x00010930


	//   ....[48]....
        /*0654*/ 	.word	0x00010960


	//   ....[49]....
        /*0658*/ 	.word	0x00010990


	//   ....[50]....
        /*065c*/ 	.word	0x00010b00


	//   ....[51]....
        /*0660*/ 	.word	0x00010b30


	//   ....[52]....
        /*0664*/ 	.word	0x00010b60


	//   ....[53]....
        /*0668*/ 	.word	0x00010b90


	//   ....[54]....
        /*066c*/ 	.word	0x00010bc0


	//   ....[55]....
        /*0670*/ 	.word	0x00010bf0


	//   ....[56]....
        /*0674*/ 	.word	0x00010c80


	//   ....[57]....
        /*0678*/ 	.word	0x00010cb0


	//   ....[58]....
        /*067c*/ 	.word	0x00010cc0


	//   ....[59]....
        /*0680*/ 	.word	0x00010d50


	//   ....[60]....
        /*0684*/ 	.word	0x00012710


	//   ....[61]....
        /*0688*/ 	.word	0x00012750


	//   ....[62]....
        /*068c*/ 	.word	0x00012780


	//   ....[63]....
        /*0690*/ 	.word	0x00012830


	//   ....[64]....
        /*0694*/ 	.word	0x00012870


	//   ....[65]....
        /*0698*/ 	.word	0x000128d0


	//   ....[66]....
        /*069c*/ 	.word	0x00012910


	//   ....[67]....
        /*06a0*/ 	.word	0x00012970


	//   ....[68]....
        /*06a4*/ 	.word	0x00012990


	//   ....[69]....
        /*06a8*/ 	.word	0x000129c0


	//   ....[70]....
        /*06ac*/ 	.word	0x00013190


	//   ....[71]....
        /*06b0*/ 	.word	0x000131c0


	//   ....[72]....
        /*06b4*/ 	.word	0x00013220


	//   ....[73]....
        /*06b8*/ 	.word	0x00013280


	//   ....[74]....
        /*06bc*/ 	.word	0x000132d0


	//   ....[75]....
        /*06c0*/ 	.word	0x00013340


	//   ....[76]....
        /*06c4*/ 	.word	0x00013390


	//   ....[77]....
        /*06c8*/ 	.word	0x00013400


	//   ....[78]....
        /*06cc*/ 	.word	0x00013450


	//   ....[79]....
        /*06d0*/ 	.word	0x000134c0


	//   ....[80]....
        /*06d4*/ 	.word	0x00013510


	//   ....[81]....
        /*06d8*/ 	.word	0x00013580


	//   ....[82]....
        /*06dc*/ 	.word	0x000135d0


	//   ....[83]....
        /*06e0*/ 	.word	0x00013640


	//   ....[84]....
        /*06e4*/ 	.word	0x00013690


	//   ....[85]....
        /*06e8*/ 	.word	0x000136e0


	//   ....[86]....
        /*06ec*/ 	.word	0x00013e70


	//   ....[87]....
        /*06f0*/ 	.word	0x00013eb0


	//   ....[88]....
        /*06f4*/ 	.word	0x00013ed0


	//   ....[89]....
        /*06f8*/ 	.word	0x00013f90


	//   ....[90]....
        /*06fc*/ 	.word	0x00013fc0


	//   ....[91]....
        /*0700*/ 	.word	0x00014010


	//   ....[92]....
        /*0704*/ 	.word	0x00014040


	//   ....[93]....
        /*0708*/ 	.word	0x00014090


	//   ....[94]....
        /*070c*/ 	.word	0x000140c0


	//   ....[95]....
        /*0710*/ 	.word	0x00014130


	//   ....[96]....
        /*0714*/ 	.word	0x00014410


	//   ....[97]....
        /*0718*/ 	.word	0x00014430


	//   ....[98]....
        /*071c*/ 	.word	0x00014440


	//   ....[99]....
        /*0720*/ 	.word	0x000144f0


	//   ....[100]....
        /*0724*/ 	.word	0x00014500


	//   ....[101]....
        /*0728*/ 	.word	0x000145b0


	//   ....[102]....
        /*072c*/ 	.word	0x000145c0


	//   ....[103]....
        /*0730*/ 	.word	0x00014670


	//   ....[104]....
        /*0734*/ 	.word	0x00014680


	//   ....[105]....
        /*0738*/ 	.word	0x00014690


	//   ....[106]....
        /*073c*/ 	.word	0x00014ca0


	//   ....[107]....
        /*0740*/ 	.word	0x00014ce0


	//   ....[108]....
        /*0744*/ 	.word	0x00014d20


	//   ....[109]....
        /*0748*/ 	.word	0x00014d40


	//   ....[110]....
        /*074c*/ 	.word	0x00014d60


	//   ....[111]....
        /*0750*/ 	.word	0x00014e10


	//   ....[112]....
        /*0754*/ 	.word	0x00014ec0


	//   ....[113]....
        /*0758*/ 	.word	0x00014ef0


	//   ....[114]....
        /*075c*/ 	.word	0x00014f00


	//   ....[115]....
        /*0760*/ 	.word	0x00014f90


	//   ....[116]....
        /*0764*/ 	.word	0x00015400


	//   ....[117]....
        /*0768*/ 	.word	0x00015430


	//   ....[118]....
        /*076c*/ 	.word	0x00015490


	//   ....[119]....
        /*0770*/ 	.word	0x000154c0


	//   ....[120]....
        /*0774*/ 	.word	0x000154f0


	//   ....[121]....
        /*0778*/ 	.word	0x00015520


	//   ....[122]....
        /*077c*/ 	.word	0x00015550


	//   ....[123]....
        /*0780*/ 	.word	0x00015580


	//   ....[124]....
        /*0784*/ 	.word	0x00015720


	//   ....[125]....
        /*0788*/ 	.word	0x00015750


	//   ....[126]....
        /*078c*/ 	.word	0x00015780


	//   ....[127]....
        /*0790*/ 	.word	0x000157b0


	//   ....[128]....
        /*0794*/ 	.word	0x000157e0


	//   ....[129]....
        /*0798*/ 	.word	0x00015810


	//   ....[130]....
        /*079c*/ 	.word	0x000158d0


	//   ....[131]....
        /*07a0*/ 	.word	0x000158f0


	//   ....[132]....
        /*07a4*/ 	.word	0x00015900


	//   ....[133]....
        /*07a8*/ 	.word	0x00015960


	//   ....[134]....
        /*07ac*/ 	.word	0x00015f80


	//   ....[135]....
        /*07b0*/ 	.word	0x00016470


	//   ....[136]....
        /*07b4*/ 	.word	0x00016560


	//   ....[137]....
        /*07b8*/ 	.word	0x00016640


	//   ....[138]....
        /*07bc*/ 	.word	0x000166a0


	//   ....[139]....
        /*07c0*/ 	.word	0x00016740


	//   ....[140]....
        /*07c4*/ 	.word	0x00016820


	//   ....[141]....
        /*07c8*/ 	.word	0x00016920


	//   ....[142]....
        /*07cc*/ 	.word	0x00016990


	//   ....[143]....
        /*07d0*/ 	.word	0x00016a80


	//   ....[144]....
        /*07d4*/ 	.word	0x00016af0


	//   ....[145]....
        /*07d8*/ 	.word	0x00016bd0


	//   ....[146]....
        /*07dc*/ 	.word	0x00016c80


	//   ....[147]....
        /*07e0*/ 	.word	0x00016cf0


	//   ....[148]....
        /*07e4*/ 	.word	0x00016d70


	//   ....[149]....
        /*07e8*/ 	.word	0x00016e40


	//   ....[150]....
        /*07ec*/ 	.word	0x00016ec0


	//   ....[151]....
        /*07f0*/ 	.word	0x00016fb0


	//   ....[152]....
        /*07f4*/ 	.word	0x00017030


	//   ....[153]....
        /*07f8*/ 	.word	0x00017120


	//   ....[154]....
        /*07fc*/ 	.word	0x000171a0


	//   ....[155]....
        /*0800*/ 	.word	0x00017290


	//   ....[156]....
        /*0804*/ 	.word	0x00017310


	//   ....[157]....
        /*0808*/ 	.word	0x00017400


	//   ....[158]....
        /*080c*/ 	.word	0x00017480


	//   ....[159]....
        /*0810*/ 	.word	0x00017570


	//   ....[160]....
        /*0814*/ 	.word	0x000175f0


	//   ....[161]....
        /*0818*/ 	.word	0x000176c0


	//   ....[162]....
        /*081c*/ 	.word	0x000177f0


	//   ....[163]....
        /*0820*/ 	.word	0x000178c0


	//   ....[164]....
        /*0824*/ 	.word	0x00017990


	//   ....[165]....
        /*0828*/ 	.word	0x00017a70


	//   ....[166]....
        /*082c*/ 	.word	0x00017ad0


	//   ....[167]....
        /*0830*/ 	.word	0x00017bb0


	//   ....[168]....
        /*0834*/ 	.word	0x00017c10


	//   ....[169]....
        /*0838*/ 	.word	0x00017cf0


	//   ....[170]....
        /*083c*/ 	.word	0x00017d50


	//   ....[171]....
        /*0840*/ 	.word	0x00017e60


	//   ....[172]....
        /*0844*/ 	.word	0x00017f50


	//   ....[173]....
        /*0848*/ 	.word	0x00017ff0


	//   ....[174]....
        /*084c*/ 	.word	0x00018050


	//   ....[175]....
        /*0850*/ 	.word	0x00018170


	//   ....[176]....
        /*0854*/ 	.word	0x000181d0


	//   ....[177]....
        /*0858*/ 	.word	0x000182f0


	//   ....[178]....
        /*085c*/ 	.word	0x00018350


	//   ....[179]....
        /*0860*/ 	.word	0x00018470


	//   ....[180]....
        /*0864*/ 	.word	0x000184d0


	//   ....[181]....
        /*0868*/ 	.word	0x000185a0


	//   ....[182]....
        /*086c*/ 	.word	0x00018700


	//   ....[183]....
        /*0870*/ 	.word	0x000187a0


	//   ....[184]....
        /*0874*/ 	.word	0x000188f0


	//   ....[185]....
        /*0878*/ 	.word	0x000189a0


	//   ....[186]....
        /*087c*/ 	.word	0x00018a00


	//   ....[187]....
        /*0880*/ 	.word	0x00018ac0


	//   ....[188]....
        /*0884*/ 	.word	0x00018ba0


	//   ....[189]....
        /*0888*/ 	.word	0x00018c60


	//   ....[190]....
        /*088c*/ 	.word	0x00018d40


	//   ....[191]....
        /*0890*/ 	.word	0x00018e00


	//   ....[192]....
        /*0894*/ 	.word	0x00018f10


	//   ....[193]....
        /*0898*/ 	.word	0x00018fb0


	//   ....[194]....
        /*089c*/ 	.word	0x00019130


	//   ....[195]....
        /*08a0*/ 	.word	0x000191a0


	//   ....[196]....
        /*08a4*/ 	.word	0x00019210


	//   ....[197]....
        /*08a8*/ 	.word	0x00019280


	//   ....[198]....
        /*08ac*/ 	.word	0x000192f0


	//   ....[199]....
        /*08b0*/ 	.word	0x00019370


	//   ....[200]....
        /*08b4*/ 	.word	0x000193f0


	//   ....[201]....
        /*08b8*/ 	.word	0x00019480


	//   ....[202]....
        /*08bc*/ 	.word	0x000194f0


	//   ....[203]....
        /*08c0*/ 	.word	0x00019560


	//   ....[204]....
        /*08c4*/ 	.word	0x000195d0


	//   ....[205]....
        /*08c8*/ 	.word	0x00019650


	//   ....[206]....
        /*08cc*/ 	.word	0x000196c0


	//   ....[207]....
        /*08d0*/ 	.word	0x00019760


	//   ....[208]....
        /*08d4*/ 	.word	0x000197b0


	//   ....[209]....
        /*08d8*/ 	.word	0x00019840


	//   ....[210]....
        /*08dc*/ 	.word	0x00019970


	//----- nvinfo : EIATTR_REG_RECONFIG
	.align		4
.L_119:
        /*08e0*/ 	.byte	0x01, 0x54
	.zero		2


	//----- nvinfo : EIATTR_SYSCALL_OFFSETS
	.align		4
        /*08e4*/ 	.byte	0x04, 0x46
        /*08e6*/ 	.short	(.L_121 - .L_120)


	//   ....[0]....
.L_120:
        /*08e8*/ 	.word	0x00001e90


	//   ....[1]....
        /*08ec*/ 	.word	0x00011d40


	//   ....[2]....
        /*08f0*/ 	.word	0x00011e90


	//   ....[3]....
        /*08f4*/ 	.word	0x00011f80


	//   ....[4]....
        /*08f8*/ 	.word	0x00012e10


	//----- nvinfo : EIATTR_MBARRIER_INSTR_OFFSETS
	.align		4
.L_121:
        /*08fc*/ 	.byte	0x04, 0x39
        /*08fe*/ 	.short	(.L_123 - .L_122)


	//   ....[0]....
.L_122:
        /*0900*/ 	.word	0x00000180
        /*0904*/ 	.word	0x000000ff
        /*0908*/ 	.word	0x00038800
        /*090c*/ 	.short	0x0100
        /*090e*/ 	.byte	0x08
	.zero		1


	//   ....[1]....
        /*0910*/ 	.word	0x00000190
        /*0914*/ 	.word	0x000000ff
        /*0918*/ 	.word	0x00038820
        /*091c*/ 	.short	0x0100
        /*091e*/ 	.byte	0x08
	.zero		1


	//   ....[2]....
        /*0920*/ 	.word	0x00000280
        /*0924*/ 	.word	0x000000ff
        /*0928*/ 	.word	0x00038830
        /*092c*/ 	.short	0x0100
        /*092e*/ 	.byte	0x08
	.zero		1


	//   ....[3]....
        /*0930*/ 	.word	0x00000290
        /*0934*/ 	.word	0x000000ff
        /*0938*/ 	.word	0x00038840
        /*093c*/ 	.short	0x0100
        /*093e*/ 	.byte	0x08
	.zero		1


	//   ....[4]....
        /*0940*/ 	.word	0x000002a0
        /*0944*/ 	.word	0x000000ff
        /*0948*/ 	.word	0x00038838
        /*094c*/ 	.short	0x0100
        /*094e*/ 	.byte	0x08
	.zero		1


	//   ....[5]....
        /*0950*/ 	.word	0x000002b0
        /*0954*/ 	.word	0x000000ff
        /*0958*/ 	.word	0x00038848
        /*095c*/ 	.short	0x0100
        /*095e*/ 	.byte	0x08
	.zero		1


	//   ....[6]....
        /*0960*/ 	.word	0x000003e0
        /*0964*/ 	.word	0x000000ff
        /*0968*/ 	.word	0x00038850
        /*096c*/ 	.short	0x0100
        /*096e*/ 	.byte	0x08
	.zero		1


	//   ....[7]....
        /*0970*/ 	.word	0x000003f0
        /*0974*/ 	.word	0x000000ff
        /*0978*/ 	.word	0x00038860
        /*097c*/ 	.short	0x0100
        /*097e*/ 	.byte	0x08
	.zero		1


	//   ....[8]....
        /*0980*/ 	.word	0x00000400
        /*0984*/ 	.word	0x000000ff
        /*0988*/ 	.word	0x00038858
        /*098c*/ 	.short	0x0100
        /*098e*/ 	.byte	0x08
	.zero		1


	//   ....[9]....
        /*0990*/ 	.word	0x00000410
        /*0994*/ 	.word	0x000000ff
        /*0998*/ 	.word	0x00038868
        /*099c*/ 	.short	0x0100
        /*099e*/ 	.byte	0x08
	.zero		1


	//   ....[10]....
        /*09a0*/ 	.word	0x00000500
        /*09a4*/ 	.word	0x000000ff
        /*09a8*/ 	.word	0x00038870
        /*09ac*/ 	.short	0x0100
        /*09ae*/ 	.byte	0x06
	.zero		1


	//   ....[11]....
        /*09b0*/ 	.word	0x00000510
        /*09b4*/ 	.word	0x000000ff
        /*09b8*/ 	.word	0x00038880
        /*09bc*/ 	.short	0x0100
        /*09be*/ 	.byte	0x06
	.zero		1


	//   ....[12]....
        /*09c0*/ 	.word	0x00000520
        /*09c4*/ 	.word	0x000000ff
        /*09c8*/ 	.word	0x00038878
        /*09cc*/ 	.short	0x0100
        /*09ce*/ 	.byte	0x06
	.zero		1


	//   ....[13]....
        /*09d0*/ 	.word	0x00000530
        /*09d4*/ 	.word	0x000000ff
        /*09d8*/ 	.word	0x00038888
        /*09dc*/ 	.short	0x0100
        /*09de*/ 	.byte	0x06
	.zero		1


	//   ....[14]....
        /*09e0*/ 	.word	0x00000660
        /*09e4*/ 	.word	0x000000ff
        /*09e8*/ 	.word	0x00038890
        /*09ec*/ 	.short	0x0100
        /*09ee*/ 	.byte	0x08
	.zero		1


	//   ....[15]....
        /*09f0*/ 	.word	0x00000670
        /*09f4*/ 	.word	0x000000ff
        /*09f8*/ 	.word	0x000388a0
        /*09fc*/ 	.short	0x0100
        /*09fe*/ 	.byte	0x08
	.zero		1


	//   ....[16]....
        /*0a00*/ 	.word	0x00000680
        /*0a04*/ 	.word	0x000000ff
        /*0a08*/ 	.word	0x00038898
        /*0a0c*/ 	.short	0x0100
        /*0a0e*/ 	.byte	0x08
	.zero		1


	//   ....[17]....
        /*0a10*/ 	.word	0x00000690
        /*0a14*/ 	.word	0x000000ff
        /*0a18*/ 	.word	0x000388a8
        /*0a1c*/ 	.short	0x0100
        /*0a1e*/ 	.byte	0x08
	.zero		1


	//   ....[18]....
        /*0a20*/ 	.word	0x000007d0
        /*0a24*/ 	.word	0x000000ff
        /*0a28*/ 	.word	0x000388b0
        /*0a2c*/ 	.short	0x0100
        /*0a2e*/ 	.byte	0x08
	.zero		1


	//   ....[19]....
        /*0a30*/ 	.word	0x000007e0
        /*0a34*/ 	.word	0x000000ff
        /*0a38*/ 	.word	0x000388c0
        /*0a3c*/ 	.short	0x0100
        /*0a3e*/ 	.byte	0x08
	.zero		1


	//   ....[20]....
        /*0a40*/ 	.word	0x000007f0
        /*0a44*/ 	.word	0x000000ff
        /*0a48*/ 	.word	0x000388b8
        /*0a4c*/ 	.short	0x0100
        /*0a4e*/ 	.byte	0x08
	.zero		1


	//   ....[21]....
        /*0a50*/ 	.word	0x00000800
        /*0a54*/ 	.word	0x000000ff
        /*0a58*/ 	.word	0x000388c8
        /*0a5c*/ 	.short	0x0100
        /*0a5e*/ 	.byte	0x08
	.zero		1


	//   ....[22]....
        /*0a60*/ 	.word	0x00001f90
        /*0a64*/ 	.word	0x00000005
        /*0a68*/ 	.word	0x00038800
        /*0a6c*/ 	.short	0x010a
        /*0a6e*/ 	.byte	0x3f
	.zero		1


	//   ....[23]....
        /*0a70*/ 	.word	0x00002020
        /*0a74*/ 	.word	0x00000000
        /*0a78*/ 	.word	0x00038830
        /*0a7c*/ 	.short	0x010a
        /*0a7e*/ 	.byte	0x3f
	.zero		1


	//   ....[24]....
        /*0a80*/ 	.word	0x00002070
        /*0a84*/ 	.word	0x00000000
        /*0a88*/ 	.word	0x00038830
        /*0a8c*/ 	.short	0x010a
        /*0a8e*/ 	.byte	0x3f
	.zero		1


	//   ....[25]....
        /*0a90*/ 	.word	0x00005cf0
        /*0a94*/ 	.word	0x00000007
        /*0a98*/ 	.word	0x00000000
        /*0a9c*/ 	.short	0x0101
        /*0a9e*/ 	.byte	0x3f
	.zero		1


	//   ....[26]....
        /*0aa0*/ 	.word	0x00006830
        /*0aa4*/ 	.word	0x000000ff
        /*0aa8*/ 	.word	0x00038830
        /*0aac*/ 	.short	0x010a
        /*0aae*/ 	.byte	0x05
	.zero		1


	//   ....[27]....
        /*0ab0*/ 	.word	0x00006880
        /*0ab4*/ 	.word	0x000000ff
        /*0ab8*/ 	.word	0x00038830
        /*0abc*/ 	.short	0x010a
        /*0abe*/ 	.byte	0x04
	.zero		1


	//   ....[28]....
        /*0ac0*/ 	.word	0x00008df0
        /*0ac4*/ 	.word	0x000000ff
        /*0ac8*/ 	.word	0x00038850
        /*0acc*/ 	.short	0x010a
        /*0ace*/ 	.byte	0x04
	.zero		1


	//   ....[29]....
        /*0ad0*/ 	.word	0x00008e30
        /*0ad4*/ 	.word	0x000000ff
        /*0ad8*/ 	.word	0x00038850
        /*0adc*/ 	.short	0x010a
        /*0ade*/ 	.byte	0x04
	.zero		1


	//   ....[30]....
        /*0ae0*/ 	.word	0x00009470
        /*0ae4*/ 	.word	0x000000ff
        /*0ae8*/ 	.word	0x00000000
        /*0aec*/ 	.short	0x0101
        /*0aee*/ 	.byte	0x06
	.zero		1


	//   ....[31]....
        /*0af0*/ 	.word	0x0000a250
        /*0af4*/ 	.word	0x000000ff
        /*0af8*/ 	.word	0x00000000
        /*0afc*/ 	.short	0x0101
        /*0afe*/ 	.byte	0x04
	.zero		1


	//   ....[32]....
        /*0b00*/ 	.word	0x0000abe0
        /*0b04*/ 	.word	0x0000000c
        /*0b08*/ 	.word	0x00038850
        /*0b0c*/ 	.short	0x010a
        /*0b0e*/ 	.byte	0x3f
	.zero		1


	//   ....[33]....
        /*0b10*/ 	.word	0x0000ac50
        /*0b14*/ 	.word	0x0000000c
        /*0b18*/ 	.word	0x00038850
        /*0b1c*/ 	.short	0x010a
        /*0b1e*/ 	.byte	0x3f
	.zero		1


	//   ....[34]....
        /*0b20*/ 	.word	0x0000b930
        /*0b24*/ 	.word	0x00000003
        /*0b28*/ 	.word	0x00000000
        /*0b2c*/ 	.short	0x0101
        /*0b2e*/ 	.byte	0x3f
	.zero		1


	//   ....[35]....
        /*0b30*/ 	.word	0x0000d750
        /*0b34*/ 	.word	0x000000ff
        /*0b38*/ 	.word	0x00000000
        /*0b3c*/ 	.short	0x0101
        /*0b3e*/ 	.byte	0x08
	.zero		1


	//   ....[36]....
        /*0b40*/ 	.word	0x0000dff0
        /*0b44*/ 	.word	0x000000ff
        /*0b48*/ 	.word	0x00000000
        /*0b4c*/ 	.short	0x0101
        /*0b4e*/ 	.byte	0x08
	.zero		1


	//   ....[37]....
        /*0b50*/ 	.word	0x00012540
        /*0b54*/ 	.word	0x00000005
        /*0b58*/ 	.word	0x00038840
        /*0b5c*/ 	.short	0x010a
        /*0b5e*/ 	.byte	0x3f
	.zero		1


	//   ....[38]....
        /*0b60*/ 	.word	0x00012b30
        /*0b64*/ 	.word	0x00000005
        /*0b68*/ 	.word	0x00038830
        /*0b6c*/ 	.short	0x0107
        /*0b6e*/ 	.byte	0x3f
	.zero		1


	//   ....[39]....
        /*0b70*/ 	.word	0x00012c10
        /*0b74*/ 	.word	0x00000005
        /*0b78*/ 	.word	0x00038830
        /*0b7c*/ 	.short	0x0101
        /*0b7e*/ 	.byte	0x3f
	.zero		1


	//   ....[40]....
        /*0b80*/ 	.word	0x000137d0
        /*0b84*/ 	.word	0x00000016
        /*0b88*/ 	.word	0x00038800
        /*0b8c*/ 	.short	0x0107
        /*0b8e*/ 	.byte	0x3f
	.zero		1


	//   ....[41]....
        /*0b90*/ 	.word	0x000138f0
        /*0b94*/ 	.word	0x00000016
        /*0b98*/ 	.word	0x00038800
        /*0b9c*/ 	.short	0x0101
        /*0b9e*/ 	.byte	0x3f
	.zero		1


	//   ....[42]....
        /*0ba0*/ 	.word	0x00013910
        /*0ba4*/ 	.word	0x00000016
        /*0ba8*/ 	.word	0x00038820
        /*0bac*/ 	.short	0x010a
        /*0bae*/ 	.byte	0x3f
	.zero		1


	//   ....[43]....
        /*0bb0*/ 	.word	0x00013ce0
        /*0bb4*/ 	.word	0x00000006
        /*0bb8*/ 	.word	0x00038840
        /*0bbc*/ 	.short	0x010a
        /*0bbe*/ 	.byte	0x3f
	.zero		1


	//   ....[44]....
        /*0bc0*/ 	.word	0x00014240
        /*0bc4*/ 	.word	0x00000006
        /*0bc8*/ 	.word	0x00038830
        /*0bcc*/ 	.short	0x0107
        /*0bce*/ 	.byte	0x3f
	.zero		1


	//   ....[45]....
        /*0bd0*/ 	.word	0x000142f0
        /*0bd4*/ 	.word	0x00000006
        /*0bd8*/ 	.word	0x00038830
        /*0bdc*/ 	.short	0x0101
        /*0bde*/ 	.byte	0x3f
	.zero		1


	//   ....[46]....
        /*0be0*/ 	.word	0x00014350
        /*0be4*/ 	.word	0x00000006
        /*0be8*/ 	.word	0x00038860
        /*0bec*/ 	.short	0x010a
        /*0bee*/ 	.byte	0x3f
	.zero		1


	//   ....[47]....
        /*0bf0*/ 	.word	0x00014850
        /*0bf4*/ 	.word	0x00000006
        /*0bf8*/ 	.word	0x00038850
        /*0bfc*/ 	.short	0x0107
        /*0bfe*/ 	.byte	0x3f
	.zero		1


	//   ....[48]....
        /*0c00*/ 	.word	0x000149e0
        /*0c04*/ 	.word	0x00000006
        /*0c08*/ 	.word	0x00038850
        /*0c0c*/ 	.short	0x0101
        /*0c0e*/ 	.byte	0x3f
	.zero		1


	//   ....[49]....
        /*0c10*/ 	.word	0x00014bf0
        /*0c14*/ 	.word	0x00000004
        /*0c18*/ 	.word	0x00038860
        /*0c1c*/ 	.short	0x010a
        /*0c1e*/ 	.byte	0x3f
	.zero		1


	//   ....[50]....
        /*0c20*/ 	.word	0x00015110
        /*0c24*/ 	.word	0x00000004
        /*0c28*/ 	.word	0x00038850
        /*0c2c*/ 	.short	0x0107
        /*0c2e*/ 	.byte	0x3f
	.zero		1


	//   ....[51]....
        /*0c30*/ 	.word	0x000151c0
        /*0c34*/ 	.word	0x00000004
        /*0c38*/ 	.word	0x00038850
        /*0c3c*/ 	.short	0x0101
        /*0c3e*/ 	.byte	0x3f
	.zero		1


	//   ....[52]....
        /*0c40*/ 	.word	0x00015f00
        /*0c44*/ 	.word	0x00000004
        /*0c48*/ 	.word	0x00038820
        /*0c4c*/ 	.short	0x010a
        /*0c4e*/ 	.byte	0x3f
	.zero		1


	//   ....[53]....
        /*0c50*/ 	.word	0x000160a0
        /*0c54*/ 	.word	0x00000005
        /*0c58*/ 	.word	0x00038840
        /*0c5c*/ 	.short	0x010a
        /*0c5e*/ 	.byte	0x3f
	.zero		1


	//   ....[54]....
        /*0c60*/ 	.word	0x00016140
        /*0c64*/ 	.word	0x0000001b
        /*0c68*/ 	.word	0x00038840
        /*0c6c*/ 	.short	0x010a
        /*0c6e*/ 	.byte	0x3f
	.zero		1


	//   ....[55]....
        /*0c70*/ 	.word	0x00016180
        /*0c74*/ 	.word	0x00000005
        /*0c78*/ 	.word	0x00038860
        /*0c7c*/ 	.short	0x010a
        /*0c7e*/ 	.byte	0x3f
	.zero		1


	//   ....[56]....
        /*0c80*/ 	.word	0x000161c0
        /*0c84*/ 	.word	0x0000001b
        /*0c88*/ 	.word	0x00038860
        /*0c8c*/ 	.short	0x010a
        /*0c8e*/ 	.byte	0x3f
	.zero		1


	//   ....[57]....
        /*0c90*/ 	.word	0x00016220
        /*0c94*/ 	.word	0x00000005
        /*0c98*/ 	.word	0x00038800
        /*0c9c*/ 	.short	0x010a
        /*0c9e*/ 	.byte	0x3f
	.zero		1


	//   ....[58]....
        /*0ca0*/ 	.word	0x00016270
        /*0ca4*/ 	.word	0x00000000
        /*0ca8*/ 	.word	0x00038830
        /*0cac*/ 	.short	0x010a
        /*0cae*/ 	.byte	0x3f
	.zero		1


	//   ....[59]....
        /*0cb0*/ 	.word	0x000162e0
        /*0cb4*/ 	.word	0x00000004
        /*0cb8*/ 	.word	0x00038830
        /*0cbc*/ 	.short	0x010a
        /*0cbe*/ 	.byte	0x3f
	.zero		1


	//   ....[60]....
        /*0cc0*/ 	.word	0x00016340
        /*0cc4*/ 	.word	0x00000002
        /*0cc8*/ 	.word	0x00038850
        /*0ccc*/ 	.short	0x010a
        /*0cce*/ 	.byte	0x3f
	.zero		1


	//   ....[61]....
        /*0cd0*/ 	.word	0x00016390
        /*0cd4*/ 	.word	0x0000000c
        /*0cd8*/ 	.word	0x00038850
        /*0cdc*/ 	.short	0x010a
        /*0cde*/ 	.byte	0x3f
	.zero		1


	//   ....[62]....
        /*0ce0*/ 	.word	0x000164b0
        /*0ce4*/ 	.word	0x00000005
        /*0ce8*/ 	.word	0x00038840
        /*0cec*/ 	.short	0x010a
        /*0cee*/ 	.byte	0x3f
	.zero		1


	//   ....[63]....
        /*0cf0*/ 	.word	0x000176f0
        /*0cf4*/ 	.word	0x00000016
        /*0cf8*/ 	.word	0x00038820
        /*0cfc*/ 	.short	0x010a
        /*0cfe*/ 	.byte	0x3f
	.zero		1


	//   ....[64]....
        /*0d00*/ 	.word	0x00017740
        /*0d04*/ 	.word	0x00000006
        /*0d08*/ 	.word	0x00038840
        /*0d0c*/ 	.short	0x010a
        /*0d0e*/ 	.byte	0x3f
	.zero		1


	//   ....[65]....
        /*0d10*/ 	.word	0x00017ea0
        /*0d14*/ 	.word	0x00000006
        /*0d18*/ 	.word	0x00038860
        /*0d1c*/ 	.short	0x010a
        /*0d1e*/ 	.byte	0x3f
	.zero		1


	//   ....[66]....
        /*0d20*/ 	.word	0x00018650
        /*0d24*/ 	.word	0x00000004
        /*0d28*/ 	.word	0x00038860
        /*0d2c*/ 	.short	0x010a
        /*0d2e*/ 	.byte	0x3f
	.zero		1


	//   ....[67]....
        /*0d30*/ 	.word	0x00019890
        /*0d34*/ 	.word	0x00000004
        /*0d38*/ 	.word	0x00038820
        /*0d3c*/ 	.short	0x010a
        /*0d3e*/ 	.byte	0x3f
	.zero		1


	//   ....[68]....
        /*0d40*/ 	.word	0x00019a30
        /*0d44*/ 	.word	0x00000005
        /*0d48*/ 	.word	0x00038840
        /*0d4c*/ 	.short	0x010a
        /*0d4e*/ 	.byte	0x3f
	.zero		1


	//   ....[69]....
        /*0d50*/ 	.word	0x00019a80
        /*0d54*/ 	.word	0x0000001b
        /*0d58*/ 	.word	0x00038840
        /*0d5c*/ 	.short	0x010a
        /*0d5e*/ 	.byte	0x3f
	.zero		1


	//   ....[70]....
        /*0d60*/ 	.word	0x00019ad0
        /*0d64*/ 	.word	0x00000005
        /*0d68*/ 	.word	0x00038860
        /*0d6c*/ 	.short	0x010a
        /*0d6e*/ 	.byte	0x3f
	.zero		1


	//----- nvinfo : EIATTR_NUM_MBARRIERS
	.align		4
.L_123:
        /*0d70*/ 	.byte	0x03, 0x38
        /*0d72*/ 	.short	0x0016


	//----- nvinfo : EIATTR_EXIT_INSTR_OFFSETS
	.align		4
        /*0d74*/ 	.byte	0x04, 0x1c
        /*0d76*/ 	.short	(.L_125 - .L_124)


	//   ....[0]....
.L_124:
        /*0d78*/ 	.word	0x00000990


	//   ....[1]....
        /*0d7c*/ 	.word	0x00010650


	//   ....[2]....
        /*0d80*/ 	.word	0x00016210


	//----- nvinfo : EIATTR_MAX_THREADS
	.align		4
.L_125:
        /*0d84*/ 	.byte	0x04, 0x05
        /*0d86*/ 	.short	(.L_127 - .L_126)
.L_126:
        /*0d88*/ 	.word	0x00000180
        /*0d8c*/ 	.word	0x00000001
        /*0d90*/ 	.word	0x00000001


	//----- nvinfo : EIATTR_CRS_STACK_SIZE
	.align		4
.L_127:
        /*0d94*/ 	.byte	0x04, 0x1e
        /*0d96*/ 	.short	(.L_129 - .L_128)
.L_128:
        /*0d98*/ 	.word	0x00000000


	//----- nvinfo : EIATTR_CBANK_PARAM_SIZE
	.align		4
.L_129:
        /*0d9c*/ 	.byte	0x03, 0x19
        /*0d9e*/ 	.short	0x0af0


	//----- nvinfo : EIATTR_PARAM_CBANK
	.align		4
        /*0da0*/ 	.byte	0x04, 0x0a
        /*0da2*/ 	.short	(.L_131 - .L_130)
	.align		4
.L_130:
        /*0da4*/ 	.word	index@(.nv.constant0._ZN7cutlass13device_kernelIN5flash11enable_sm90INS1_16FlashAttnFwdSm90INS1_25CollectiveMainloopFwdSm90ILi2EN4cute5tupleIJNS5_1CILi1EEES8_S8_EEENS6_IJNS7_ILi128EEENS7_ILi80EEENS7_ILi256EEEEEELi256ENS_10bfloat16_tEfNS_4arch4Sm90ELb0ELb0ELb1ELb1ELb1ELb0ELb0ELb1ELb1ELb1ELb1ELb0EEENS1_21CollectiveEpilogueFwdINS6_IJSA_SC_SB_EEES9_SE_SG_Li256ELb1ELb1ELb1ELb0EEENS1_36VarlenDynamicPersistentTileSchedulerILi128ELi80ELi256ELi128ELb1ELb1ELb1ELb0ELb1ELb1EEEEEEEEEvNT_6ParamsE)
        /*0da8*/ 	.short	0x0210
        /*0daa*/ 	.short	0x0af0


	//----- nvinfo : EIATTR_SW_WAR
	.align		4
.L_131:
        /*0dac*/ 	.byte	0x04, 0x36
        /*0dae*/ 	.short	(.L_133 - .L_132)
.L_132:
        /*0db0*/ 	.word	0x00000008
.L_133:


//--------------------- .nv.info._ZN7cutlass13device_kernelIN5flash11enable_sm90INS1_16FlashAttnFwdSm90INS1_25CollectiveMainloopFwdSm90ILi2EN4cute5tupleIJNS5_1CILi1EEES8_S8_EEENS6_IJNS7_ILi128EEENS7_ILi80EEENS7_ILi256EEEEEELi256ENS_10bfloat16_tEfNS_4arch4Sm90ELb0ELb0ELb1ELb1ELb1ELb1ELb0ELb1ELb1ELb1ELb1ELb0EEENS1_21CollectiveEpilogueFwdINS6_IJSA_SC_SB_EEES9_SE_SG_Li256ELb1ELb1ELb1ELb0EEENS1_36VarlenDynamicPersistentTileSchedulerILi128ELi80ELi256ELi128ELb1ELb1ELb1ELb0ELb1ELb1EEEEEEEEEvNT_6ParamsE --------------------------
	.section	.nv.info._ZN7cutlass13device_kernelIN5flash11enable_sm90INS1_16FlashAttnFwdSm90INS1_25CollectiveMainloopFwdSm90ILi2EN4cute5tupleIJNS5_1CILi1EEES8_S8_EEENS6_IJNS7_ILi128EEENS7_ILi80EEENS7_ILi256EEEEEELi256ENS_10bfloat16_tEfNS_4arch4Sm90ELb0ELb0ELb1ELb1ELb1ELb1ELb0ELb1ELb1ELb1ELb1ELb0EEENS1_21CollectiveEpilogueFwdINS6_IJSA_SC_SB_EEES9_SE_SG_Li256ELb1ELb1ELb1ELb0EEENS1_36VarlenDynamicPersistentTileSchedulerILi128ELi80ELi256ELi128ELb1ELb1ELb1ELb0ELb1ELb1EEEEEEEEEvNT_6ParamsE,"",@"SHT_CUDA_INFO"
	.sectionflags	@""
	.align	4


	//----- nvinfo : EIATTR_CUDA_API_VERSION
	.align		4
        /*0000*/ 	.byte	0x04, 0x37
        /*0002*/ 	.short	(.L_135 - .L_134)
.L_134:
        /*0004*/ 	.word	0x00000082


	//----- nvinfo : EIATTR_KPARAM_INFO
	.align		4
.L_135:
        /*0008*/ 	.byte	0x04, 0x17
        /*000a*/ 	.short	(.L_137 - .L_136)
.L_136:
        /*000c*/ 	.word	0x00000000
        /*0010*/ 	.short	0x0000
        /*0012*/ 	.short	0x0070
        /*0014*/ 	.byte	0x00, 0xf0, 0x01, 0x2a


	//----- nvinfo : EIATTR_SPARSE_MMA_MASK
	.align		4
.L_137:
        /*0018*/ 	.byte	0x03, 0x50
        /*001a*/ 	.short	0x0000


	//----- nvinfo : EIATTR_MAXREG_COUNT
	.align		4
        /*001c*/ 	.byte	0x03, 0x1b
        /*001e*/ 	.short	0x00a8


	//----- nvinfo : EIATTR_NUM_BARRIERS
	.align		4
        /*0020*/ 	.byte	0x02, 0x4c
        /*0022*/ 	.byte	0x10
	.zero		1


	//----- nvinfo : EIATTR_EXTERNS
	.align		4
        /*0024*/ 	.byte	0x04, 0x0f
        /*0026*/ 	.short	(.L_139 - .L_138)


	//   ....[0]....
	.align		4
.L_138:
        /*0028*/ 	.word	index@(__assertfail)


	//----- nvinfo : EIATTR_ANNOTATIONS
	.align		4
.L_139:
        /*002c*/ 	.byte	0x04, 0x55
        /*002e*/ 	.short	(.L_141 - .L_140)


	//   ....[0]....
.L_140:
        /* <DEDUP_REMOVED lines=130> */
        /*0844*/ 	.byte	0x80, 0x9d, 0x02, 0x00, 0x01, 0x00, 0x00, 0x00, 0xa0, 0xb0, 0x02, 0x00


	//----- nvinfo : EIATTR_MERCURY_ISA_VERSION
	.align		4
.L_141:
        /*0850*/ 	.byte	0x03, 0x5f
        /*0852*/ 	.short	0x0101


	//----- nvinfo : EIATTR_UNUSED_LOAD_BYTE_OFFSET
	.align		4
        /*0854*/ 	.byte	0x04, 0x44
        /*0856*/ 	.short	(.L_143 - .L_142)


	//   ....[0]....
.L_142:
        /*0858*/ 	.word	0x00000a30
        /*085c*/ 	.word	0x0000fff0


	//   ....[1]....
        /*0860*/ 	.word	0x0001f1f0
        /*0864*/ 	.word	0x0000fff0


	//----- nvinfo : EIATTR_INT_WARP_WIDE_INSTR_OFFSETS
	.align		4
.L_143:
        /*0868*/ 	.byte	0x04, 0x31
        /*086a*/ 	.short	(.L_145 - .L_144)


	//   ....[0]....
.L_144:
        /*086c*/ 	.word	0x00000130


	//   ....[1]....
        /*0870*/ 	.word	0x00000170


	//   ....[2]....
        /*0874*/ 	.word	0x000001e0


	//   ....[3]....
        /*0878*/ 	.word	0x00026bc0


	//   ....[4]....
        /*087c*/ 	.word	0x00026c60


	//   ....[5]....
        /*0880*/ 	.word	0x00029c70


	//   ....[6]....
        /*0884*/ 	.word	0x00029d10


	//----- nvinfo : EIATTR_COOP_GROUP_MASK_REGIDS
	.align		4
.L_145:
        /*0888*/ 	.byte	0x04, 0x29
        /*088a*/ 	.short	(.L_147 - .L_146)


	//   ....[0]....
.L_146:
        /*088c*/ 	.word	0xffffffff


	//   ....[1]....
        /*0890*/ 	.word	0xffffffff


	//   ....[2]....
        /*0894*/ 	.word	0xffffffff


	//   ....[3]....
        /*0898*/ 	.word	0xffffffff


	//   ....[4]....
        /*089c*/ 	.word	0xffffffff


	//   ....[5]....
        /*08a0*/ 	.word	0xffffffff


	//   ....[6]....
        /*08a4*/ 	.word	0xffffffff


	//   ....[7]....
        /*08a8*/ 	.word	0xffffffff


	//   ....[8]....
        /*08ac*/ 	.word	0xffffffff


	//   ....[9]....
        /*08b0*/ 	.word	0xffffffff


	//   ....[10]....
        /*08b4*/ 	.word	0xffffffff


	//   ....[11]....
        /*08b8*/ 	.word	0xffffffff


	//   ....[12]....
        /*08bc*/ 	.word	0xffffffff


	//   ....[13]....
        /*08c0*/ 	.word	0xffffffff


	//   ....[14]....
        /*08c4*/ 	.word	0xffffffff


	//   ....[15]....
        /*08c8*/ 	.word	0xffffffff


	//   ....[16]....
        /*08cc*/ 	.word	0xffffffff


	//   ....[17]....
        /*08d0*/ 	.word	0xffffffff


	//   ....[18]....
        /*08d4*/ 	.word	0xffffffff


	//   ....[19]....
        /*08d8*/ 	.word	0xffffffff


	//   ....[20]....
        /*08dc*/ 	.word	0xffffffff


	//   ....[21]....
        /*08e0*/ 	.word	0xffffffff


	//   ....[22]....
        /*08e4*/ 	.word	0xffffffff


	//   ....[23]....
        /*08e8*/ 	.word	0xffffffff


	//   ....[24]....
        /*08ec*/ 	.word	0xffffffff


	//   ....[25]....
        /*08f0*/ 	.word	0xffffffff


	//   ....[26]....
        /*08f4*/ 	.word	0xffffffff


	//   ....[27]....
        /*08f8*/ 	.word	0xffffffff


	//   ....[28]....
        /*08fc*/ 	.word	0xffffffff


	//   ....[29]....
        /*0900*/ 	.word	0xffffffff


	//   ....[30]....
        /*0904*/ 	.word	0xffffffff


	//   ....[31]....
        /*0908*/ 	.word	0xffffffff


	//   ....[32]....
        /*090c*/ 	.word	0xffffffff


	//   ....[33]....
        /*0910*/ 	.word	0xffffffff


	//   ....[34]....
        /*0914*/ 	.word	0xffffffff


	//   ....[35]....
        /*0918*/ 	.word	0xffffffff


	//   ....[36]....
        /*091c*/ 	.word	0xffffffff


	//   ....[37]....
        /*0920*/ 	.word	0xffffffff


	//   ....[38]....
        /*0924*/ 	.word	0xffffffff


	//   ....[39]....
        /*0928*/ 	.word	0xffffffff


	//   ....[40]....
        /*092c*/ 	.word	0xffffffff


	//   ....[41]....
        /*0930*/ 	.word	0xffffffff


	//   ....[42]....
        /*0934*/ 	.word	0xffffffff


	//   ....[43]....
        /*0938*/ 	.word	0xffffffff


	//   ....[44]....
        /*093c*/ 	.word	0xffffffff


	//   ....[45]....
        /*0940*/ 	.word	0xffffffff


	//   ....[46]....
        /*0944*/ 	.word	0xffffffff


	//   ....[47]....
        /*0948*/ 	.word	0xffffffff


	//   ....[48]....
        /*094c*/ 	.word	0xffffffff


	//   ....[49]....
        /*0950*/ 	.word	0xffffffff


	//   ....[50]....
        /*0954*/ 	.word	0xffffffff


	//   ....[51]....
        /*0958*/ 	.word	0xffffffff


	//   ....[52]....
        /*095c*/ 	.word	0xffffffff


	//   ....[53]....
        /*0960*/ 	.word	0xffffffff


	//   ....[54]....
        /*0964*/ 	.word	0xffffffff


	//   ....[55]....
        /*0968*/ 	.word	0xffffffff


	//   ....[56]....
        /*096c*/ 	.word	0xffffffff


	//   ....[57]....
        /*0970*/ 	.word	0xffffffff


	//   ....[58]....
        /*0974*/ 	.word	0xffffffff


	//   ....[59]....
        /*0978*/ 	.word	0xffffffff


	//   ....[60]....
        /*097c*/ 	.word	0xffffffff


	//   ....[61]....
        /*0980*/ 	.word	0xffffffff


	//   ....[62]....
        /*0984*/ 	.word	0xffffffff


	//   ....[63]....
        /*0988*/ 	.word	0xffffffff


	//   ....[64]....
        /*098c*/ 	.word	0xffffffff


	//   ....[65]....
        /*0990*/ 	.word	0xffffffff


	//   ....[66]....
        /*0994*/ 	.word	0xffffffff


	//   ....[67]....
        /*0998*/ 	.word	0xffffffff


	//   ....[68]....
        /*099c*/ 	.word	0xffffffff


	//   ....[69]....
        /*09a0*/ 	.word	0xffffffff


	//   ....[70]....
        /*09a4*/ 	.word	0xffffffff


	//   ....[71]....
        /*09a8*/ 	.word	0xffffffff


	//   ....[72]....
        /*09ac*/ 	.word	0xffffffff


	//   ....[73]....
        /*09b0*/ 	.word	0xffffffff


	//   ....[74]....
        /*09b4*/ 	.word	0xffffffff


	//   ....[75]....
        /*09b8*/ 	.word	0xffffffff


	//   ....[76]....
        /*09bc*/ 	.word	0xffffffff


	//   ....[77]....
        /*09c0*/ 	.word	0xffffffff


	//   ....[78]....
        /*09c4*/ 	.word	0xffffffff


	//   ....[79]....
        /*09c8*/ 	.word	0xffffffff


	//   ....[80]....
        /*09cc*/ 	.word	0xffffffff


	//   ....[81]....
        /*09d0*/ 	.word	0xffffffff


	//   ....[82]....
        /*09d4*/ 	.word	0xffffffff


	//   ....[83]....
        /*09d8*/ 	.word	0xffffffff


	//   ....[84]....
        /*09dc*/ 	.word	0xffffffff


	//   ....[85]....
        /*09e0*/ 	.word	0xffffffff


	//   ....[86]....
        /*09e4*/ 	.word	0xffffffff


	//   ....[87]....
        /*09e8*/ 	.word	0xffffffff


	//   ....[88]....
        /*09ec*/ 	.word	0xffffffff


	//   ....[89]....
        /*09f0*/ 	.word	0xffffffff


	//   ....[90]....
        /*09f4*/ 	.word	0xffffffff


	//   ....[91]....
        /*09f8*/ 	.word	0xffffffff


	//   ....[92]....
        /*09fc*/ 	.word	0xffffffff


	//   ....[93]....
        /*0a00*/ 	.word	0xffffffff


	//   ....[94]....
        /*0a04*/ 	.word	0xffffffff


	//   ....[95]....
        /*0a08*/ 	.word	0xffffffff


	//   ....[96]....
        /*0a0c*/ 	.word	0xffffffff


	//   ....[97]....
        /*0a10*/ 	.word	0xffffffff


	//   ....[98]....
        /*0a14*/ 	.word	0xffffffff


	//   ....[99]....
        /*0a18*/ 	.word	0xffffffff


	//   ....[100]....
        /*0a1c*/ 	.word	0xffffffff


	//   ....[101]....
        /*0a20*/ 	.word	0xffffffff


	//   ....[102]....
        /*0a24*/ 	.word	0xffffffff


	//   ....[103]....
        /*0a28*/ 	.word	0xffffffff


	//   ....[104]....
        /*0a2c*/ 	.word	0xffffffff


	//   ....[105]....
        /*0a30*/ 	.word	0xffffffff


	//   ....[106]....
        /*0a34*/ 	.word	0xffffffff


	//   ....[107]....
        /*0a38*/ 	.word	0xffffffff


	//   ....[108]....
        /*0a3c*/ 	.word	0xffffffff


	//   ....[109]....
        /*0a40*/ 	.word	0xffffffff


	//   ....[110]....
        /*0a44*/ 	.word	0xffffffff


	//   ....[111]....
        /*0a48*/ 	.word	0xffffffff


	//   ....[112]....
        /*0a4c*/ 	.word	0xffffffff


	//   ....[113]....
        /*0a50*/ 	.word	0xffffffff


	//   ....[114]....
        /*0a54*/ 	.word	0xffffffff


	//   ....[115]....
        /*0a58*/ 	.word	0xffffffff


	//   ....[116]....
        /*0a5c*/ 	.word	0xffffffff


	//   ....[117]....
        /*0a60*/ 	.word	0xffffffff


	//   ....[118]....
        /*0a64*/ 	.word	0xffffffff


	//   ....[119]....
        /*0a68*/ 	.word	0xffffffff


	//   ....[120]....
        /*0a6c*/ 	.word	0xffffffff


	//   ....[121]....
        /*0a70*/ 	.word	0xffffffff


	//   ....[122]....
        /*0a74*/ 	.word	0xffffffff


	//   ....[123]....
        /*0a78*/ 	.word	0xffffffff


	//   ....[124]....
        /*0a7c*/ 	.word	0xffffffff


	//   ....[125]....
        /*0a80*/ 	.word	0xffffffff


	//   ....[126]....
        /*0a84*/ 	.word	0xffffffff


	//   ....[127]....
        /*0a88*/ 	.word	0xffffffff


	//   ....[128]....
        /*0a8c*/ 	.word	0xffffffff


	//   ....[129]....
        /*0a90*/ 	.word	0xffffffff


	//   ....[130]....
        /*0a94*/ 	.word	0xffffffff


	//   ....[131]....
        /*0a98*/ 	.word	0xffffffff


	//   ....[132]....
        /*0a9c*/ 	.word	0xffffffff


	//   ....[133]....
        /*0aa0*/ 	.word	0xffffffff


	//   ....[134]....
        /*0aa4*/ 	.word	0xffffffff


	//   ....[135]....
        /*0aa8*/ 	.word	0xffffffff


	//   ....[136]....
        /*0aac*/ 	.word	0xffffffff


	//   ....[137]....
        /*0ab0*/ 	.word	0xffffffff


	//   ....[138]....
        /*0ab4*/ 	.word	0xffffffff


	//   ....[139]....
        /*0ab8*/ 	.word	0xffffffff


	//   ....[140]....
        /*0abc*/ 	.word	0xffffffff


	//   ....[141]....
        /*0ac0*/ 	.word	0xffffffff


	//   ....[142]....
        /*0ac4*/ 	.word	0xffffffff


	//   ....[143]....
        /*0ac8*/ 	.word	0xffffffff


	//   ....[144]....
        /*0acc*/ 	.word	0xffffffff


	//   ....[145]....
        /*0ad0*/ 	.word	0xffffffff


	//   ....[146]....
        /*0ad4*/ 	.word	0xffffffff


	//   ....[147]....
        /*0ad8*/ 	.word	0xffffffff


	//   ....[148]....
        /*0adc*/ 	.word	0xffffffff


	//   ....[149]....
        /*0ae0*/ 	.word	0xffffffff


	//   ....[150]....
        /*0ae4*/ 	.word	0xffffffff


	//   ....[151]....
        /*0ae8*/ 	.word	0xffffffff


	//   ....[152]....
        /*0aec*/ 	.word	0xffffffff


	//   ....[153]....
        /*0af0*/ 	.word	0xffffffff


	//   ....[154]....
        /*0af4*/ 	.word	0xffffffff


	//   ....[155]....
        /*0af8*/ 	.word	0xffffffff


	//   ....[156]....
        /*0afc*/ 	.word	0xffffffff


	//   ....[157]....
        /*0b00*/ 	.word	0xffffffff


	//   ....[158]....
        /*0b04*/ 	.word	0xffffffff


	//   ....[159]....
        /*0b08*/ 	.word	0xffffffff


	//   ....[160]....
        /*0b0c*/ 	.word	0xffffffff


	//   ....[161]....
        /*0b10*/ 	.word	0xffffffff


	//   ....[162]....
        /*0b14*/ 	.word	0xffffffff


	//   ....[163]....
        /*0b18*/ 	.word	0xffffffff


	//   ....[164]....
        /*0b1c*/ 	.word	0xffffffff


	//   ....[165]....
        /*0b20*/ 	.word	0xffffffff


	//   ....[166]....
        /*0b24*/ 	.word	0xffffffff


	//   ....[167]....
        /*0b28*/ 	.word	0xffffffff


	//   ....[168]....
        /*0b2c*/ 	.word	0xffffffff


	//   ....[169]....
        /*0b30*/ 	.word	0x0500000f


	//   ....[170]....
        /*0b34*/ 	.word	0x0500000f


	//   ....[171]....
        /*0b38*/ 	.word	0x0500000f


	//   ....[172]....
        /*0b3c*/ 	.word	0x0500000f


	//   ....[173]....
        /*0b40*/ 	.word	0x0500000f


	//   ....[174]....
        /*0b44*/ 	.word	0x0500000f


	//   ....[175]....
        /*0b48*/ 	.word	0x0500000f


	//   ....[176]....
        /*0b4c*/ 	.word	0x0500000f


	//   ....[177]....
        /*0b50*/ 	.word	0x0500000f


	//   ....[178]....
        /*0b54*/ 	.word	0x0500000f


	//   ....[179]....
        /*0b58*/ 	.word	0x0500000f


	//   ....[180]....
        /*0b5c*/ 	.word	0x0500000f


	//   ....[181]....
        /*0b60*/ 	.word	0x0500000f


	//   ....[182]....
        /*0b64*/ 	.word	0x0500000f


	//   ....[183]....
        /*0b68*/ 	.word	0x0500000f


	//   ....[184]....
        /*0b6c*/ 	.word	0x0500000f


	//   ....[185]....
        /*0b70*/ 	.word	0x0500000f


	//   ....[186]....
        /*0b74*/ 	.word	0x0500000f


	//   ....[187]....
        /*0b78*/ 	.word	0x0500000f


	//   ....[188]....
        /*0b7c*/ 	.word	0x0500000f


	//   ....[189]....
        /*0b80*/ 	.word	0x0500000f


	//   ....[190]....
        /*0b84*/ 	.word	0x0500000f


	//   ....[191]....
        /*0b88*/ 	.word	0x0500000f


	//   ....[192]....
        /*0b8c*/ 	.word	0x0500000f


	//   ....[193]....
        /*0b90*/ 	.word	0x0500000f


	//   ....[194]....
        /*0b94*/ 	.word	0x0500000f


	//   ....[195]....
        /*0b98*/ 	.word	0x0500000f


	//   ....[196]....
        /*0b9c*/ 	.word	0x0500000f


	//   ....[197]....
        /*0ba0*/ 	.word	0x0500000f


	//   ....[198]....
        /*0ba4*/ 	.word	0x0500000f


	//   ....[199]....
        /*0ba8*/ 	.word	0x0500000f


	//   ....[200]....
        /*0bac*/ 	.word	0x0500000f


	//   ....[201]....
        /*0bb0*/ 	.word	0x0500000f


	//   ....[202]....
        /*0bb4*/ 	.word	0x0500000f


	//   ....[203]....
        /*0bb8*/ 	.word	0x0500000f


	//   ....[204]....
        /*0bbc*/ 	.word	0x0500000f


	//   ....[205]....
        /*0bc0*/ 	.word	0x0500000f


	//   ....[206]....
        /*0bc4*/ 	.word	0x0500000f


	//   ....[207]....
        /*0bc8*/ 	.word	0x0500000f


	//   ....[208]....
        /*0bcc*/ 	.word	0x0500000f


	//   ....[209]....
        /*0bd0*/ 	.word	0x0500000f


	//   ....[210]....
        /*0bd4*/ 	.word	0x0500000f


	//   ....[211]....
        /*0bd8*/ 	.word	0x0500000f


	//   ....[212]....
        /*0bdc*/ 	.word	0x0500000f


	//   ....[213]....
        /*0be0*/ 	.word	0x0500000f


	//   ....[214]....
        /*0be4*/ 	.word	0x0500000f


	//   ....[215]....
        /*0be8*/ 	.word	0x0500000f


	//   ....[216]....
        /*0bec*/ 	.word	0x0500000f


	//   ....[217]....
        /*0bf0*/ 	.word	0x0500000f


	//   ....[218]....
        /*0bf4*/ 	.word	0x0500000f


	//   ....[219]....
        /*0bf8*/ 	.word	0x0500000f


	//   ....[220]....
        /*0bfc*/ 	.word	0x0500000f


	//   ....[221]....
        /*0c00*/ 	.word	0x0500000f


	//   ....[222]....
        /*0c04*/ 	.word	0x0500000f


	//   ....[223]....
        /*0c08*/ 	.word	0x0500000f


	//   ....[224]....
        /*0c0c*/ 	.word	0x0500000f


	//   ....[225]....
        /*0c10*/ 	.word	0x0500000f


	//   ....[226]....
        /*0c14*/ 	.word	0x0500000f


	//   ....[227]....
        /*0c18*/ 	.word	0x0500000f


	//   ....[228]....
        /*0c1c*/ 	.word	0x0500000f


	//   ....[229]....
        /*0c20*/ 	.word	0x0500000f


	//   ....[230]....
        /*0c24*/ 	.word	0x0500000f


	//   ....[231]....
        /*0c28*/ 	.word	0x0500000f


	//   ....[232]....
        /*0c2c*/ 	.word	0x0500000f


	//   ....[233]....
        /*0c30*/ 	.word	0x0500000f


	//   ....[234]....
        /*0c34*/ 	.word	0x0500000f


	//   ....[235]....
        /*0c38*/ 	.word	0x0500000f


	//   ....[236]....
        /*0c3c*/ 	.word	0x0500000f


	//   ....[237]....
        /*0c40*/ 	.word	0x0500000f


	//   ....[238]....
        /*0c44*/ 	.word	0x0500000f


	//   ....[239]....
        /*0c48*/ 	.word	0x0500000f


	//   ....[240]....
        /*0c4c*/ 	.word	0x0500000f


	//   ....[241]....
        /*0c50*/ 	.word	0x0500000f


	//   ....[242]....
        /*0c54*/ 	.word	0x0500000f


	//   ....[243]....
        /*0c58*/ 	.word	0x0500000f


	//   ....[244]....
        /*0c5c*/ 	.word	0x0500000f


	//   ....[245]....
        /*0c60*/ 	.word	0x0500000f


	//   ....[246]....
        /*0c64*/ 	.word	0x0500000f


	//   ....[247]....
        /*0c68*/ 	.word	0x0500000f


	//   ....[248]....
        /*0c6c*/ 	.word	0x0500000f


	//   ....[249]....
        /*0c70*/ 	.word	0x0500000f


	//   ....[250]....
        /*0c74*/ 	.word	0x0500000f


	//   ....[251]....
        /*0c78*/ 	.word	0x0500000f


	//   ....[252]....
        /*0c7c*/ 	.word	0x0500000f


	//   ....[253]....
        /*0c80*/ 	.word	0x0500000f


	//   ....[254]....
        /*0c84*/ 	.word	0x0500000f


	//   ....[255]....
        /*0c88*/ 	.word	0x0500000f


	//   ....[0]....
        /*0c8c*/ 	.word	0x0500000f


	//   ....[1]....
        /*0c90*/ 	.word	0x0500000f


	//   ....[2]....
        /*0c94*/ 	.word	0x0500000f


	//   ....[3]....
        /*0c98*/ 	.word	0x0500000f


	//   ....[4]....
        /*0c9c*/ 	.word	0x0500000f


	//   ....[5]....
        /*0ca0*/ 	.word	0x0500000f


	//   ....[6]....
        /*0ca4*/ 	.word	0x0500000f


	//   ....[7]....
        /*0ca8*/ 	.word	0x0500000f


	//   ....[8]....
        /*0cac*/ 	.word	0x0500000f


	//   ....[9]....
        /*0cb0*/ 	.word	0x0500000f


	//   ....[10]....
        /*0cb4*/ 	.word	0x0500000f


	//   ....[11]....
        /*0cb8*/ 	.word	0x0500000f


	//   ....[12]....
        /*0cbc*/ 	.word	0x0500000f


	//   ....[13]....
        /*0cc0*/ 	.word	0x0500000f


	//   ....[14]....
        /*0cc4*/ 	.word	0x0500000f


	//   ....[15]....
        /*0cc8*/ 	.word	0x0500000f


	//----- nvinfo : EIATTR_COOP_GROUP_INSTR_OFFSETS
	.align		4
.L_147:
        /*0ccc*/ 	.byte	0x04, 0x28
        /*0cce*/ 	.short	(.L_149 - .L_148)


	//   ....[0]....
.L_148:
        /*0cd0*/ 	.word	0x00000060


	//   ....[1]....
        /*0cd4*/ 	.word	0x00000140


	//   ....[2]....
        /*0cd8*/ 	.word	0x00000190


	//   ....[3]....
        /*0cdc*/ 	.word	0x000003c0


	//   ....[4]....
        /*0ce0*/ 	.word	0x00000520


	//   ....[5]....
        /*0ce4*/ 	.word	0x00000640


	//   ....[6]....
        /*0ce8*/ 	.word	0x000007a0


	//   ....[7]....
        /*0cec*/ 	.word	0x00004050


	//   ....[8]....
        /*0cf0*/ 	.word	0x00004060


	//   ....[9]....
        /*0cf4*/ 	.word	0x00004f80


	//   ....[10]....
        /*0cf8*/ 	.word	0x00004f90


	//   ....[11]....
        /*0cfc*/ 	.word	0x00005ed0


	//   ....[12]....
        /*0d00*/ 	.word	0x00005ee0


	//   ....[13]....
        /*0d04*/ 	.word	0x000079e0


	//   ....[14]....
        /*0d08*/ 	.word	0x000079f0


	//   ....[15]....
        /*0d0c*/ 	.word	0x00008ad0


	//   ....[16]....
        /*0d10*/ 	.word	0x00008ae0


	//   ....[17]....
        /*0d14*/ 	.word	0x00009bd0


	//   ....[18]....
        /*0d18*/ 	.word	0x00009be0


	//   ....[19]....
        /*0d1c*/ 	.word	0x0000af30


	//   ....[20]....
        /*0d20*/ 	.word	0x0000af40


	//   ....[21]....
        /*0d24*/ 	.word	0x0000b100


	//   ....[22]....
        /*0d28*/ 	.word	0x0000b110


	//   ....[23]....
        /*0d2c*/ 	.word	0x0000b2e0


	//   ....[24]....
        /*0d30*/ 	.word	0x0000b2f0


	//   ....[25]....
        /*0d34*/ 	.word	0x0000b730


	//   ....[26]....
        /*0d38*/ 	.word	0x0000b740


	//   ....[27]....
        /*0d3c*/ 	.word	0x0000b8d0


	//   ....[28]....
        /*0d40*/ 	.word	0x0000b8f0


	//   ....[29]....
        /*0d44*/ 	.word	0x0000ba80


	//   ....[30]....
        /*0d48*/ 	.word	0x0000baa0


	//   ....[31]....
        /*0d4c*/ 	.word	0x0000c4b0


	//   ....[32]....
        /*0d50*/ 	.word	0x0000ca50


	//   ....[33]....
        /*0d54*/ 	.word	0x0000ca60


	//   ....[34]....
        /*0d58*/ 	.word	0x0000ca70


	//   ....[35]....
        /*0d5c*/ 	.word	0x0000ca80


	//   ....[36]....
        /*0d60*/ 	.word	0x0000ff50


	//   ....[37]....
        /*0d64*/ 	.word	0x0000ff60


	//   ....[38]....
        /*0d68*/ 	.word	0x0000ff70


	//   ....[39]....
        /*0d6c*/ 	.word	0x0000ff80


	//   ....[40]....
        /*0d70*/ 	.word	0x00017560


	//   ....[41]....
        /*0d74*/ 	.word	0x000175c0


	//   ....[42]....
        /*0d78*/ 	.word	0x00017820


	//   ....[43]....
        /*0d7c*/ 	.word	0x00017860


	//   ....[44]....
        /*0d80*/ 	.word	0x0001cfc0


	//   ....[45]....
        /*0d84*/ 	.word	0x0001cfe0


	//   ....[46]....
        /*0d88*/ 	.word	0x0001d150


	//   ....[47]....
        /*0d8c*/ 	.word	0x0001d170


	//   ....[48]....
        /*0d90*/ 	.word	0x0001e4b0


	//   ....[49]....
        /*0d94*/ 	.word	0x0001e6d0


	//   ....[50]....
        /*0d98*/ 	.word	0x0001e770


	//   ....[51]....
        /*0d9c*/ 	.word	0x0001e790


	//   ....[52]....
        /*0da0*/ 	.word	0x000202d0


	//   ....[53]....
        /*0da4*/ 	.word	0x000202f0


	//   ....[54]....
        /*0da8*/ 	.word	0x00020300


	//   ....[55]....
        /*0dac*/ 	.word	0x00020310


	//   ....[56]....
        /*0db0*/ 	.word	0x00020d60


	//   ....[57]....
        /*0db4*/ 	.word	0x00020d80


	//   ....[58]....
        /*0db8*/ 	.word	0x00020ee0


	//   ....[59]....
        /*0dbc*/ 	.word	0x00020f00


	//   ....[60]....
        /*0dc0*/ 	.word	0x00021050


	//   ....[61]....
        /*0dc4*/ 	.word	0x00021070


	//   ....[62]....
        /*0dc8*/ 	.word	0x000211d0


	//   ....[63]....
        /*0dcc*/ 	.word	0x000211f0


	//   ....[64]....
        /*0dd0*/ 	.word	0x000219f0


	//   ....[65]....
        /*0dd4*/ 	.word	0x00021a20


	//   ....[66]....
        /*0dd8*/ 	.word	0x00022270


	//   ....[67]....
        /*0ddc*/ 	.word	0x00022280


	//   ....[68]....
        /*0de0*/ 	.word	0x00023400


	//   ....[69]....
        /*0de4*/ 	.word	0x00023420


	//   ....[70]....
        /*0de8*/ 	.word	0x00023570


	//   ....[71]....
        /*0dec*/ 	.word	0x00023590


	//   ....[72]....
        /*0df0*/ 	.word	0x000236e0


	//   ....[73]....
        /*0df4*/ 	.word	0x00023700


	//   ....[74]....
        /*0df8*/ 	.word	0x00023860


	//   ....[75]....
        /*0dfc*/ 	.word	0x00023880


	//   ....[76]....
        /*0e00*/ 	.word	0x00023a60


	//   ....[77]....
        /*0e04*/ 	.word	0x00023c60


	//   ....[78]....
        /*0e08*/ 	.word	0x00023c90


	//   ....[79]....
        /*0e0c*/ 	.word	0x00023cc0


	//   ....[80]....
        /*0e10*/ 	.word	0x00023cf0


	//   ....[81]....
        /*0e14*/ 	.word	0x00023d20


	//   ....[82]....
        /*0e18*/ 	.word	0x00023d50


	//   ....[83]....
        /*0e1c*/ 	.word	0x00023ef0


	//   ....[84]....
        /*0e20*/ 	.word	0x00023f20


	//   ....[85]....
        /*0e24*/ 	.word	0x00023f50


	//   ....[86]....
        /*0e28*/ 	.word	0x00023f80


	//   ....[87]....
        /*0e2c*/ 	.word	0x00023fb0


	//   ....[88]....
        /*0e30*/ 	.word	0x00023fe0


	//   ....[89]....
        /*0e34*/ 	.word	0x00024070


	//   ....[90]....
        /*0e38*/ 	.word	0x000240a0


	//   ....[91]....
        /*0e3c*/ 	.word	0x000240b0


	//   ....[92]....
        /*0e40*/ 	.word	0x00024140


	//   ....[93]....
        /*0e44*/ 	.word	0x00025130


	//   ....[94]....
        /*0e48*/ 	.word	0x00027790


	//   ....[95]....
        /*0e4c*/ 	.word	0x000277d0


	//   ....[96]....
        /*0e50*/ 	.word	0x00027810


	//   ....[97]....
        /*0e54*/ 	.word	0x000278d0


	//   ....[98]....
        /*0e58*/ 	.word	0x00027900


	//   ....[99]....
        /*0e5c*/ 	.word	0x00027960


	//   ....[100]....
        /*0e60*/ 	.word	0x000279a0


	//   ....[101]....
        /*0e64*/ 	.word	0x00027a00


	//   ....[102]....
        /*0e68*/ 	.word	0x00027a20


	//   ....[103]....
        /*0e6c*/ 	.word	0x00027a50


	//   ....[104]....
        /*0e70*/ 	.word	0x00028280


	//   ....[105]....
        /*0e74*/ 	.word	0x000282c0


	//   ....[106]....
        /*0e78*/ 	.word	0x000282e0


	//   ....[107]....
        /*0e7c*/ 	.word	0x00028380


	//   ....[108]....
        /*0e80*/ 	.word	0x00028390


	//   ....[109]....
        /*0e84*/ 	.word	0x00028440


	//   ....[110]....
        /*0e88*/ 	.word	0x00028450


	//   ....[111]....
        /*0e8c*/ 	.word	0x00028500


	//   ....[112]....
        /*0e90*/ 	.word	0x00028510


	//   ....[113]....
        /*0e94*/ 	.word	0x000285c0


	//   ....[114]....
        /*0e98*/ 	.word	0x000285d0


	//   ....[115]....
        /*0e9c*/ 	.word	0x00028680


	//   ....[116]....
        /*0ea0*/ 	.word	0x00028690


	//   ....[117]....
        /*0ea4*/ 	.word	0x00028740


	//   ....[118]....
        /*0ea8*/ 	.word	0x00028750


	//   ....[119]....
        /*0eac*/ 	.word	0x000287a0


	//   ....[120]....
        /*0eb0*/ 	.word	0x00028fb0


	//   ....[121]....
        /*0eb4*/ 	.word	0x00028ff0


	//   ....[122]....
        /*0eb8*/ 	.word	0x00029020


	//   ....[123]....
        /*0ebc*/ 	.word	0x000290e0


	//   ....[124]....
        /*0ec0*/ 	.word	0x00029110


	//   ....[125]....
        /*0ec4*/ 	.word	0x00029160


	//   ....[126]....
        /*0ec8*/ 	.word	0x00029190


	//   ....[127]....
        /*0ecc*/ 	.word	0x000291e0


	//   ....[128]....
        /*0ed0*/ 	.word	0x00029210


	//   ....[129]....
        /*0ed4*/ 	.word	0x00029280


	//   ....[130]....
        /*0ed8*/ 	.word	0x00029580


	//   ....[131]....
        /*0edc*/ 	.word	0x000295b0


	//   ....[132]....
        /*0ee0*/ 	.word	0x00029670


	//   ....[133]....
        /*0ee4*/ 	.word	0x00029680


	//   ....[134]....
        /*0ee8*/ 	.word	0x00029730


	//   ....[135]....
        /*0eec*/ 	.word	0x00029740


	//   ....[136]....
        /*0ef0*/ 	.word	0x000297f0


	//   ....[137]....
        /*0ef4*/ 	.word	0x00029800


	//   ....[138]....
        /*0ef8*/ 	.word	0x00029810


	//   ....[139]....
        /*0efc*/ 	.word	0x000298c0


	//   ....[140]....
        /*0f00*/ 	.word	0x00029e70


	//   ....[141]....
        /*0f04*/ 	.word	0x00029eb0


	//   ....[142]....
        /*0f08*/ 	.word	0x00029f40


	//   ....[143]....
        /*0f0c*/ 	.word	0x00029f70


	//   ....[144]....
        /*0f10*/ 	.word	0x0002a000


	//   ....[145]....
        /*0f14*/ 	.word	0x0002a030


	//   ....[146]....
        /*0f18*/ 	.word	0x0002a0c0


	//   ....[147]....
        /*0f1c*/ 	.word	0x0002a0f0


	//   ....[148]....
        /*0f20*/ 	.word	0x0002a100


	//   ....[149]....
        /*0f24*/ 	.word	0x0002a190


	//   ....[150]....
        /*0f28*/ 	.word	0x0002a630


	//   ....[151]....
        /*0f2c*/ 	.word	0x0002a660


	//   ....[152]....
        /*0f30*/ 	.word	0x0002a6c0


	//   ....[153]....
        /*0f34*/ 	.word	0x0002a6f0


	//   ....[154]....
        /*0f38*/ 	.word	0x0002a720


	//   ....[155]....
        /*0f3c*/ 	.word	0x0002a750


	//   ....[156]....
        /*0f40*/ 	.word	0x0002a780


	//   ....[157]....
        /*0f44*/ 	.word	0x0002a7b0


	//   ....[158]....
        /*0f48*/ 	.word	0x0002a960


	//   ....[159]....
        /*0f4c*/ 	.word	0x0002a990


	//   ....[160]....
        /*0f50*/ 	.word	0x0002a9c0


	//   ....[161]....
        /*0f54*/ 	.word	0x0002a9f0


	//   ....[162]....
        /*0f58*/ 	.word	0x0002aa20


	//   ....[163]....
        /*0f5c*/ 	.word	0x0002aa50


	//   ....[164]....
        /*0f60*/ 	.word	0x0002ab10


	//   ....[165]....
        /*0f64*/ 	.word	0x0002ab30


	//   ....[166]....
        /*0f68*/ 	.word	0x0002ab40


	//   ....[167]....
        /*0f6c*/ 	.word	0x0002aba0


	//   ....[168]....
        /*0f70*/ 	.word	0x0002b1c0


	//   ....[169]....
        /*0f74*/ 	.word	0x0002b4e0


	//   ....[170]....
        /*0f78*/ 	.word	0x0002b570


	//   ....[171]....
        /*0f7c*/ 	.word	0x0002b610


	//   ....[172]....
        /*0f80*/ 	.word	0x0002b6a0


	//   ....[173]....
        /*0f84*/ 	.word	0x0002b740


	//   ....[174]....
        /*0f88*/ 	.word	0x0002b7d0


	//   ....[175]....
        /*0f8c*/ 	.word	0x0002b8c0


	//   ....[176]....
        /*0f90*/ 	.word	0x0002b950


	//   ....[177]....
        /*0f94*/ 	.word	0x0002b9f0


	//   ....[178]....
        /*0f98*/ 	.word	0x0002ba80


	//   ....[179]....
        /*0f9c*/ 	.word	0x0002bb20


	//   ....[180]....
        /*0fa0*/ 	.word	0x0002bbb0


	//   ....[181]....
        /*0fa4*/ 	.word	0x0002bca0


	//   ....[182]....
        /*0fa8*/ 	.word	0x0002bd30


	//   ....[183]....
        /*0fac*/ 	.word	0x0002bdd0


	//   ....[184]....
        /*0fb0*/ 	.word	0x0002be60


	//   ....[185]....
        /*0fb4*/ 	.word	0x0002bf00


	//   ....[186]....
        /*0fb8*/ 	.word	0x0002bf90


	//   ....[187]....
        /*0fbc*/ 	.word	0x0002c080


	//   ....[188]....
        /*0fc0*/ 	.word	0x0002c110


	//   ....[189]....
        /*0fc4*/ 	.word	0x0002c160


	//   ....[190]....
        /*0fc8*/ 	.word	0x0002c1b0


	//   ....[191]....
        /*0fcc*/ 	.word	0x0002c2a0


	//   ....[192]....
        /*0fd0*/ 	.word	0x0002c330


	//   ....[193]....
        /*0fd4*/ 	.word	0x0002c380


	//   ....[194]....
        /*0fd8*/ 	.word	0x0002c3d0


	//   ....[195]....
        /*0fdc*/ 	.word	0x0002c630


	//   ....[196]....
        /*0fe0*/ 	.word	0x0002c910


	//   ....[197]....
        /*0fe4*/ 	.word	0x0002ca00


	//   ....[198]....
        /*0fe8*/ 	.word	0x0002cae0


	//   ....[199]....
        /*0fec*/ 	.word	0x0002cc30


	//   ....[200]....
        /*0ff0*/ 	.word	0x0002cc80


	//   ....[201]....
        /*0ff4*/ 	.word	0x0002cd90


	//   ....[202]....
        /*0ff8*/ 	.word	0x0002cdf0


	//   ....[203]....
        /*0ffc*/ 	.word	0x0002cf00


	//   ....[204]....
        /*1000*/ 	.word	0x0002cf60


	//   ....[205]....
        /*1004*/ 	.word	0x0002d060


	//   ....[206]....
        /*1008*/ 	.word	0x0002d0b0


	//   ....[207]....
        /*100c*/ 	.word	0x0002d160


	//   ....[208]....
        /*1010*/ 	.word	0x0002d1c0


	//   ....[209]....
        /*1014*/ 	.word	0x0002d2f0


	//   ....[210]....
        /*1018*/ 	.word	0x0002d340


	//   ....[211]....
        /*101c*/ 	.word	0x0002d480


	//   ....[212]....
        /*1020*/ 	.word	0x0002d4d0


	//   ....[213]....
        /*1024*/ 	.word	0x0002d610


	//   ....[214]....
        /*1028*/ 	.word	0x0002d660


	//   ....[215]....
        /*102c*/ 	.word	0x0002d7a0


	//   ....[216]....
        /*1030*/ 	.word	0x0002d7f0


	//   ....[217]....
        /*1034*/ 	.word	0x0002d930


	//   ....[218]....
        /*1038*/ 	.word	0x0002d980


	//   ....[219]....
        /*103c*/ 	.word	0x0002dac0


	//   ....[220]....
        /*1040*/ 	.word	0x0002db10


	//   ....[221]....
        /*1044*/ 	.word	0x0002dc30


	//   ....[222]....
        /*1048*/ 	.word	0x0002dc80


	//   ....[223]....
        /*104c*/ 	.word	0x0002ddb0


	//   ....[224]....
        /*1050*/ 	.word	0x0002de70


	//   ....[225]....
        /*1054*/ 	.word	0x0002dff0


	//   ....[226]....
        /*1058*/ 	.word	0x0002e040


	//   ....[227]....
        /*105c*/ 	.word	0x0002e140


	//   ....[228]....
        /*1060*/ 	.word	0x0002e190


	//   ....[229]....
        /*1064*/ 	.word	0x0002e290


	//   ....[230]....
        /*1068*/ 	.word	0x0002e2e0


	//   ....[231]....
        /*106c*/ 	.word	0x0002e410


	//   ....[232]....
        /*1070*/ 	.word	0x0002e460


	//   ....[233]....
        /*1074*/ 	.word	0x0002e550


	//   ....[234]....
        /*1078*/ 	.word	0x0002e5f0


	//   ....[235]....
        /*107c*/ 	.word	0x0002e730


	//   ....[236]....
        /*1080*/ 	.word	0x0002e780


	//   ....[237]....
        /*1084*/ 	.word	0x0002e8c0


	//   ....[238]....
        /*1088*/ 	.word	0x0002e910


	//   ....[239]....
        /*108c*/ 	.word	0x0002ea50


	//   ....[240]....
        /*1090*/ 	.word	0x0002eaa0


	//   ....[241]....
        /*1094*/ 	.word	0x0002ebe0


	//   ....[242]....
        /*1098*/ 	.word	0x0002ec30


	//   ....[243]....
        /*109c*/ 	.word	0x0002ed20


	//   ....[244]....
        /*10a0*/ 	.word	0x0002ede0


	//   ....[245]....
        /*10a4*/ 	.word	0x0002ef70


	//   ....[246]....
        /*10a8*/ 	.word	0x0002efc0


	//   ....[247]....
        /*10ac*/ 	.word	0x0002f0f0


	//   ....[248]....
        /*10b0*/ 	.word	0x0002f140


	//   ....[249]....
        /*10b4*/ 	.word	0x0002f270


	//   ....[250]....
        /*10b8*/ 	.word	0x0002f2c0


	//   ....[251]....
        /*10bc*/ 	.word	0x0002f3f0


	//   ....[252]....
        /*10c0*/ 	.word	0x0002f440


	//   ....[253]....
        /*10c4*/ 	.word	0x0002f4d0


	//   ....[254]....
        /*10c8*/ 	.word	0x0002f570


	//   ....[255]....
        /*10cc*/ 	.word	0x0002f700


	//   ....[0]....
        /*10d0*/ 	.word	0x0002f770


	//   ....[1]....
        /*10d4*/ 	.word	0x0002f7e0


	//   ....[2]....
        /*10d8*/ 	.word	0x0002f850


	//   ....[3]....
        /*10dc*/ 	.word	0x0002f8c0


	//   ....[4]....
        /*10e0*/ 	.word	0x0002f940


	//   ....[5]....
        /*10e4*/ 	.word	0x0002f9c0


	//   ....[6]....
        /*10e8*/ 	.word	0x0002fa50


	//   ....[7]....
        /*10ec*/ 	.word	0x0002fac0


	//   ....[8]....
        /*10f0*/ 	.word	0x0002fb30


	//   ....[9]....
        /*10f4*/ 	.word	0x0002fba0


	//   ....[10]....
        /*10f8*/ 	.word	0x0002fc20


	//   ....[11]....
        /*10fc*/ 	.word	0x0002fc90


	//   ....[12]....
        /*1100*/ 	.word	0x0002fd30


	//   ....[13]....
        /*1104*/ 	.word	0x0002fd80


	//   ....[14]....
        /*1108*/ 	.word	0x0002fe10


	//   ....[15]....
        /*110c*/ 	.word	0x0002ff40


	//----- nvinfo : EIATTR_REG_RECONFIG
	.align		4
.L_149:
        /*1110*/ 	.byte	0x01, 0x54
	.zero		2


	//----- nvinfo : EIATTR_SYSCALL_OFFSETS
	.align		4
        /*1114*/ 	.byte	0x04, 0x46
        /*1116*/ 	.short	(.L_151 - .L_150)


	//   ....[0]....
.L_150:
        /*1118*/ 	.word	0x00002380


	//   ....[1]....
        /*111c*/ 	.word	0x000024d0


	//   ....[2]....
        /*1120*/ 	.word	0x0000c640


	//   ....[3]....
        /*1124*/ 	.word	0x0000c9d0


	//   ....[4]....
        /*1128*/ 	.word	0x00026dc0


	//   ....[5]....
        /*112c*/ 	.word	0x00026f10


	//   ....[6]....
        /*1130*/ 	.word	0x00027000


	//   ....[7]....
        /*1134*/ 	.word	0x00027ee0


	//----- nvinfo : EIATTR_MBARRIER_INSTR_OFFSETS
	.align		4
.L_151:
        /*1138*/ 	.byte	0x04, 0x39
        /*113a*/ 	.short	(.L_153 - .L_152)


	//   ....[0]....
.L_152:
        /*113c*/ 	.word	0x00000270
        /*1140*/ 	.word	0x000000ff
        /*1144*/ 	.word	0x00038800
        /*1148*/ 	.short	0x0100
        /*114a*/ 	.byte	0x08
	.zero		1


	//   ....[1]....
        /*114c*/ 	.word	0x00000280
        /*1150*/ 	.word	0x000000ff
        /*1154*/ 	.word	0x00038820
        /*1158*/ 	.short	0x0100
        /*115a*/ 	.byte	0x08
	.zero		1


	//   ....[2]....
        /*115c*/ 	.word	0x00000370
        /*1160*/ 	.word	0x000000ff
        /*1164*/ 	.word	0x00038830
        /*1168*/ 	.short	0x0100
        /*116a*/ 	.byte	0x08
	.zero		1


	//   ....[3]....
        /*116c*/ 	.word	0x00000380
        /*1170*/ 	.word	0x000000ff
        /*1174*/ 	.word	0x00038840
        /*1178*/ 	.short	0x0100
        /*117a*/ 	.byte	0x08
	.zero		1


	//   ....[4]....
        /*117c*/ 	.word	0x00000390
        /*1180*/ 	.word	0x000000ff
        /*1184*/ 	.word	0x00038838
        /*1188*/ 	.short	0x0100
        /*118a*/ 	.byte	0x08
	.zero		1


	//   ....[5]....
        /*118c*/ 	.word	0x000003a0
        /*1190*/ 	.word	0x000000ff
        /*1194*/ 	.word	0x00038848
        /*1198*/ 	.short	0x0100
        /*119a*/ 	.byte	0x08
	.zero		1


	//   ....[6]....
        /*119c*/ 	.word	0x000004d0
        /*11a0*/ 	.word	0x000000ff
        /*11a4*/ 	.word	0x00038850
        /*11a8*/ 	.short	0x0100
        /*11aa*/ 	.byte	0x08
	.zero		1


	//   ....[7]....
        /*11ac*/ 	.word	0x000004e0
        /*11b0*/ 	.word	0x000000ff
        /*11b4*/ 	.word	0x00038860
        /*11b8*/ 	.short	0x0100
        /*11ba*/ 	.byte	0x08
	.zero		1


	//   ....[8]....
        /*11bc*/ 	.word	0x000004f0
        /*11c0*/ 	.word	0x000000ff
        /*11c4*/ 	.word	0x00038858
        /*11c8*/ 	.short	0x0100
        /*11ca*/ 	.byte	0x08
	.zero		1


	//   ....[9]....
        /*11cc*/ 	.word	0x00000500
        /*11d0*/ 	.word	0x000000ff
        /*11d4*/ 	.word	0x00038868
        /*11d8*/ 	.short	0x0100
        /*11da*/ 	.byte	0x08
	.zero		1


	//   ....[10]....
        /*11dc*/ 	.word	0x000005f0
        /*11e0*/ 	.word	0x000000ff
        /*11e4*/ 	.word	0x00038870
        /*11e8*/ 	.short	0x0100
        /*11ea*/ 	.byte	0x06
	.zero		1


	//   ....[11]....
        /*11ec*/ 	.word	0x00000600
        /*11f0*/ 	.word	0x000000ff
        /*11f4*/ 	.word	0x00038880
        /*11f8*/ 	.short	0x0100
        /*11fa*/ 	.byte	0x06
	.zero		1


	//   ....[12]....
        /*11fc*/ 	.word	0x00000610
        /*1200*/ 	.word	0x000000ff
        /*1204*/ 	.word	0x00038878
        /*1208*/ 	.short	0x0100
        /*120a*/ 	.byte	0x06
	.zero		1


	//   ....[13]....
        /*120c*/ 	.word	0x00000620
        /*1210*/ 	.word	0x000000ff
        /*1214*/ 	.word	0x00038888
        /*1218*/ 	.short	0x0100
        /*121a*/ 	.byte	0x06
	.zero		1


	//   ....[14]....
        /*121c*/ 	.word	0x00000750
        /*1220*/ 	.word	0x000000ff
        /*1224*/ 	.word	0x00038890
        /*1228*/ 	.short	0x0100
        /*122a*/ 	.byte	0x08
	.zero		1


	//   ....[15]....
        /*122c*/ 	.word	0x00000760
        /*1230*/ 	.word	0x000000ff
        /*1234*/ 	.word	0x000388a0
        /*1238*/ 	.short	0x0100
        /*123a*/ 	.byte	0x08
	.zero		1


	//   ....[16]....
        /*123c*/ 	.word	0x00000770
        /*1240*/ 	.word	0x000000ff
        /*1244*/ 	.word	0x00038898
        /*1248*/ 	.short	0x0100
        /*124a*/ 	.byte	0x08
	.zero		1


	//   ....[17]....
        /*124c*/ 	.word	0x00000780
        /*1250*/ 	.word	0x000000ff
        /*1254*/ 	.word	0x000388a8
        /*1258*/ 	.short	0x0100
        /*125a*/ 	.byte	0x08
	.zero		1


	//   ....[18]....
        /*125c*/ 	.word	0x000008b0
        /*1260*/ 	.word	0x000000ff
        /*1264*/ 	.word	0x000388b0
        /*1268*/ 	.short	0x0100
        /*126a*/ 	.byte	0x08
	.zero		1


	//   ....[19]....
        /*126c*/ 	.word	0x000008c0
        /*1270*/ 	.word	0x000000ff
        /*1274*/ 	.word	0x000388c0
        /*1278*/ 	.short	0x0100
        /*127a*/ 	.byte	0x08
	.zero		1


	//   ....[20]....
        /*127c*/ 	.word	0x000008d0
        /*1280*/ 	.word	0x000000ff
        /*1284*/ 	.word	0x000388b8
        /*1288*/ 	.short	0x0100
        /*128a*/ 	.byte	0x08
	.zero		1


	//   ....[21]....
        /*128c*/ 	.word	0x000008e0
        /*1290*/ 	.word	0x000000ff
        /*1294*/ 	.word	0x000388c8
        /*1298*/ 	.short	0x0100
        /*129a*/ 	.byte	0x08
	.zero		1


	//   ....[22]....
        /*129c*/ 	.word	0x00004000
        /*12a0*/ 	.word	0x00000056
        /*12a4*/ 	.word	0x00038890
        /*12a8*/ 	.short	0x010a
        /*12aa*/ 	.byte	0x3f
	.zero		1


	//   ....[23]....
        /*12ac*/ 	.word	0x00007970
        /*12b0*/ 	.word	0x00000056
        /*12b4*/ 	.word	0x00038890
        /*12b8*/ 	.short	0x010a
        /*12ba*/ 	.byte	0x3f
	.zero		1


	//   ....[24]....
        /*12bc*/ 	.word	0x0000ad90
        /*12c0*/ 	.word	0x00000056
        /*12c4*/ 	.word	0x00038890
        /*12c8*/ 	.short	0x010a
        /*12ca*/ 	.byte	0x3f
	.zero		1


	//   ....[25]....
        /*12cc*/ 	.word	0x0000b570
        /*12d0*/ 	.word	0x0000000b
        /*12d4*/ 	.word	0x00000000
        /*12d8*/ 	.short	0x0101
        /*12da*/ 	.byte	0x3f
	.zero		1


	//   ....[26]....
        /*12dc*/ 	.word	0x0000b5b0
        /*12e0*/ 	.word	0x00000056
        /*12e4*/ 	.word	0x000388b0
        /*12e8*/ 	.short	0x010a
        /*12ea*/ 	.byte	0x3f
	.zero		1


	//   ....[27]....
        /*12ec*/ 	.word	0x0000bce0
        /*12f0*/ 	.word	0x00000056
        /*12f4*/ 	.word	0x00000000
        /*12f8*/ 	.short	0x0101
        /*12fa*/ 	.byte	0x3f
	.zero		1


	//   ....[28]....
        /*12fc*/ 	.word	0x0000c6d0
        /*1300*/ 	.word	0x00000017
        /*1304*/ 	.word	0x00038800
        /*1308*/ 	.short	0x010a
        /*130a*/ 	.byte	0x3f
	.zero		1


	//   ....[29]....
        /*130c*/ 	.word	0x0000c720
        /*1310*/ 	.word	0x00000017
        /*1314*/ 	.word	0x00038800
        /*1318*/ 	.short	0x010a
        /*131a*/ 	.byte	0x3f
	.zero		1


	//   ....[30]....
        /*131c*/ 	.word	0x0000cf10
        /*1320*/ 	.word	0x00000017
        /*1324*/ 	.word	0x00038800
        /*1328*/ 	.short	0x010a
        /*132a*/ 	.byte	0x3f
	.zero		1


	//   ....[31]....
        /*132c*/ 	.word	0x000102c0
        /*1330*/ 	.word	0x00000017
        /*1334*/ 	.word	0x00038800
        /*1338*/ 	.short	0x010a
        /*133a*/ 	.byte	0x3f
	.zero		1


	//   ....[32]....
        /*133c*/ 	.word	0x00013b30
        /*1340*/ 	.word	0x00000000
        /*1344*/ 	.word	0x00038830
        /*1348*/ 	.short	0x010a
        /*134a*/ 	.byte	0x3f
	.zero		1


	//   ....[33]....
        /*134c*/ 	.word	0x00013b80
        /*1350*/ 	.word	0x00000000
        /*1354*/ 	.word	0x00038830
        /*1358*/ 	.short	0x010a
        /*135a*/ 	.byte	0x3f
	.zero		1


	//   ....[34]....
        /*135c*/ 	.word	0x00017c80
        /*1360*/ 	.word	0x00000000
        /*1364*/ 	.word	0x00000000
        /*1368*/ 	.short	0x0101
        /*136a*/ 	.byte	0x3f
	.zero		1


	//   ....[35]....
        /*136c*/ 	.word	0x00018e60
        /*1370*/ 	.word	0x00000009
        /*1374*/ 	.word	0x00038830
        /*1378*/ 	.short	0x010a
        /*137a*/ 	.byte	0x3f
	.zero		1


	//   ....[36]....
        /*137c*/ 	.word	0x00018ef0
        /*1380*/ 	.word	0x00000009
        /*1384*/ 	.word	0x00038830
        /*1388*/ 	.short	0x010a
        /*138a*/ 	.byte	0x3f
	.zero		1


	//   ....[37]....
        /*138c*/ 	.word	0x0001c5f0
        /*1390*/ 	.word	0x00000006
        /*1394*/ 	.word	0x00038850
        /*1398*/ 	.short	0x010a
        /*139a*/ 	.byte	0x3f
	.zero		1


	//   ....[38]....
        /*139c*/ 	.word	0x0001c640
        /*13a0*/ 	.word	0x00000006
        /*13a4*/ 	.word	0x00038850
        /*13a8*/ 	.short	0x010a
        /*13aa*/ 	.byte	0x3f
	.zero		1


	//   ....[39]....
        /*13ac*/ 	.word	0x0001ce50
        /*13b0*/ 	.word	0x00000003
        /*13b4*/ 	.word	0x00000000
        /*13b8*/ 	.short	0x0101
        /*13ba*/ 	.byte	0x3f
	.zero		1


	//   ....[40]....
        /*13bc*/ 	.word	0x0001da30
        /*13c0*/ 	.word	0x00000006
        /*13c4*/ 	.word	0x00000000
        /*13c8*/ 	.short	0x0101
        /*13ca*/ 	.byte	0x3f
	.zero		1


	//   ....[41]....
        /*13cc*/ 	.word	0x0001e400
        /*13d0*/ 	.word	0x00000002
        /*13d4*/ 	.word	0x00038850
        /*13d8*/ 	.short	0x010a
        /*13da*/ 	.byte	0x3f
	.zero		1


	//   ....[42]....
        /*13dc*/ 	.word	0x0001e450
        /*13e0*/ 	.word	0x00000002
        /*13e4*/ 	.word	0x00038850
        /*13e8*/ 	.short	0x010a
        /*13ea*/ 	.byte	0x3f
	.zero		1


	//   ....[43]....
        /*13ec*/ 	.word	0x0001f0e0
        /*13f0*/ 	.word	0x00000002
        /*13f4*/ 	.word	0x00000000
        /*13f8*/ 	.short	0x0101
        /*13fa*/ 	.byte	0x3f
	.zero		1


	//   ....[44]....
        /*13fc*/ 	.word	0x00020d50
        /*1400*/ 	.word	0x00000014
        /*1404*/ 	.word	0x00000000
        /*1408*/ 	.short	0x0101
        /*140a*/ 	.byte	0x3f
	.zero		1


	//   ....[45]....
        /*140c*/ 	.word	0x00021a10
        /*1410*/ 	.word	0x00000038
        /*1414*/ 	.word	0x00000000
        /*1418*/ 	.short	0x0101
        /*141a*/ 	.byte	0x3f
	.zero		1


	//   ....[46]....
        /*141c*/ 	.word	0x00025210
        /*1420*/ 	.word	0x00000010
        /*1424*/ 	.word	0x00038820
        /*1428*/ 	.short	0x010a
        /*142a*/ 	.byte	0x3f
	.zero		1


	//   ....[47]....
        /*142c*/ 	.word	0x000252a0
        /*1430*/ 	.word	0x0000000c
        /*1434*/ 	.word	0x000388a0
        /*1438*/ 	.short	0x010a
        /*143a*/ 	.byte	0x3f
	.zero		1


	//   ....[48]....
        /*143c*/ 	.word	0x000257f0
        /*1440*/ 	.word	0x0000000c
        /*1444*/ 	.word	0x000388c0
        /*1448*/ 	.short	0x010a
        /*144a*/ 	.byte	0x3f
	.zero		1


	//   ....[49]....
        /*144c*/ 	.word	0x00025e00
        /*1450*/ 	.word	0x0000000b
        /*1454*/ 	.word	0x000388a0
        /*1458*/ 	.short	0x010a
        /*145a*/ 	.byte	0x3f
	.zero		1


	//   ....[50]....
        /*145c*/ 	.word	0x00026340
        /*1460*/ 	.word	0x0000000b
        /*1464*/ 	.word	0x000388c0
        /*1468*/ 	.short	0x010a
        /*146a*/ 	.byte	0x3f
	.zero		1


	//   ....[51]....
        /*146c*/ 	.word	0x000275c0
        /*1470*/ 	.word	0x00000005
        /*1474*/ 	.word	0x00038840
        /*1478*/ 	.short	0x010a
        /*147a*/ 	.byte	0x3f
	.zero		1


	//   ....[52]....
        /*147c*/ 	.word	0x00027bd0
        /*1480*/ 	.word	0x00000005
        /*1484*/ 	.word	0x00038830
        /*1488*/ 	.short	0x0107
        /*148a*/ 	.byte	0x3f
	.zero		1


	//   ....[53]....
        /*148c*/ 	.word	0x00027cb0
        /*1490*/ 	.word	0x00000005
        /*1494*/ 	.word	0x00038830
        /*1498*/ 	.short	0x0101
        /*149a*/ 	.byte	0x3f
	.zero		1


	//   ....[54]....
        /*149c*/ 	.word	0x000288e0
        /*14a0*/ 	.word	0x00000010
        /*14a4*/ 	.word	0x00038800
        /*14a8*/ 	.short	0x0107
        /*14aa*/ 	.byte	0x3f
	.zero		1


	//   ....[55]....
        /*14ac*/ 	.word	0x00028a00
        /*14b0*/ 	.word	0x00000010
        /*14b4*/ 	.word	0x00038800
        /*14b8*/ 	.short	0x0101
        /*14ba*/ 	.byte	0x3f
	.zero		1


	//   ....[56]....
        /*14bc*/ 	.word	0x00028a20
        /*14c0*/ 	.word	0x00000010
        /*14c4*/ 	.word	0x00038820
        /*14c8*/ 	.short	0x010a
        /*14ca*/ 	.byte	0x3f
	.zero		1


	//   ....[57]....
        /*14cc*/ 	.word	0x00028e20
        /*14d0*/ 	.word	0x00000006
        /*14d4*/ 	.word	0x00038840
        /*14d8*/ 	.short	0x010a
        /*14da*/ 	.byte	0x3f
	.zero		1


	//   ....[58]....
        /*14dc*/ 	.word	0x000293a0
        /*14e0*/ 	.word	0x00000006
        /*14e4*/ 	.word	0x00038830
        /*14e8*/ 	.short	0x0107
        /*14ea*/ 	.byte	0x3f
	.zero		1


	//   ....[59]....
        /*14ec*/ 	.word	0x00029460
        /*14f0*/ 	.word	0x00000006
        /*14f4*/ 	.word	0x00038830
        /*14f8*/ 	.short	0x0101
        /*14fa*/ 	.byte	0x3f
	.zero		1


	//   ....[60]....
        /*14fc*/ 	.word	0x000294c0
        /*1500*/ 	.word	0x00000006
        /*1504*/ 	.word	0x00038860
        /*1508*/ 	.short	0x010a
        /*150a*/ 	.byte	0x3f
	.zero		1


	//   ....[61]....
        /*150c*/ 	.word	0x000299f0
        /*1510*/ 	.word	0x00000006
        /*1514*/ 	.word	0x00038850
        /*1518*/ 	.short	0x0107
        /*151a*/ 	.byte	0x3f
	.zero		1


	//   ....[62]....
        /*151c*/ 	.word	0x00029b90
        /*1520*/ 	.word	0x00000006
        /*1524*/ 	.word	0x00038850
        /*1528*/ 	.short	0x0101
        /*152a*/ 	.byte	0x3f
	.zero		1


	//   ....[63]....
        /*152c*/ 	.word	0x00029dc0
        /*1530*/ 	.word	0x00000004
        /*1534*/ 	.word	0x00038860
        /*1538*/ 	.short	0x010a
        /*153a*/ 	.byte	0x3f
	.zero		1


	//   ....[64]....
        /*153c*/ 	.word	0x0002a320
        /*1540*/ 	.word	0x00000004
        /*1544*/ 	.word	0x00038850
        /*1548*/ 	.short	0x0107
        /*154a*/ 	.byte	0x3f
	.zero		1


	//   ....[65]....
        /*154c*/ 	.word	0x0002a3e0
        /*1550*/ 	.word	0x00000004
        /*1554*/ 	.word	0x00038850
        /*1558*/ 	.short	0x0101
        /*155a*/ 	.byte	0x3f
	.zero		1


	//   ....[66]....
        /*155c*/ 	.word	0x0002b140
        /*1560*/ 	.word	0x00000005
        /*1564*/ 	.word	0x00038820
        /*1568*/ 	.short	0x010a
        /*156a*/ 	.byte	0x3f
	.zero		1


	//   ....[67]....
        /*156c*/ 	.word	0x0002b2b0
        /*1570*/ 	.word	0x00000003
        /*1574*/ 	.word	0x00038840
        /*1578*/ 	.short	0x010a
        /*157a*/ 	.byte	0x3f
	.zero		1


	//   ....[68]....
        /*157c*/ 	.word	0x0002b350
        /*1580*/ 	.word	0x00000017
        /*1584*/ 	.word	0x00038840
        /*1588*/ 	.short	0x010a
        /*158a*/ 	.byte	0x3f
	.zero		1


	//   ....[69]....
        /*158c*/ 	.word	0x0002b390
        /*1590*/ 	.word	0x00000003
        /*1594*/ 	.word	0x00038860
        /*1598*/ 	.short	0x010a
        /*159a*/ 	.byte	0x3f
	.zero		1


	//   ....[70]....
        /*159c*/ 	.word	0x0002b3d0
        /*15a0*/ 	.word	0x00000017
        /*15a4*/ 	.word	0x00038860
        /*15a8*/ 	.short	0x010a
        /*15aa*/ 	.byte	0x3f
	.zero		1


	//   ....[71]....
        /*15ac*/ 	.word	0x0002b430
        /*15b0*/ 	.word	0x00000056
        /*15b4*/ 	.word	0x00038890
        /*15b8*/ 	.short	0x010a
        /*15ba*/ 	.byte	0x3f
	.zero		1


	//   ....[72]....
        /*15bc*/ 	.word	0x0002b810
        /*15c0*/ 	.word	0x00000056
        /*15c4*/ 	.word	0x00038890
        /*15c8*/ 	.short	0x010a
        /*15ca*/ 	.byte	0x3f
	.zero		1


	//   ....[73]....
        /*15cc*/ 	.word	0x0002bbf0
        /*15d0*/ 	.word	0x00000056
        /*15d4*/ 	.word	0x00038890
        /*15d8*/ 	.short	0x010a
        /*15da*/ 	.byte	0x3f
	.zero		1


	//   ....[74]....
        /*15dc*/ 	.word	0x0002bfd0
        /*15e0*/ 	.word	0x00000056
        /*15e4*/ 	.word	0x000388b0
        /*15e8*/ 	.short	0x010a
        /*15ea*/ 	.byte	0x3f
	.zero		1


	//   ....[75]....
        /*15ec*/ 	.word	0x0002c1f0
        /*15f0*/ 	.word	0x00000017
        /*15f4*/ 	.word	0x00038800
        /*15f8*/ 	.short	0x010a
        /*15fa*/ 	.byte	0x3f
	.zero		1


	//   ....[76]....
        /*15fc*/ 	.word	0x0002c410
        /*1600*/ 	.word	0x00000017
        /*1604*/ 	.word	0x00038800
        /*1608*/ 	.short	0x010a
        /*160a*/ 	.byte	0x3f
	.zero		1


	//   ....[77]....
        /*160c*/ 	.word	0x0002c460
        /*1610*/ 	.word	0x00000000
        /*1614*/ 	.word	0x00038830
        /*1618*/ 	.short	0x010a
        /*161a*/ 	.byte	0x3f
	.zero		1


	//   ....[78]....
        /*161c*/ 	.word	0x0002c4b0
        /*1620*/ 	.word	0x00000009
        /*1624*/ 	.word	0x00038830
        /*1628*/ 	.short	0x010a
        /*162a*/ 	.byte	0x3f
	.zero		1


	//   ....[79]....
        /*162c*/ 	.word	0x0002c500
        /*1630*/ 	.word	0x00000006
        /*1634*/ 	.word	0x00038850
        /*1638*/ 	.short	0x010a
        /*163a*/ 	.byte	0x3f
	.zero		1


	//   ....[80]....
        /*163c*/ 	.word	0x0002c550
        /*1640*/ 	.word	0x00000002
        /*1644*/ 	.word	0x00038850
        /*1648*/ 	.short	0x010a
        /*164a*/ 	.byte	0x3f
	.zero		1


	//   ....[81]....
        /*164c*/ 	.word	0x0002c6f0
        /*1650*/ 	.word	0x00000010
        /*1654*/ 	.word	0x00038820
        /*1658*/ 	.short	0x010a
        /*165a*/ 	.byte	0x3f
	.zero		1


	//   ....[82]....
        /*165c*/ 	.word	0x0002c740
        /*1660*/ 	.word	0x0000000c
        /*1664*/ 	.word	0x000388a0
        /*1668*/ 	.short	0x010a
        /*166a*/ 	.byte	0x3f
	.zero		1


	//   ....[83]....
        /*166c*/ 	.word	0x0002c790
        /*1670*/ 	.word	0x0000000c
        /*1674*/ 	.word	0x000388c0
        /*1678*/ 	.short	0x010a
        /*167a*/ 	.byte	0x3f
	.zero		1


	//   ....[84]....
        /*167c*/ 	.word	0x0002c7e0
        /*1680*/ 	.word	0x0000000b
        /*1684*/ 	.word	0x000388a0
        /*1688*/ 	.short	0x010a
        /*168a*/ 	.byte	0x3f
	.zero		1


	//   ....[85]....
        /*168c*/ 	.word	0x0002c830
        /*1690*/ 	.word	0x0000000b
        /*1694*/ 	.word	0x000388c0
        /*1698*/ 	.short	0x010a
        /*169a*/ 	.byte	0x3f
	.zero		1


	//   ....[86]....
        /*169c*/ 	.word	0x0002c950
        /*16a0*/ 	.word	0x00000005
        /*16a4*/ 	.word	0x00038840
        /*16a8*/ 	.short	0x010a
        /*16aa*/ 	.byte	0x3f
	.zero		1


	//   ....[87]....
        /*16ac*/ 	.word	0x0002dcb0
        /*16b0*/ 	.word	0x00000010
        /*16b4*/ 	.word	0x00038820
        /*16b8*/ 	.short	0x010a
        /*16ba*/ 	.byte	0x3f
	.zero		1


	//   ....[88]....
        /*16bc*/ 	.word	0x0002dd00
        /*16c0*/ 	.word	0x00000006
        /*16c4*/ 	.word	0x00038840
        /*16c8*/ 	.short	0x010a
        /*16ca*/ 	.byte	0x3f
	.zero		1


	//   ....[89]....
        /*16cc*/ 	.word	0x0002e4a0
        /*16d0*/ 	.word	0x00000006
        /*16d4*/ 	.word	0x00038860
        /*16d8*/ 	.short	0x010a
        /*16da*/ 	.byte	0x3f
	.zero		1


	//   ....[90]....
        /*16dc*/ 	.word	0x0002ec70
        /*16e0*/ 	.word	0x00000004
        /*16e4*/ 	.word	0x00038860
        /*16e8*/ 	.short	0x010a
        /*16ea*/ 	.byte	0x3f
	.zero		1


	//   ....[91]....
        /*16ec*/ 	.word	0x0002fe60
        /*16f0*/ 	.word	0x00000005
        /*16f4*/ 	.word	0x00038820
        /*16f8*/ 	.short	0x010a
        /*16fa*/ 	.byte	0x3f
	.zero		1


	//   ....[92]....
        /*16fc*/ 	.word	0x00030000
        /*1700*/ 	.word	0x00000003
        /*1704*/ 	.word	0x00038840
        /*1708*/ 	.short	0x010a
        /*170a*/ 	.byte	0x3f
	.zero		1


	//   ....[93]....
        /*170c*/ 	.word	0x00030050
        /*1710*/ 	.word	0x00000017
        /*1714*/ 	.word	0x00038840
        /*1718*/ 	.short	0x010a
        /*171a*/ 	.byte	0x3f
	.zero		1


	//   ....[94]....
        /*171c*/ 	.word	0x000300a0
        /*1720*/ 	.word	0x00000003
        /*1724*/ 	.word	0x00038860
        /*1728*/ 	.short	0x010a
        /*172a*/ 	.byte	0x3f
	.zero		1


	//----- nvinfo : EIATTR_NUM_MBARRIERS
	.align		4
.L_153:
        /*172c*/ 	.byte	0x03, 0x38
        /*172e*/ 	.short	0x0016


	//----- nvinfo : EIATTR_EXIT_INSTR_OFFSETS
	.align		4
        /*1730*/ 	.byte	0x04, 0x1c
        /*1732*/ 	.short	(.L_155 - .L_154)


	//   ....[0]....
.L_154:
        /*1734*/ 	.word	0x0002b420


	//----- nvinfo : EIATTR_MAX_THREADS
	.align		4
.L_155:
        /*1738*/ 	.byte	0x04, 0x05
        /*173a*/ 	.short	(.L_157 - .L_156)
.L_156:
        /*173c*/ 	.word	0x00000180
        /*1740*/ 	.word	0x00000001
        /*1744*/ 	.word	0x00000001


	//----- nvinfo : EIATTR_CRS_STACK_SIZE
	.align		4
.L_157:
        /*1748*/ 	.byte	0x04, 0x1e
        /*174a*/ 	.short	(.L_159 - .L_158)
.L_158:
        /*174c*/ 	.word	0x00000000


	//----- nvinfo : EIATTR_CBANK_PARAM_SIZE
	.align		4
.L_159:
        /*1750*/ 	.byte	0x03, 0x19
        /*1752*/ 	.short	0x0af0


	//----- nvinfo : EIATTR_PARAM_CBANK
	.align		4
        /*1754*/ 	.byte	0x04, 0x0a
        /*1756*/ 	.short	(.L_161 - .L_160)
	.align		4
.L_160:
        /*1758*/ 	.word	index@(.nv.constant0._ZN7cutlass13device_kernelIN5flash11enable_sm90INS1_16FlashAttnFwdSm90INS1_25CollectiveMainloopFwdSm90ILi2EN4cute5tupleIJNS5_1CILi1EEES8_S8_EEENS6_IJNS7_ILi128EEENS7_ILi80EEENS7_ILi256EEEEEELi256ENS_10bfloat16_tEfNS_4arch4Sm90ELb0ELb0ELb1ELb1ELb1ELb1ELb0ELb1ELb1ELb1ELb1ELb0EEENS1_21CollectiveEpilogueFwdINS6_IJSA_SC_SB_EEES9_SE_SG_Li256ELb1ELb1ELb1ELb0EEENS1_36VarlenDynamicPersistentTileSchedulerILi128ELi80ELi256ELi128ELb1ELb1ELb1ELb0ELb1ELb1EEEEEEEEEvNT_6ParamsE)
        /*175c*/ 	.short	0x0210
        /*175e*/ 	.short	0x0af0


	//----- nvinfo : EIATTR_SW_WAR
	.align		4
.L_161:
        /*1760*/ 	.byte	0x04, 0x36
        /*1762*/ 	.short	(.L_163 - .L_162)
.L_162:
        /*1764*/ 	.word	0x00000008
.L_163:


//--------------------- .nv.info._ZN7cutlass13device_kernelIN5flash11enable_sm90INS1_16FlashAttnFwdSm90INS1_25CollectiveMainloopFwdSm90ILi2EN4cute5tupleIJNS5_1CILi1EEES8_S8_EEENS6_IJNS7_ILi128EEENS7_ILi64EEENS7_ILi256EEEEEELi256ENS_10bfloat16_tEfNS_4arch4Sm90ELb0ELb1ELb1ELb0ELb1ELb0ELb0ELb1ELb1ELb1ELb1ELb0EEENS1_21CollectiveEpilogueFwdINS6_IJSA_SC_SB_EEES9_SE_SG_Li256ELb0ELb1ELb1ELb0EEENS1_19SingleTileSchedulerILb0ELb1ELb1ELi128EEEEEEEEEvNT_6ParamsE --------------------------
	.section	.nv.info._ZN7cutlass13device_kernelIN5flash11enable_sm90INS1_16FlashAttnFwdSm90INS1_25CollectiveMainloopFwdSm90ILi2EN4cute5tupleIJNS5_1CILi1EEES8_S8_EEENS6_IJNS7_ILi128EEENS7_ILi64EEENS7_ILi256EEEEEELi256ENS_10bfloat16_tEfNS_4arch4Sm90ELb0ELb1ELb1ELb0ELb1ELb0ELb0ELb1ELb1ELb1ELb1ELb0EEENS1_21CollectiveEpilogueFwdINS6_IJSA_SC_SB_EEES9_SE_SG_Li256ELb0ELb1ELb1ELb0EEENS1_19SingleTileSchedulerILb0ELb1ELb1ELi128EEEEEEEEEvNT_6ParamsE,"",@"SHT_CUDA_INFO"
	.sectionflags	@""
	.align	4


	//----- nvinfo : EIATTR_CUDA_API_VERSION
	.align		4
        /*0000*/ 	.byte	0x04, 0x37
        /*0002*/ 	.short	(.L_165 - .L_164)
.L_164:
        /*0004*/ 	.word	0x00000082


	//----- nvinfo : EIATTR_KPARAM_INFO
	.align		4
.L_165:
        /*0008*/ 	.byte	0x04, 0x17
        /*000a*/ 	.short	(.L_167 - .L_166)
.L_166:
        /*000c*/ 	.word	0x00000000
        /*0010*/ 	.short	0x0000
        /*0012*/ 	.short	0x0070
        /*0014*/ 	.byte	0x00, 0xf0, 0x01, 0x28


	//----- nvinfo : EIATTR_SPARSE_MMA_MASK
	.align		4
.L_167:
        /*0018*/ 	.byte	0x03, 0x50
        /*001a*/ 	.short	0x0000


	//----- nvinfo : EIATTR_MAXREG_COUNT
	.align		4
        /*001c*/ 	.byte	0x03, 0x1b
        /*001e*/ 	.short	0x00a8


	//----- nvinfo : EIATTR_NUM_BARRIERS
	.align		4
        /*0020*/ 	.byte	0x02, 0x4c
        /*0022*/ 	.byte	0x09
	.zero		1


	//----- nvinfo : EIATTR_EXTERNS
	.align		4
        /*0024*/ 	.byte	0x04, 0x0f
        /*0026*/ 	.short	(.L_169 - .L_168)


	//   ....[0]....
	.align		4
.L_168:
        /*0028*/ 	.word	index@(__assertfail)


	//----- nvinfo : EIATTR_ANNOTATIONS
	.align		4
.L_169:
        /*002c*/ 	.byte	0x04, 0x55
        /*002e*/ 	.short	(.L_171 - .L_170)


	//   ....[0]....
.L_170:
        /*0030*/ 	.word	0x00000001
        /*0034*/ 	.byte	0xb0, 0x08, 0x00, 0x00, 0x01, 0x00, 0x00, 0x00, 0xe0, 0x09, 0x00, 0x00, 0x01, 0x00, 0x00, 0x00
        /*0044*/ 	.byte	0x90, 0x19, 0x00, 0x00, 0x01, 0x00, 0x00, 0x00, 0xe0, 0xdd, 0x00, 0x00, 0x01, 0x00, 0x00, 0x00
        /*0054*/ 	.byte	0xf0, 0xff, 0x00, 0x00, 0x01, 0x00, 0x00, 0x00, 0x80, 0x13, 0x01, 0x00, 0x01, 0x00, 0x00, 0x00
        /*0064*/ 	.byte	0x20, 0x15, 0x01, 0x00, 0x01, 0x00, 0x00, 0x00, 0xb0, 0x29, 0x01, 0x00, 0x01, 0x00, 0x00, 0x00
        /*0074*/ 	.byte	0x50, 0x3f, 0x01, 0x00


	//----- nvinfo : EIATTR_MERCURY_ISA_VERSION
	.align		4
.L_171:
        /*0078*/ 	.byte	0x03, 0x5f
        /*007a*/ 	.short	0x0101


	//----- nvinfo : EIATTR_INT_WARP_WIDE_INSTR_OFFSETS
	.align		4
        /*007c*/ 	.byte	0x04, 0x31
        /*007e*/ 	.short	(.L_173 - .L_172)


	//   ....[0]....
.L_172:
        /*0080*/ 	.word	0x000000c0


	//   ....[1]....
        /*0084*/ 	.word	0x000000d0


	//   ....[2]....
        /*0088*/ 	.word	0x00000170


	//----- nvinfo : EIATTR_COOP_GROUP_MASK_REGIDS
	.align		4
.L_173:
        /*008c*/ 	.byte	0x04, 0x29
        /*008e*/ 	.short	(.L_175 - .L_174)


	//   ....[0]....
.L_174:
        /*0090*/ 	.word	0xffffffff


	//   ....[1]....
        /*0094*/ 	.word	0xffffffff


	//   ....[2]....
        /*0098*/ 	.word	0xffffffff


	//   ....[3]....
        /*009c*/ 	.word	0xffffffff


	//   ....[4]....
        /*00a0*/ 	.word	0xffffffff


	//   ....[5]....
        /*00a4*/ 	.word	0xffffffff


	//   ....[6]....
        /*00a8*/ 	.word	0xffffffff


	//   ....[7]....
        /*00ac*/ 	.word	0xffffffff


	//   ....[8]....
        /*00b0*/ 	.word	0xffffffff


	//   ....[9]....
        /*00b4*/ 	.word	0xffffffff


	//   ....[10]....
        /*00b8*/ 	.word	0xffffffff


	//   ....[11]....
        /*00bc*/ 	.word	0xffffffff


	//   ....[12]....
        /*00c0*/ 	.word	0xffffffff


	//   ....[13]....
        /*00c4*/ 	.word	0xffffffff


	//   ....[14]....
        /*00c8*/ 	.word	0xffffffff


	//   ....[15]....
        /*00cc*/ 	.word	0xffffffff


	//   ....[16]....
        /*00d0*/ 	.word	0xffffffff


	//   ....[17]....
        /*00d4*/ 	.word	0xffffffff


	//   ....[18]....
        /*00d8*/ 	.word	0xffffffff


	//   ....[19]....
        /*00dc*/ 	.word	0xffffffff


	//   ....[20]....
        /*00e0*/ 	.word	0xffffffff


	//   ....[21]....
        /*00e4*/ 	.word	0xffffffff


	//   ....[22]....
        /*00e8*/ 	.word	0xffffffff


	//   ....[23]....
        /*00ec*/ 	.word	0xffffffff


	//   ....[24]....
        /*00f0*/ 	.word	0xffffffff


	//   ....[25]....
        /*00f4*/ 	.word	0xffffffff


	//   ....[26]....
        /*00f8*/ 	.word	0xffffffff


	//   ....[27]....
        /*00fc*/ 	.word	0xffffffff


	//   ....[28]....
        /*0100*/ 	.word	0xffffffff


	//   ....[29]....
        /*0104*/ 	.word	0xffffffff


	//   ....[30]....
        /*0108*/ 	.word	0xffffffff


	//   ....[31]....
        /*010c*/ 	.word	0xffffffff


	//   ....[32]....
        /*0110*/ 	.word	0xffffffff


	//   ....[33]....
        /*0114*/ 	.word	0xffffffff


	//   ....[34]....
        /*0118*/ 	.word	0xffffffff


	//   ....[35]....
        /*011c*/ 	.word	0xffffffff


	//   ....[36]....
        /*0120*/ 	.word	0xffffffff


	//   ....[37]....
        /*0124*/ 	.word	0xffffffff


	//   ....[38]....
        /*0128*/ 	.word	0xffffffff


	//   ....[39]....
        /*012c*/ 	.word	0xffffffff


	//   ....[40]....
        /*0130*/ 	.word	0xffffffff


	//   ....[41]....
        /*0134*/ 	.word	0xffffffff


	//   ....[42]....
        /*0138*/ 	.word	0xffffffff


	//   ....[43]....
        /*013c*/ 	.word	0xffffffff


	//   ....[44]....
        /*0140*/ 	.word	0xffffffff


	//   ....[45]....
        /*0144*/ 	.word	0xffffffff


	//   ....[46]....
        /*0148*/ 	.word	0xffffffff


	//   ....[47]....
        /*014c*/ 	.word	0xffffffff


	//   ....[48]....
        /*0150*/ 	.word	0xffffffff


	//   ....[49]....
        /*0154*/ 	.word	0xffffffff


	//   ....[50]....
        /*0158*/ 	.word	0xffffffff


	//   ....[51]....
        /*015c*/ 	.word	0xffffffff


	//   ....[52]....
        /*0160*/ 	.word	0xffffffff


	//   ....[53]....
        /*0164*/ 	.word	0xffffffff


	//   ....[54]....
        /*0168*/ 	.word	0xffffffff


	//   ....[55]....
        /*016c*/ 	.word	0xffffffff


	//   ....[56]....
        /*0170*/ 	.word	0xffffffff


	//   ....[57]....
        /*0174*/ 	.word	0xffffffff


	//   ....[58]....
        /*0178*/ 	.word	0xffffffff


	//   ....[59]....
        /*017c*/ 	.word	0xffffffff


	//   ....[60]....
        /*0180*/ 	.word	0xffffffff


	//   ....[61]....
        /*0184*/ 	.word	0xffffffff


	//   ....[62]....
        /*0188*/ 	.word	0xffffffff


	//   ....[63]....
        /*018c*/ 	.word	0xffffffff


	//   ....[64]....
        /*0190*/ 	.word	0xffffffff


	//   ....[65]....
        /*0194*/ 	.word	0xffffffff


	//   ....[66]....
        /*0198*/ 	.word	0xffffffff


	//   ....[67]....
        /*019c*/ 	.word	0xffffffff


	//   ....[68]....
        /*01a0*/ 	.word	0xffffffff


	//   ....[69]....
        /*01a4*/ 	.word	0xffffffff


	//   ....[70]....
        /*01a8*/ 	.word	0xffffffff


	//   ....[71]....
        /*01ac*/ 	.word	0xffffffff


	//   ....[72]....
        /*01b0*/ 	.word	0xffffffff


	//   ....[73]....
        /*01b4*/ 	.word	0xffffffff


	//   ....[74]....
        /*01b8*/ 	.word	0xffffffff


	//   ....[75]....
        /*01bc*/ 	.word	0xffffffff


	//   ....[76]....
        /*01c0*/ 	.word	0xffffffff


	//   ....[77]....
        /*01c4*/ 	.word	0xffffffff


	//   ....[78]....
        /*01c8*/ 	.word	0xffffffff


	//   ....[79]....
        /*01cc*/ 	.word	0xffffffff


	//   ....[80]....
        /*01d0*/ 	.word	0xffffffff


	//   ....[81]....
        /*01d4*/ 	.word	0xffffffff


	//   ....[82]....
        /*01d8*/ 	.word	0xffffffff


	//   ....[83]....
        /*01dc*/ 	.word	0xffffffff


	//   ....[84]....
        /*01e0*/ 	.word	0xffffffff


	//   ....[85]....
        /*01e4*/ 	.word	0xffffffff


	//   ....[86]....
        /*01e8*/ 	.word	0xffffffff


	//   ....[87]....
        /*01ec*/ 	.word	0xffffffff


	//   ....[88]....
        /*01f0*/ 	.word	0xffffffff


	//   ....[89]....
        /*01f4*/ 	.word	0xffffffff


	//   ....[90]....
        /*01f8*/ 	.word	0xffffffff


	//   ....[91]....
        /*01fc*/ 	.word	0x0500000f


	//   ....[92]....
        /*0200*/ 	.word	0x0500000f


	//   ....[93]....
        /*0204*/ 	.word	0x0500000f


	//   ....[94]....
        /*0208*/ 	.word	0x0500000f


	//   ....[95]....
        /*020c*/ 	.word	0x0500000f


	//   ....[96]....
        /*0210*/ 	.word	0x0500000f


	//   ....[97]....
        /*0214*/ 	.word	0x0500000f


	//   ....[98]....
        /*0218*/ 	.word	0x0500000f


	//   ....[99]....
        /*021c*/ 	.word	0x0500000f


	//   ....[100]....
        /*0220*/ 	.word	0x0500000f


	//   ....[101]....
        /*0224*/ 	.word	0x0500000f


	//   ....[102]....
        /*0228*/ 	.word	0x0500000f


	//   ....[103]....
        /*022c*/ 	.word	0x0500000f


	//   ....[104]....
        /*0230*/ 	.word	0x0500000f


	//   ....[105]....
        /*0234*/ 	.word	0x0500000f


	//   ....[106]....
        /*0238*/ 	.word	0x0500000f


	//   ....[107]....
        /*023c*/ 	.word	0x0500000f


	//   ....[108]....
        /*0240*/ 	.word	0x0500000f


	//   ....[109]....
        /*0244*/ 	.word	0x0500000f


	//   ....[110]....
        /*0248*/ 	.word	0x0500000f


	//   ....[111]....
        /*024c*/ 	.word	0x0500000f


	//   ....[112]....
        /*0250*/ 	.word	0x0500000f


	//   ....[113]....
        /*0254*/ 	.word	0x0500000f


	//   ....[114]....
        /*0258*/ 	.word	0x0500000f


	//   ....[115]....
        /*025c*/ 	.word	0x0500000f


	//   ....[116]....
        /*0260*/ 	.word	0x0500000f


	//   ....[117]....
        /*0264*/ 	.word	0x0500000f


	//   ....[118]....
        /*0268*/ 	.word	0x0500000f


	//   ....[119]....
        /*026c*/ 	.word	0x0500000f


	//   ....[120]....
        /*0270*/ 	.word	0x0500000f


	//   ....[121]....
        /*0274*/ 	.word	0x0500000f


	//   ....[122]....
        /*0278*/ 	.word	0x0500000f


	//   ....[123]....
        /*027c*/ 	.word	0x0500000f


	//   ....[124]....
        /*0280*/ 	.word	0x0500000f


	//   ....[125]....
        /*0284*/ 	.word	0x0500000f


	//   ....[126]....
        /*0288*/ 	.word	0x0500000f


	//   ....[127]....
        /*028c*/ 	.word	0x0500000f


	//   ....[128]....
        /*0290*/ 	.word	0x0500000f


	//   ....[129]....
        /*0294*/ 	.word	0x0500000f


	//   ....[130]....
        /*0298*/ 	.word	0x0500000f


	//   ....[131]....
        /*029c*/ 	.word	0x0500000f


	//   ....[132]....
        /*02a0*/ 	.word	0x0500000f


	//   ....[133]....
        /*02a4*/ 	.word	0x0500000f


	//   ....[134]....
        /*02a8*/ 	.word	0x0500000f


	//   ....[135]....
        /*02ac*/ 	.word	0x0500000f


	//   ....[136]....
        /*02b0*/ 	.word	0x0500000f


	//   ....[137]....
        /*02b4*/ 	.word	0x0500000f


	//   ....[138]....
        /*02b8*/ 	.word	0x0500000f


	//   ....[139]....
        /*02bc*/ 	.word	0x0500000f


	//   ....[140]....
        /*02c0*/ 	.word	0x0500000f


	//----- nvinfo : EIATTR_COOP_GROUP_INSTR_OFFSETS
	.align		4
.L_175:
        /*02c4*/ 	.byte	0x04, 0x28
        /*02c6*/ 	.short	(.L_177 - .L_176)


	//   ....[0]....
.L_176:
        /*02c8*/ 	.word	0x00000070


	//   ....[1]....
        /*02cc*/ 	.word	0x000000b0


	//   ....[2]....
        /*02d0*/ 	.word	0x000002d0


	//   ....[3]....
        /*02d4*/ 	.word	0x00000430


	//   ....[4]....
        /*02d8*/ 	.word	0x00000550


	//   ....[5]....
        /*02dc*/ 	.word	0x000006b0


	//   ....[6]....
        /*02e0*/ 	.word	0x00001770


	//   ....[7]....
        /*02e4*/ 	.word	0x00002830


	//   ....[8]....
        /*02e8*/ 	.word	0x00002e30


	//   ....[9]....
        /*02ec*/ 	.word	0x00003760


	//   ....[10]....
        /*02f0*/ 	.word	0x00003890


	//   ....[11]....
        /*02f4*/ 	.word	0x00003c30


	//   ....[12]....
        /*02f8*/ 	.word	0x00003d20


	//   ....[13]....
        /*02fc*/ 	.word	0x00005e90


	//   ....[14]....
        /*0300*/ 	.word	0x00006390


	//   ....[15]....
        /*0304*/ 	.word	0x00006ac0


	//   ....[16]....
        /*0308*/ 	.word	0x00006bc0


	//   ....[17]....
        /*030c*/ 	.word	0x00006f90


	//   ....[18]....
        /*0310*/ 	.word	0x00006fe0


	//   ....[19]....
        /*0314*/ 	.word	0x00009280


	//   ....[20]....
        /*0318*/ 	.word	0x00009290


	//   ....[21]....
        /*031c*/ 	.word	0x000092c0


	//   ....[22]....
        /*0320*/ 	.word	0x000092d0


	//   ....[23]....
        /*0324*/ 	.word	0x0000b060


	//   ....[24]....
        /*0328*/ 	.word	0x0000b580


	//   ....[25]....
        /*032c*/ 	.word	0x0000bcd0


	//   ....[26]....
        /*0330*/ 	.word	0x0000bdd0


	//   ....[27]....
        /*0334*/ 	.word	0x0000c150


	//   ....[28]....
        /*0338*/ 	.word	0x0000c1e0


	//   ....[29]....
        /*033c*/ 	.word	0x0000d220


	//   ....[30]....
        /*0340*/ 	.word	0x0000d240


	//   ....[31]....
        /*0344*/ 	.word	0x0000d2c0


	//   ....[32]....
        /*0348*/ 	.word	0x0000d2f0


	//   ....[33]....
        /*034c*/ 	.word	0x0000e580


	//   ....[34]....
        /*0350*/ 	.word	0x0000e5d0


	//   ....[35]....
        /*0354*/ 	.word	0x0000e610


	//   ....[36]....
        /*0358*/ 	.word	0x0000e640


	//   ....[37]....
        /*035c*/ 	.word	0x0000e680


	//   ....[38]....
        /*0360*/ 	.word	0x0000e6a0


	//   ....[39]....
        /*0364*/ 	.word	0x0000f300


	//   ....[40]....
        /*0368*/ 	.word	0x0000f310


	//   ....[41]....
        /*036c*/ 	.word	0x00010360


	//   ....[42]....
        /*0370*/ 	.word	0x00011a10


	//   ....[43]....
        /*0374*/ 	.word	0x00011a30


	//   ....[44]....
        /*0378*/ 	.word	0x00011a40


	//   ....[45]....
        /*037c*/ 	.word	0x00011a50


	//   ....[46]....
        /*0380*/ 	.word	0x00011a60


	//   ....[47]....
        /*0384*/ 	.word	0x00011ad0


	//   ....[48]....
        /*0388*/ 	.word	0x00011b00


	//   ....[49]....
        /*038c*/ 	.word	0x00011b60


	//   ....[50]....
        /*0390*/ 	.word	0x00012190


	//   ....[51]....
        /*0394*/ 	.word	0x000121c0


	//   ....[52]....
        /*0398*/ 	.word	0x000121f0


	//   ....[53]....
        /*039c*/ 	.word	0x00012210


	//   ....[54]....
        /*03a0*/ 	.word	0x00012220


	//   ....[55]....
        /*03a4*/ 	.word	0x000122b0


	//   ....[56]....
        /*03a8*/ 	.word	0x000122e0


	//   ....[57]....
        /*03ac*/ 	.word	0x00012350


	//   ....[58]....
        /*03b0*/ 	.word	0x00012380


	//   ....[59]....
        /*03b4*/ 	.word	0x000123f0


	//   ....[60]....
        /*03b8*/ 	.word	0x00012420


	//   ....[61]....
        /*03bc*/ 	.word	0x00012490


	//   ....[62]....
        /*03c0*/ 	.word	0x000124c0


	//   ....[63]....
        /*03c4*/ 	.word	0x00012530


	//   ....[64]....
        /*03c8*/ 	.word	0x00012560


	//   ....[65]....
        /*03cc*/ 	.word	0x000125c0


	//   ....[66]....
        /*03d0*/ 	.word	0x00012db0


	//   ....[67]....
        /*03d4*/ 	.word	0x00012de0


	//   ....[68]....
        /*03d8*/ 	.word	0x00012e10


	//   ....[69]....
        /*03dc*/ 	.word	0x00012e50


	//   ....[70]....
        /*03e0*/ 	.word	0x00012e70


	//   ....[71]....
        /*03e4*/ 	.word	0x00012e90


	//   ....[72]....
        /*03e8*/ 	.word	0x00012ec0


	//   ....[73]....
        /*03ec*/ 	.word	0x00012ee0


	//   ....[74]....
        /*03f0*/ 	.word	0x00013250


	//   ....[75]....
        /*03f4*/ 	.word	0x00013270


	//   ....[76]....
        /*03f8*/ 	.word	0x00013290


	//   ....[77]....
        /*03fc*/ 	.word	0x00013330


	//   ....[78]....
        /*0400*/ 	.word	0x00013350


	//   ....[79]....
        /*0404*/ 	.word	0x000133f0


	//   ....[80]....
        /*0408*/ 	.word	0x00013410


	//   ....[81]....
        /*040c*/ 	.word	0x00013420


	//   ....[82]....
        /*0410*/ 	.word	0x00013950


	//   ....[83]....
        /*0414*/ 	.word	0x00013980


	//   ....[84]....
        /*0418*/ 	.word	0x000139b0


	//   ....[85]....
        /*041c*/ 	.word	0x000139e0


	//   ....[86]....
        /*0420*/ 	.word	0x00013ac0


	//   ....[87]....
        /*0424*/ 	.word	0x00013ae0


	//   ....[88]....
        /*0428*/ 	.word	0x00013b30


	//   ....[89]....
        /*042c*/ 	.word	0x00013ba0


	//   ....[90]....
        /*0430*/ 	.word	0x00013ee0


	//   ....[91]....
        /*0434*/ 	.word	0x00014560


	//   ....[92]....
        /*0438*/ 	.word	0x00014650


	//   ....[93]....
        /*043c*/ 	.word	0x000146f0


	//   ....[94]....
        /*0440*/ 	.word	0x00014750


	//   ....[95]....
        /*0444*/ 	.word	0x00014830


	//   ....[96]....
        /*0448*/ 	.word	0x000148a0


	//   ....[97]....
        /*044c*/ 	.word	0x00014980


	//   ....[98]....
        /*0450*/ 	.word	0x000149f0


	//   ....[99]....
        /*0454*/ 	.word	0x00014ac0


	//   ....[100]....
        /*0458*/ 	.word	0x00014b60


	//   ....[101]....
        /*045c*/ 	.word	0x00014bb0


	//   ....[102]....
        /*0460*/ 	.word	0x00014c50


	//   ....[103]....
        /*0464*/ 	.word	0x00014d30


	//   ....[104]....
        /*0468*/ 	.word	0x00014db0


	//   ....[105]....
        /*046c*/ 	.word	0x00014e90


	//   ....[106]....
        /*0470*/ 	.word	0x00014f10


	//   ....[107]....
        /*0474*/ 	.word	0x00014ff0


	//   ....[108]....
        /*0478*/ 	.word	0x00015070


	//   ....[109]....
        /*047c*/ 	.word	0x00015150


	//   ....[110]....
        /*0480*/ 	.word	0x000151d0


	//   ....[111]....
        /*0484*/ 	.word	0x000152b0


	//   ....[112]....
        /*0488*/ 	.word	0x00015330


	//   ....[113]....
        /*048c*/ 	.word	0x00015410


	//   ....[114]....
        /*0490*/ 	.word	0x00015480


	//   ....[115]....
        /*0494*/ 	.word	0x00015550


	//   ....[116]....
        /*0498*/ 	.word	0x00015690


	//   ....[117]....
        /*049c*/ 	.word	0x00015750


	//   ....[118]....
        /*04a0*/ 	.word	0x00015800


	//   ....[119]....
        /*04a4*/ 	.word	0x000158d0


	//   ....[120]....
        /*04a8*/ 	.word	0x00015930


	//   ....[121]....
        /*04ac*/ 	.word	0x00015a10


	//   ....[122]....
        /*04b0*/ 	.word	0x00015a70


	//   ....[123]....
        /*04b4*/ 	.word	0x00015b80


	//   ....[124]....
        /*04b8*/ 	.word	0x00015c60


	//   ....[125]....
        /*04bc*/ 	.word	0x00015d00


	//   ....[126]....
        /*04c0*/ 	.word	0x00015d60


	//   ....[127]....
        /*04c4*/ 	.word	0x00015e70


	//   ....[128]....
        /*04c8*/ 	.word	0x00015ed0


	//   ....[129]....
        /*04cc*/ 	.word	0x00015fe0


	//   ....[130]....
        /*04d0*/ 	.word	0x00016040


	//   ....[131]....
        /*04d4*/ 	.word	0x00016100


	//   ....[132]....
        /*04d8*/ 	.word	0x00016260


	//   ....[133]....
        /*04dc*/ 	.word	0x00016300


	//   ....[134]....
        /*04e0*/ 	.word	0x000163d0


	//   ....[135]....
        /*04e4*/ 	.word	0x000164e0


	//   ....[136]....
        /*04e8*/ 	.word	0x00016550


	//   ....[137]....
        /*04ec*/ 	.word	0x00016660


	//   ....[138]....
        /*04f0*/ 	.word	0x000166e0


	//   ....[139]....
        /*04f4*/ 	.word	0x000167d0


	//   ....[140]....
        /*04f8*/ 	.word	0x000168e0


	//----- nvinfo : EIATTR_REG_RECONFIG
	.align		4
.L_177:
        /*04fc*/ 	.byte	0x01, 0x54
	.zero		2


	//----- nvinfo : EIATTR_SYSCALL_OFFSETS
	.align		4
        /*0500*/ 	.byte	0x04, 0x46
        /*0502*/ 	.short	(.L_179 - .L_178)


	//   ....[0]....
.L_178:
        /*0504*/ 	.word	0x00001940


	//   ....[1]....
        /*0508*/ 	.word	0x00010f20


	//   ....[2]....
        /*050c*/ 	.word	0x00011060


	//   ....[3]....
        /*0510*/ 	.word	0x00011150


	//   ....[4]....
        /*0514*/ 	.word	0x00011ed0


	//----- nvinfo : EIATTR_MBARRIER_INSTR_OFFSETS
	.align		4
.L_179:
        /*0518*/ 	.byte	0x04, 0x39
        /*051a*/ 	.short	(.L_181 - .L_180)


	//   ....[0]....
.L_180:
        /*051c*/ 	.word	0x00000180
        /*0520*/ 	.word	0x000000ff
        /*0524*/ 	.word	0x00030800
        /*0528*/ 	.short	0x0100
        /*052a*/ 	.byte	0x08
	.zero		1


	//   ....[1]....
        /*052c*/ 	.word	0x00000190
        /*0530*/ 	.word	0x000000ff
        /*0534*/ 	.word	0x00030820
        /*0538*/ 	.short	0x0100
        /*053a*/ 	.byte	0x08
	.zero		1


	//   ....[2]....
        /*053c*/ 	.word	0x00000280
        /*0540*/ 	.word	0x000000ff
        /*0544*/ 	.word	0x00030830
        /*0548*/ 	.short	0x0100
        /*054a*/ 	.byte	0x08
	.zero		1


	//   ....[3]....
        /*054c*/ 	.word	0x00000290
        /*0550*/ 	.word	0x000000ff
        /*0554*/ 	.word	0x00030840
        /*0558*/ 	.short	0x0100
        /*055a*/ 	.byte	0x08
	.zero		1


	//   ....[4]....
        /*055c*/ 	.word	0x000002a0
        /*0560*/ 	.word	0x000000ff
        /*0564*/ 	.word	0x00030838
        /*0568*/ 	.short	0x0100
        /*056a*/ 	.byte	0x08
	.zero		1


	//   ....[5]....
        /*056c*/ 	.word	0x000002b0
        /*0570*/ 	.word	0x000000ff
        /*0574*/ 	.word	0x00030848
        /*0578*/ 	.short	0x0100
        /*057a*/ 	.byte	0x08
	.zero		1


	//   ....[6]....
        /*057c*/ 	.word	0x000003e0
        /*0580*/ 	.word	0x000000ff
        /*0584*/ 	.word	0x00030850
        /*0588*/ 	.short	0x0100
        /*058a*/ 	.byte	0x08
	.zero		1


	//   ....[7]....
        /*058c*/ 	.word	0x000003f0
        /*0590*/ 	.word	0x000000ff
        /*0594*/ 	.word	0x00030860
        /*0598*/ 	.short	0x0100
        /*059a*/ 	.byte	0x08
	.zero		1


	//   ....[8]....
        /*059c*/ 	.word	0x00000400
        /*05a0*/ 	.word	0x000000ff
        /*05a4*/ 	.word	0x00030858
        /*05a8*/ 	.short	0x0100
        /*05aa*/ 	.byte	0x08
	.zero		1


	//   ....[9]....
        /*05ac*/ 	.word	0x00000410
        /*05b0*/ 	.word	0x000000ff
        /*05b4*/ 	.word	0x00030868
        /*05b8*/ 	.short	0x0100
        /*05ba*/ 	.byte	0x08
	.zero		1


	//   ....[10]....
        /*05bc*/ 	.word	0x00000500
        /*05c0*/ 	.word	0x000000ff
        /*05c4*/ 	.word	0x00030870
        /*05c8*/ 	.short	0x0100
        /*05ca*/ 	.byte	0x06
	.zero		1


	//   ....[11]....
        /*05cc*/ 	.word	0x00000510
        /*05d0*/ 	.word	0x000000ff
        /*05d4*/ 	.word	0x00030880
        /*05d8*/ 	.short	0x0100
        /*05da*/ 	.byte	0x06
	.zero		1


	//   ....[12]....
        /*05dc*/ 	.word	0x00000520
        /*05e0*/ 	.word	0x000000ff
        /*05e4*/ 	.word	0x00030878
        /*05e8*/ 	.short	0x0100
        /*05ea*/ 	.byte	0x06
	.zero		1


	//   ....[13]....
        /*05ec*/ 	.word	0x00000530
        /*05f0*/ 	.word	0x000000ff
        /*05f4*/ 	.word	0x00030888
        /*05f8*/ 	.short	0x0100
        /*05fa*/ 	.byte	0x06
	.zero		1


	//   ....[14]....
        /*05fc*/ 	.word	0x00000660
        /*0600*/ 	.word	0x000000ff
        /*0604*/ 	.word	0x00030890
        /*0608*/ 	.short	0x0100
        /*060a*/ 	.byte	0x08
	.zero		1


	//   ....[15]....
        /*060c*/ 	.word	0x00000670
        /*0610*/ 	.word	0x000000ff
        /*0614*/ 	.word	0x000308a0
        /*0618*/ 	.short	0x0100
        /*061a*/ 	.byte	0x08
	.zero		1


	//   ....[16]....
        /*061c*/ 	.word	0x00000680
        /*0620*/ 	.word	0x000000ff
        /*0624*/ 	.word	0x00030898
        /*0628*/ 	.short	0x0100
        /*062a*/ 	.byte	0x08
	.zero		1


	//   ....[17]....
        /*062c*/ 	.word	0x00000690
        /*0630*/ 	.word	0x000000ff
        /*0634*/ 	.word	0x000308a8
        /*0638*/ 	.short	0x0100
        /*063a*/ 	.byte	0x08
	.zero		1


	//   ....[18]....
        /*063c*/ 	.word	0x000007d0
        /*0640*/ 	.word	0x000000ff
        /*0644*/ 	.word	0x000308b0
        /*0648*/ 	.short	0x0100
        /*064a*/ 	.byte	0x08
	.zero		1


	//   ....[19]....
        /*064c*/ 	.word	0x000007e0
        /*0650*/ 	.word	0x000000ff
        /*0654*/ 	.word	0x000308c0
        /*0658*/ 	.short	0x0100
        /*065a*/ 	.byte	0x08
	.zero		1


	//   ....[20]....
        /*065c*/ 	.word	0x000007f0
        /*0660*/ 	.word	0x000000ff
        /*0664*/ 	.word	0x000308b8
        /*0668*/ 	.short	0x0100
        /*066a*/ 	.byte	0x08
	.zero		1


	//   ....[21]....
        /*066c*/ 	.word	0x00000800
        /*0670*/ 	.word	0x000000ff
        /*0674*/ 	.word	0x000308c8
        /*0678*/ 	.short	0x0100
        /*067a*/ 	.byte	0x08
	.zero		1


	//   ....[22]....
        /*067c*/ 	.word	0x00001970
        /*0680*/ 	.word	0x000000ff
        /*0684*/ 	.word	0x00030800
        /*0688*/ 	.short	0x010a
        /*068a*/ 	.byte	0x04
	.zero		1


	//   ....[23]....
        /*068c*/ 	.word	0x00001a10
        /*0690*/ 	.word	0x000000ff
        /*0694*/ 	.word	0x00030830
        /*0698*/ 	.short	0x010a
        /*069a*/ 	.byte	0x04
	.zero		1


	//   ....[24]....
        /*069c*/ 	.word	0x00001a80
        /*06a0*/ 	.word	0x000000ff
        /*06a4*/ 	.word	0x00030830
        /*06a8*/ 	.short	0x010a
        /*06aa*/ 	.byte	0x04
	.zero		1


	//   ....[25]....
        /*06ac*/ 	.word	0x000029e0
        /*06b0*/ 	.word	0x000000ff
        /*06b4*/ 	.word	0x00000000
        /*06b8*/ 	.short	0x0101
        /*06ba*/ 	.byte	0x04
	.zero		1


	//   ....[26]....
        /*06bc*/ 	.word	0x00004ab0
        /*06c0*/ 	.word	0x000000ff
        /*06c4*/ 	.word	0x00030830
        /*06c8*/ 	.short	0x010a
        /*06ca*/ 	.byte	0x06
	.zero		1


	//   ....[27]....
        /*06cc*/ 	.word	0x00004b00
        /*06d0*/ 	.word	0x000000ff
        /*06d4*/ 	.word	0x00030830
        /*06d8*/ 	.short	0x010a
        /*06da*/ 	.byte	0x06
	.zero		1


	//   ....[28]....
        /*06dc*/ 	.word	0x000059a0
        /*06e0*/ 	.word	0x000000ff
        /*06e4*/ 	.word	0x00030850
        /*06e8*/ 	.short	0x010a
        /*06ea*/ 	.byte	0x06
	.zero		1


	//   ....[29]....
        /*06ec*/ 	.word	0x000059e0
        /*06f0*/ 	.word	0x000000ff
        /*06f4*/ 	.word	0x00030850
        /*06f8*/ 	.short	0x010a
        /*06fa*/ 	.byte	0x06
	.zero		1


	//   ....[30]....
        /*06fc*/ 	.word	0x00005fb0
        /*0700*/ 	.word	0x000000ff
        /*0704*/ 	.word	0x00000000
        /*0708*/ 	.short	0x0101
        /*070a*/ 	.byte	0x05
	.zero		1


	//   ....[31]....
        /*070c*/ 	.word	0x00007680
        /*0710*/ 	.word	0x000000ff
        /*0714*/ 	.word	0x00000000
        /*0718*/ 	.short	0x0101
        /*071a*/ 	.byte	0x06
	.zero		1


	//   ....[32]....
        /*071c*/ 	.word	0x00007b40
        /*0720*/ 	.word	0x000000ff
        /*0724*/ 	.word	0x00030830
        /*0728*/ 	.short	0x010a
        /*072a*/ 	.byte	0x05
	.zero		1


	//   ....[33]....
        /*072c*/ 	.word	0x00007b80
        /*0730*/ 	.word	0x000000ff
        /*0734*/ 	.word	0x00030830
        /*0738*/ 	.short	0x010a
        /*073a*/ 	.byte	0x05
	.zero		1


	//   ....[34]....
        /*073c*/ 	.word	0x000089b0
        /*0740*/ 	.word	0x000000ff
        /*0744*/ 	.word	0x00030850
        /*0748*/ 	.short	0x010a
        /*074a*/ 	.byte	0x05
	.zero		1


	//   ....[35]....
        /*074c*/ 	.word	0x000089f0
        /*0750*/ 	.word	0x000000ff
        /*0754*/ 	.word	0x00030850
        /*0758*/ 	.short	0x010a
        /*075a*/ 	.byte	0x05
	.zero		1


	//   ....[36]....
        /*075c*/ 	.word	0x00008f60
        /*0760*/ 	.word	0x000000ff
        /*0764*/ 	.word	0x00000000
        /*0768*/ 	.short	0x0101
        /*076a*/ 	.byte	0x07
	.zero		1


	//   ....[37]....
        /*076c*/ 	.word	0x00009af0
        /*0770*/ 	.word	0x000000ff
        /*0774*/ 	.word	0x00000000
        /*0778*/ 	.short	0x0101
        /*077a*/ 	.byte	0x05
	.zero		1


	//   ....[38]....
        /*077c*/ 	.word	0x00009cf0
        /*0780*/ 	.word	0x000000ff
        /*0784*/ 	.word	0x00030830
        /*0788*/ 	.short	0x010a
        /*078a*/ 	.byte	0x05
	.zero		1


	//   ....[39]....
        /*078c*/ 	.word	0x00009d40
        /*0790*/ 	.word	0x000000ff
        /*0794*/ 	.word	0x00030830
        /*0798*/ 	.short	0x010a
        /*079a*/ 	.byte	0x05
	.zero		1


	//   ....[40]....
        /*079c*/ 	.word	0x0000ab70
        /*07a0*/ 	.word	0x000000ff
        /*07a4*/ 	.word	0x00030850
        /*07a8*/ 	.short	0x010a
        /*07aa*/ 	.byte	0x05
	.zero		1


	//   ....[41]....
        /*07ac*/ 	.word	0x0000abb0
        /*07b0*/ 	.word	0x000000ff
        /*07b4*/ 	.word	0x00030850
        /*07b8*/ 	.short	0x010a
        /*07ba*/ 	.byte	0x05
	.zero		1


	//   ....[42]....
        /*07bc*/ 	.word	0x0000b180
        /*07c0*/ 	.word	0x000000ff
        /*07c4*/ 	.word	0x00000000
        /*07c8*/ 	.short	0x0101
        /*07ca*/ 	.byte	0x07
	.zero		1


	//   ....[43]....
        /*07cc*/ 	.word	0x0000c890
        /*07d0*/ 	.word	0x000000ff
        /*07d4*/ 	.word	0x00000000
        /*07d8*/ 	.short	0x0101
        /*07da*/ 	.byte	0x05
	.zero		1


	//   ....[44]....
        /*07dc*/ 	.word	0x0000d190
        /*07e0*/ 	.word	0x000000ff
        /*07e4*/ 	.word	0x00030850
        /*07e8*/ 	.short	0x010a
        /*07ea*/ 	.byte	0x05
	.zero		1


	//   ....[45]....
        /*07ec*/ 	.word	0x0000d1d0
        /*07f0*/ 	.word	0x000000ff
        /*07f4*/ 	.word	0x00030850
        /*07f8*/ 	.short	0x010a
        /*07fa*/ 	.byte	0x05
	.zero		1


	//   ....[46]....
        /*07fc*/ 	.word	0x0000d790
        /*0800*/ 	.word	0x000000ff
        /*0804*/ 	.word	0x00000000
        /*0808*/ 	.short	0x0101
        /*080a*/ 	.byte	0x04
	.zero		1


	//   ....[47]....
        /*080c*/ 	.word	0x0000e6c0
        /*0810*/ 	.word	0x000000ff
        /*0814*/ 	.word	0x00000000
        /*0818*/ 	.short	0x0101
        /*081a*/ 	.byte	0x04
	.zero		1


	//   ....[48]....
        /*081c*/ 	.word	0x000117b0
        /*0820*/ 	.word	0x000000ff
        /*0824*/ 	.word	0x00030840
        /*0828*/ 	.short	0x010a
        /*082a*/ 	.byte	0x2d
	.zero		1


	//   ....[49]....
        /*082c*/ 	.word	0x00011c90
        /*0830*/ 	.word	0x000000ff
        /*0834*/ 	.word	0x00030830
        /*0838*/ 	.short	0x0107
        /*083a*/ 	.byte	0x2d
	.zero		1


	//   ....[50]....
        /*083c*/ 	.word	0x00011d00
        /*0840*/ 	.word	0x000000ff
        /*0844*/ 	.word	0x00030830
        /*0848*/ 	.short	0x0101
        /*084a*/ 	.byte	0x2d
	.zero		1


	//   ....[51]....
        /*084c*/ 	.word	0x00012730
        /*0850*/ 	.word	0x000000ff
        /*0854*/ 	.word	0x00030800
        /*0858*/ 	.short	0x0107
        /*085a*/ 	.byte	0x2d
	.zero		1


	//   ....[52]....
        /*085c*/ 	.word	0x000127b0
        /*0860*/ 	.word	0x000000ff
        /*0864*/ 	.word	0x00030800
        /*0868*/ 	.short	0x0101
        /*086a*/ 	.byte	0x2d
	.zero		1


	//   ....[53]....
        /*086c*/ 	.word	0x000127c0
        /*0870*/ 	.word	0x000000ff
        /*0874*/ 	.word	0x00030820
        /*0878*/ 	.short	0x010a
        /*087a*/ 	.byte	0x2d
	.zero		1


	//   ....[54]....
        /*087c*/ 	.word	0x00012bb0
        /*0880*/ 	.word	0x00000015
        /*0884*/ 	.word	0x00030840
        /*0888*/ 	.short	0x010a
        /*088a*/ 	.byte	0x3f
	.zero		1


	//   ....[55]....
        /*088c*/ 	.word	0x000130d0
        /*0890*/ 	.word	0x00000015
        /*0894*/ 	.word	0x00030830
        /*0898*/ 	.short	0x0107
        /*089a*/ 	.byte	0x3f
	.zero		1


	//   ....[56]....
        /*089c*/ 	.word	0x00013180
        /*08a0*/ 	.word	0x00000015
        /*08a4*/ 	.word	0x00030830
        /*08a8*/ 	.short	0x0101
        /*08aa*/ 	.byte	0x3f
	.zero		1


	//   ....[57]....
        /*08ac*/ 	.word	0x000131e0
        /*08b0*/ 	.word	0x00000004
        /*08b4*/ 	.word	0x00030860
        /*08b8*/ 	.short	0x010a
        /*08ba*/ 	.byte	0x3f
	.zero		1


	//   ....[58]....
        /*08bc*/ 	.word	0x000135d0
        /*08c0*/ 	.word	0x00000004
        /*08c4*/ 	.word	0x00030850
        /*08c8*/ 	.short	0x0107
        /*08ca*/ 	.byte	0x3f
	.zero		1


	//   ....[59]....
        /*08cc*/ 	.word	0x00013720
        /*08d0*/ 	.word	0x00000004
        /*08d4*/ 	.word	0x00030850
        /*08d8*/ 	.short	0x0101
        /*08da*/ 	.byte	0x3f
	.zero		1


	//   ....[60]....
        /*08dc*/ 	.word	0x000138c0
        /*08e0*/ 	.word	0x00000000
        /*08e4*/ 	.word	0x00030860
        /*08e8*/ 	.short	0x010a
        /*08ea*/ 	.byte	0x3f
	.zero		1


	//   ....[61]....
        /*08ec*/ 	.word	0x00013d20
        /*08f0*/ 	.word	0x00000000
        /*08f4*/ 	.word	0x00030850
        /*08f8*/ 	.short	0x0107
        /*08fa*/ 	.byte	0x3f
	.zero		1


	//   ....[62]....
        /*08fc*/ 	.word	0x00013de0
        /*0900*/ 	.word	0x00000000
        /*0904*/ 	.word	0x00030850
        /*0908*/ 	.short	0x0101
        /*090a*/ 	.byte	0x3f
	.zero		1


	//   ....[63]....
        /*090c*/ 	.word	0x00013e70
        /*0910*/ 	.word	0x00000007
        /*0914*/ 	.word	0x00030820
        /*0918*/ 	.short	0x010a
        /*091a*/ 	.byte	0x3f
	.zero		1


	//   ....[64]....
        /*091c*/ 	.word	0x00013ff0
        /*0920*/ 	.word	0x00000005
        /*0924*/ 	.word	0x00030840
        /*0928*/ 	.short	0x010a
        /*092a*/ 	.byte	0x3f
	.zero		1


	//   ....[65]....
        /*092c*/ 	.word	0x00014090
        /*0930*/ 	.word	0x00000003
        /*0934*/ 	.word	0x00030840
        /*0938*/ 	.short	0x010a
        /*093a*/ 	.byte	0x3f
	.zero		1


	//   ....[66]....
        /*093c*/ 	.word	0x000140d0
        /*0940*/ 	.word	0x00000005
        /*0944*/ 	.word	0x00030860
        /*0948*/ 	.short	0x010a
        /*094a*/ 	.byte	0x3f
	.zero		1


	//   ....[67]....
        /*094c*/ 	.word	0x00014110
        /*0950*/ 	.word	0x00000003
        /*0954*/ 	.word	0x00030860
        /*0958*/ 	.short	0x010a
        /*095a*/ 	.byte	0x3f
	.zero		1


	//   ....[68]....
        /*095c*/ 	.word	0x00014190
        /*0960*/ 	.word	0x00000003
        /*0964*/ 	.word	0x00030800
        /*0968*/ 	.short	0x010a
        /*096a*/ 	.byte	0x3f
	.zero		1


	//   ....[69]....
        /*096c*/ 	.word	0x00014200
        /*0970*/ 	.word	0x00000003
        /*0974*/ 	.word	0x00030830
        /*0978*/ 	.short	0x010a
        /*097a*/ 	.byte	0x3f
	.zero		1


	//   ....[70]....
        /*097c*/ 	.word	0x00014270
        /*0980*/ 	.word	0x00000004
        /*0984*/ 	.word	0x00030830
        /*0988*/ 	.short	0x010a
        /*098a*/ 	.byte	0x3f
	.zero		1


	//   ....[71]....
        /*098c*/ 	.word	0x000142d0
        /*0990*/ 	.word	0x00000003
        /*0994*/ 	.word	0x00030850
        /*0998*/ 	.short	0x010a
        /*099a*/ 	.byte	0x3f
	.zero		1


	//   ....[72]....
        /*099c*/ 	.word	0x00014330
        /*09a0*/ 	.word	0x00000004
        /*09a4*/ 	.word	0x00030830
        /*09a8*/ 	.short	0x010a
        /*09aa*/ 	.byte	0x3f
	.zero		1


	//   ....[73]....
        /*09ac*/ 	.word	0x00014390
        /*09b0*/ 	.word	0x00000003
        /*09b4*/ 	.word	0x00030850
        /*09b8*/ 	.short	0x010a
        /*09ba*/ 	.byte	0x3f
	.zero		1


	//   ....[74]....
        /*09bc*/ 	.word	0x00014400
        /*09c0*/ 	.word	0x00000004
        /*09c4*/ 	.word	0x00030830
        /*09c8*/ 	.short	0x010a
        /*09ca*/ 	.byte	0x3f
	.zero		1


	//   ....[75]....
        /*09cc*/ 	.word	0x00014460
        /*09d0*/ 	.word	0x00000003
        /*09d4*/ 	.word	0x00030850
        /*09d8*/ 	.short	0x010a
        /*09da*/ 	.byte	0x3f
	.zero		1


	//   ....[76]....
        /*09dc*/ 	.word	0x000144c0
        /*09e0*/ 	.word	0x00000005
        /*09e4*/ 	.word	0x00030850
        /*09e8*/ 	.short	0x010a
        /*09ea*/ 	.byte	0x3f
	.zero		1


	//   ....[77]....
        /*09ec*/ 	.word	0x000145a0
        /*09f0*/ 	.word	0x00000003
        /*09f4*/ 	.word	0x00030840
        /*09f8*/ 	.short	0x010a
        /*09fa*/ 	.byte	0x3f
	.zero		1


	//   ....[78]....
        /*09fc*/ 	.word	0x00015590
        /*0a00*/ 	.word	0x00000003
        /*0a04*/ 	.word	0x00030820
        /*0a08*/ 	.short	0x010a
        /*0a0a*/ 	.byte	0x3f
	.zero		1


	//   ....[79]....
        /*0a0c*/ 	.word	0x000155e0
        /*0a10*/ 	.word	0x00000015
        /*0a14*/ 	.word	0x00030840
        /*0a18*/ 	.short	0x010a
        /*0a1a*/ 	.byte	0x3f
	.zero		1


	//   ....[80]....
        /*0a1c*/ 	.word	0x00015bb0
        /*0a20*/ 	.word	0x00000004
        /*0a24*/ 	.word	0x00030860
        /*0a28*/ 	.short	0x010a
        /*0a2a*/ 	.byte	0x3f
	.zero		1


	//   ....[81]....
        /*0a2c*/ 	.word	0x000161b0
        /*0a30*/ 	.word	0x00000000
        /*0a34*/ 	.word	0x00030860
        /*0a38*/ 	.short	0x010a
        /*0a3a*/ 	.byte	0x3f
	.zero		1


	//   ....[82]....
        /*0a3c*/ 	.word	0x00016800
        /*0a40*/ 	.word	0x00000007
        /*0a44*/ 	.word	0x00030820
        /*0a48*/ 	.short	0x010a
        /*0a4a*/ 	.byte	0x3f
	.zero		1


	//   ....[83]....
        /*0a4c*/ 	.word	0x000169a0
        /*0a50*/ 	.word	0x00000005
        /*0a54*/ 	.word	0x00030840
        /*0a58*/ 	.short	0x010a
        /*0a5a*/ 	.byte	0x3f
	.zero		1


	//   ....[84]....
        /*0a5c*/ 	.word	0x000169f0
        /*0a60*/ 	.word	0x00000003
        /*0a64*/ 	.word	0x00030840
        /*0a68*/ 	.short	0x010a
        /*0a6a*/ 	.byte	0x3f
	.zero		1


	//   ....[85]....
        /*0a6c*/ 	.word	0x00016a40
        /*0a70*/ 	.word	0x00000005
        /*0a74*/ 	.word	0x00030860
        /*0a78*/ 	.short	0x010a
        /*0a7a*/ 	.byte	0x3f
	.zero		1


	//----- nvinfo : EIATTR_NUM_MBARRIERS
	.align		4
.L_181:
        /*0a7c*/ 	.byte	0x03, 0x38
        /*0a7e*/ 	.short	0x0016


	//----- nvinfo : EIATTR_EXIT_INSTR_OFFSETS
	.align		4
        /*0a80*/ 	.byte	0x04, 0x1c
        /*0a82*/ 	.short	(.L_183 - .L_182)


	//   ....[0]....
.L_182:
        /*0a84*/ 	.word	0x00014160


	//----- nvinfo : EIATTR_MAX_THREADS
	.align		4
.L_183:
        /*0a88*/ 	.byte	0x04, 0x05
        /*0a8a*/ 	.short	(.L_185 - .L_184)
.L_184:
        /*0a8c*/ 	.word	0x00000180
        /*0a90*/ 	.word	0x00000001
        /*0a94*/ 	.word	0x00000001


	//----- nvinfo : EIATTR_CRS_STACK_SIZE
	.align		4
.L_185:
        /*0a98*/ 	.byte	0x04, 0x1e
        /*0a9a*/ 	.short	(.L_187 - .L_186)
.L_186:
        /*0a9c*/ 	.word	0x00000000


	//----- nvinfo : EIATTR_CBANK_PARAM_SIZE
	.align		4
.L_187:
        /*0aa0*/ 	.byte	0x03, 0x19
        /*0aa2*/ 	.short	0x0a70


	//----- nvinfo : EIATTR_PARAM_CBANK
	.align		4
        /*0aa4*/ 	.byte	0x04, 0x0a
        /*0aa6*/ 	.short	(.L_189 - .L_188)
	.align		4
.L_188:
        /*0aa8*/ 	.word	index@(.nv.constant0._ZN7cutlass13device_kernelIN5flash11enable_sm90INS1_16FlashAttnFwdSm90INS1_25CollectiveMainloopFwdSm90ILi2EN4cute5tupleIJNS5_1CILi1EEES8_S8_EEENS6_IJNS7_ILi128EEENS7_ILi64EEENS7_ILi256EEEEEELi256ENS_10bfloat16_tEfNS_4arch4Sm90ELb0ELb1ELb1ELb0ELb1ELb0ELb0ELb1ELb1ELb1ELb1ELb0EEENS1_21CollectiveEpilogueFwdINS6_IJSA_SC_SB_EEES9_SE_SG_Li256ELb0ELb1ELb1ELb0EEENS1_19SingleTileSchedulerILb0ELb1ELb1ELi128EEEEEEEEEvNT_6ParamsE)
        /*0aac*/ 	.short	0x0210
        /*0aae*/ 	.short	0x0a70


	//----- nvinfo : EIATTR_SW_WAR
	.align		4
.L_189:
        /*0ab0*/ 	.byte	0x04, 0x36
        /*0ab2*/ 	.short	(.L_191 - .L_190)
.L_190:
        /*0ab4*/ 	.word	0x00000008
.L_191:


//--------------------- .nv.info._ZN7cutlass13device_kernelIN5flash11enable_sm90INS1_16FlashAttnFwdSm90INS1_25CollectiveMainloopFwdSm90ILi2EN4cute5tupleIJNS5_1CILi1EEES8_S8_EEENS6_IJNS7_ILi128EEENS7_ILi64EEENS7_ILi256EEEEEELi256ENS_10bfloat16_tEfNS_4arch4Sm90ELb0ELb1ELb1ELb1ELb1ELb0ELb0ELb1ELb1ELb1ELb1ELb0EEENS1_21CollectiveEpilogueFwdINS6_IJSA_SC_SB_EEES9_SE_SG_Li256ELb1ELb1ELb1ELb0EEENS1_36VarlenDynamicPersistentTileSchedulerILi128ELi64ELi256ELi128ELb1ELb1ELb1ELb1ELb0ELb1EEEEEEEEEvNT_6ParamsE --------------------------
	.section	.nv.info._ZN7cutlass13device_kernelIN5flash11enable_sm90INS1_16FlashAttnFwdSm90INS1_25CollectiveMainloopFwdSm90ILi2EN4cute5tupleIJNS5_1CILi1EEES8_S8_EEENS6_IJNS7_ILi128EEENS7_ILi64EEENS7_ILi256EEEEEELi256ENS_10bfloat16_tEfNS_4arch4Sm90ELb0ELb1ELb1ELb1ELb1ELb0ELb0ELb1ELb1ELb1ELb1ELb0EEENS1_21CollectiveEpilogueFwdINS6_IJSA_SC_SB_EEES9_SE_SG_Li256ELb1ELb1ELb1ELb0EEENS1_36VarlenDynamicPersistentTileSchedulerILi128ELi64ELi256ELi128ELb1ELb1ELb1ELb1ELb0ELb1EEEEEEEEEvNT_6ParamsE,"",@"SHT_CUDA_INFO"
	.sectionflags	@""
	.align	4


	//----- nvinfo : EIATTR_CUDA_API_VERSION
	.align		4
        /*0000*/ 	.byte	0x04, 0x37
        /*0002*/ 	.short	(.L_193 - .L_192)
.L_192:
        /*0004*/ 	.word	0x00000082


	//----- nvinfo : EIATTR_KPARAM_INFO
	.align		4
.L_193:
        /*0008*/ 	.byte	0x04, 0x17
        /*000a*/ 	.short	(.L_195 - .L_194)
.L_194:
        /*000c*/ 	.word	0x00000000
        /*0010*/ 	.short	0x0000
        /*0012*/ 	.short	0x0070
        /*0014*/ 	.byte	0x00, 0xf0, 0x01, 0x2a


	//----- nvinfo : EIATTR_SPARSE_MMA_MASK
	.align		4
.L_195:
        /*0018*/ 	.byte	0x03, 0x50
        /*001a*/ 	.short	0x0000


	//----- nvinfo : EIATTR_MAXREG_COUNT
	.align		4
        /*001c*/ 	.byte	0x03, 0x1b
        /*001e*/ 	.short	0x00a8


	//----- nvinfo : EIATTR_NUM_BARRIERS
	.align		4
        /*0020*/ 	.byte	0x02, 0x4c
        /*0022*/ 	.byte	0x09
	.zero		1


	//----- nvinfo : EIATTR_EXTERNS
	.align		4
        /*0024*/ 	.byte	0x04, 0x0f
        /*0026*/ 	.short	(.L_197 - .L_196)


	//   ....[0]....
	.align		4
.L_196:
        /*0028*/ 	.word	index@(__assertfail)


	//----- nvinfo : EIATTR_ANNOTATIONS
	.align		4
.L_197:
        /*002c*/ 	.byte	0x04, 0x55
        /*002e*/ 	.short	(.L_199 - .L_198)


	//   ....[0]....
.L_198:
        /* <DEDUP_REMOVED lines=22> */


	//----- nvinfo : EIATTR_MERCURY_ISA_VERSION
	.align		4
.L_199:
        /*0180*/ 	.byte	0x03, 0x5f
        /*0182*/ 	.short	0x0101


	//----- nvinfo : EIATTR_UNUSED_LOAD_BYTE_OFFSET
	.align		4
        /*0184*/ 	.byte	0x04, 0x44
        /*0186*/ 	.short	(.L_201 - .L_200)


	//   ....[0]....
.L_200:
        /*0188*/ 	.word	0x00000950
        /*018c*/ 	.word	0x0000fff0


	//   ....[1]....
        /*0190*/ 	.word	0x0000e8f0
        /*0194*/ 	.word	0x0000fff0


	//----- nvinfo : EIATTR_INT_WARP_WIDE_INSTR_OFFSETS
	.align		4
.L_201:
        /*0198*/ 	.byte	0x04, 0x31
        /*019a*/ 	.short	(.L_203 - .L_202)


	//   ....[0]....
.L_202:
        /*019c*/ 	.word	0x000000c0


	//   ....[1]....
        /*01a0*/ 	.word	0x000000d0


	//   ....[2]....
        /*01a4*/ 	.word	0x00000170


	//   ....[3]....
        /*01a8*/ 	.word	0x00014f30


	//   ....[4]....
        /*01ac*/ 	.word	0x00014fc0


	//   ....[5]....
        /*01b0*/ 	.word	0x00017c40


	//   ....[6]....
        /*01b4*/ 	.word	0x00017cd0


	//----- nvinfo : EIATTR_COOP_GROUP_MASK_REGIDS
	.align		4
.L_203:
        /*01b8*/ 	.byte	0x04, 0x29
        /*01ba*/ 	.short	(.L_205 - .L_204)


	//   ....[0]....
.L_204:
        /*01bc*/ 	.word	0xffffffff


	//   ....[1]....
        /*01c0*/ 	.word	0xffffffff


	//   ....[2]....
        /*01c4*/ 	.word	0xffffffff


	//   ....[3]....
        /*01c8*/ 	.word	0xffffffff


	//   ....[4]....
        /*01cc*/ 	.word	0xffffffff


	//   ....[5]....
        /*01d0*/ 	.word	0xffffffff


	//   ....[6]....
        /*01d4*/ 	.word	0xffffffff


	//   ....[7]....
        /*01d8*/ 	.word	0xffffffff


	//   ....[8]....
        /*01dc*/ 	.word	0xffffffff


	//   ....[9]....
        /*01e0*/ 	.word	0xffffffff


	//   ....[10]....
        /*01e4*/ 	.word	0xffffffff


	//   ....[11]....
        /*01e8*/ 	.word	0xffffffff


	//   ....[12]....
        /*01ec*/ 	.word	0xffffffff


	//   ....[13]....
        /*01f0*/ 	.word	0xffffffff


	//   ....[14]....
        /*01f4*/ 	.word	0xffffffff


	//   ....[15]....
        /*01f8*/ 	.word	0xffffffff


	//   ....[16]....
        /*01fc*/ 	.word	0xffffffff


	//   ....[17]....
        /*0200*/ 	.word	0xffffffff


	//   ....[18]....
        /*0204*/ 	.word	0xffffffff


	//   ....[19]....
        /*0208*/ 	.word	0xffffffff


	//   ....[20]....
        /*020c*/ 	.word	0xffffffff


	//   ....[21]....
        /*0210*/ 	.word	0xffffffff


	//   ....[22]....
        /*0214*/ 	.word	0xffffffff


	//   ....[23]....
        /*0218*/ 	.word	0xffffffff


	//   ....[24]....
        /*021c*/ 	.word	0xffffffff


	//   ....[25]....
        /*0220*/ 	.word	0xffffffff


	//   ....[26]....
        /*0224*/ 	.word	0xffffffff


	//   ....[27]....
        /*0228*/ 	.word	0xffffffff


	//   ....[28]....
        /*022c*/ 	.word	0xffffffff


	//   ....[29]....
        /*0230*/ 	.word	0xffffffff


	//   ....[30]....
        /*0234*/ 	.word	0xffffffff


	//   ....[31]....
        /*0238*/ 	.word	0xffffffff


	//   ....[32]....
        /*023c*/ 	.word	0xffffffff


	//   ....[33]....
        /*0240*/ 	.word	0xffffffff


	//   ....[34]....
        /*0244*/ 	.word	0xffffffff


	//   ....[35]....
        /*0248*/ 	.word	0xffffffff


	//   ....[36]....
        /*024c*/ 	.word	0xffffffff


	//   ....[37]....
        /*0250*/ 	.word	0xffffffff


	//   ....[38]....
        /*0254*/ 	.word	0xffffffff


	//   ....[39]....
        /*0258*/ 	.word	0xffffffff


	//   ....[40]....
        /*025c*/ 	.word	0xffffffff


	//   ....[41]....
        /*0260*/ 	.word	0xffffffff


	//   ....[42]....
        /*0264*/ 	.word	0xffffffff


	//   ....[43]....
        /*0268*/ 	.word	0xffffffff


	//   ....[44]....
        /*026c*/ 	.word	0xffffffff


	//   ....[45]....
        /*0270*/ 	.word	0xffffffff


	//   ....[46]....
        /*0274*/ 	.word	0xffffffff


	//   ....[47]....
        /*0278*/ 	.word	0xffffffff


	//   ....[48]....
        /*027c*/ 	.word	0xffffffff


	//   ....[49]....
        /*0280*/ 	.word	0xffffffff


	//   ....[50]....
        /*0284*/ 	.word	0xffffffff


	//   ....[51]....
        /*0288*/ 	.word	0xffffffff


	//   ....[52]....
        /*028c*/ 	.word	0xffffffff


	//   ....[53]....
        /*0290*/ 	.word	0xffffffff


	//   ....[54]....
        /*0294*/ 	.word	0xffffffff


	//   ....[55]....
        /*0298*/ 	.word	0xffffffff


	//   ....[56]....
        /*029c*/ 	.word	0xffffffff


	//   ....[57]....
        /*02a0*/ 	.word	0xffffffff


	//   ....[58]....
        /*02a4*/ 	.word	0xffffffff


	//   ....[59]....
        /*02a8*/ 	.word	0xffffffff


	//   ....[60]....
        /*02ac*/ 	.word	0xffffffff


	//   ....[61]....
        /*02b0*/ 	.word	0xffffffff


	//   ....[62]....
        /*02b4*/ 	.word	0xffffffff


	//   ....[63]....
        /*02b8*/ 	.word	0xffffffff


	//   ....[64]....
        /*02bc*/ 	.word	0xffffffff


	//   ....[65]....
        /*02c0*/ 	.word	0xffffffff


	//   ....[66]....
        /*02c4*/ 	.word	0xffffffff


	//   ....[67]....
        /*02c8*/ 	.word	0xffffffff


	//   ....[68]....
        /*02cc*/ 	.word	0xffffffff


	//   ....[69]....
        /*02d0*/ 	.word	0xffffffff


	//   ....[70]....
        /*02d4*/ 	.word	0xffffffff


	//   ....[71]....
        /*02d8*/ 	.word	0xffffffff


	//   ....[72]....
        /*02dc*/ 	.word	0xffffffff


	//   ....[73]....
        /*02e0*/ 	.word	0xffffffff


	//   ....[74]....
        /*02e4*/ 	.word	0xffffffff


	//   ....[75]....
        /*02e8*/ 	.word	0xffffffff


	//   ....[76]....
        /*02ec*/ 	.word	0xffffffff


	//   ....[77]....
        /*02f0*/ 	.word	0xffffffff


	//   ....[78]....
        /*02f4*/ 	.word	0xffffffff


	//   ....[79]....
        /*02f8*/ 	.word	0xffffffff


	//   ....[80]....
        /*02fc*/ 	.word	0xffffffff


	//   ....[81]....
        /*0300*/ 	.word	0xffffffff


	//   ....[82]....
        /*0304*/ 	.word	0xffffffff


	//   ....[83]....
        /*0308*/ 	.word	0xffffffff


	//   ....[84]....
        /*030c*/ 	.word	0xffffffff


	//   ....[85]....
        /*0310*/ 	.word	0xffffffff


	//   ....[86]....
        /*0314*/ 	.word	0xffffffff


	//   ....[87]....
        /*0318*/ 	.word	0xffffffff


	//   ....[88]....
        /*031c*/ 	.word	0xffffffff


	//   ....[89]....
        /*0320*/ 	.word	0xffffffff


	//   ....[90]....
        /*0324*/ 	.word	0xffffffff


	//   ....[91]....
        /*0328*/ 	.word	0xffffffff


	//   ....[92]....
        /*032c*/ 	.word	0xffffffff


	//   ....[93]....
        /*0330*/ 	.word	0xffffffff


	//   ....[94]....
        /*0334*/ 	.word	0xffffffff


	//   ....[95]....
        /*0338*/ 	.word	0xffffffff


	//   ....[96]....
        /*033c*/ 	.word	0xffffffff


	//   ....[97]....
        /*0340*/ 	.word	0xffffffff


	//   ....[98]....
        /*0344*/ 	.word	0xffffffff


	//   ....[99]....
        /*0348*/ 	.word	0xffffffff


	//   ....[100]....
        /*034c*/ 	.word	0xffffffff


	//   ....[101]....
        /*0350*/ 	.word	0xffffffff


	//   ....[102]....
        /*0354*/ 	.word	0xffffffff


	//   ....[103]....
        /*0358*/ 	.word	0xffffffff


	//   ....[104]....
        /*035c*/ 	.word	0xffffffff


	//   ....[105]....
        /*0360*/ 	.word	0xffffffff


	//   ....[106]....
        /*0364*/ 	.word	0xffffffff


	//   ....[107]....
        /*0368*/ 	.word	0xffffffff


	//   ....[108]....
        /*036c*/ 	.word	0xffffffff


	//   ....[109]....
        /*0370*/ 	.word	0xffffffff


	//   ....[110]....
        /*0374*/ 	.word	0xffffffff


	//   ....[111]....
        /*0378*/ 	.word	0xffffffff


	//   ....[112]....
        /*037c*/ 	.word	0xffffffff


	//   ....[113]....
        /*0380*/ 	.word	0xffffffff


	//   ....[114]....
        /*0384*/ 	.word	0xffffffff


	//   ....[115]....
        /*0388*/ 	.word	0xffffffff


	//   ....[116]....
        /*038c*/ 	.word	0xffffffff


	//   ....[117]....
        /*0390*/ 	.word	0xffffffff


	//   ....[118]....
        /*0394*/ 	.word	0xffffffff


	//   ....[119]....
        /*0398*/ 	.word	0xffffffff


	//   ....[120]....
        /*039c*/ 	.word	0xffffffff


	//   ....[121]....
        /*03a0*/ 	.word	0xffffffff


	//   ....[122]....
        /*03a4*/ 	.word	0xffffffff


	//   ....[123]....
        /*03a8*/ 	.word	0xffffffff


	//   ....[124]....
        /*03ac*/ 	.word	0xffffffff


	//   ....[125]....
        /*03b0*/ 	.word	0xffffffff


	//   ....[126]....
        /*03b4*/ 	.word	0xffffffff


	//   ....[127]....
        /*03b8*/ 	.word	0xffffffff


	//   ....[128]....
        /*03bc*/ 	.word	0xffffffff


	//   ....[129]....
        /*03c0*/ 	.word	0xffffffff


	//   ....[130]....
        /*03c4*/ 	.word	0xffffffff


	//   ....[131]....
        /*03c8*/ 	.word	0xffffffff


	//   ....[132]....
        /*03cc*/ 	.word	0xffffffff


	//   ....[133]....
        /*03d0*/ 	.word	0xffffffff


	//   ....[134]....
        /*03d4*/ 	.word	0xffffffff


	//   ....[135]....
        /*03d8*/ 	.word	0xffffffff


	//   ....[136]....
        /*03dc*/ 	.word	0xffffffff


	//   ....[137]....
        /*03e0*/ 	.word	0xffffffff


	//   ....[138]....
        /*03e4*/ 	.word	0xffffffff


	//   ....[139]....
        /*03e8*/ 	.word	0xffffffff


	//   ....[140]....
        /*03ec*/ 	.word	0xffffffff


	//   ....[141]....
        /*03f0*/ 	.word	0x0500000f


	//   ....[142]....
        /*03f4*/ 	.word	0x0500000f


	//   ....[143]....
        /*03f8*/ 	.word	0x0500000f


	//   ....[144]....
        /*03fc*/ 	.word	0x0500000f


	//   ....[145]....
        /*0400*/ 	.word	0x0500000f


	//   ....[146]....
        /*0404*/ 	.word	0x0500000f


	//   ....[147]....
        /*0408*/ 	.word	0x0500000f


	//   ....[148]....
        /*040c*/ 	.word	0x0500000f


	//   ....[149]....
        /*0410*/ 	.word	0x0500000f


	//   ....[150]....
        /*0414*/ 	.word	0x0500000f


	//   ....[151]....
        /*0418*/ 	.word	0x0500000f


	//   ....[152]....
        /*041c*/ 	.word	0x0500000f


	//   ....[153]....
        /*0420*/ 	.word	0x0500000f


	//   ....[154]....
        /*0424*/ 	.word	0x0500000f


	//   ....[155]....
        /*0428*/ 	.word	0x0500000f


	//   ....[156]....
        /*042c*/ 	.word	0x0500000f


	//   ....[157]....
        /*0430*/ 	.word	0x0500000f


	//   ....[158]....
        /*0434*/ 	.word	0x0500000f


	//   ....[159]....
        /*0438*/ 	.word	0x0500000f


	//   ....[160]....
        /*043c*/ 	.word	0x0500000f


	//   ....[161]....
        /*0440*/ 	.word	0x0500000f


	//   ....[162]....
        /*0444*/ 	.word	0x0500000f


	//   ....[163]....
        /*0448*/ 	.word	0x0500000f


	//   ....[164]....
        /*044c*/ 	.word	0x0500000f


	//   ....[165]....
        /*0450*/ 	.word	0x0500000f


	//   ....[166]....
        /*0454*/ 	.word	0x0500000f


	//   ....[167]....
        /*0458*/ 	.word	0x0500000f


	//   ....[168]....
        /*045c*/ 	.word	0x0500000f


	//   ....[169]....
        /*0460*/ 	.word	0x0500000f


	//   ....[170]....
        /*0464*/ 	.word	0x0500000f


	//   ....[171]....
        /*0468*/ 	.word	0x0500000f


	//   ....[172]....
        /*046c*/ 	.word	0x0500000f


	//   ....[173]....
        /*0470*/ 	.word	0x0500000f


	//   ....[174]....
        /*0474*/ 	.word	0x0500000f


	//   ....[175]....
        /*0478*/ 	.word	0x0500000f


	//   ....[176]....
        /*047c*/ 	.word	0x0500000f


	//   ....[177]....
        /*0480*/ 	.word	0x0500000f


	//   ....[178]....
        /*0484*/ 	.word	0x0500000f


	//   ....[179]....
        /*0488*/ 	.word	0x0500000f


	//   ....[180]....
        /*048c*/ 	.word	0x0500000f


	//   ....[181]....
        /*0490*/ 	.word	0x0500000f


	//   ....[182]....
        /*0494*/ 	.word	0x0500000f


	//   ....[183]....
        /*0498*/ 	.word	0x0500000f


	//   ....[184]....
        /*049c*/ 	.word	0x0500000f


	//   ....[185]....
        /*04a0*/ 	.word	0x0500000f


	//   ....[186]....
        /*04a4*/ 	.word	0x0500000f


	//   ....[187]....
        /*04a8*/ 	.word	0x0500000f


	//   ....[188]....
        /*04ac*/ 	.word	0x0500000f


	//   ....[189]....
        /*04b0*/ 	.word	0x0500000f


	//   ....[190]....
        /*04b4*/ 	.word	0x0500000f


	//   ....[191]....
        /*04b8*/ 	.word	0x0500000f


	//   ....[192]....
        /*04bc*/ 	.word	0x0500000f


	//   ....[193]....
        /*04c0*/ 	.word	0x0500000f


	//   ....[194]....
        /*04c4*/ 	.word	0x0500000f


	//   ....[195]....
        /*04c8*/ 	.word	0x0500000f


	//   ....[196]....
        /*04cc*/ 	.word	0x0500000f


	//   ....[197]....
        /*04d0*/ 	.word	0x0500000f


	//   ....[198]....
        /*04d4*/ 	.word	0x0500000f


	//   ....[199]....
        /*04d8*/ 	.word	0x0500000f


	//   ....[200]....
        /*04dc*/ 	.word	0x0500000f


	//   ....[201]....
        /*04e0*/ 	.word	0x0500000f


	//   ....[202]....
        /*04e4*/ 	.word	0x0500000f


	//   ....[203]....
        /*04e8*/ 	.word	0x0500000f


	//   ....[204]....
        /*04ec*/ 	.word	0x0500000f


	//   ....[205]....
        /*04f0*/ 	.word	0x0500000f


	//   ....[206]....
        /*04f4*/ 	.word	0x0500000f


	//   ....[207]....
        /*04f8*/ 	.word	0x0500000f


	//   ....[208]....
        /*04fc*/ 	.word	0x0500000f


	//----- nvinfo : EIATTR_COOP_GROUP_INSTR_OFFSETS
	.align		4
.L_205:
        /*0500*/ 	.byte	0x04, 0x28
        /*0502*/ 	.short	(.L_207 - .L_206)


	//   ....[0]....
.L_206:
        /*0504*/ 	.word	0x00000070


	//   ....[1]....
        /*0508*/ 	.word	0x000000b0


	//   ....[2]....
        /*050c*/ 	.word	0x000002d0


	//   ....[3]....
        /*0510*/ 	.word	0x00000430


	//   ....[4]....
        /*0514*/ 	.word	0x00000550


	//   ....[5]....
        /*0518*/ 	.word	0x000006b0


	//   ....[6]....
        /*051c*/ 	.word	0x000022e0


	//   ....[7]....
        /*0520*/ 	.word	0x000031b0


	//   ....[8]....
        /*0524*/ 	.word	0x000036c0


	//   ....[9]....
        /*0528*/ 	.word	0x00003fd0


	//   ....[10]....
        /*052c*/ 	.word	0x00004120


	//   ....[11]....
        /*0530*/ 	.word	0x00004470


	//   ....[12]....
        /*0534*/ 	.word	0x00004550


	//   ....[13]....
        /*0538*/ 	.word	0x000065a0


	//   ....[14]....
        /*053c*/ 	.word	0x00006b00


	//   ....[15]....
        /*0540*/ 	.word	0x000074a0


	//   ....[16]....
        /*0544*/ 	.word	0x000075a0


	//   ....[17]....
        /*0548*/ 	.word	0x00007910


	//   ....[18]....
        /*054c*/ 	.word	0x00007980


	//   ....[19]....
        /*0550*/ 	.word	0x00009990


	//   ....[20]....
        /*0554*/ 	.word	0x000099f0


	//   ....[21]....
        /*0558*/ 	.word	0x00009bd0


	//   ....[22]....
        /*055c*/ 	.word	0x00009bf0


	//   ....[23]....
        /*0560*/ 	.word	0x0000b940


	//   ....[24]....
        /*0564*/ 	.word	0x0000bde0


	//   ....[25]....
        /*0568*/ 	.word	0x0000c780


	//   ....[26]....
        /*056c*/ 	.word	0x0000c880


	//   ....[27]....
        /*0570*/ 	.word	0x0000cbf0


	//   ....[28]....
        /*0574*/ 	.word	0x0000cc60


	//   ....[29]....
        /*0578*/ 	.word	0x0000dc60


	//   ....[30]....
        /*057c*/ 	.word	0x0000dc90


	//   ....[31]....
        /*0580*/ 	.word	0x0000dd50


	//   ....[32]....
        /*0584*/ 	.word	0x0000dd60


	//   ....[33]....
        /*0588*/ 	.word	0x0000fac0


	//   ....[34]....
        /*058c*/ 	.word	0x0000fad0


	//   ....[35]....
        /*0590*/ 	.word	0x0000fae0


	//   ....[36]....
        /*0594*/ 	.word	0x0000faf0


	//   ....[37]....
        /*0598*/ 	.word	0x000105b0


	//   ....[38]....
        /*059c*/ 	.word	0x000105c0


	//   ....[39]....
        /*05a0*/ 	.word	0x00010730


	//   ....[40]....
        /*05a4*/ 	.word	0x00010750


	//   ....[41]....
        /*05a8*/ 	.word	0x00010890


	//   ....[42]....
        /*05ac*/ 	.word	0x000108b0


	//   ....[43]....
        /*05b0*/ 	.word	0x00010a00


	//   ....[44]....
        /*05b4*/ 	.word	0x00010a20


	//   ....[45]....
        /*05b8*/ 	.word	0x00010fe0


	//   ....[46]....
        /*05bc*/ 	.word	0x00011010


	//   ....[47]....
        /*05c0*/ 	.word	0x00011970


	//   ....[48]....
        /*05c4*/ 	.word	0x00011980


	//   ....[49]....
        /*05c8*/ 	.word	0x00012c60


	//   ....[50]....
        /*05cc*/ 	.word	0x00012c90


	//   ....[51]....
        /*05d0*/ 	.word	0x00012e00


	//   ....[52]....
        /*05d4*/ 	.word	0x00012e20


	//   ....[53]....
        /*05d8*/ 	.word	0x00012f60


	//   ....[54]....
        /*05dc*/ 	.word	0x00012f80


	//   ....[55]....
        /*05e0*/ 	.word	0x000130d0


	//   ....[56]....
        /*05e4*/ 	.word	0x000130f0


	//   ....[57]....
        /*05e8*/ 	.word	0x000132d0


	//   ....[58]....
        /*05ec*/ 	.word	0x000134c0


	//   ....[59]....
        /*05f0*/ 	.word	0x000134f0


	//   ....[60]....
        /*05f4*/ 	.word	0x00013520


	//   ....[61]....
        /*05f8*/ 	.word	0x00013550


	//   ....[62]....
        /*05fc*/ 	.word	0x00013580


	//   ....[63]....
        /*0600*/ 	.word	0x000135b0


	//   ....[64]....
        /*0604*/ 	.word	0x00013720


	//   ....[65]....
        /*0608*/ 	.word	0x00013750


	//   ....[66]....
        /*060c*/ 	.word	0x00013780


	//   ....[67]....
        /*0610*/ 	.word	0x000137b0


	//   ....[68]....
        /*0614*/ 	.word	0x000137e0


	//   ....[69]....
        /*0618*/ 	.word	0x00013810


	//   ....[70]....
        /*061c*/ 	.word	0x000138a0


	//   ....[71]....
        /*0620*/ 	.word	0x000138d0


	//   ....[72]....
        /*0624*/ 	.word	0x000138e0


	//   ....[73]....
        /*0628*/ 	.word	0x00013920


	//   ....[74]....
        /*062c*/ 	.word	0x00015b40


	//   ....[75]....
        /*0630*/ 	.word	0x00015b60


	//   ....[76]....
        /*0634*/ 	.word	0x00015b70


	//   ....[77]....
        /*0638*/ 	.word	0x00015c20


	//   ....[78]....
        /*063c*/ 	.word	0x00015c60


	//   ....[79]....
        /*0640*/ 	.word	0x00015cc0


	//   ....[80]....
        /*0644*/ 	.word	0x00015ce0


	//   ....[81]....
        /*0648*/ 	.word	0x00015d10


	//   ....[82]....
        /*064c*/ 	.word	0x00016450


	//   ....[83]....
        /*0650*/ 	.word	0x00016480


	//   ....[84]....
        /*0654*/ 	.word	0x000164e0


	//   ....[85]....
        /*0658*/ 	.word	0x00016550


	//   ....[86]....
        /*065c*/ 	.word	0x000165a0


	//   ....[87]....
        /*0660*/ 	.word	0x00016610


	//   ....[88]....
        /*0664*/ 	.word	0x00016660


	//   ....[89]....
        /*0668*/ 	.word	0x000166d0


	//   ....[90]....
        /*066c*/ 	.word	0x00016720


	//   ....[91]....
        /*0670*/ 	.word	0x00016790


	//   ....[92]....
        /*0674*/ 	.word	0x000167e0


	//   ....[93]....
        /*0678*/ 	.word	0x00016850


	//   ....[94]....
        /*067c*/ 	.word	0x000168a0


	//   ....[95]....
        /*0680*/ 	.word	0x00016900


	//   ....[96]....
        /*0684*/ 	.word	0x00016910


	//   ....[97]....
        /*0688*/ 	.word	0x00016960


	//   ....[98]....
        /*068c*/ 	.word	0x00017130


	//   ....[99]....
        /*0690*/ 	.word	0x00017160


	//   ....[100]....
        /*0694*/ 	.word	0x00017190


	//   ....[101]....
        /*0698*/ 	.word	0x00017250


	//   ....[102]....
        /*069c*/ 	.word	0x00017280


	//   ....[103]....
        /*06a0*/ 	.word	0x000172d0


	//   ....[104]....
        /*06a4*/ 	.word	0x00017300


	//   ....[105]....
        /*06a8*/ 	.word	0x00017370


	//   ....[106]....
        /*06ac*/ 	.word	0x00017650


	//   ....[107]....
        /*06b0*/ 	.word	0x00017670


	//   ....[108]....
        /*06b4*/ 	.word	0x00017680


	//   ....[109]....
        /*06b8*/ 	.word	0x00017730


	//   ....[110]....
        /*06bc*/ 	.word	0x00017740


	//   ....[111]....
        /*06c0*/ 	.word	0x000177f0


	//   ....[112]....
        /*06c4*/ 	.word	0x00017800


	//   ....[113]....
        /*06c8*/ 	.word	0x00017810


	//   ....[114]....
        /*06cc*/ 	.word	0x00017e20


	//   ....[115]....
        /*06d0*/ 	.word	0x00017e60


	//   ....[116]....
        /*06d4*/ 	.word	0x00017ea0


	//   ....[117]....
        /*06d8*/ 	.word	0x00017ed0


	//   ....[118]....
        /*06dc*/ 	.word	0x00017f80


	//   ....[119]....
        /*06e0*/ 	.word	0x00017fb0


	//   ....[120]....
        /*06e4*/ 	.word	0x00017fc0


	//   ....[121]....
        /*06e8*/ 	.word	0x00018050


	//   ....[122]....
        /*06ec*/ 	.word	0x000184c0


	//   ....[123]....
        /*06f0*/ 	.word	0x000184f0


	//   ....[124]....
        /*06f4*/ 	.word	0x00018550


	//   ....[125]....
        /*06f8*/ 	.word	0x00018580


	//   ....[126]....
        /*06fc*/ 	.word	0x000185b0


	//   ....[127]....
        /*0700*/ 	.word	0x000185e0


	//   ....[128]....
        /*0704*/ 	.word	0x00018610


	//   ....[129]....
        /*0708*/ 	.word	0x00018640


	//   ....[130]....
        /*070c*/ 	.word	0x000187e0


	//   ....[131]....
        /*0710*/ 	.word	0x00018810


	//   ....[132]....
        /*0714*/ 	.word	0x00018840


	//   ....[133]....
        /*0718*/ 	.word	0x00018870


	//   ....[134]....
        /*071c*/ 	.word	0x000188a0


	//   ....[135]....
        /*0720*/ 	.word	0x000188d0


	//   ....[136]....
        /*0724*/ 	.word	0x00018990


	//   ....[137]....
        /*0728*/ 	.word	0x000189b0


	//   ....[138]....
        /*072c*/ 	.word	0x000189d0


	//   ....[139]....
        /*0730*/ 	.word	0x00018a30


	//   ....[140]....
        /*0734*/ 	.word	0x00019450


	//   ....[141]....
        /*0738*/ 	.word	0x00019ad0


	//   ....[142]....
        /*073c*/ 	.word	0x00019bc0


	//   ....[143]....
        /*0740*/ 	.word	0x00019c60


	//   ....[144]....
        /*0744*/ 	.word	0x00019cc0


	//   ....[145]....
        /*0748*/ 	.word	0x00019d60


	//   ....[146]....
        /*074c*/ 	.word	0x00019e40


	//   ....[147]....
        /*0750*/ 	.word	0x00019f40


	//   ....[148]....
        /*0754*/ 	.word	0x00019fb0


	//   ....[149]....
        /*0758*/ 	.word	0x0001a090


	//   ....[150]....
        /*075c*/ 	.word	0x0001a140


	//   ....[151]....
        /*0760*/ 	.word	0x0001a1b0


	//   ....[152]....
        /*0764*/ 	.word	0x0001a230


	//   ....[153]....
        /*0768*/ 	.word	0x0001a310


	//   ....[154]....
        /*076c*/ 	.word	0x0001a390


	//   ....[155]....
        /*0770*/ 	.word	0x0001a480


	//   ....[156]....
        /*0774*/ 	.word	0x0001a500


	//   ....[157]....
        /*0778*/ 	.word	0x0001a5f0


	//   ....[158]....
        /*077c*/ 	.word	0x0001a670


	//   ....[159]....
        /*0780*/ 	.word	0x0001a760


	//   ....[160]....
        /*0784*/ 	.word	0x0001a7e0


	//   ....[161]....
        /*0788*/ 	.word	0x0001a8d0


	//   ....[162]....
        /*078c*/ 	.word	0x0001a950


	//   ....[163]....
        /*0790*/ 	.word	0x0001aa30


	//   ....[164]....
        /*0794*/ 	.word	0x0001aab0


	//   ....[165]....
        /*0798*/ 	.word	0x0001ab80


	//   ....[166]....
        /*079c*/ 	.word	0x0001acb0


	//   ....[167]....
        /*07a0*/ 	.word	0x0001ad80


	//   ....[168]....
        /*07a4*/ 	.word	0x0001ae50


	//   ....[169]....
        /*07a8*/ 	.word	0x0001af30


	//   ....[170]....
        /*07ac*/ 	.word	0x0001af90


	//   ....[171]....
        /*07b0*/ 	.word	0x0001b070


	//   ....[172]....
        /*07b4*/ 	.word	0x0001b0d0


	//   ....[173]....
        /*07b8*/ 	.word	0x0001b1e0


	//   ....[174]....
        /*07bc*/ 	.word	0x0001b2d0


	//   ....[175]....
        /*07c0*/ 	.word	0x0001b370


	//   ....[176]....
        /*07c4*/ 	.word	0x0001b3d0


	//   ....[177]....
        /*07c8*/ 	.word	0x0001b4f0


	//   ....[178]....
        /*07cc*/ 	.word	0x0001b550


	//   ....[179]....
        /*07d0*/ 	.word	0x0001b670


	//   ....[180]....
        /*07d4*/ 	.word	0x0001b6d0


	//   ....[181]....
        /*07d8*/ 	.word	0x0001b7a0


	//   ....[182]....
        /*07dc*/ 	.word	0x0001b900


	//   ....[183]....
        /*07e0*/ 	.word	0x0001b9a0


	//   ....[184]....
        /*07e4*/ 	.word	0x0001baf0


	//   ....[185]....
        /*07e8*/ 	.word	0x0001bba0


	//   ....[186]....
        /*07ec*/ 	.word	0x0001bc00


	//   ....[187]....
        /*07f0*/ 	.word	0x0001bcc0


	//   ....[188]....
        /*07f4*/ 	.word	0x0001bda0


	//   ....[189]....
        /*07f8*/ 	.word	0x0001be60


	//   ....[190]....
        /*07fc*/ 	.word	0x0001bf70


	//   ....[191]....
        /*0800*/ 	.word	0x0001c010


	//   ....[192]....
        /*0804*/ 	.word	0x0001c190


	//   ....[193]....
        /*0808*/ 	.word	0x0001c200


	//   ....[194]....
        /*080c*/ 	.word	0x0001c270


	//   ....[195]....
        /*0810*/ 	.word	0x0001c2e0


	//   ....[196]....
        /*0814*/ 	.word	0x0001c350


	//   ....[197]....
        /*0818*/ 	.word	0x0001c3d0


	//   ....[198]....
        /*081c*/ 	.word	0x0001c450


	//   ....[199]....
        /*0820*/ 	.word	0x0001c4e0


	//   ....[200]....
        /*0824*/ 	.word	0x0001c550


	//   ....[201]....
        /*0828*/ 	.word	0x0001c5c0


	//   ....[202]....
        /*082c*/ 	.word	0x0001c630


	//   ....[203]....
        /*0830*/ 	.word	0x0001c6b0


	//   ....[204]....
        /*0834*/ 	.word	0x0001c720


	//   ....[205]....
        /*0838*/ 	.word	0x0001c7b0


	//   ....[206]....
        /*083c*/ 	.word	0x0001c810


	//   ....[207]....
        /*0840*/ 	.word	0x0001c8a0


	//   ....[208]....
        /*0844*/ 	.word	0x0001c9d0


	//----- nvinfo : EIATTR_REG_RECONFIG
	.align		4
.L_207:
        /*0848*/ 	.byte	0x01, 0x54
	.zero		2


	//----- nvinfo : EIATTR_SYSCALL_OFFSETS
	.align		4
        /*084c*/ 	.byte	0x04, 0x46
        /*084e*/ 	.short	(.L_209 - .L_208)


	//   ....[0]....
.L_208:
        /*0850*/ 	.word	0x00002460


	//   ....[1]....
        /*0854*/ 	.word	0x00015120


	//   ....[2]....
        /*0858*/ 	.word	0x00015270


	//   ....[3]....
        /*085c*/ 	.word	0x00015360


	//   ....[4]....
        /*0860*/ 	.word	0x000160a0


	//----- nvinfo : EIATTR_MBARRIER_INSTR_OFFSETS
	.align		4
.L_209:
        /*0864*/ 	.byte	0x04, 0x39
        /*0866*/ 	.short	(.L_211 - .L_210)


	//   ....[0]....
.L_210:
        /*0868*/ 	.word	0x00000180
        /*086c*/ 	.word	0x000000ff
        /*0870*/ 	.word	0x00030800
        /*0874*/ 	.short	0x0100
        /*0876*/ 	.byte	0x08
	.zero		1


	//   ....[1]....
        /*0878*/ 	.word	0x00000190
        /*087c*/ 	.word	0x000000ff
        /*0880*/ 	.word	0x00030820
        /*0884*/ 	.short	0x0100
        /*0886*/ 	.byte	0x08
	.zero		1


	//   ....[2]....
        /*0888*/ 	.word	0x00000280
        /*088c*/ 	.word	0x000000ff
        /*0890*/ 	.word	0x00030830
        /*0894*/ 	.short	0x0100
        /*0896*/ 	.byte	0x08
	.zero		1


	//   ....[3]....
        /*0898*/ 	.word	0x00000290
        /*089c*/ 	.word	0x000000ff
        /*08a0*/ 	.word	0x00030840
        /*08a4*/ 	.short	0x0100
        /*08a6*/ 	.byte	0x08
	.zero		1


	//   ....[4]....
        /*08a8*/ 	.word	0x000002a0
        /*08ac*/ 	.word	0x000000ff
        /*08b0*/ 	.word	0x00030838
        /*08b4*/ 	.short	0x0100
        /*08b6*/ 	.byte	0x08
	.zero		1


	//   ....[5]....
        /*08b8*/ 	.word	0x000002b0
        /*08bc*/ 	.word	0x000000ff
        /*08c0*/ 	.word	0x00030848
        /*08c4*/ 	.short	0x0100
        /*08c6*/ 	.byte	0x08
	.zero		1


	//   ....[6]....
        /*08c8*/ 	.word	0x000003e0
        /*08cc*/ 	.word	0x000000ff
        /*08d0*/ 	.word	0x00030850
        /*08d4*/ 	.short	0x0100
        /*08d6*/ 	.byte	0x08
	.zero		1


	//   ....[7]....
        /*08d8*/ 	.word	0x000003f0
        /*08dc*/ 	.word	0x000000ff
        /*08e0*/ 	.word	0x00030860
        /*08e4*/ 	.short	0x0100
        /*08e6*/ 	.byte	0x08
	.zero		1


	//   ....[8]....
        /*08e8*/ 	.word	0x00000400
        /*08ec*/ 	.word	0x000000ff
        /*08f0*/ 	.word	0x00030858
        /*08f4*/ 	.short	0x0100
        /*08f6*/ 	.byte	0x08
	.zero		1


	//   ....[9]....
        /*08f8*/ 	.word	0x00000410
        /*08fc*/ 	.word	0x000000ff
        /*0900*/ 	.word	0x00030868
        /*0904*/ 	.short	0x0100
        /*0906*/ 	.byte	0x08
	.zero		1


	//   ....[10]....
        /*0908*/ 	.word	0x00000500
        /*090c*/ 	.word	0x000000ff
        /*0910*/ 	.word	0x00030870
        /*0914*/ 	.short	0x0100
        /*0916*/ 	.byte	0x06
	.zero		1


	//   ....[11]....
        /*0918*/ 	.word	0x00000510
        /*091c*/ 	.word	0x000000ff
        /*0920*/ 	.word	0x00030880
        /*0924*/ 	.short	0x0100
        /*0926*/ 	.byte	0x06
	.zero		1


	//   ....[12]....
        /*0928*/ 	.word	0x00000520
        /*092c*/ 	.word	0x000000ff
        /*0930*/ 	.word	0x00030878
        /*0934*/ 	.short	0x0100
        /*0936*/ 	.byte	0x06
	.zero		1


	//   ....[13]....
        /*0938*/ 	.word	0x00000530
        /*093c*/ 	.word	0x000000ff
        /*0940*/ 	.word	0x00030888
        /*0944*/ 	.short	0x0100
        /*0946*/ 	.byte	0x06
	.zero		1


	//   ....[14]....
        /*0948*/ 	.word	0x00000660
        /*094c*/ 	.word	0x000000ff
        /*0950*/ 	.word	0x00030890
        /*0954*/ 	.short	0x0100
        /*0956*/ 	.byte	0x08
	.zero		1


	//   ....[15]....
        /*0958*/ 	.word	0x00000670
        /*095c*/ 	.word	0x000000ff
        /*0960*/ 	.word	0x000308a0
        /*0964*/ 	.short	0x0100
        /*0966*/ 	.byte	0x08
	.zero		1


	//   ....[16]....
        /*0968*/ 	.word	0x00000680
        /*096c*/ 	.word	0x000000ff
        /*0970*/ 	.word	0x00030898
        /*0974*/ 	.short	0x0100
        /*0976*/ 	.byte	0x08
	.zero		1


	//   ....[17]....
        /*0978*/ 	.word	0x00000690
        /*097c*/ 	.word	0x000000ff
        /*0980*/ 	.word	0x000308a8
        /*0984*/ 	.short	0x0100
        /*0986*/ 	.byte	0x08
	.zero		1


	//   ....[18]....
        /*0988*/ 	.word	0x000007d0
        /*098c*/ 	.word	0x000000ff
        /*0990*/ 	.word	0x000308b0
        /*0994*/ 	.short	0x0100
        /*0996*/ 	.byte	0x08
	.zero		1


	//   ....[19]....
        /*0998*/ 	.word	0x000007e0
        /*099c*/ 	.word	0x000000ff
        /*09a0*/ 	.word	0x000308c0
        /*09a4*/ 	.short	0x0100
        /*09a6*/ 	.byte	0x08
	.zero		1


	//   ....[20]....
        /*09a8*/ 	.word	0x000007f0
        /*09ac*/ 	.word	0x000000ff
        /*09b0*/ 	.word	0x000308b8
        /*09b4*/ 	.short	0x0100
        /*09b6*/ 	.byte	0x08
	.zero		1


	//   ....[21]....
        /*09b8*/ 	.word	0x00000800
        /*09bc*/ 	.word	0x000000ff
        /*09c0*/ 	.word	0x000308c8
        /*09c4*/ 	.short	0x0100
        /*09c6*/ 	.byte	0x08
	.zero		1


	//   ....[22]....
        /*09c8*/ 	.word	0x00002520
        /*09cc*/ 	.word	0x000000ff
        /*09d0*/ 	.word	0x00030800
        /*09d4*/ 	.short	0x010a
        /*09d6*/ 	.byte	0x28
	.zero		1


	//   ....[23]....
        /*09d8*/ 	.word	0x000025a0
        /*09dc*/ 	.word	0x00000003
        /*09e0*/ 	.word	0x00030830
        /*09e4*/ 	.short	0x010a
        /*09e6*/ 	.byte	0x3f
	.zero		1


	//   ....[24]....
        /*09e8*/ 	.word	0x000025e0
        /*09ec*/ 	.word	0x00000003
        /*09f0*/ 	.word	0x00030830
        /*09f4*/ 	.short	0x010a
        /*09f6*/ 	.byte	0x3f
	.zero		1


	//   ....[25]....
        /*09f8*/ 	.word	0x00003270
        /*09fc*/ 	.word	0x000000ff
        /*0a00*/ 	.word	0x00000000
        /*0a04*/ 	.short	0x0101
        /*0a06*/ 	.byte	0x04
	.zero		1


	//   ....[26]....
        /*0a08*/ 	.word	0x000052a0
        /*0a0c*/ 	.word	0x000000ff
        /*0a10*/ 	.word	0x00030830
        /*0a14*/ 	.short	0x010a
        /*0a16*/ 	.byte	0x06
	.zero		1


	//   ....[27]....
        /*0a18*/ 	.word	0x00005300
        /*0a1c*/ 	.word	0x000000ff
        /*0a20*/ 	.word	0x00030830
        /*0a24*/ 	.short	0x010a
        /*0a26*/ 	.byte	0x06
	.zero		1


	//   ....[28]....
        /*0a28*/ 	.word	0x00006170
        /*0a2c*/ 	.word	0x000000ff
        /*0a30*/ 	.word	0x00030850
        /*0a34*/ 	.short	0x010a
        /*0a36*/ 	.byte	0x05
	.zero		1


	//   ....[29]....
        /*0a38*/ 	.word	0x000061b0
        /*0a3c*/ 	.word	0x000000ff
        /*0a40*/ 	.word	0x00030850
        /*0a44*/ 	.short	0x010a
        /*0a46*/ 	.byte	0x05
	.zero		1


	//   ....[30]....
        /*0a48*/ 	.word	0x000066e0
        /*0a4c*/ 	.word	0x000000ff
        /*0a50*/ 	.word	0x00000000
        /*0a54*/ 	.short	0x0101
        /*0a56*/ 	.byte	0x06
	.zero		1


	//   ....[31]....
        /*0a58*/ 	.word	0x00008040
        /*0a5c*/ 	.word	0x000000ff
        /*0a60*/ 	.word	0x00000000
        /*0a64*/ 	.short	0x0101
        /*0a66*/ 	.byte	0x05
	.zero		1


	//   ....[32]....
        /*0a68*/ 	.word	0x00008410
        /*0a6c*/ 	.word	0x000000ff
        /*0a70*/ 	.word	0x00030830
        /*0a74*/ 	.short	0x010a
        /*0a76*/ 	.byte	0x07
	.zero		1


	//   ....[33]....
        /*0a78*/ 	.word	0x00008470
        /*0a7c*/ 	.word	0x000000ff
        /*0a80*/ 	.word	0x00030830
        /*0a84*/ 	.short	0x010a
        /*0a86*/ 	.byte	0x07
	.zero		1


	//   ....[34]....
        /*0a88*/ 	.word	0x000092e0
        /*0a8c*/ 	.word	0x000000ff
        /*0a90*/ 	.word	0x00030850
        /*0a94*/ 	.short	0x010a
        /*0a96*/ 	.byte	0x05
	.zero		1


	//   ....[35]....
        /*0a98*/ 	.word	0x00009320
        /*0a9c*/ 	.word	0x000000ff
        /*0aa0*/ 	.word	0x00030850
        /*0aa4*/ 	.short	0x010a
        /*0aa6*/ 	.byte	0x05
	.zero		1


	//   ....[36]....
        /*0aa8*/ 	.word	0x00009860
        /*0aac*/ 	.word	0x000000ff
        /*0ab0*/ 	.word	0x00000000
        /*0ab4*/ 	.short	0x0101
        /*0ab6*/ 	.byte	0x07
	.zero		1


	//   ....[37]....
        /*0ab8*/ 	.word	0x0000a400
        /*0abc*/ 	.word	0x000000ff
        /*0ac0*/ 	.word	0x00000000
        /*0ac4*/ 	.short	0x0101
        /*0ac6*/ 	.byte	0x05
	.zero		1


	//   ....[38]....
        /*0ac8*/ 	.word	0x0000a580
        /*0acc*/ 	.word	0x000000ff
        /*0ad0*/ 	.word	0x00030830
        /*0ad4*/ 	.short	0x010a
        /*0ad6*/ 	.byte	0x05
	.zero		1


	//   ....[39]....
        /*0ad8*/ 	.word	0x0000a5e0
        /*0adc*/ 	.word	0x000000ff
        /*0ae0*/ 	.word	0x00030830
        /*0ae4*/ 	.short	0x010a
        /*0ae6*/ 	.byte	0x05
	.zero		1


	//   ....[40]....
        /*0ae8*/ 	.word	0x0000b450
        /*0aec*/ 	.word	0x000000ff
        /*0af0*/ 	.word	0x00030850
        /*0af4*/ 	.short	0x010a
        /*0af6*/ 	.byte	0x05
	.zero		1


	//   ....[41]....
        /*0af8*/ 	.word	0x0000b490
        /*0afc*/ 	.word	0x000000ff
        /*0b00*/ 	.word	0x00030850
        /*0b04*/ 	.short	0x010a
        /*0b06*/ 	.byte	0x05
	.zero		1


	//   ....[42]....
        /*0b08*/ 	.word	0x0000b9f0
        /*0b0c*/ 	.word	0x000000ff
        /*0b10*/ 	.word	0x00000000
        /*0b14*/ 	.short	0x0101
        /*0b16*/ 	.byte	0x04
	.zero		1


	//   ....[43]....
        /*0b18*/ 	.word	0x0000d330
        /*0b1c*/ 	.word	0x000000ff
        /*0b20*/ 	.word	0x00000000
        /*0b24*/ 	.short	0x0101
        /*0b26*/ 	.byte	0x05
	.zero		1


	//   ....[44]....
        /*0b28*/ 	.word	0x0000dbd0
        /*0b2c*/ 	.word	0x000000ff
        /*0b30*/ 	.word	0x00030850
        /*0b34*/ 	.short	0x010a
        /*0b36*/ 	.byte	0x05
	.zero		1


	//   ....[45]....
        /*0b38*/ 	.word	0x0000dc10
        /*0b3c*/ 	.word	0x000000ff
        /*0b40*/ 	.word	0x00030850
        /*0b44*/ 	.short	0x010a
        /*0b46*/ 	.byte	0x05
	.zero		1


	//   ....[46]....
        /*0b48*/ 	.word	0x0000e1e0
        /*0b4c*/ 	.word	0x000000ff
        /*0b50*/ 	.word	0x00000000
        /*0b54*/ 	.short	0x0101
        /*0b56*/ 	.byte	0x04
	.zero		1


	//   ....[47]....
        /*0b58*/ 	.word	0x000105d0
        /*0b5c*/ 	.word	0x000000ff
        /*0b60*/ 	.word	0x00000000
        /*0b64*/ 	.short	0x0101
        /*0b66*/ 	.byte	0x08
	.zero		1


	//   ....[48]....
        /*0b68*/ 	.word	0x00010e10
        /*0b6c*/ 	.word	0x000000ff
        /*0b70*/ 	.word	0x00000000
        /*0b74*/ 	.short	0x0101
        /*0b76*/ 	.byte	0x08
	.zero		1


	//   ....[49]....
        /*0b78*/ 	.word	0x00015930
        /*0b7c*/ 	.word	0x00000004
        /*0b80*/ 	.word	0x00030840
        /*0b84*/ 	.short	0x010a
        /*0b86*/ 	.byte	0x3f
	.zero		1


	//   ....[50]....
        /*0b88*/ 	.word	0x00015e20
        /*0b8c*/ 	.word	0x00000004
        /*0b90*/ 	.word	0x00030830
        /*0b94*/ 	.short	0x0107
        /*0b96*/ 	.byte	0x3f
	.zero		1


	//   ....[51]....
        /*0b98*/ 	.word	0x00015ed0
        /*0b9c*/ 	.word	0x00000004
        /*0ba0*/ 	.word	0x00030830
        /*0ba4*/ 	.short	0x0101
        /*0ba6*/ 	.byte	0x3f
	.zero		1


	//   ....[52]....
        /*0ba8*/ 	.word	0x00016a90
        /*0bac*/ 	.word	0x00000011
        /*0bb0*/ 	.word	0x00030800
        /*0bb4*/ 	.short	0x0107
        /*0bb6*/ 	.byte	0x3f
	.zero		1


	//   ....[53]....
        /*0bb8*/ 	.word	0x00016bb0
        /*0bbc*/ 	.word	0x00000011
        /*0bc0*/ 	.word	0x00030800
        /*0bc4*/ 	.short	0x0101
        /*0bc6*/ 	.byte	0x3f
	.zero		1


	//   ....[54]....
        /*0bc8*/ 	.word	0x00016bd0
        /*0bcc*/ 	.word	0x00000011
        /*0bd0*/ 	.word	0x00030820
        /*0bd4*/ 	.short	0x010a
        /*0bd6*/ 	.byte	0x3f
	.zero		1


	//   ....[55]....
        /*0bd8*/ 	.word	0x00016fa0
        /*0bdc*/ 	.word	0x00000007
        /*0be0*/ 	.word	0x00030840
        /*0be4*/ 	.short	0x010a
        /*0be6*/ 	.byte	0x3f
	.zero		1


	//   ....[56]....
        /*0be8*/ 	.word	0x00017480
        /*0bec*/ 	.word	0x00000007
        /*0bf0*/ 	.word	0x00030830
        /*0bf4*/ 	.short	0x0107
        /*0bf6*/ 	.byte	0x3f
	.zero		1


	//   ....[57]....
        /*0bf8*/ 	.word	0x00017530
        /*0bfc*/ 	.word	0x00000007
        /*0c00*/ 	.word	0x00030830
        /*0c04*/ 	.short	0x0101
        /*0c06*/ 	.byte	0x3f
	.zero		1


	//   ....[58]....
        /*0c08*/ 	.word	0x00017590
        /*0c0c*/ 	.word	0x00000007
        /*0c10*/ 	.word	0x00030860
        /*0c14*/ 	.short	0x010a
        /*0c16*/ 	.byte	0x3f
	.zero		1


	//   ....[59]....
        /*0c18*/ 	.word	0x00017a40
        /*0c1c*/ 	.word	0x00000007
        /*0c20*/ 	.word	0x00030850
        /*0c24*/ 	.short	0x0107
        /*0c26*/ 	.byte	0x3f
	.zero		1


	//   ....[60]....
        /*0c28*/ 	.word	0x00017b60
        /*0c2c*/ 	.word	0x00000007
        /*0c30*/ 	.word	0x00030850
        /*0c34*/ 	.short	0x0101
        /*0c36*/ 	.byte	0x3f
	.zero		1


	//   ....[61]....
        /*0c38*/ 	.word	0x00017d70
        /*0c3c*/ 	.word	0x00000000
        /*0c40*/ 	.word	0x00030860
        /*0c44*/ 	.short	0x010a
        /*0c46*/ 	.byte	0x3f
	.zero		1


	//   ....[62]....
        /*0c48*/ 	.word	0x000181d0
        /*0c4c*/ 	.word	0x00000000
        /*0c50*/ 	.word	0x00030850
        /*0c54*/ 	.short	0x0107
        /*0c56*/ 	.byte	0x3f
	.zero		1


	//   ....[63]....
        /*0c58*/ 	.word	0x00018280
        /*0c5c*/ 	.word	0x00000000
        /*0c60*/ 	.word	0x00030850
        /*0c64*/ 	.short	0x0101
        /*0c66*/ 	.byte	0x3f
	.zero		1


	//   ....[64]....
        /*0c68*/ 	.word	0x000193d0
        /*0c6c*/ 	.word	0x00000007
        /*0c70*/ 	.word	0x00030820
        /*0c74*/ 	.short	0x010a
        /*0c76*/ 	.byte	0x3f
	.zero		1


	//   ....[65]....
        /*0c78*/ 	.word	0x00019570
        /*0c7c*/ 	.word	0x00000005
        /*0c80*/ 	.word	0x00030840
        /*0c84*/ 	.short	0x010a
        /*0c86*/ 	.byte	0x3f
	.zero		1


	//   ....[66]....
        /*0c88*/ 	.word	0x00019610
        /*0c8c*/ 	.word	0x00000003
        /*0c90*/ 	.word	0x00030840
        /*0c94*/ 	.short	0x010a
        /*0c96*/ 	.byte	0x3f
	.zero		1


	//   ....[67]....
        /*0c98*/ 	.word	0x00019650
        /*0c9c*/ 	.word	0x00000005
        /*0ca0*/ 	.word	0x00030860
        /*0ca4*/ 	.short	0x010a
        /*0ca6*/ 	.byte	0x3f
	.zero		1


	//   ....[68]....
        /*0ca8*/ 	.word	0x00019690
        /*0cac*/ 	.word	0x00000003
        /*0cb0*/ 	.word	0x00030860
        /*0cb4*/ 	.short	0x010a
        /*0cb6*/ 	.byte	0x3f
	.zero		1


	//   ....[69]....
        /*0cb8*/ 	.word	0x00019700
        /*0cbc*/ 	.word	0x00000003
        /*0cc0*/ 	.word	0x00030800
        /*0cc4*/ 	.short	0x010a
        /*0cc6*/ 	.byte	0x3f
	.zero		1


	//   ....[70]....
        /*0cc8*/ 	.word	0x00019750
        /*0ccc*/ 	.word	0x00000003
        /*0cd0*/ 	.word	0x00030830
        /*0cd4*/ 	.short	0x010a
        /*0cd6*/ 	.byte	0x3f
	.zero		1


	//   ....[71]....
        /*0cd8*/ 	.word	0x000197b0
        /*0cdc*/ 	.word	0x00000003
        /*0ce0*/ 	.word	0x00030830
        /*0ce4*/ 	.short	0x010a
        /*0ce6*/ 	.byte	0x3f
	.zero		1


	//   ....[72]....
        /*0ce8*/ 	.word	0x00019810
        /*0cec*/ 	.word	0x00000002
        /*0cf0*/ 	.word	0x00030850
        /*0cf4*/ 	.short	0x010a
        /*0cf6*/ 	.byte	0x3f
	.zero		1


	//   ....[73]....
        /*0cf8*/ 	.word	0x00019870
        /*0cfc*/ 	.word	0x00000003
        /*0d00*/ 	.word	0x00030830
        /*0d04*/ 	.short	0x010a
        /*0d06*/ 	.byte	0x3f
	.zero		1


	//   ....[74]....
        /*0d08*/ 	.word	0x000198d0
        /*0d0c*/ 	.word	0x00000002
        /*0d10*/ 	.word	0x00030850
        /*0d14*/ 	.short	0x010a
        /*0d16*/ 	.byte	0x3f
	.zero		1


	//   ....[75]....
        /*0d18*/ 	.word	0x00019930
        /*0d1c*/ 	.word	0x00000003
        /*0d20*/ 	.word	0x00030830
        /*0d24*/ 	.short	0x010a
        /*0d26*/ 	.byte	0x3f
	.zero		1


	//   ....[76]....
        /*0d28*/ 	.word	0x00019990
        /*0d2c*/ 	.word	0x00000002
        /*0d30*/ 	.word	0x00030850
        /*0d34*/ 	.short	0x010a
        /*0d36*/ 	.byte	0x3f
	.zero		1


	//   ....[77]....
        /*0d38*/ 	.word	0x000199f0
        /*0d3c*/ 	.word	0x00000005
        /*0d40*/ 	.word	0x00030850
        /*0d44*/ 	.short	0x010a
        /*0d46*/ 	.byte	0x3f
	.zero		1


	//   ....[78]....
        /*0d48*/ 	.word	0x00019b10
        /*0d4c*/ 	.word	0x00000004
        /*0d50*/ 	.word	0x00030840
        /*0d54*/ 	.short	0x010a
        /*0d56*/ 	.byte	0x3f
	.zero		1


	//   ....[79]....
        /*0d58*/ 	.word	0x0001abb0
        /*0d5c*/ 	.word	0x00000011
        /*0d60*/ 	.word	0x00030820
        /*0d64*/ 	.short	0x010a
        /*0d66*/ 	.byte	0x3f
	.zero		1


	//   ....[80]....
        /*0d68*/ 	.word	0x0001ac00
        /*0d6c*/ 	.word	0x00000007
        /*0d70*/ 	.word	0x00030840
        /*0d74*/ 	.short	0x010a
        /*0d76*/ 	.byte	0x3f
	.zero		1


	//   ....[81]....
        /*0d78*/ 	.word	0x0001b220
        /*0d7c*/ 	.word	0x00000007
        /*0d80*/ 	.word	0x00030860
        /*0d84*/ 	.short	0x010a
        /*0d86*/ 	.byte	0x3f
	.zero		1


	//   ....[82]....
        /*0d88*/ 	.word	0x0001b850
        /*0d8c*/ 	.word	0x00000000
        /*0d90*/ 	.word	0x00030860
        /*0d94*/ 	.short	0x010a
        /*0d96*/ 	.byte	0x3f
	.zero		1


	//   ....[83]....
        /*0d98*/ 	.word	0x0001c8f0
        /*0d9c*/ 	.word	0x00000007
        /*0da0*/ 	.word	0x00030820
        /*0da4*/ 	.short	0x010a
        /*0da6*/ 	.byte	0x3f
	.zero		1


	//   ....[84]....
        /*0da8*/ 	.word	0x0001ca90
        /*0dac*/ 	.word	0x00000005
        /*0db0*/ 	.word	0x00030840
        /*0db4*/ 	.short	0x010a
        /*0db6*/ 	.byte	0x3f
	.zero		1


	//   ....[85]....
        /*0db8*/ 	.word	0x0001cae0
        /*0dbc*/ 	.word	0x00000003
        /*0dc0*/ 	.word	0x00030840
        /*0dc4*/ 	.short	0x010a
        /*0dc6*/ 	.byte	0x3f
	.zero		1


	//   ....[86]....
        /*0dc8*/ 	.word	0x0001cb30
        /*0dcc*/ 	.word	0x00000005
        /*0dd0*/ 	.word	0x00030860
        /*0dd4*/ 	.short	0x010a
        /*0dd6*/ 	.byte	0x3f
	.zero		1


	//----- nvinfo : EIATTR_NUM_MBARRIERS
	.align		4
.L_211:
        /*0dd8*/ 	.byte	0x03, 0x38
        /*0dda*/ 	.short	0x0016


	//----- nvinfo : EIATTR_EXIT_INSTR_OFFSETS
	.align		4
        /*0ddc*/ 	.byte	0x04, 0x1c
        /*0dde*/ 	.short	(.L_213 - .L_212)


	//   ....[0]....
.L_212:
        /*0de0*/ 	.word	0x00000990


	//   ....[1]....
        /*0de4*/ 	.word	0x00013270


	//   ....[2]....
        /*0de8*/ 	.word	0x000196e0


	//----- nvinfo : EIATTR_MAX_THREADS
	.align		4
.L_213:
        /*0dec*/ 	.byte	0x04, 0x05
        /*0dee*/ 	.short	(.L_215 - .L_214)
.L_214:
        /*0df0*/ 	.word	0x00000180
        /*0df4*/ 	.word	0x00000001
        /*0df8*/ 	.word	0x00000001


	//----- nvinfo : EIATTR_CRS_STACK_SIZE
	.align		4
.L_215:
        /*0dfc*/ 	.byte	0x04, 0x1e
        /*0dfe*/ 	.short	(.L_217 - .L_216)
.L_216:
        /*0e00*/ 	.word	0x00000000


	//----- nvinfo : EIATTR_CBANK_PARAM_SIZE
	.align		4
.L_217:
        /*0e04*/ 	.byte	0x03, 0x19
        /*0e06*/ 	.short	0x0af0


	//----- nvinfo : EIATTR_PARAM_CBANK
	.align		4
        /*0e08*/ 	.byte	0x04, 0x0a
        /*0e0a*/ 	.short	(.L_219 - .L_218)
	.align		4
.L_218:
        /*0e0c*/ 	.word	index@(.nv.constant0._ZN7cutlass13device_kernelIN5flash11enable_sm90INS1_16FlashAttnFwdSm90INS1_25CollectiveMainloopFwdSm90ILi2EN4cute5tupleIJNS5_1CILi1EEES8_S8_EEENS6_IJNS7_ILi128EEENS7_ILi64EEENS7_ILi256EEEEEELi256ENS_10bfloat16_tEfNS_4arch4Sm90ELb0ELb1ELb1ELb1ELb1ELb0ELb0ELb1ELb1ELb1ELb1ELb0EEENS1_21CollectiveEpilogueFwdINS6_IJSA_SC_SB_EEES9_SE_SG_Li256ELb1ELb1ELb1ELb0EEENS1_36VarlenDynamicPersistentTileSchedulerILi128ELi64ELi256ELi128ELb1ELb1ELb1ELb1ELb0ELb1EEEEEEEEEvNT_6ParamsE)
        /*0e10*/ 	.short	0x0210
        /*0e12*/ 	.short	0x0af0


	//----- nvinfo : EIATTR_SW_WAR
	.align		4
.L_219:
        /*0e14*/ 	.byte	0x04, 0x36
        /*0e16*/ 	.short	(.L_221 - .L_220)
.L_220:
        /*0e18*/ 	.word	0x00000008
.L_221:


//--------------------- .nv.info._ZN7cutlass13device_kernelIN5flash11enable_sm90INS1_16FlashAttnFwdSm90INS1_25CollectiveMainloopFwdSm90ILi2EN4cute5tupleIJNS5_1CILi1EEES8_S8_EEENS6_IJNS7_ILi128EEENS7_ILi64EEENS7_ILi256EEEEEELi256ENS_10bfloat16_tEfNS_4arch4Sm90ELb0ELb1ELb1ELb1ELb1ELb1ELb0ELb1ELb1ELb1ELb1ELb0EEENS1_21CollectiveEpilogueFwdINS6_IJSA_SC_SB_EEES9_SE_SG_Li256ELb1ELb1ELb1ELb0EEENS1_36VarlenDynamicPersistentTileSchedulerILi128ELi64ELi256ELi128ELb1ELb1ELb1ELb1ELb0ELb1EEEEEEEEEvNT_6ParamsE --------------------------
	.section	.nv.info._ZN7cutlass13device_kernelIN5flash11enable_sm90INS1_16FlashAttnFwdSm90INS1_25CollectiveMainloopFwdSm90ILi2EN4cute5tupleIJNS5_1CILi1EEES8_S8_EEENS6_IJNS7_ILi128EEENS7_ILi64EEENS7_ILi256EEEEEELi256ENS_10bfloat16_tEfNS_4arch4Sm90ELb0ELb1ELb1ELb1ELb1ELb1ELb0ELb1ELb1ELb1ELb1ELb0EEENS1_21CollectiveEpilogueFwdINS6_IJSA_SC_SB_EEES9_SE_SG_Li256ELb1ELb1ELb1ELb0EEENS1_36VarlenDynamicPersistentTileSchedulerILi128ELi64ELi256ELi128ELb1ELb1ELb1ELb1ELb0ELb1EEEEEEEEEvNT_6ParamsE,"",@"SHT_CUDA_INFO"
	.sectionflags	@""
	.align	4


	//----- nvinfo : EIATTR_CUDA_API_VERSION
	.align		4
        /*0000*/ 	.byte	0x04, 0x37
        /*0002*/ 	.short	(.L_223 - .L_222)
.L_222:
        /*0004*/ 	.word	0x00000082


	//----- nvinfo : EIATTR_KPARAM_INFO
	.align		4
.L_223:
        /*0008*/ 	.byte	0x04, 0x17
        /*000a*/ 	.short	(.L_225 - .L_224)
.L_224:
        /*000c*/ 	.word	0x00000000
        /*0010*/ 	.short	0x0000
        /*0012*/ 	.short	0x0070
        /*0014*/ 	.byte	0x00, 0xf0, 0x01, 0x2a


	//----- nvinfo : EIATTR_SPARSE_MMA_MASK
	.align		4
.L_225:
        /*0018*/ 	.byte	0x03, 0x50
        /*001a*/ 	.short	0x0000


	//----- nvinfo : EIATTR_MAXREG_COUNT
	.align		4
        /*001c*/ 	.byte	0x03, 0x1b
        /*001e*/ 	.short	0x00a8


	//----- nvinfo : EIATTR_NUM_BARRIERS
	.align		4
        /*0020*/ 	.byte	0x02, 0x4c
        /*0022*/ 	.byte	0x10
	.zero		1


	//----- nvinfo : EIATTR_EXTERNS
	.align		4
        /*0024*/ 	.byte	0x04, 0x0f
        /*0026*/ 	.short	(.L_227 - .L_226)


	//   ....[0]....
	.align		4
.L_226:
        /*0028*/ 	.word	index@(__assertfail)


	//----- nvinfo : EIATTR_ANNOTATIONS
	.align		4
.L_227:
        /*002c*/ 	.byte	0x04, 0x55
        /*002e*/ 	.short	(.L_229 - .L_228)


	//   ....[0]....
.L_228:
        /* <DEDUP_REMOVED lines=153> */


	//----- nvinfo : EIATTR_MERCURY_ISA_VERSION
	.align		4
.L_229:
        /*09a8*/ 	.byte	0x03, 0x5f
        /*09aa*/ 	.short	0x0101


	//----- nvinfo : EIATTR_UNUSED_LOAD_BYTE_OFFSET
	.align		4
        /*09ac*/ 	.byte	0x04, 0x44
        /*09ae*/ 	.short	(.L_231 - .L_230)


	//   ....[0]....
.L_230:
        /*09b0*/ 	.word	0x00000a60
        /*09b4*/ 	.word	0x0000fff0


	//   ....[1]....
        /*09b8*/ 	.word	0x00021060
        /*09bc*/ 	.word	0x0000fff0


	//----- nvinfo : EIATTR_INT_WARP_WIDE_INSTR_OFFSETS
	.align		4
.L_231:
        /*09c0*/ 	.byte	0x04, 0x31
        /*09c2*/ 	.short	(.L_233 - .L_232)


	//   ....[0]....
.L_232:
        /*09c4*/ 	.word	0x00000130


	//   ....[1]....
        /*09c8*/ 	.word	0x00000170


	//   ....[2]....
        /*09cc*/ 	.word	0x000001e0


	//   ....[3]....
        /*09d0*/ 	.word	0x000295b0


	//   ....[4]....
        /*09d4*/ 	.word	0x00029640


	//   ....[5]....
        /*09d8*/ 	.word	0x0002c330


	//   ....[6]....
        /*09dc*/ 	.word	0x0002c3c0


	//----- nvinfo : EIATTR_COOP_GROUP_MASK_REGIDS
	.align		4
.L_233:
        /*09e0*/ 	.byte	0x04, 0x29
        /*09e2*/ 	.short	(.L_235 - .L_234)


	//   ....[0]....
.L_234:
        /*09e4*/ 	.word	0xffffffff


	//   ....[1]....
        /*09e8*/ 	.word	0xffffffff


	//   ....[2]....
        /*09ec*/ 	.word	0xffffffff


	//   ....[3]....
        /*09f0*/ 	.word	0xffffffff


	//   ....[4]....
        /*09f4*/ 	.word	0xffffffff


	//   ....[5]....
        /*09f8*/ 	.word	0xffffffff


	//   ....[6]....
        /*09fc*/ 	.word	0xffffffff


	//   ....[7]....
        /*0a00*/ 	.word	0xffffffff


	//   ....[8]....
        /*0a04*/ 	.word	0xffffffff


	//   ....[9]....
        /*0a08*/ 	.word	0xffffffff


	//   ....[10]....
        /*0a0c*/ 	.word	0xffffffff


	//   ....[11]....
        /*0a10*/ 	.word	0xffffffff


	//   ....[12]....
        /*0a14*/ 	.word	0xffffffff


	//   ....[13]....
        /*0a18*/ 	.word	0xffffffff


	//   ....[14]....
        /*0a1c*/ 	.word	0xffffffff


	//   ....[15]....
        /*0a20*/ 	.word	0xffffffff


	//   ....[16]....
        /*0a24*/ 	.word	0xffffffff


	//   ....[17]....
        /*0a28*/ 	.word	0xffffffff


	//   ....[18]....
        /*0a2c*/ 	.word	0xffffffff


	//   ....[19]....
        /*0a30*/ 	.word	0xffffffff


	//   ....[20]....
        /*0a34*/ 	.word	0xffffffff


	//   ....[21]....
        /*0a38*/ 	.word	0xffffffff


	//   ....[22]....
        /*0a3c*/ 	.word	0xffffffff


	//   ....[23]....
        /*0a40*/ 	.word	0xffffffff


	//   ....[24]....
        /*0a44*/ 	.word	0xffffffff


	//   ....[25]....
        /*0a48*/ 	.word	0xffffffff


	//   ....[26]....
        /*0a4c*/ 	.word	0xffffffff


	//   ....[27]....
        /*0a50*/ 	.word	0xffffffff


	//   ....[28]....
        /*0a54*/ 	.word	0xffffffff


	//   ....[29]....
        /*0a58*/ 	.word	0xffffffff


	//   ....[30]....
        /*0a5c*/ 	.word	0xffffffff


	//   ....[31]....
        /*0a60*/ 	.word	0xffffffff


	//   ....[32]....
        /*0a64*/ 	.word	0xffffffff


	//   ....[33]....
        /*0a68*/ 	.word	0xffffffff


	//   ....[34]....
        /*0a6c*/ 	.word	0xffffffff


	//   ....[35]....
        /*0a70*/ 	.word	0xffffffff


	//   ....[36]....
        /*0a74*/ 	.word	0xffffffff


	//   ....[37]....
        /*0a78*/ 	.word	0xffffffff


	//   ....[38]....
        /*0a7c*/ 	.word	0xffffffff


	//   ....[39]....
        /*0a80*/ 	.word	0xffffffff


	//   ....[40]....
        /*0a84*/ 	.word	0xffffffff


	//   ....[41]....
        /*0a88*/ 	.word	0xffffffff


	//   ....[42]....
        /*0a8c*/ 	.word	0xffffffff


	//   ....[43]....
        /*0a90*/ 	.word	0xffffffff


	//   ....[44]....
        /*0a94*/ 	.word	0xffffffff


	//   ....[45]....
        /*0a98*/ 	.word	0xffffffff


	//   ....[46]....
        /*0a9c*/ 	.word	0xffffffff


	//   ....[47]....
        /*0aa0*/ 	.word	0xffffffff


	//   ....[48]....
        /*0aa4*/ 	.word	0xffffffff


	//   ....[49]....
        /*0aa8*/ 	.word	0xffffffff


	//   ....[50]....
        /*0aac*/ 	.word	0xffffffff


	//   ....[51]....
        /*0ab0*/ 	.word	0xffffffff


	//   ....[52]....
        /*0ab4*/ 	.word	0xffffffff


	//   ....[53]....
        /*0ab8*/ 	.word	0xffffffff


	//   ....[54]....
        /*0abc*/ 	.word	0xffffffff


	//   ....[55]....
        /*0ac0*/ 	.word	0xffffffff


	//   ....[56]....
        /*0ac4*/ 	.word	0xffffffff


	//   ....[57]....
        /*0ac8*/ 	.word	0xffffffff


	//   ....[58]....
        /*0acc*/ 	.word	0xffffffff


	//   ....[59]....
        /*0ad0*/ 	.word	0xffffffff


	//   ....[60]....
        /*0ad4*/ 	.word	0xffffffff


	//   ....[61]....
        /*0ad8*/ 	.word	0xffffffff


	//   ....[62]....
        /*0adc*/ 	.word	0xffffffff


	//   ....[63]....
        /*0ae0*/ 	.word	0xffffffff


	//   ....[64]....
        /*0ae4*/ 	.word	0xffffffff


	//   ....[65]....
        /*0ae8*/ 	.word	0xffffffff


	//   ....[66]....
        /*0aec*/ 	.word	0xffffffff


	//   ....[67]....
        /*0af0*/ 	.word	0xffffffff


	//   ....[68]....
        /*0af4*/ 	.word	0xffffffff


	//   ....[69]....
        /*0af8*/ 	.word	0xffffffff


	//   ....[70]....
        /*0afc*/ 	.word	0xffffffff


	//   ....[71]....
        /*0b00*/ 	.word	0xffffffff


	//   ....[72]....
        /*0b04*/ 	.word	0xffffffff


	//   ....[73]....
        /*0b08*/ 	.word	0xffffffff


	//   ....[74]....
        /*0b0c*/ 	.word	0xffffffff


	//   ....[75]....
        /*0b10*/ 	.word	0xffffffff


	//   ....[76]....
        /*0b14*/ 	.word	0xffffffff


	//   ....[77]....
        /*0b18*/ 	.word	0xffffffff


	//   ....[78]....
        /*0b1c*/ 	.word	0xffffffff


	//   ....[79]....
        /*0b20*/ 	.word	0xffffffff


	//   ....[80]....
        /*0b24*/ 	.word	0xffffffff


	//   ....[81]....
        /*0b28*/ 	.word	0xffffffff


	//   ....[82]....
        /*0b2c*/ 	.word	0xffffffff


	//   ....[83]....
        /*0b30*/ 	.word	0xffffffff


	//   ....[84]....
        /*0b34*/ 	.word	0xffffffff


	//   ....[85]....
        /*0b38*/ 	.word	0xffffffff


	//   ....[86]....
        /*0b3c*/ 	.word	0xffffffff


	//   ....[87]....
        /*0b40*/ 	.word	0xffffffff


	//   ....[88]....
        /*0b44*/ 	.word	0xffffffff


	//   ....[89]....
        /*0b48*/ 	.word	0xffffffff


	//   ....[90]....
        /*0b4c*/ 	.word	0xffffffff


	//   ....[91]....
        /*0b50*/ 	.word	0xffffffff


	//   ....[92]....
        /*0b54*/ 	.word	0xffffffff


	//   ....[93]....
        /*0b58*/ 	.word	0xffffffff


	//   ....[94]....
        /*0b5c*/ 	.word	0xffffffff


	//   ....[95]....
        /*0b60*/ 	.word	0xffffffff


	//   ....[96]....
        /*0b64*/ 	.word	0xffffffff


	//   ....[97]....
        /*0b68*/ 	.word	0xffffffff


	//   ....[98]....
        /*0b6c*/ 	.word	0xffffffff


	//   ....[99]....
        /*0b70*/ 	.word	0xffffffff


	//   ....[100]....
        /*0b74*/ 	.word	0xffffffff


	//   ....[101]....
        /*0b78*/ 	.word	0xffffffff


	//   ....[102]....
        /*0b7c*/ 	.word	0xffffffff


	//   ....[103]....
        /*0b80*/ 	.word	0xffffffff


	//   ....[104]....
        /*0b84*/ 	.word	0xffffffff


	//   ....[105]....
        /*0b88*/ 	.word	0xffffffff


	//   ....[106]....
        /*0b8c*/ 	.word	0xffffffff


	//   ....[107]....
        /*0b90*/ 	.word	0xffffffff


	//   ....[108]....
        /*0b94*/ 	.word	0xffffffff


	//   ....[109]....
        /*0b98*/ 	.word	0xffffffff


	//   ....[110]....
        /*0b9c*/ 	.word	0xffffffff


	//   ....[111]....
        /*0ba0*/ 	.word	0xffffffff


	//   ....[112]....
        /*0ba4*/ 	.word	0xffffffff


	//   ....[113]....
        /*0ba8*/ 	.word	0xffffffff


	//   ....[114]....
        /*0bac*/ 	.word	0xffffffff


	//   ....[115]....
        /*0bb0*/ 	.word	0xffffffff


	//   ....[116]....
        /*0bb4*/ 	.word	0xffffffff


	//   ....[117]....
        /*0bb8*/ 	.word	0xffffffff


	//   ....[118]....
        /*0bbc*/ 	.word	0xffffffff


	//   ....[119]....
        /*0bc0*/ 	.word	0xffffffff


	//   ....[120]....
        /*0bc4*/ 	.word	0xffffffff


	//   ....[121]....
        /*0bc8*/ 	.word	0xffffffff


	//   ....[122]....
        /*0bcc*/ 	.word	0xffffffff


	//   ....[123]....
        /*0bd0*/ 	.word	0xffffffff


	//   ....[124]....
        /*0bd4*/ 	.word	0xffffffff


	//   ....[125]....
        /*0bd8*/ 	.word	0xffffffff


	//   ....[126]....
        /*0bdc*/ 	.word	0xffffffff


	//   ....[127]....
        /*0be0*/ 	.word	0xffffffff


	//   ....[128]....
        /*0be4*/ 	.word	0xffffffff


	//   ....[129]....
        /*0be8*/ 	.word	0xffffffff


	//   ....[130]....
        /*0bec*/ 	.word	0xffffffff


	//   ....[131]....
        /*0bf0*/ 	.word	0xffffffff


	//   ....[132]....
        /*0bf4*/ 	.word	0xffffffff


	//   ....[133]....
        /*0bf8*/ 	.word	0xffffffff


	//   ....[134]....
        /*0bfc*/ 	.word	0xffffffff


	//   ....[135]....
        /*0c00*/ 	.word	0xffffffff


	//   ....[136]....
        /*0c04*/ 	.word	0xffffffff


	//   ....[137]....
        /*0c08*/ 	.word	0xffffffff


	//   ....[138]....
        /*0c0c*/ 	.word	0xffffffff


	//   ....[139]....
        /*0c10*/ 	.word	0xffffffff


	//   ....[140]....
        /*0c14*/ 	.word	0xffffffff


	//   ....[141]....
        /*0c18*/ 	.word	0xffffffff


	//   ....[142]....
        /*0c1c*/ 	.word	0xffffffff


	//   ....[143]....
        /*0c20*/ 	.word	0xffffffff


	//   ....[144]....
        /*0c24*/ 	.word	0xffffffff


	//   ....[145]....
        /*0c28*/ 	.word	0xffffffff


	//   ....[146]....
        /*0c2c*/ 	.word	0xffffffff


	//   ....[147]....
        /*0c30*/ 	.word	0xffffffff


	//   ....[148]....
        /*0c34*/ 	.word	0xffffffff


	//   ....[149]....
        /*0c38*/ 	.word	0xffffffff


	//   ....[150]....
        /*0c3c*/ 	.word	0xffffffff


	//   ....[151]....
        /*0c40*/ 	.word	0xffffffff


	//   ....[152]....
        /*0c44*/ 	.word	0xffffffff


	//   ....[153]....
        /*0c48*/ 	.word	0xffffffff


	//   ....[154]....
        /*0c4c*/ 	.word	0xffffffff


	//   ....[155]....
        /*0c50*/ 	.word	0xffffffff


	//   ....[156]....
        /*0c54*/ 	.word	0xffffffff


	//   ....[157]....
        /*0c58*/ 	.word	0xffffffff


	//   ....[158]....
        /*0c5c*/ 	.word	0xffffffff


	//   ....[159]....
        /*0c60*/ 	.word	0xffffffff


	//   ....[160]....
        /*0c64*/ 	.word	0xffffffff


	//   ....[161]....
        /*0c68*/ 	.word	0xffffffff


	//   ....[162]....
        /*0c6c*/ 	.word	0xffffffff


	//   ....[163]....
        /*0c70*/ 	.word	0xffffffff


	//   ....[164]....
        /*0c74*/ 	.word	0xffffffff


	//   ....[165]....
        /*0c78*/ 	.word	0xffffffff


	//   ....[166]....
        /*0c7c*/ 	.word	0xffffffff


	//   ....[167]....
        /*0c80*/ 	.word	0xffffffff


	//   ....[168]....
        /*0c84*/ 	.word	0xffffffff


	//   ....[169]....
        /*0c88*/ 	.word	0xffffffff


	//   ....[170]....
        /*0c8c*/ 	.word	0xffffffff


	//   ....[171]....
        /*0c90*/ 	.word	0xffffffff


	//   ....[172]....
        /*0c94*/ 	.word	0xffffffff


	//   ....[173]....
        /*0c98*/ 	.word	0xffffffff


	//   ....[174]....
        /*0c9c*/ 	.word	0xffffffff


	//   ....[175]....
        /*0ca0*/ 	.word	0xffffffff


	//   ....[176]....
        /*0ca4*/ 	.word	0xffffffff


	//   ....[177]....
        /*0ca8*/ 	.word	0xffffffff


	//   ....[178]....
        /*0cac*/ 	.word	0xffffffff


	//   ....[179]....
        /*0cb0*/ 	.word	0xffffffff


	//   ....[180]....
        /*0cb4*/ 	.word	0xffffffff


	//   ....[181]....
        /*0cb8*/ 	.word	0xffffffff


	//   ....[182]....
        /*0cbc*/ 	.word	0xffffffff


	//   ....[183]....
        /*0cc0*/ 	.word	0xffffffff


	//   ....[184]....
        /*0cc4*/ 	.word	0xffffffff


	//   ....[185]....
        /*0cc8*/ 	.word	0xffffffff


	//   ....[186]....
        /*0ccc*/ 	.word	0xffffffff


	//   ....[187]....
        /*0cd0*/ 	.word	0xffffffff


	//   ....[188]....
        /*0cd4*/ 	.word	0xffffffff


	//   ....[189]....
        /*0cd8*/ 	.word	0xffffffff


	//   ....[190]....
        /*0cdc*/ 	.word	0xffffffff


	//   ....[191]....
        /*0ce0*/ 	.word	0x0500000f


	//   ....[192]....
        /*0ce4*/ 	.word	0x0500000f


	//   ....[193]....
        /*0ce8*/ 	.word	0x0500000f


	//   ....[194]....
        /*0cec*/ 	.word	0x0500000f


	//   ....[195]....
        /*0cf0*/ 	.word	0x0500000f


	//   ....[196]....
        /*0cf4*/ 	.word	0x0500000f


	//   ....[197]....
        /*0cf8*/ 	.word	0x0500000f


	//   ....[198]....
        /*0cfc*/ 	.word	0x0500000f


	//   ....[199]....
        /*0d00*/ 	.word	0x0500000f


	//   ....[200]....
        /*0d04*/ 	.word	0x0500000f


	//   ....[201]....
        /*0d08*/ 	.word	0x0500000f


	//   ....[202]....
        /*0d0c*/ 	.word	0x0500000f


	//   ....[203]....
        /*0d10*/ 	.word	0x0500000f


	//   ....[204]....
        /*0d14*/ 	.word	0x0500000f


	//   ....[205]....
        /*0d18*/ 	.word	0x0500000f


	//   ....[206]....
        /*0d1c*/ 	.word	0x0500000f


	//   ....[207]....
        /*0d20*/ 	.word	0x0500000f


	//   ....[208]....
        /*0d24*/ 	.word	0x0500000f


	//   ....[209]....
        /*0d28*/ 	.word	0x0500000f


	//   ....[210]....
        /*0d2c*/ 	.word	0x0500000f


	//   ....[211]....
        /*0d30*/ 	.word	0x0500000f


	//   ....[212]....
        /*0d34*/ 	.word	0x0500000f


	//   ....[213]....
        /*0d38*/ 	.word	0x0500000f


	//   ....[214]....
        /*0d3c*/ 	.word	0x0500000f


	//   ....[215]....
        /*0d40*/ 	.word	0x0500000f


	//   ....[216]....
        /*0d44*/ 	.word	0x0500000f


	//   ....[217]....
        /*0d48*/ 	.word	0x0500000f


	//   ....[218]....
        /*0d4c*/ 	.word	0x0500000f


	//   ....[219]....
        /*0d50*/ 	.word	0x0500000f


	//   ....[220]....
        /*0d54*/ 	.word	0x0500000f


	//   ....[221]....
        /*0d58*/ 	.word	0x0500000f


	//   ....[222]....
        /*0d5c*/ 	.word	0x0500000f


	//   ....[223]....
        /*0d60*/ 	.word	0x0500000f


	//   ....[224]....
        /*0d64*/ 	.word	0x0500000f


	//   ....[225]....
        /*0d68*/ 	.word	0x0500000f


	//   ....[226]....
        /*0d6c*/ 	.word	0x0500000f


	//   ....[227]....
        /*0d70*/ 	.word	0x0500000f


	//   ....[228]....
        /*0d74*/ 	.word	0x0500000f


	//   ....[229]....
        /*0d78*/ 	.word	0x0500000f


	//   ....[230]....
        /*0d7c*/ 	.word	0x0500000f


	//   ....[231]....
        /*0d80*/ 	.word	0x0500000f


	//   ....[232]....
        /*0d84*/ 	.word	0x0500000f


	//   ....[233]....
        /*0d88*/ 	.word	0x0500000f


	//   ....[234]....
        /*0d8c*/ 	.word	0x0500000f


	//   ....[235]....
        /*0d90*/ 	.word	0x0500000f


	//   ....[236]....
        /*0d94*/ 	.word	0x0500000f


	//   ....[237]....
        /*0d98*/ 	.word	0x0500000f


	//   ....[238]....
        /*0d9c*/ 	.word	0x0500000f


	//   ....[239]....
        /*0da0*/ 	.word	0x0500000f


	//   ....[240]....
        /*0da4*/ 	.word	0x0500000f


	//   ....[241]....
        /*0da8*/ 	.word	0x0500000f


	//   ....[242]....
        /*0dac*/ 	.word	0x0500000f


	//   ....[243]....
        /*0db0*/ 	.word	0x0500000f


	//   ....[244]....
        /*0db4*/ 	.word	0x0500000f


	//   ....[245]....
        /*0db8*/ 	.word	0x0500000f


	//   ....[246]....
        /*0dbc*/ 	.word	0x0500000f


	//   ....[247]....
        /*0dc0*/ 	.word	0x0500000f


	//   ....[248]....
        /*0dc4*/ 	.word	0x0500000f


	//   ....[249]....
        /*0dc8*/ 	.word	0x0500000f


	//   ....[250]....
        /*0dcc*/ 	.word	0x0500000f


	//   ....[251]....
        /*0dd0*/ 	.word	0x0500000f


	//   ....[252]....
        /*0dd4*/ 	.word	0x0500000f


	//   ....[253]....
        /*0dd8*/ 	.word	0x0500000f


	//   ....[254]....
        /*0ddc*/ 	.word	0x0500000f


	//   ....[255]....
        /*0de0*/ 	.word	0x0500000f


	//   ....[0]....
        /*0de4*/ 	.word	0x0500000f


	//   ....[1]....
        /*0de8*/ 	.word	0x0500000f


	//   ....[2]....
        /*0dec*/ 	.word	0x0500000f


	//   ....[3]....
        /*0df0*/ 	.word	0x0500000f


	//   ....[4]....
        /*0df4*/ 	.word	0x0500000f


	//   ....[5]....
        /*0df8*/ 	.word	0x0500000f


	//   ....[6]....
        /*0dfc*/ 	.word	0x0500000f


	//   ....[7]....
        /*0e00*/ 	.word	0x0500000f


	//   ....[8]....
        /*0e04*/ 	.word	0x0500000f


	//   ....[9]....
        /*0e08*/ 	.word	0x0500000f


	//   ....[10]....
        /*0e0c*/ 	.word	0x0500000f


	//   ....[11]....
        /*0e10*/ 	.word	0x0500000f


	//   ....[12]....
        /*0e14*/ 	.word	0x0500000f


	//   ....[13]....
        /*0e18*/ 	.word	0x0500000f


	//   ....[14]....
        /*0e1c*/ 	.word	0x0500000f


	//   ....[15]....
        /*0e20*/ 	.word	0x0500000f


	//   ....[16]....
        /*0e24*/ 	.word	0x0500000f


	//   ....[17]....
        /*0e28*/ 	.word	0x0500000f


	//   ....[18]....
        /*0e2c*/ 	.word	0x0500000f


	//   ....[19]....
        /*0e30*/ 	.word	0x0500000f


	//   ....[20]....
        /*0e34*/ 	.word	0x0500000f


	//   ....[21]....
        /*0e38*/ 	.word	0x0500000f


	//   ....[22]....
        /*0e3c*/ 	.word	0x0500000f


	//   ....[23]....
        /*0e40*/ 	.word	0x0500000f


	//   ....[24]....
        /*0e44*/ 	.word	0x0500000f


	//   ....[25]....
        /*0e48*/ 	.word	0x0500000f


	//   ....[26]....
        /*0e4c*/ 	.word	0x0500000f


	//   ....[27]....
        /*0e50*/ 	.word	0x0500000f


	//   ....[28]....
        /*0e54*/ 	.word	0x0500000f


	//   ....[29]....
        /*0e58*/ 	.word	0x0500000f


	//   ....[30]....
        /*0e5c*/ 	.word	0x0500000f


	//   ....[31]....
        /*0e60*/ 	.word	0x0500000f


	//   ....[32]....
        /*0e64*/ 	.word	0x0500000f


	//   ....[33]....
        /*0e68*/ 	.word	0x0500000f


	//   ....[34]....
        /*0e6c*/ 	.word	0x0500000f


	//   ....[35]....
        /*0e70*/ 	.word	0x0500000f


	//   ....[36]....
        /*0e74*/ 	.word	0x0500000f


	//   ....[37]....
        /*0e78*/ 	.word	0x0500000f


	//   ....[38]....
        /*0e7c*/ 	.word	0x0500000f


	//   ....[39]....
        /*0e80*/ 	.word	0x0500000f


	//   ....[40]....
        /*0e84*/ 	.word	0x0500000f


	//   ....[41]....
        /*0e88*/ 	.word	0x0500000f


	//   ....[42]....
        /*0e8c*/ 	.word	0x0500000f


	//   ....[43]....
        /*0e90*/ 	.word	0x0500000f


	//   ....[44]....
        /*0e94*/ 	.word	0x0500000f


	//   ....[45]....
        /*0e98*/ 	.word	0x0500000f


	//   ....[46]....
        /*0e9c*/ 	.word	0x0500000f


	//   ....[47]....
        /*0ea0*/ 	.word	0x0500000f


	//----- nvinfo : EIATTR_COOP_GROUP_INSTR_OFFSETS
	.align		4
.L_235:
        /*0ea4*/ 	.byte	0x04, 0x28
        /*0ea6*/ 	.short	(.L_237 - .L_236)


	//   ....[0]....
.L_236:
        /*0ea8*/ 	.word	0x00000060


	//   ....[1]....
        /*0eac*/ 	.word	0x00000140


	//   ....[2]....
        /*0eb0*/ 	.word	0x00000190


	//   ....[3]....
        /*0eb4*/ 	.word	0x000003c0


	//   ....[4]....
        /*0eb8*/ 	.word	0x00000520


	//   ....[5]....
        /*0ebc*/ 	.word	0x00000640


	//   ....[6]....
        /*0ec0*/ 	.word	0x000007a0


	//   ....[7]....
        /*0ec4*/ 	.word	0x00003df0


	//   ....[8]....
        /*0ec8*/ 	.word	0x00003e00


	//   ....[9]....
        /*0ecc*/ 	.word	0x00004cb0


	//   ....[10]....
        /*0ed0*/ 	.word	0x00004cc0


	//   ....[11]....
        /*0ed4*/ 	.word	0x00006430


	//   ....[12]....
        /*0ed8*/ 	.word	0x00006440


	//   ....[13]....
        /*0edc*/ 	.word	0x000074a0


	//   ....[14]....
        /*0ee0*/ 	.word	0x000074b0


	//   ....[15]....
        /*0ee4*/ 	.word	0x00008740


	//   ....[16]....
        /*0ee8*/ 	.word	0x00008750


	//   ....[17]....
        /*0eec*/ 	.word	0x00008910


	//   ....[18]....
        /*0ef0*/ 	.word	0x00008920


	//   ....[19]....
        /*0ef4*/ 	.word	0x00008d50


	//   ....[20]....
        /*0ef8*/ 	.word	0x00008d60


	//   ....[21]....
        /*0efc*/ 	.word	0x00008f10


	//   ....[22]....
        /*0f00*/ 	.word	0x00008f30


	//   ....[23]....
        /*0f04*/ 	.word	0x00009d90


	//   ....[24]....
        /*0f08*/ 	.word	0x0000a4c0


	//   ....[25]....
        /*0f0c*/ 	.word	0x0000a4d0


	//   ....[26]....
        /*0f10*/ 	.word	0x0000a4e0


	//   ....[27]....
        /*0f14*/ 	.word	0x0000a4f0


	//   ....[28]....
        /*0f18*/ 	.word	0x0000aaf0


	//   ....[29]....
        /*0f1c*/ 	.word	0x0000ab00


	//   ....[30]....
        /*0f20*/ 	.word	0x0000ab10


	//   ....[31]....
        /*0f24*/ 	.word	0x0000ab20


	//   ....[32]....
        /*0f28*/ 	.word	0x0000b0a0


	//   ....[33]....
        /*0f2c*/ 	.word	0x0000b0b0


	//   ....[34]....
        /*0f30*/ 	.word	0x0000b0c0


	//   ....[35]....
        /*0f34*/ 	.word	0x0000b0d0


	//   ....[36]....
        /*0f38*/ 	.word	0x0000b670


	//   ....[37]....
        /*0f3c*/ 	.word	0x0000b680


	//   ....[38]....
        /*0f40*/ 	.word	0x0000b690


	//   ....[39]....
        /*0f44*/ 	.word	0x0000b6a0


	//   ....[40]....
        /*0f48*/ 	.word	0x0000f270


	//   ....[41]....
        /*0f4c*/ 	.word	0x0000f280


	//   ....[42]....
        /*0f50*/ 	.word	0x0000f290


	//   ....[43]....
        /*0f54*/ 	.word	0x0000f2a0


	//   ....[44]....
        /*0f58*/ 	.word	0x0000f750


	//   ....[45]....
        /*0f5c*/ 	.word	0x0000f760


	//   ....[46]....
        /*0f60*/ 	.word	0x0000f770


	//   ....[47]....
        /*0f64*/ 	.word	0x0000f780


	//   ....[48]....
        /*0f68*/ 	.word	0x0000fba0


	//   ....[49]....
        /*0f6c*/ 	.word	0x0000fbb0


	//   ....[50]....
        /*0f70*/ 	.word	0x0000fbc0


	//   ....[51]....
        /*0f74*/ 	.word	0x0000fbd0


	//   ....[52]....
        /*0f78*/ 	.word	0x00010010


	//   ....[53]....
        /*0f7c*/ 	.word	0x00010020


	//   ....[54]....
        /*0f80*/ 	.word	0x00010030


	//   ....[55]....
        /*0f84*/ 	.word	0x00010040


	//   ....[56]....
        /*0f88*/ 	.word	0x00015000


	//   ....[57]....
        /*0f8c*/ 	.word	0x000152d0


	//   ....[58]....
        /*0f90*/ 	.word	0x00015b60


	//   ....[59]....
        /*0f94*/ 	.word	0x00015cc0


	//   ....[60]....
        /*0f98*/ 	.word	0x00016040


	//   ....[61]....
        /*0f9c*/ 	.word	0x000160b0


	//   ....[62]....
        /*0fa0*/ 	.word	0x00018690


	//   ....[63]....
        /*0fa4*/ 	.word	0x00018a60


	//   ....[64]....
        /*0fa8*/ 	.word	0x00019140


	//   ....[65]....
        /*0fac*/ 	.word	0x000192d0


	//   ....[66]....
        /*0fb0*/ 	.word	0x00019730


	//   ....[67]....
        /*0fb4*/ 	.word	0x00019790


	//   ....[68]....
        /*0fb8*/ 	.word	0x0001bcf0


	//   ....[69]....
        /*0fbc*/ 	.word	0x0001bd50


	//   ....[70]....
        /*0fc0*/ 	.word	0x0001bf20


	//   ....[71]....
        /*0fc4*/ 	.word	0x0001bf60


	//   ....[72]....
        /*0fc8*/ 	.word	0x0001e1d0


	//   ....[73]....
        /*0fcc*/ 	.word	0x0001e620


	//   ....[74]....
        /*0fd0*/ 	.word	0x0001ed90


	//   ....[75]....
        /*0fd4*/ 	.word	0x0001ee90


	//   ....[76]....
        /*0fd8*/ 	.word	0x0001f300


	//   ....[77]....
        /*0fdc*/ 	.word	0x0001f360


	//   ....[78]....
        /*0fe0*/ 	.word	0x00020390


	//   ....[79]....
        /*0fe4*/ 	.word	0x00020580


	//   ....[80]....
        /*0fe8*/ 	.word	0x00020590


	//   ....[81]....
        /*0fec*/ 	.word	0x000205c0


	//   ....[82]....
        /*0ff0*/ 	.word	0x000220e0


	//   ....[83]....
        /*0ff4*/ 	.word	0x000220f0


	//   ....[84]....
        /*0ff8*/ 	.word	0x00022100


	//   ....[85]....
        /*0ffc*/ 	.word	0x00022110


	//   ....[86]....
        /*1000*/ 	.word	0x00022b40


	//   ....[87]....
        /*1004*/ 	.word	0x00022b70


	//   ....[88]....
        /*1008*/ 	.word	0x00022cb0


	//   ....[89]....
        /*100c*/ 	.word	0x00022cd0


	//   ....[90]....
        /*1010*/ 	.word	0x00022e10


	//   ....[91]....
        /*1014*/ 	.word	0x00022e30


	//   ....[92]....
        /*1018*/ 	.word	0x00022f80


	//   ....[93]....
        /*101c*/ 	.word	0x00022fa0


	//   ....[94]....
        /*1020*/ 	.word	0x000235b0


	//   ....[95]....
        /*1024*/ 	.word	0x000235f0


	//   ....[96]....
        /*1028*/ 	.word	0x000241f0


	//   ....[97]....
        /*102c*/ 	.word	0x00024200


	//   ....[98]....
        /*1030*/ 	.word	0x000252e0


	//   ....[99]....
        /*1034*/ 	.word	0x00025300


	//   ....[100]....
        /*1038*/ 	.word	0x00025440


	//   ....[101]....
        /*103c*/ 	.word	0x00025460


	//   ....[102]....
        /*1040*/ 	.word	0x000255a0


	//   ....[103]....
        /*1044*/ 	.word	0x000255c0


	//   ....[104]....
        /*1048*/ 	.word	0x00025710


	//   ....[105]....
        /*104c*/ 	.word	0x00025730


	//   ....[106]....
        /*1050*/ 	.word	0x00025900


	//   ....[107]....
        /*1054*/ 	.word	0x00025af0


	//   ....[108]....
        /*1058*/ 	.word	0x00025b20


	//   ....[109]....
        /*105c*/ 	.word	0x00025b50


	//   ....[110]....
        /*1060*/ 	.word	0x00025b80


	//   ....[111]....
        /*1064*/ 	.word	0x00025bb0


	//   ....[112]....
        /*1068*/ 	.word	0x00025be0


	//   ....[113]....
        /*106c*/ 	.word	0x00025d70


	//   ....[114]....
        /*1070*/ 	.word	0x00025da0


	//   ....[115]....
        /*1074*/ 	.word	0x00025dd0


	//   ....[116]....
        /*1078*/ 	.word	0x00025e00


	//   ....[117]....
        /*107c*/ 	.word	0x00025e30


	//   ....[118]....
        /*1080*/ 	.word	0x00025e60


	//   ....[119]....
        /*1084*/ 	.word	0x00025ef0


	//   ....[120]....
        /*1088*/ 	.word	0x00025f20


	//   ....[121]....
        /*108c*/ 	.word	0x00025f30


	//   ....[122]....
        /*1090*/ 	.word	0x00025f70


	//   ....[123]....
        /*1094*/ 	.word	0x000276f0


	//   ....[124]....
        /*1098*/ 	.word	0x0002a1b0


	//   ....[125]....
        /*109c*/ 	.word	0x0002a1d0


	//   ....[126]....
        /*10a0*/ 	.word	0x0002a1e0


	//   ....[127]....
        /*10a4*/ 	.word	0x0002a290


	//   ....[128]....
        /*10a8*/ 	.word	0x0002a2d0


	//   ....[129]....
        /*10ac*/ 	.word	0x0002a330


	//   ....[130]....
        /*10b0*/ 	.word	0x0002a350


	//   ....[131]....
        /*10b4*/ 	.word	0x0002a380


	//   ....[132]....
        /*10b8*/ 	.word	0x0002ab20


	//   ....[133]....
        /*10bc*/ 	.word	0x0002ab50


	//   ....[134]....
        /*10c0*/ 	.word	0x0002ab70


	//   ....[135]....
        /*10c4*/ 	.word	0x0002ac10


	//   ....[136]....
        /*10c8*/ 	.word	0x0002ac20


	//   ....[137]....
        /*10cc*/ 	.word	0x0002acd0


	//   ....[138]....
        /*10d0*/ 	.word	0x0002ace0


	//   ....[139]....
        /*10d4*/ 	.word	0x0002ad90


	//   ....[140]....
        /*10d8*/ 	.word	0x0002ada0


	//   ....[141]....
        /*10dc*/ 	.word	0x0002ae50


	//   ....[142]....
        /*10e0*/ 	.word	0x0002ae60


	//   ....[143]....
        /*10e4*/ 	.word	0x0002af10


	//   ....[144]....
        /*10e8*/ 	.word	0x0002af20


	//   ....[145]....
        /*10ec*/ 	.word	0x0002afd0


	//   ....[146]....
        /*10f0*/ 	.word	0x0002afe0


	//   ....[147]....
        /*10f4*/ 	.word	0x0002b030


	//   ....[148]....
        /*10f8*/ 	.word	0x0002b810


	//   ....[149]....
        /*10fc*/ 	.word	0x0002b840


	//   ....[150]....
        /*1100*/ 	.word	0x0002b870


	//   ....[151]....
        /*1104*/ 	.word	0x0002b930


	//   ....[152]....
        /*1108*/ 	.word	0x0002b960


	//   ....[153]....
        /*110c*/ 	.word	0x0002b9b0


	//   ....[154]....
        /*1110*/ 	.word	0x0002b9e0


	//   ....[155]....
        /*1114*/ 	.word	0x0002ba50


	//   ....[156]....
        /*1118*/ 	.word	0x0002bd30


	//   ....[157]....
        /*111c*/ 	.word	0x0002bd50


	//   ....[158]....
        /*1120*/ 	.word	0x0002be10


	//   ....[159]....
        /*1124*/ 	.word	0x0002be20


	//   ....[160]....
        /*1128*/ 	.word	0x0002bed0


	//   ....[161]....
        /*112c*/ 	.word	0x0002bee0


	//   ....[162]....
        /*1130*/ 	.word	0x0002bef0


	//   ....[163]....
        /*1134*/ 	.word	0x0002bfa0


	//   ....[164]....
        /*1138*/ 	.word	0x0002c510


	//   ....[165]....
        /*113c*/ 	.word	0x0002c550


	//   ....[166]....
        /*1140*/ 	.word	0x0002c5d0


	//   ....[167]....
        /*1144*/ 	.word	0x0002c600


	//   ....[168]....
        /*1148*/ 	.word	0x0002c690


	//   ....[169]....
        /*114c*/ 	.word	0x0002c6c0


	//   ....[170]....
        /*1150*/ 	.word	0x0002c6d0


	//   ....[171]....
        /*1154*/ 	.word	0x0002c760


	//   ....[172]....
        /*1158*/ 	.word	0x0002cbd0


	//   ....[173]....
        /*115c*/ 	.word	0x0002cc00


	//   ....[174]....
        /*1160*/ 	.word	0x0002cc60


	//   ....[175]....
        /*1164*/ 	.word	0x0002cc90


	//   ....[176]....
        /*1168*/ 	.word	0x0002ccc0


	//   ....[177]....
        /*116c*/ 	.word	0x0002ccf0


	//   ....[178]....
        /*1170*/ 	.word	0x0002cd20


	//   ....[179]....
        /*1174*/ 	.word	0x0002cd50


	//   ....[180]....
        /*1178*/ 	.word	0x0002cef0


	//   ....[181]....
        /*117c*/ 	.word	0x0002cf20


	//   ....[182]....
        /*1180*/ 	.word	0x0002cf50


	//   ....[183]....
        /*1184*/ 	.word	0x0002cf80


	//   ....[184]....
        /*1188*/ 	.word	0x0002cfb0


	//   ....[185]....
        /*118c*/ 	.word	0x0002cfe0


	//   ....[186]....
        /*1190*/ 	.word	0x0002d0a0


	//   ....[187]....
        /*1194*/ 	.word	0x0002d0c0


	//   ....[188]....
        /*1198*/ 	.word	0x0002d0e0


	//   ....[189]....
        /*119c*/ 	.word	0x0002d140


	//   ....[190]....
        /*11a0*/ 	.word	0x0002db60


	//   ....[191]....
        /*11a4*/ 	.word	0x0002dea0


	//   ....[192]....
        /*11a8*/ 	.word	0x0002df30


	//   ....[193]....
        /*11ac*/ 	.word	0x0002dfd0


	//   ....[194]....
        /*11b0*/ 	.word	0x0002e060


	//   ....[195]....
        /*11b4*/ 	.word	0x0002e150


	//   ....[196]....
        /*11b8*/ 	.word	0x0002e1e0


	//   ....[197]....
        /*11bc*/ 	.word	0x0002e280


	//   ....[198]....
        /*11c0*/ 	.word	0x0002e310


	//   ....[199]....
        /*11c4*/ 	.word	0x0002e400


	//   ....[200]....
        /*11c8*/ 	.word	0x0002e490


	//   ....[201]....
        /*11cc*/ 	.word	0x0002e530


	//   ....[202]....
        /*11d0*/ 	.word	0x0002e5c0


	//   ....[203]....
        /*11d4*/ 	.word	0x0002e6b0


	//   ....[204]....
        /*11d8*/ 	.word	0x0002e740


	//   ....[205]....
        /*11dc*/ 	.word	0x0002e790


	//   ....[206]....
        /*11e0*/ 	.word	0x0002e7e0


	//   ....[207]....
        /*11e4*/ 	.word	0x0002e880


	//   ....[208]....
        /*11e8*/ 	.word	0x0002e910


	//   ....[209]....
        /*11ec*/ 	.word	0x0002e960


	//   ....[210]....
        /*11f0*/ 	.word	0x0002e9b0


	//   ....[211]....
        /*11f4*/ 	.word	0x0002ea50


	//   ....[212]....
        /*11f8*/ 	.word	0x0002eae0


	//   ....[213]....
        /*11fc*/ 	.word	0x0002eb30


	//   ....[214]....
        /*1200*/ 	.word	0x0002eb80


	//   ....[215]....
        /*1204*/ 	.word	0x0002ec20


	//   ....[216]....
        /*1208*/ 	.word	0x0002ecb0


	//   ....[217]....
        /*120c*/ 	.word	0x0002ed00


	//   ....[218]....
        /*1210*/ 	.word	0x0002ed50


	//   ....[219]....
        /*1214*/ 	.word	0x0002ee40


	//   ....[220]....
        /*1218*/ 	.word	0x0002eed0


	//   ....[221]....
        /*121c*/ 	.word	0x0002ef20


	//   ....[222]....
        /*1220*/ 	.word	0x0002ef70


	//   ....[223]....
        /*1224*/ 	.word	0x0002f000


	//   ....[224]....
        /*1228*/ 	.word	0x0002f090


	//   ....[225]....
        /*122c*/ 	.word	0x0002f0e0


	//   ....[226]....
        /*1230*/ 	.word	0x0002f130


	//   ....[227]....
        /*1234*/ 	.word	0x0002f1c0


	//   ....[228]....
        /*1238*/ 	.word	0x0002f250


	//   ....[229]....
        /*123c*/ 	.word	0x0002f2a0


	//   ....[230]....
        /*1240*/ 	.word	0x0002f2f0


	//   ....[231]....
        /*1244*/ 	.word	0x0002f380


	//   ....[232]....
        /*1248*/ 	.word	0x0002f410


	//   ....[233]....
        /*124c*/ 	.word	0x0002f460


	//   ....[234]....
        /*1250*/ 	.word	0x0002f4b0


	//   ....[235]....
        /*1254*/ 	.word	0x0002f850


	//   ....[236]....
        /*1258*/ 	.word	0x0002fb30


	//   ....[237]....
        /*125c*/ 	.word	0x0002fc20


	//   ....[238]....
        /*1260*/ 	.word	0x0002fcc0


	//   ....[239]....
        /*1264*/ 	.word	0x0002fd20


	//   ....[240]....
        /*1268*/ 	.word	0x0002fdc0


	//   ....[241]....
        /*126c*/ 	.word	0x0002fea0


	//   ....[242]....
        /*1270*/ 	.word	0x0002ffa0


	//   ....[243]....
        /*1274*/ 	.word	0x00030010


	//   ....[244]....
        /*1278*/ 	.word	0x000300f0


	//   ....[245]....
        /*127c*/ 	.word	0x000301a0


	//   ....[246]....
        /*1280*/ 	.word	0x00030200


	//   ....[247]....
        /*1284*/ 	.word	0x00030260


	//   ....[248]....
        /*1288*/ 	.word	0x00030370


	//   ....[249]....
        /*128c*/ 	.word	0x000303d0


	//   ....[250]....
        /*1290*/ 	.word	0x000304f0


	//   ....[251]....
        /*1294*/ 	.word	0x00030550


	//   ....[252]....
        /*1298*/ 	.word	0x00030670


	//   ....[253]....
        /*129c*/ 	.word	0x000306d0


	//   ....[254]....
        /*12a0*/ 	.word	0x000307f0


	//   ....[255]....
        /*12a4*/ 	.word	0x00030850


	//   ....[0]....
        /*12a8*/ 	.word	0x00030970


	//   ....[1]....
        /*12ac*/ 	.word	0x000309d0


	//   ....[2]....
        /*12b0*/ 	.word	0x00030af0


	//   ....[3]....
        /*12b4*/ 	.word	0x00030b50


	//   ....[4]....
        /*12b8*/ 	.word	0x00030c50


	//   ....[5]....
        /*12bc*/ 	.word	0x00030d80


	//   ....[6]....
        /*12c0*/ 	.word	0x00030e50


	//   ....[7]....
        /*12c4*/ 	.word	0x00030f20


	//   ....[8]....
        /*12c8*/ 	.word	0x00031000


	//   ....[9]....
        /*12cc*/ 	.word	0x00031060


	//   ....[10]....
        /*12d0*/ 	.word	0x00031140


	//   ....[11]....
        /*12d4*/ 	.word	0x000311a0


	//   ....[12]....
        /*12d8*/ 	.word	0x000312b0


	//   ....[13]....
        /*12dc*/ 	.word	0x000313a0


	//   ....[14]....
        /*12e0*/ 	.word	0x00031440


	//   ....[15]....
        /*12e4*/ 	.word	0x000314a0


	//   ....[16]....
        /*12e8*/ 	.word	0x000315c0


	//   ....[17]....
        /*12ec*/ 	.word	0x00031620


	//   ....[18]....
        /*12f0*/ 	.word	0x00031740


	//   ....[19]....
        /*12f4*/ 	.word	0x000317a0


	//   ....[20]....
        /*12f8*/ 	.word	0x00031870


	//   ....[21]....
        /*12fc*/ 	.word	0x000319e0


	//   ....[22]....
        /*1300*/ 	.word	0x00031aa0


	//   ....[23]....
        /*1304*/ 	.word	0x00031bf0


	//   ....[24]....
        /*1308*/ 	.word	0x00031ca0


	//   ....[25]....
        /*130c*/ 	.word	0x00031d00


	//   ....[26]....
        /*1310*/ 	.word	0x00031dc0


	//   ....[27]....
        /*1314*/ 	.word	0x00031ea0


	//   ....[28]....
        /*1318*/ 	.word	0x00031f60


	//   ....[29]....
        /*131c*/ 	.word	0x00032070


	//   ....[30]....
        /*1320*/ 	.word	0x00032110


	//   ....[31]....
        /*1324*/ 	.word	0x00032280


	//   ....[32]....
        /*1328*/ 	.word	0x000322f0


	//   ....[33]....
        /*132c*/ 	.word	0x00032360


	//   ....[34]....
        /*1330*/ 	.word	0x000323d0


	//   ....[35]....
        /*1334*/ 	.word	0x00032440


	//   ....[36]....
        /*1338*/ 	.word	0x000324c0


	//   ....[37]....
        /*133c*/ 	.word	0x00032540


	//   ....[38]....
        /*1340*/ 	.word	0x000325d0


	//   ....[39]....
        /*1344*/ 	.word	0x00032640


	//   ....[40]....
        /*1348*/ 	.word	0x000326b0


	//   ....[41]....
        /*134c*/ 	.word	0x00032720


	//   ....[42]....
        /*1350*/ 	.word	0x000327a0


	//   ....[43]....
        /*1354*/ 	.word	0x00032810


	//   ....[44]....
        /*1358*/ 	.word	0x000328a0


	//   ....[45]....
        /*135c*/ 	.word	0x00032900


	//   ....[46]....
        /*1360*/ 	.word	0x00032990


	//   ....[47]....
        /*1364*/ 	.word	0x00032ac0


	//----- nvinfo : EIATTR_REG_RECONFIG
	.align		4
.L_237:
        /*1368*/ 	.byte	0x01, 0x54
	.zero		2


	//----- nvinfo : EIATTR_SYSCALL_OFFSETS
	.align		4
        /*136c*/ 	.byte	0x04, 0x46
        /*136e*/ 	.short	(.L_239 - .L_238)


	//   ....[0]....
.L_238:
        /*1370*/ 	.word	0x00002720


	//   ....[1]....
        /*1374*/ 	.word	0x00002870


	//   ....[2]....
        /*1378*/ 	.word	0x00009f30


	//   ....[3]....
        /*137c*/ 	.word	0x0000a250


	//   ....[4]....
        /*1380*/ 	.word	0x000297a0


	//   ....[5]....
        /*1384*/ 	.word	0x000298f0


	//   ....[6]....
        /*1388*/ 	.word	0x000299e0


	//   ....[7]....
        /*138c*/ 	.word	0x0002a790


	//----- nvinfo : EIATTR_MBARRIER_INSTR_OFFSETS
	.align		4
.L_239:
        /*1390*/ 	.byte	0x04, 0x39
        /*1392*/ 	.short	(.L_241 - .L_240)


	//   ....[0]....
.L_240:
        /*1394*/ 	.word	0x00000270
        /*1398*/ 	.word	0x000000ff
        /*139c*/ 	.word	0x00030800
        /*13a0*/ 	.short	0x0100
        /*13a2*/ 	.byte	0x08
	.zero		1


	//   ....[1]....
        /*13a4*/ 	.word	0x00000280
        /*13a8*/ 	.word	0x000000ff
        /*13ac*/ 	.word	0x00030820
        /*13b0*/ 	.short	0x0100
        /*13b2*/ 	.byte	0x08
	.zero		1


	//   ....[2]....
        /*13b4*/ 	.word	0x00000370
        /*13b8*/ 	.word	0x000000ff
        /*13bc*/ 	.word	0x00030830
        /*13c0*/ 	.short	0x0100
        /*13c2*/ 	.byte	0x08
	.zero		1


	//   ....[3]....
        /*13c4*/ 	.word	0x00000380
        /*13c8*/ 	.word	0x000000ff
        /*13cc*/ 	.word	0x00030840
        /*13d0*/ 	.short	0x0100
        /*13d2*/ 	.byte	0x08
	.zero		1


	//   ....[4]....
        /*13d4*/ 	.word	0x00000390
        /*13d8*/ 	.word	0x000000ff
        /*13dc*/ 	.word	0x00030838
        /*13e0*/ 	.short	0x0100
        /*13e2*/ 	.byte	0x08
	.zero		1


	//   ....[5]....
        /*13e4*/ 	.word	0x000003a0
        /*13e8*/ 	.word	0x000000ff
        /*13ec*/ 	.word	0x00030848
        /*13f0*/ 	.short	0x0100
        /*13f2*/ 	.byte	0x08
	.zero		1


	//   ....[6]....
        /*13f4*/ 	.word	0x000004d0
        /*13f8*/ 	.word	0x000000ff
        /*13fc*/ 	.word	0x00030850
        /*1400*/ 	.short	0x0100
        /*1402*/ 	.byte	0x08
	.zero		1


	//   ....[7]....
        /*1404*/ 	.word	0x000004e0
        /*1408*/ 	.word	0x000000ff
        /*140c*/ 	.word	0x00030860
        /*1410*/ 	.short	0x0100
        /*1412*/ 	.byte	0x08
	.zero		1


	//   ....[8]....
        /*1414*/ 	.word	0x000004f0
        /*1418*/ 	.word	0x000000ff
        /*141c*/ 	.word	0x00030858
        /*1420*/ 	.short	0x0100
        /*1422*/ 	.byte	0x08
	.zero		1


	//   ....[9]....
        /*1424*/ 	.word	0x00000500
        /*1428*/ 	.word	0x000000ff
        /*142c*/ 	.word	0x00030868
        /*1430*/ 	.short	0x0100
        /*1432*/ 	.byte	0x08
	.zero		1


	//   ....[10]....
        /*1434*/ 	.word	0x000005f0
        /*1438*/ 	.word	0x000000ff
        /*143c*/ 	.word	0x00030870
        /*1440*/ 	.short	0x0100
        /*1442*/ 	.byte	0x06
	.zero		1


	//   ....[11]....
        /*1444*/ 	.word	0x00000600
        /*1448*/ 	.word	0x000000ff
        /*144c*/ 	.word	0x00030880
        /*1450*/ 	.short	0x0100
        /*1452*/ 	.byte	0x06
	.zero		1


	//   ....[12]....
        /*1454*/ 	.word	0x00000610
        /*1458*/ 	.word	0x000000ff
        /*145c*/ 	.word	0x00030878
        /*1460*/ 	.short	0x0100
        /*1462*/ 	.byte	0x06
	.zero		1


	//   ....[13]....
        /*1464*/ 	.word	0x00000620
        /*1468*/ 	.word	0x000000ff
        /*146c*/ 	.word	0x00030888
        /*1470*/ 	.short	0x0100
        /*1472*/ 	.byte	0x06
	.zero		1


	//   ....[14]....
        /*1474*/ 	.word	0x00000750
        /*1478*/ 	.word	0x000000ff
        /*147c*/ 	.word	0x00030890
        /*1480*/ 	.short	0x0100
        /*1482*/ 	.byte	0x08
	.zero		1


	//   ....[15]....
        /*1484*/ 	.word	0x00000760
        /*1488*/ 	.word	0x000000ff
        /*148c*/ 	.word	0x000308a0
        /*1490*/ 	.short	0x0100
        /*1492*/ 	.byte	0x08
	.zero		1


	//   ....[16]....
        /*1494*/ 	.word	0x00000770
        /*1498*/ 	.word	0x000000ff
        /*149c*/ 	.word	0x00030898
        /*14a0*/ 	.short	0x0100
        /*14a2*/ 	.byte	0x08
	.zero		1


	//   ....[17]....
        /*14a4*/ 	.word	0x00000780
        /*14a8*/ 	.word	0x000000ff
        /*14ac*/ 	.word	0x000308a8
        /*14b0*/ 	.short	0x0100
        /*14b2*/ 	.byte	0x08
	.zero		1


	//   ....[18]....
        /*14b4*/ 	.word	0x000008b0
        /*14b8*/ 	.word	0x000000ff
        /*14bc*/ 	.word	0x000308b0
        /*14c0*/ 	.short	0x0100
        /*14c2*/ 	.byte	0x08
	.zero		1


	//   ....[19]....
        /*14c4*/ 	.word	0x000008c0
        /*14c8*/ 	.word	0x000000ff
        /*14cc*/ 	.word	0x000308c0
        /*14d0*/ 	.short	0x0100
        /*14d2*/ 	.byte	0x08
	.zero		1


	//   ....[20]....
        /*14d4*/ 	.word	0x000008d0
        /*14d8*/ 	.word	0x000000ff
        /*14dc*/ 	.word	0x000308b8
        /*14e0*/ 	.short	0x0100
        /*14e2*/ 	.byte	0x08
	.zero		1


	//   ....[21]....
        /*14e4*/ 	.word	0x000008e0
        /*14e8*/ 	.word	0x000000ff
        /*14ec*/ 	.word	0x000308c8
        /*14f0*/ 	.short	0x0100
        /*14f2*/ 	.byte	0x08
	.zero		1


	//   ....[22]....
        /*14f4*/ 	.word	0x00003da0
        /*14f8*/ 	.word	0x00000058
        /*14fc*/ 	.word	0x00030890
        /*1500*/ 	.short	0x010a
        /*1502*/ 	.byte	0x3f
	.zero		1


	//   ....[23]....
        /*1504*/ 	.word	0x000063d0
        /*1508*/ 	.word	0x00000058
        /*150c*/ 	.word	0x00030890
        /*1510*/ 	.short	0x010a
        /*1512*/ 	.byte	0x3f
	.zero		1


	//   ....[24]....
        /*1514*/ 	.word	0x00008590
        /*1518*/ 	.word	0x00000058
        /*151c*/ 	.word	0x00030890
        /*1520*/ 	.short	0x010a
        /*1522*/ 	.byte	0x3f
	.zero		1


	//   ....[25]....
        /*1524*/ 	.word	0x00008ba0
        /*1528*/ 	.word	0x0000000b
        /*152c*/ 	.word	0x00000000
        /*1530*/ 	.short	0x0101
        /*1532*/ 	.byte	0x3f
	.zero		1


	//   ....[26]....
        /*1534*/ 	.word	0x00008be0
        /*1538*/ 	.word	0x00000058
        /*153c*/ 	.word	0x000308b0
        /*1540*/ 	.short	0x010a
        /*1542*/ 	.byte	0x3f
	.zero		1


	//   ....[27]....
        /*1544*/ 	.word	0x00009190
        /*1548*/ 	.word	0x00000058
        /*154c*/ 	.word	0x00000000
        /*1550*/ 	.short	0x0101
        /*1552*/ 	.byte	0x3f
	.zero		1


	//   ....[28]....
        /*1554*/ 	.word	0x00009fd0
        /*1558*/ 	.word	0x00000011
        /*155c*/ 	.word	0x00030800
        /*1560*/ 	.short	0x010a
        /*1562*/ 	.byte	0x3f
	.zero		1


	//   ....[29]....
        /*1564*/ 	.word	0x0000a020
        /*1568*/ 	.word	0x00000011
        /*156c*/ 	.word	0x00030800
        /*1570*/ 	.short	0x010a
        /*1572*/ 	.byte	0x3f
	.zero		1


	//   ....[30]....
        /*1574*/ 	.word	0x0000bb00
        /*1578*/ 	.word	0x00000011
        /*157c*/ 	.word	0x00030800
        /*1580*/ 	.short	0x010a
        /*1582*/ 	.byte	0x3f
	.zero		1


	//   ....[31]....
        /*1584*/ 	.word	0x00010320
        /*1588*/ 	.word	0x00000011
        /*158c*/ 	.word	0x00030800
        /*1590*/ 	.short	0x010a
        /*1592*/ 	.byte	0x3f
	.zero		1


	//   ....[32]....
        /*1594*/ 	.word	0x00013f00
        /*1598*/ 	.word	0x00000000
        /*159c*/ 	.word	0x00030830
        /*15a0*/ 	.short	0x010a
        /*15a2*/ 	.byte	0x3f
	.zero		1


	//   ....[33]....
        /*15a4*/ 	.word	0x00013fb0
        /*15a8*/ 	.word	0x00000000
        /*15ac*/ 	.word	0x00030830
        /*15b0*/ 	.short	0x010a
        /*15b2*/ 	.byte	0x3f
	.zero		1


	//   ....[34]....
        /*15b4*/ 	.word	0x00014ff0
        /*15b8*/ 	.word	0x00000002
        /*15bc*/ 	.word	0x00000000
        /*15c0*/ 	.short	0x0101
        /*15c2*/ 	.byte	0x3f
	.zero		1


	//   ....[35]....
        /*15c4*/ 	.word	0x00016db0
        /*15c8*/ 	.word	0x00000002
        /*15cc*/ 	.word	0x00030830
        /*15d0*/ 	.short	0x010a
        /*15d2*/ 	.byte	0x3f
	.zero		1


	//   ....[36]....
        /*15d4*/ 	.word	0x00016e40
        /*15d8*/ 	.word	0x00000002
        /*15dc*/ 	.word	0x00030830
        /*15e0*/ 	.short	0x010a
        /*15e2*/ 	.byte	0x3f
	.zero		1


	//   ....[37]....
        /*15e4*/ 	.word	0x00018050
        /*15e8*/ 	.word	0x000000da
        /*15ec*/ 	.word	0x00030850
        /*15f0*/ 	.short	0x010a
        /*15f2*/ 	.byte	0x3f
	.zero		1


	//   ....[38]....
        /*15f4*/ 	.word	0x000180a0
        /*15f8*/ 	.word	0x000000da
        /*15fc*/ 	.word	0x00030850
        /*1600*/ 	.short	0x010a
        /*1602*/ 	.byte	0x3f
	.zero		1


	//   ....[39]....
        /*1604*/ 	.word	0x00018650
        /*1608*/ 	.word	0x00000002
        /*160c*/ 	.word	0x00000000
        /*1610*/ 	.short	0x0101
        /*1612*/ 	.byte	0x3f
	.zero		1


	//   ....[40]....
        /*1614*/ 	.word	0x00019d90
        /*1618*/ 	.word	0x000000da
        /*161c*/ 	.word	0x00000000
        /*1620*/ 	.short	0x0101
        /*1622*/ 	.byte	0x3f
	.zero		1


	//   ....[41]....
        /*1624*/ 	.word	0x0001a310
        /*1628*/ 	.word	0x000000de
        /*162c*/ 	.word	0x00030830
        /*1630*/ 	.short	0x010a
        /*1632*/ 	.byte	0x3f
	.zero		1


	//   ....[42]....
        /*1634*/ 	.word	0x0001a3a0
        /*1638*/ 	.word	0x000000de
        /*163c*/ 	.word	0x00030830
        /*1640*/ 	.short	0x010a
        /*1642*/ 	.byte	0x3f
	.zero		1


	//   ....[43]....
        /*1644*/ 	.word	0x0001b5c0
        /*1648*/ 	.word	0x0000000b
        /*164c*/ 	.word	0x00030850
        /*1650*/ 	.short	0x010a
        /*1652*/ 	.byte	0x3f
	.zero		1


	//   ....[44]....
        /*1654*/ 	.word	0x0001b610
        /*1658*/ 	.word	0x0000000b
        /*165c*/ 	.word	0x00030850
        /*1660*/ 	.short	0x010a
        /*1662*/ 	.byte	0x3f
	.zero		1


	//   ....[45]....
        /*1664*/ 	.word	0x0001bf50
        /*1668*/ 	.word	0x000000de
        /*166c*/ 	.word	0x00000000
        /*1670*/ 	.short	0x0101
        /*1672*/ 	.byte	0x3f
	.zero		1


	//   ....[46]....
        /*1674*/ 	.word	0x0001c6d0
        /*1678*/ 	.word	0x0000000b
        /*167c*/ 	.word	0x00000000
        /*1680*/ 	.short	0x0101
        /*1682*/ 	.byte	0x3f
	.zero		1


	//   ....[47]....
        /*1684*/ 	.word	0x0001c940
        /*1688*/ 	.word	0x00000004
        /*168c*/ 	.word	0x00030830
        /*1690*/ 	.short	0x010a
        /*1692*/ 	.byte	0x3f
	.zero		1


	//   ....[48]....
        /*1694*/ 	.word	0x0001c9d0
        /*1698*/ 	.word	0x00000004
        /*169c*/ 	.word	0x00030830
        /*16a0*/ 	.short	0x010a
        /*16a2*/ 	.byte	0x3f
	.zero		1


	//   ....[49]....
        /*16a4*/ 	.word	0x0001dc00
        /*16a8*/ 	.word	0x000000de
        /*16ac*/ 	.word	0x00030850
        /*16b0*/ 	.short	0x010a
        /*16b2*/ 	.byte	0x3f
	.zero		1


	//   ....[50]....
        /*16b4*/ 	.word	0x0001dc50
        /*16b8*/ 	.word	0x000000de
        /*16bc*/ 	.word	0x00030850
        /*16c0*/ 	.short	0x010a
        /*16c2*/ 	.byte	0x3f
	.zero		1


	//   ....[51]....
        /*16c4*/ 	.word	0x0001e240
        /*16c8*/ 	.word	0x00000004
        /*16cc*/ 	.word	0x00000000
        /*16d0*/ 	.short	0x0101
        /*16d2*/ 	.byte	0x3f
	.zero		1


	//   ....[52]....
        /*16d4*/ 	.word	0x0001f960
        /*16d8*/ 	.word	0x000000de
        /*16dc*/ 	.word	0x00000000
        /*16e0*/ 	.short	0x0101
        /*16e2*/ 	.byte	0x3f
	.zero		1


	//   ....[53]....
        /*16e4*/ 	.word	0x000202e0
        /*16e8*/ 	.word	0x00000005
        /*16ec*/ 	.word	0x00030850
        /*16f0*/ 	.short	0x010a
        /*16f2*/ 	.byte	0x3f
	.zero		1


	//   ....[54]....
        /*16f4*/ 	.word	0x00020330
        /*16f8*/ 	.word	0x00000005
        /*16fc*/ 	.word	0x00030850
        /*1700*/ 	.short	0x010a
        /*1702*/ 	.byte	0x3f
	.zero		1


	//   ....[55]....
        /*1704*/ 	.word	0x00020f80
        /*1708*/ 	.word	0x00000005
        /*170c*/ 	.word	0x00000000
        /*1710*/ 	.short	0x0101
        /*1712*/ 	.byte	0x3f
	.zero		1


	//   ....[56]....
        /*1714*/ 	.word	0x00022b30
        /*1718*/ 	.word	0x00000000
        /*171c*/ 	.word	0x00000000
        /*1720*/ 	.short	0x0101
        /*1722*/ 	.byte	0x3f
	.zero		1


	//   ....[57]....
        /*1724*/ 	.word	0x00023610
        /*1728*/ 	.word	0x00000006
        /*172c*/ 	.word	0x00000000
        /*1730*/ 	.short	0x0101
        /*1732*/ 	.byte	0x3f
	.zero		1


	//   ....[58]....
        /*1734*/ 	.word	0x000277d0
        /*1738*/ 	.word	0x00000011
        /*173c*/ 	.word	0x00030820
        /*1740*/ 	.short	0x010a
        /*1742*/ 	.byte	0x3f
	.zero		1


	//   ....[59]....
        /*1744*/ 	.word	0x00027860
        /*1748*/ 	.word	0x0000000c
        /*174c*/ 	.word	0x000308a0
        /*1750*/ 	.short	0x010a
        /*1752*/ 	.byte	0x3f
	.zero		1


	//   ....[60]....
        /*1754*/ 	.word	0x00027dc0
        /*1758*/ 	.word	0x0000000c
        /*175c*/ 	.word	0x000308c0
        /*1760*/ 	.short	0x010a
        /*1762*/ 	.byte	0x3f
	.zero		1


	//   ....[61]....
        /*1764*/ 	.word	0x000283d0
        /*1768*/ 	.word	0x00000007
        /*176c*/ 	.word	0x000308a0
        /*1770*/ 	.short	0x010a
        /*1772*/ 	.byte	0x3f
	.zero		1


	//   ....[62]....
        /*1774*/ 	.word	0x00028910
        /*1778*/ 	.word	0x00000007
        /*177c*/ 	.word	0x000308c0
        /*1780*/ 	.short	0x010a
        /*1782*/ 	.byte	0x3f
	.zero		1


	//   ....[63]....
        /*1784*/ 	.word	0x00029fa0
        /*1788*/ 	.word	0x00000004
        /*178c*/ 	.word	0x00030840
        /*1790*/ 	.short	0x010a
        /*1792*/ 	.byte	0x3f
	.zero		1


	//   ....[64]....
        /*1794*/ 	.word	0x0002a490
        /*1798*/ 	.word	0x00000004
        /*179c*/ 	.word	0x00030830
        /*17a0*/ 	.short	0x0107
        /*17a2*/ 	.byte	0x3f
	.zero		1


	//   ....[65]....
        /*17a4*/ 	.word	0x0002a540
        /*17a8*/ 	.word	0x00000004
        /*17ac*/ 	.word	0x00030830
        /*17b0*/ 	.short	0x0101
        /*17b2*/ 	.byte	0x3f
	.zero		1


	//   ....[66]....
        /*17b4*/ 	.word	0x0002b160
        /*17b8*/ 	.word	0x00000011
        /*17bc*/ 	.word	0x00030800
        /*17c0*/ 	.short	0x0107
        /*17c2*/ 	.byte	0x3f
	.zero		1


	//   ....[67]....
        /*17c4*/ 	.word	0x0002b280
        /*17c8*/ 	.word	0x00000011
        /*17cc*/ 	.word	0x00030800
        /*17d0*/ 	.short	0x0101
        /*17d2*/ 	.byte	0x3f
	.zero		1


	//   ....[68]....
        /*17d4*/ 	.word	0x0002b2a0
        /*17d8*/ 	.word	0x00000011
        /*17dc*/ 	.word	0x00030820
        /*17e0*/ 	.short	0x010a
        /*17e2*/ 	.byte	0x3f
	.zero		1


	//   ....[69]....
        /*17e4*/ 	.word	0x0002b680
        /*17e8*/ 	.word	0x00000007
        /*17ec*/ 	.word	0x00030840
        /*17f0*/ 	.short	0x010a
        /*17f2*/ 	.byte	0x3f
	.zero		1


	//   ....[70]....
        /*17f4*/ 	.word	0x0002bb60
        /*17f8*/ 	.word	0x00000007
        /*17fc*/ 	.word	0x00030830
        /*1800*/ 	.short	0x0107
        /*1802*/ 	.byte	0x3f
	.zero		1


	//   ....[71]....
        /*1804*/ 	.word	0x0002bc10
        /*1808*/ 	.word	0x00000007
        /*180c*/ 	.word	0x00030830
        /*1810*/ 	.short	0x0101
        /*1812*/ 	.byte	0x3f
	.zero		1


	//   ....[72]....
        /*1814*/ 	.word	0x0002bc70
        /*1818*/ 	.word	0x00000007
        /*181c*/ 	.word	0x00030860
        /*1820*/ 	.short	0x010a
        /*1822*/ 	.byte	0x3f
	.zero		1


	//   ....[73]....
        /*1824*/ 	.word	0x0002c130
        /*1828*/ 	.word	0x00000007
        /*182c*/ 	.word	0x00030850
        /*1830*/ 	.short	0x0107
        /*1832*/ 	.byte	0x3f
	.zero		1


	//   ....[74]....
        /*1834*/ 	.word	0x0002c250
        /*1838*/ 	.word	0x00000007
        /*183c*/ 	.word	0x00030850
        /*1840*/ 	.short	0x0101
        /*1842*/ 	.byte	0x3f
	.zero		1


	//   ....[75]....
        /*1844*/ 	.word	0x0002c460
        /*1848*/ 	.word	0x00000004
        /*184c*/ 	.word	0x00030860
        /*1850*/ 	.short	0x010a
        /*1852*/ 	.byte	0x3f
	.zero		1


	//   ....[76]....
        /*1854*/ 	.word	0x0002c8e0
        /*1858*/ 	.word	0x00000004
        /*185c*/ 	.word	0x00030850
        /*1860*/ 	.short	0x0107
        /*1862*/ 	.byte	0x3f
	.zero		1


	//   ....[77]....
        /*1864*/ 	.word	0x0002c990
        /*1868*/ 	.word	0x00000004
        /*186c*/ 	.word	0x00030850
        /*1870*/ 	.short	0x0101
        /*1872*/ 	.byte	0x3f
	.zero		1


	//   ....[78]....
        /*1874*/ 	.word	0x0002dae0
        /*1878*/ 	.word	0x00000005
        /*187c*/ 	.word	0x00030820
        /*1880*/ 	.short	0x010a
        /*1882*/ 	.byte	0x3f
	.zero		1


	//   ....[79]....
        /*1884*/ 	.word	0x0002dc70
        /*1888*/ 	.word	0x00000003
        /*188c*/ 	.word	0x00030840
        /*1890*/ 	.short	0x010a
        /*1892*/ 	.byte	0x3f
	.zero		1


	//   ....[80]....
        /*1894*/ 	.word	0x0002dd10
        /*1898*/ 	.word	0x00000005
        /*189c*/ 	.word	0x00030840
        /*18a0*/ 	.short	0x010a
        /*18a2*/ 	.byte	0x3f
	.zero		1


	//   ....[81]....
        /*18a4*/ 	.word	0x0002dd50
        /*18a8*/ 	.word	0x00000003
        /*18ac*/ 	.word	0x00030860
        /*18b0*/ 	.short	0x010a
        /*18b2*/ 	.byte	0x3f
	.zero		1


	//   ....[82]....
        /*18b4*/ 	.word	0x0002dd90
        /*18b8*/ 	.word	0x00000005
        /*18bc*/ 	.word	0x00030860
        /*18c0*/ 	.short	0x010a
        /*18c2*/ 	.byte	0x3f
	.zero		1


	//   ....[83]....
        /*18c4*/ 	.word	0x0002ddf0
        /*18c8*/ 	.word	0x00000058
        /*18cc*/ 	.word	0x00030890
        /*18d0*/ 	.short	0x010a
        /*18d2*/ 	.byte	0x3f
	.zero		1


	//   ....[84]....
        /*18d4*/ 	.word	0x0002e0a0
        /*18d8*/ 	.word	0x00000058
        /*18dc*/ 	.word	0x00030890
        /*18e0*/ 	.short	0x010a
        /*18e2*/ 	.byte	0x3f
	.zero		1


	//   ....[85]....
        /*18e4*/ 	.word	0x0002e350
        /*18e8*/ 	.word	0x00000058
        /*18ec*/ 	.word	0x00030890
        /*18f0*/ 	.short	0x010a
        /*18f2*/ 	.byte	0x3f
	.zero		1


	//   ....[86]....
        /*18f4*/ 	.word	0x0002e600
        /*18f8*/ 	.word	0x00000058
        /*18fc*/ 	.word	0x000308b0
        /*1900*/ 	.short	0x010a
        /*1902*/ 	.byte	0x3f
	.zero		1


	//   ....[87]....
        /*1904*/ 	.word	0x0002ed90
        /*1908*/ 	.word	0x00000011
        /*190c*/ 	.word	0x00030800
        /*1910*/ 	.short	0x010a
        /*1912*/ 	.byte	0x3f
	.zero		1


	//   ....[88]....
        /*1914*/ 	.word	0x0002f4f0
        /*1918*/ 	.word	0x00000011
        /*191c*/ 	.word	0x00030800
        /*1920*/ 	.short	0x010a
        /*1922*/ 	.byte	0x3f
	.zero		1


	//   ....[89]....
        /*1924*/ 	.word	0x0002f540
        /*1928*/ 	.word	0x00000000
        /*192c*/ 	.word	0x00030830
        /*1930*/ 	.short	0x010a
        /*1932*/ 	.byte	0x3f
	.zero		1


	//   ....[90]....
        /*1934*/ 	.word	0x0002f590
        /*1938*/ 	.word	0x00000002
        /*193c*/ 	.word	0x00030830
        /*1940*/ 	.short	0x010a
        /*1942*/ 	.byte	0x3f
	.zero		1


	//   ....[91]....
        /*1944*/ 	.word	0x0002f5e0
        /*1948*/ 	.word	0x000000da
        /*194c*/ 	.word	0x00030850
        /*1950*/ 	.short	0x010a
        /*1952*/ 	.byte	0x3f
	.zero		1


	//   ....[92]....
        /*1954*/ 	.word	0x0002f630
        /*1958*/ 	.word	0x000000de
        /*195c*/ 	.word	0x00030830
        /*1960*/ 	.short	0x010a
        /*1962*/ 	.byte	0x3f
	.zero		1


	//   ....[93]....
        /*1964*/ 	.word	0x0002f680
        /*1968*/ 	.word	0x0000000b
        /*196c*/ 	.word	0x00030850
        /*1970*/ 	.short	0x010a
        /*1972*/ 	.byte	0x3f
	.zero		1


	//   ....[94]....
        /*1974*/ 	.word	0x0002f6d0
        /*1978*/ 	.word	0x00000004
        /*197c*/ 	.word	0x00030830
        /*1980*/ 	.short	0x010a
        /*1982*/ 	.byte	0x3f
	.zero		1


	//   ....[95]....
        /*1984*/ 	.word	0x0002f720
        /*1988*/ 	.word	0x000000de
        /*198c*/ 	.word	0x00030850
        /*1990*/ 	.short	0x010a
        /*1992*/ 	.byte	0x3f
	.zero		1


	//   ....[96]....
        /*1994*/ 	.word	0x0002f770
        /*1998*/ 	.word	0x00000005
        /*199c*/ 	.word	0x00030850
        /*19a0*/ 	.short	0x010a
        /*19a2*/ 	.byte	0x3f
	.zero		1


	//   ....[97]....
        /*19a4*/ 	.word	0x0002f910
        /*19a8*/ 	.word	0x00000011
        /*19ac*/ 	.word	0x00030820
        /*19b0*/ 	.short	0x010a
        /*19b2*/ 	.byte	0x3f
	.zero		1


	//   ....[98]....
        /*19b4*/ 	.word	0x0002f960
        /*19b8*/ 	.word	0x0000000c
        /*19bc*/ 	.word	0x000308a0
        /*19c0*/ 	.short	0x010a
        /*19c2*/ 	.byte	0x3f
	.zero		1


	//   ....[99]....
        /*19c4*/ 	.word	0x0002f9b0
        /*19c8*/ 	.word	0x0000000c
        /*19cc*/ 	.word	0x000308c0
        /*19d0*/ 	.short	0x010a
        /*19d2*/ 	.byte	0x3f
	.zero		1


	//   ....[100]....
        /*19d4*/ 	.word	0x0002fa00
        /*19d8*/ 	.word	0x00000007
        /*19dc*/ 	.word	0x000308a0
        /*19e0*/ 	.short	0x010a
        /*19e2*/ 	.byte	0x3f
	.zero		1


	//   ....[101]....
        /*19e4*/ 	.word	0x0002fa50
        /*19e8*/ 	.word	0x00000007
        /*19ec*/ 	.word	0x000308c0
        /*19f0*/ 	.short	0x010a
        /*19f2*/ 	.byte	0x3f
	.zero		1


	//   ....[102]....
        /*19f4*/ 	.word	0x0002fb70
        /*19f8*/ 	.word	0x00000004
        /*19fc*/ 	.word	0x00030840
        /*1a00*/ 	.short	0x010a
        /*1a02*/ 	.byte	0x3f
	.zero		1


	//   ....[103]....
        /*1a04*/ 	.word	0x00030c80
        /*1a08*/ 	.word	0x00000011
        /*1a0c*/ 	.word	0x00030820
        /*1a10*/ 	.short	0x010a
        /*1a12*/ 	.byte	0x3f
	.zero		1


	//   ....[104]....
        /*1a14*/ 	.word	0x00030cd0
        /*1a18*/ 	.word	0x00000007
        /*1a1c*/ 	.word	0x00030840
        /*1a20*/ 	.short	0x010a
        /*1a22*/ 	.byte	0x3f
	.zero		1


	//   ....[105]....
        /*1a24*/ 	.word	0x000312f0
        /*1a28*/ 	.word	0x00000007
        /*1a2c*/ 	.word	0x00030860
        /*1a30*/ 	.short	0x010a
        /*1a32*/ 	.byte	0x3f
	.zero		1


	//   ....[106]....
        /*1a34*/ 	.word	0x00031930
        /*1a38*/ 	.word	0x00000004
        /*1a3c*/ 	.word	0x00030860
        /*1a40*/ 	.short	0x010a
        /*1a42*/ 	.byte	0x3f
	.zero		1


	//   ....[107]....
        /*1a44*/ 	.word	0x000329e0
        /*1a48*/ 	.word	0x00000005
        /*1a4c*/ 	.word	0x00030820
        /*1a50*/ 	.short	0x010a
        /*1a52*/ 	.byte	0x3f
	.zero		1


	//   ....[108]....
        /*1a54*/ 	.word	0x00032b80
        /*1a58*/ 	.word	0x00000003
        /*1a5c*/ 	.word	0x00030840
        /*1a60*/ 	.short	0x010a
        /*1a62*/ 	.byte	0x3f
	.zero		1


	//   ....[109]....
        /*1a64*/ 	.word	0x00032bd0
        /*1a68*/ 	.word	0x00000005
        /*1a6c*/ 	.word	0x00030840
        /*1a70*/ 	.short	0x010a
        /*1a72*/ 	.byte	0x3f
	.zero		1


	//   ....[110]....
        /*1a74*/ 	.word	0x00032c20
        /*1a78*/ 	.word	0x00000003
        /*1a7c*/ 	.word	0x00030860
        /*1a80*/ 	.short	0x010a
        /*1a82*/ 	.byte	0x3f
	.zero		1


	//----- nvinfo : EIATTR_NUM_MBARRIERS
	.align		4
.L_241:
        /*1a84*/ 	.byte	0x03, 0x38
        /*1a86*/ 	.short	0x0016


	//----- nvinfo : EIATTR_EXIT_INSTR_OFFSETS
	.align		4
        /*1a88*/ 	.byte	0x04, 0x1c
        /*1a8a*/ 	.short	(.L_243 - .L_242)


	//   ....[0]....
.L_242:
        /*1a8c*/ 	.word	0x0002dde0


	//----- nvinfo : EIATTR_MAX_THREADS
	.align		4
.L_243:
        /*1a90*/ 	.byte	0x04, 0x05
        /*1a92*/ 	.short	(.L_245 - .L_244)
.L_244:
        /*1a94*/ 	.word	0x00000180
        /*1a98*/ 	.word	0x00000001
        /*1a9c*/ 	.word	0x00000001


	//----- nvinfo : EIATTR_CRS_STACK_SIZE
	.align		4
.L_245:
        /*1aa0*/ 	.byte	0x04, 0x1e
        /*1aa2*/ 	.short	(.L_247 - .L_246)
.L_246:
        /*1aa4*/ 	.word	0x00000000


	//----- nvinfo : EIATTR_CBANK_PARAM_SIZE
	.align		4
.L_247:
        /*1aa8*/ 	.byte	0x03, 0x19
        /*1aaa*/ 	.short	0x0af0


	//----- nvinfo : EIATTR_PARAM_CBANK
	.align		4
        /*1aac*/ 	.byte	0x04, 0x0a
        /*1aae*/ 	.short	(.L_249 - .L_248)
	.align		4
.L_248:
        /*1ab0*/ 	.word	index@(.nv.constant0._ZN7cutlass13device_kernelIN5flash11enable_sm90INS1_16FlashAttnFwdSm90INS1_25CollectiveMainloopFwdSm90ILi2EN4cute5tupleIJNS5_1CILi1EEES8_S8_EEENS6_IJNS7_ILi128EEENS7_ILi64EEENS7_ILi256EEEEEELi256ENS_10bfloat16_tEfNS_4arch4Sm90ELb0ELb1ELb1ELb1ELb1ELb1ELb0ELb1ELb1ELb1ELb1ELb0EEENS1_21CollectiveEpilogueFwdINS6_IJSA_SC_SB_EEES9_SE_SG_Li256ELb1ELb1ELb1ELb0EEENS1_36VarlenDynamicPersistentTileSchedulerILi128ELi64ELi256ELi128ELb1ELb1ELb1ELb1ELb0ELb1EEEEEEEEEvNT_6ParamsE)
        /*1ab4*/ 	.short	0x0210
        /*1ab6*/ 	.short	0x0af0


	//----- nvinfo : EIATTR_SW_WAR
	.align		4
.L_249:
        /*1ab8*/ 	.byte	0x04, 0x36
        /*1aba*/ 	.short	(.L_251 - .L_250)
.L_250:
        /*1abc*/ 	.word	0x00000008
.L_251:


//--------------------- .nv.info._ZN7cutlass13device_kernelIN5flash11enable_sm90INS1_16FlashAttnFwdSm90INS1_25CollectiveMainloopFwdSm90ILi2EN4cute5tupleIJNS5_1CILi1EEES8_S8_EEENS6_IJNS7_ILi128EEENS7_ILi80EEENS7_ILi256EEEEEELi256ENS_10bfloat16_tEfNS_4arch4Sm90ELb1ELb0ELb1ELb0ELb1ELb0ELb0ELb1ELb1ELb1ELb1ELb0EEENS1_21CollectiveEpilogueFwdINS6_IJSA_SC_SB_EEES9_SE_SG_Li256ELb0ELb1ELb1ELb0EEENS1_19SingleTileSchedulerILb0ELb1ELb1ELi128EEEEEEEEEvNT_6ParamsE --------------------------
	.section	.nv.info._ZN7cutlass13device_kernelIN5flash11enable_sm90INS1_16FlashAttnFwdSm90INS1_25CollectiveMainloopFwdSm90ILi2EN4cute5tupleIJNS5_1CILi1EEES8_S8_EEENS6_IJNS7_ILi128EEENS7_ILi80EEENS7_ILi256EEEEEELi256ENS_10bfloat16_tEfNS_4arch4Sm90ELb1ELb0ELb1ELb0ELb1ELb0ELb0ELb1ELb1ELb1ELb1ELb0EEENS1_21CollectiveEpilogueFwdINS6_IJSA_SC_SB_EEES9_SE_SG_Li256ELb0ELb1ELb1ELb0EEENS1_19SingleTileSchedulerILb0ELb1ELb1ELi128EEEEEEEEEvNT_6ParamsE,"",@"SHT_CUDA_INFO"
	.sectionflags	@""
	.align	4


	//----- nvinfo : EIATTR_CUDA_API_VERSION
	.align		4
        /*0000*/ 	.byte	0x04, 0x37
        /*0002*/ 	.short	(.L_253 - .L_252)
.L_252:
        /*0004*/ 	.word	0x00000082


	//----- nvinfo : EIATTR_KPARAM_INFO
	.align		4
.L_253:
        /*0008*/ 	.byte	0x04, 0x17
        /*000a*/ 	.short	(.L_255 - .L_254)
.L_254:
        /*000c*/ 	.word	0x00000000
        /*0010*/ 	.short	0x0000
        /*0012*/ 	.short	0x0070
        /*0014*/ 	.byte	0x00, 0xf0, 0x01, 0x28


	//----- nvinfo : EIATTR_SPARSE_MMA_MASK
	.align		4
.L_255:
        /*0018*/ 	.byte	0x03, 0x50
        /*001a*/ 	.short	0x0000


	//----- nvinfo : EIATTR_MAXREG_COUNT
	.align		4
        /*001c*/ 	.byte	0x03, 0x1b
        /*001e*/ 	.short	0x00a8


	//----- nvinfo : EIATTR_NUM_BARRIERS
	.align		4
        /*0020*/ 	.byte	0x02, 0x4c
        /*0022*/ 	.byte	0x09
	.zero		1


	//----- nvinfo : EIATTR_EXTERNS
	.align		4
        /*0024*/ 	.byte	0x04, 0x0f
        /*0026*/ 	.short	(.L_257 - .L_256)


	//   ....[0]....
	.align		4
.L_256:
        /*0028*/ 	.word	index@(__assertfail)


	//----- nvinfo : EIATTR_ANNOTATIONS
	.align		4
.L_257:
        /*002c*/ 	.byte	0x04, 0x55
        /*002e*/ 	.short	(.L_259 - .L_258)


	//   ....[0]....
.L_258:
        /*0030*/ 	.word	0x00000001
        /*0034*/ 	.byte	0xa0, 0x08, 0x00, 0x00, 0x01, 0x00, 0x00, 0x00, 0xf0, 0x15, 0x00, 0x00, 0x01, 0x00, 0x00, 0x00
        /*0044*/ 	.byte	0x50, 0x28, 0x01, 0x00, 0x01, 0x00, 0x00, 0x00, 0xe0, 0x29, 0x01, 0x00, 0x01, 0x00, 0x00, 0x00
        /*0054*/ 	.byte	0xf0, 0x3f, 0x01, 0x00, 0x01, 0x00, 0x00, 0x00, 0x90, 0x58, 0x01, 0x00


	//----- nvinfo : EIATTR_MERCURY_ISA_VERSION
	.align		4
.L_259:
        /*0060*/ 	.byte	0x03, 0x5f
        /*0062*/ 	.short	0x0101


	//----- nvinfo : EIATTR_INT_WARP_WIDE_INSTR_OFFSETS
	.align		4
        /*0064*/ 	.byte	0x04, 0x31
        /*0066*/ 	.short	(.L_261 - .L_260)


	//   ....[0]....
.L_260:
        /*0068*/ 	.word	0x000000c0


	//   ....[1]....
        /*006c*/ 	.word	0x000000d0


	//   ....[2]....
        /*0070*/ 	.word	0x00000170


	//----- nvinfo : EIATTR_COOP_GROUP_MASK_REGIDS
	.align		4
.L_261:
        /*0074*/ 	.byte	0x04, 0x29
        /*0076*/ 	.short	(.L_263 - .L_262)


	//   ....[0]....
.L_262:
        /*0078*/ 	.word	0xffffffff


	//   ....[1]....
        /*007c*/ 	.word	0xffffffff


	//   ....[2]....
        /*0080*/ 	.word	0xffffffff


	//   ....[3]....
        /*0084*/ 	.word	0xffffffff


	//   ....[4]....
        /*0088*/ 	.word	0xffffffff


	//   ....[5]....
        /*008c*/ 	.word	0xffffffff


	//   ....[6]....
        /*0090*/ 	.word	0xffffffff


	//   ....[7]....
        /*0094*/ 	.word	0xffffffff


	//   ....[8]....
        /*0098*/ 	.word	0xffffffff


	//   ....[9]....
        /*009c*/ 	.word	0xffffffff


	//   ....[10]....
        /*00a0*/ 	.word	0xffffffff


	//   ....[11]....
        /*00a4*/ 	.word	0xffffffff


	//   ....[12]....
        /*00a8*/ 	.word	0xffffffff


	//   ....[13]....
        /*00ac*/ 	.word	0xffffffff


	//   ....[14]....
        /*00b0*/ 	.word	0xffffffff


	//   ....[15]....
        /*00b4*/ 	.word	0xffffffff


	//   ....[16]....
        /*00b8*/ 	.word	0xffffffff


	//   ....[17]....
        /*00bc*/ 	.word	0xffffffff


	//   ....[18]....
        /*00c0*/ 	.word	0xffffffff


	//   ....[19]....
        /*00c4*/ 	.word	0xffffffff


	//   ....[20]....
        /*00c8*/ 	.word	0xffffffff


	//   ....[21]....
        /*00cc*/ 	.word	0xffffffff


	//   ....[22]....
        /*00d0*/ 	.word	0xffffffff


	//   ....[23]....
        /*00d4*/ 	.word	0xffffffff


	//   ....[24]....
        /*00d8*/ 	.word	0xffffffff


	//   ....[25]....
        /*00dc*/ 	.word	0xffffffff


	//   ....[26]....
        /*00e0*/ 	.word	0xffffffff


	//   ....[27]....
        /*00e4*/ 	.word	0xffffffff


	//   ....[28]....
        /*00e8*/ 	.word	0xffffffff


	//   ....[29]....
        /*00ec*/ 	.word	0xffffffff


	//   ....[30]....
        /*00f0*/ 	.word	0xffffffff


	//   ....[31]....
        /*00f4*/ 	.word	0xffffffff


	//   ....[32]....
        /*00f8*/ 	.word	0xffffffff


	//   ....[33]....
        /*00fc*/ 	.word	0xffffffff


	//   ....[34]....
        /*0100*/ 	.word	0xffffffff


	//   ....[35]....
        /*0104*/ 	.word	0xffffffff


	//   ....[36]....
        /*0108*/ 	.word	0xffffffff


	//   ....[37]....
        /*010c*/ 	.word	0xffffffff


	//   ....[38]....
        /*0110*/ 	.word	0xffffffff


	//   ....[39]....
        /*0114*/ 	.word	0xffffffff


	//   ....[40]....
        /*0118*/ 	.word	0xffffffff


	//   ....[41]....
        /*011c*/ 	.word	0xffffffff


	//   ....[42]....
        /*0120*/ 	.word	0xffffffff


	//   ....[43]....
        /*0124*/ 	.word	0xffffffff


	//   ....[44]....
        /*0128*/ 	.word	0xffffffff


	//   ....[45]....
        /*012c*/ 	.word	0xffffffff


	//   ....[46]....
        /*0130*/ 	.word	0xffffffff


	//   ....[47]....
        /*0134*/ 	.word	0xffffffff


	//   ....[48]....
        /*0138*/ 	.word	0xffffffff


	//   ....[49]....
        /*013c*/ 	.word	0xffffffff


	//   ....[50]....
        /*0140*/ 	.word	0xffffffff


	//   ....[51]....
        /*0144*/ 	.word	0xffffffff


	//   ....[52]....
        /*0148*/ 	.word	0xffffffff


	//   ....[53]....
        /*014c*/ 	.word	0xffffffff


	//   ....[54]....
        /*0150*/ 	.word	0xffffffff


	//   ....[55]....
        /*0154*/ 	.word	0xffffffff


	//   ....[56]....
        /*0158*/ 	.word	0xffffffff


	//   ....[57]....
        /*015c*/ 	.word	0xffffffff


	//   ....[58]....
        /*0160*/ 	.word	0xffffffff


	//   ....[59]....
        /*0164*/ 	.word	0xffffffff


	//   ....[60]....
        /*0168*/ 	.word	0xffffffff


	//   ....[61]....
        /*016c*/ 	.word	0xffffffff


	//   ....[62]....
        /*0170*/ 	.word	0xffffffff


	//   ....[63]....
        /*0174*/ 	.word	0xffffffff


	//   ....[64]....
        /*0178*/ 	.word	0xffffffff


	//   ....[65]....
        /*017c*/ 	.word	0xffffffff


	//   ....[66]....
        /*0180*/ 	.word	0xffffffff


	//   ....[67]....
        /*0184*/ 	.word	0xffffffff


	//   ....[68]....
        /*0188*/ 	.word	0xffffffff


	//   ....[69]....
        /*018c*/ 	.word	0xffffffff


	//   ....[70]....
        /*0190*/ 	.word	0xffffffff


	//   ....[71]....
        /*0194*/ 	.word	0xffffffff


	//   ....[72]....
        /*0198*/ 	.word	0xffffffff


	//   ....[73]....
        /*019c*/ 	.word	0xffffffff


	//   ....[74]....
        /*01a0*/ 	.word	0xffffffff


	//   ....[75]....
        /*01a4*/ 	.word	0xffffffff


	//   ....[76]....
        /*01a8*/ 	.word	0xffffffff


	//   ....[77]....
        /*01ac*/ 	.word	0xffffffff


	//   ....[78]....
        /*01b0*/ 	.word	0xffffffff


	//   ....[79]....
        /*01b4*/ 	.word	0xffffffff


	//   ....[80]....
        /*01b8*/ 	.word	0xffffffff


	//   ....[81]....
        /*01bc*/ 	.word	0xffffffff


	//   ....[82]....
        /*01c0*/ 	.word	0xffffffff


	//   ....[83]....
        /*01c4*/ 	.word	0xffffffff


	//   ....[84]....
        /*01c8*/ 	.word	0xffffffff


	//   ....[85]....
        /*01cc*/ 	.word	0xffffffff


	//   ....[86]....
        /*01d0*/ 	.word	0xffffffff


	//   ....[87]....
        /*01d4*/ 	.word	0xffffffff


	//   ....[88]....
        /*01d8*/ 	.word	0xffffffff


	//   ....[89]....
        /*01dc*/ 	.word	0xffffffff


	//   ....[90]....
        /*01e0*/ 	.word	0xffffffff


	//   ....[91]....
        /*01e4*/ 	.word	0xffffffff


	//   ....[92]....
        /*01e8*/ 	.word	0xffffffff


	//   ....[93]....
        /*01ec*/ 	.word	0x0500000f


	//   ....[94]....
        /*01f0*/ 	.word	0x0500000f


	//   ....[95]....
        /*01f4*/ 	.word	0x0500000f


	//   ....[96]....
        /*01f8*/ 	.word	0x0500000f


	//   ....[97]....
        /*01fc*/ 	.word	0x0500000f


	//   ....[98]....
        /*0200*/ 	.word	0x0500000f


	//   ....[99]....
        /*0204*/ 	.word	0x0500000f


	//   ....[100]....
        /*0208*/ 	.word	0x0500000f


	//   ....[101]....
        /*020c*/ 	.word	0x0500000f


	//   ....[102]....
        /*0210*/ 	.word	0x0500000f


	//   ....[103]....
        /*0214*/ 	.word	0x0500000f


	//   ....[104]....
        /*0218*/ 	.word	0x0500000f


	//   ....[105]....
        /*021c*/ 	.word	0x0500000f


	//   ....[106]....
        /*0220*/ 	.word	0x0500000f


	//   ....[107]....
        /*0224*/ 	.word	0x0500000f


	//   ....[108]....
        /*0228*/ 	.word	0x0500000f


	//   ....[109]....
        /*022c*/ 	.word	0x0500000f


	//   ....[110]....
        /*0230*/ 	.word	0x0500000f


	//   ....[111]....
        /*0234*/ 	.word	0x0500000f


	//   ....[112]....
        /*0238*/ 	.word	0x0500000f


	//   ....[113]....
        /*023c*/ 	.word	0x0500000f


	//   ....[114]....
        /*0240*/ 	.word	0x0500000f


	//   ....[115]....
        /*0244*/ 	.word	0x0500000f


	//   ....[116]....
        /*0248*/ 	.word	0x0500000f


	//   ....[117]....
        /*024c*/ 	.word	0x0500000f


	//   ....[118]....
        /*0250*/ 	.word	0x0500000f


	//   ....[119]....
        /*0254*/ 	.word	0x0500000f


	//   ....[120]....
        /*0258*/ 	.word	0x0500000f


	//   ....[121]....
        /*025c*/ 	.word	0x0500000f


	//   ....[122]....
        /*0260*/ 	.word	0x0500000f


	//   ....[123]....
        /*0264*/ 	.word	0x0500000f


	//   ....[124]....
        /*0268*/ 	.word	0x0500000f


	//   ....[125]....
        /*026c*/ 	.word	0x0500000f


	//   ....[126]....
        /*0270*/ 	.word	0x0500000f


	//   ....[127]....
        /*0274*/ 	.word	0x0500000f


	//   ....[128]....
        /*0278*/ 	.word	0x0500000f


	//   ....[129]....
        /*027c*/ 	.word	0x0500000f


	//   ....[130]....
        /*0280*/ 	.word	0x0500000f


	//   ....[131]....
        /*0284*/ 	.word	0x0500000f


	//   ....[132]....
        /*0288*/ 	.word	0x0500000f


	//   ....[133]....
        /*028c*/ 	.word	0x0500000f


	//   ....[134]....
        /*0290*/ 	.word	0x0500000f


	//   ....[135]....
        /*0294*/ 	.word	0x0500000f


	//   ....[136]....
        /*0298*/ 	.word	0x0500000f


	//   ....[137]....
        /*029c*/ 	.word	0x0500000f


	//   ....[138]....
        /*02a0*/ 	.word	0x0500000f


	//   ....[139]....
        /*02a4*/ 	.word	0x0500000f


	//   ....[140]....
        /*02a8*/ 	.word	0x0500000f


	//   ....[141]....
        /*02ac*/ 	.word	0x0500000f


	//   ....[142]....
        /*02b0*/ 	.word	0x0500000f


	//   ....[143]....
        /*02b4*/ 	.word	0x0500000f


	//   ....[144]....
        /*02b8*/ 	.word	0x0500000f


	//   ....[145]....
        /*02bc*/ 	.word	0x0500000f


	//   ....[146]....
        /*02c0*/ 	.word	0x0500000f


	//   ....[147]....
        /*02c4*/ 	.word	0x0500000f


	//   ....[148]....
        /*02c8*/ 	.word	0x0500000f


	//   ....[149]....
        /*02cc*/ 	.word	0x0500000f


	//   ....[150]....
        /*02d0*/ 	.word	0x0500000f


	//----- nvinfo : EIATTR_COOP_GROUP_INSTR_OFFSETS
	.align		4
.L_263:
        /*02d4*/ 	.byte	0x04, 0x28
        /*02d6*/ 	.short	(.L_265 - .L_264)


	//   ....[0]....
.L_264:
        /*02d8*/ 	.word	0x00000070


	//   ....[1]....
        /*02dc*/ 	.word	0x000000b0


	//   ....[2]....
        /*02e0*/ 	.word	0x000002d0


	//   ....[3]....
        /*02e4*/ 	.word	0x00000430


	//   ....[4]....
        /*02e8*/ 	.word	0x00000550


	//   ....[5]....
        /*02ec*/ 	.word	0x000006b0


	//   ....[6]....
        /*02f0*/ 	.word	0x000013d0


	//   ....[7]....
        /*02f4*/ 	.word	0x00003e30


	//   ....[8]....
        /*02f8*/ 	.word	0x00003f90


	//   ....[9]....
        /*02fc*/ 	.word	0x000049d0


	//   ....[10]....
        /*0300*/ 	.word	0x00004a90


	//   ....[11]....
        /*0304*/ 	.word	0x00005070


	//   ....[12]....
        /*0308*/ 	.word	0x000050f0


	//   ....[13]....
        /*030c*/ 	.word	0x00008910


	//   ....[14]....
        /*0310*/ 	.word	0x00008f30


	//   ....[15]....
        /*0314*/ 	.word	0x00008f80


	//   ....[16]....
        /*0318*/ 	.word	0x00009060


	//   ....[17]....
        /*031c*/ 	.word	0x000096b0


	//   ....[18]....
        /*0320*/ 	.word	0x00009710


	//   ....[19]....
        /*0324*/ 	.word	0x0000d5b0


	//   ....[20]....
        /*0328*/ 	.word	0x0000d5d0


	//   ....[21]....
        /*032c*/ 	.word	0x0000d5f0


	//   ....[22]....
        /*0330*/ 	.word	0x0000d610


	//   ....[23]....
        /*0334*/ 	.word	0x0000e9b0


	//   ....[24]....
        /*0338*/ 	.word	0x0000e9c0


	//   ....[25]....
        /*033c*/ 	.word	0x0000ea60


	//   ....[26]....
        /*0340*/ 	.word	0x0000eac0


	//   ....[27]....
        /*0344*/ 	.word	0x0000fd80


	//   ....[28]....
        /*0348*/ 	.word	0x0000fdf0


	//   ....[29]....
        /*034c*/ 	.word	0x0000fe30


	//   ....[30]....
        /*0350*/ 	.word	0x0000fe60


	//   ....[31]....
        /*0354*/ 	.word	0x0000fea0


	//   ....[32]....
        /*0358*/ 	.word	0x0000feb0


	//   ....[33]....
        /*035c*/ 	.word	0x00010b20


	//   ....[34]....
        /*0360*/ 	.word	0x00010b30


	//   ....[35]....
        /*0364*/ 	.word	0x00011ba0


	//   ....[36]....
        /*0368*/ 	.word	0x00012e80


	//   ....[37]....
        /*036c*/ 	.word	0x00012ec0


	//   ....[38]....
        /*0370*/ 	.word	0x00012ef0


	//   ....[39]....
        /*0374*/ 	.word	0x00012f10


	//   ....[40]....
        /*0378*/ 	.word	0x00012f20


	//   ....[41]....
        /*037c*/ 	.word	0x00012f90


	//   ....[42]....
        /*0380*/ 	.word	0x00012fc0


	//   ....[43]....
        /*0384*/ 	.word	0x00013020


	//   ....[44]....
        /*0388*/ 	.word	0x00013050


	//   ....[45]....
        /*038c*/ 	.word	0x000130b0


	//   ....[46]....
        /*0390*/ 	.word	0x000137b0


	//   ....[47]....
        /*0394*/ 	.word	0x000137f0


	//   ....[48]....
        /*0398*/ 	.word	0x00013820


	//   ....[49]....
        /*039c*/ 	.word	0x00013850


	//   ....[50]....
        /*03a0*/ 	.word	0x00013860


	//   ....[51]....
        /*03a4*/ 	.word	0x000138f0


	//   ....[52]....
        /*03a8*/ 	.word	0x00013920


	//   ....[53]....
        /*03ac*/ 	.word	0x00013990


	//   ....[54]....
        /*03b0*/ 	.word	0x000139c0


	//   ....[55]....
        /*03b4*/ 	.word	0x00013a30


	//   ....[56]....
        /*03b8*/ 	.word	0x00013a60


	//   ....[57]....
        /*03bc*/ 	.word	0x00013ad0


	//   ....[58]....
        /*03c0*/ 	.word	0x00013b00


	//   ....[59]....
        /*03c4*/ 	.word	0x00013b70


	//   ....[60]....
        /*03c8*/ 	.word	0x00013ba0


	//   ....[61]....
        /*03cc*/ 	.word	0x00013c00


	//   ....[62]....
        /*03d0*/ 	.word	0x00014470


	//   ....[63]....
        /*03d4*/ 	.word	0x000144b0


	//   ....[64]....
        /*03d8*/ 	.word	0x000144e0


	//   ....[65]....
        /*03dc*/ 	.word	0x00014500


	//   ....[66]....
        /*03e0*/ 	.word	0x00014520


	//   ....[67]....
        /*03e4*/ 	.word	0x00014540


	//   ....[68]....
        /*03e8*/ 	.word	0x00014570


	//   ....[69]....
        /*03ec*/ 	.word	0x00014590


	//   ....[70]....
        /*03f0*/ 	.word	0x000145a0


	//   ....[71]....
        /*03f4*/ 	.word	0x00014620


	//   ....[72]....
        /*03f8*/ 	.word	0x000149c0


	//   ....[73]....
        /*03fc*/ 	.word	0x000149f0


	//   ....[74]....
        /*0400*/ 	.word	0x00014a10


	//   ....[75]....
        /*0404*/ 	.word	0x00014ab0


	//   ....[76]....
        /*0408*/ 	.word	0x00014ad0


	//   ....[77]....
        /*040c*/ 	.word	0x00014b70


	//   ....[78]....
        /*0410*/ 	.word	0x00014b90


	//   ....[79]....
        /*0414*/ 	.word	0x00014c30


	//   ....[80]....
        /*0418*/ 	.word	0x00014c50


	//   ....[81]....
        /*041c*/ 	.word	0x00014c60


	//   ....[82]....
        /*0420*/ 	.word	0x000151a0


	//   ....[83]....
        /*0424*/ 	.word	0x000151e0


	//   ....[84]....
        /*0428*/ 	.word	0x00015210


	//   ....[85]....
        /*042c*/ 	.word	0x00015240


	//   ....[86]....
        /*0430*/ 	.word	0x00015320


	//   ....[87]....
        /*0434*/ 	.word	0x00015340


	//   ....[88]....
        /*0438*/ 	.word	0x000153f0


	//   ....[89]....
        /*043c*/ 	.word	0x00015410


	//   ....[90]....
        /*0440*/ 	.word	0x00015460


	//   ....[91]....
        /*0444*/ 	.word	0x000154d0


	//   ....[92]....
        /*0448*/ 	.word	0x00015820


	//   ....[93]....
        /*044c*/ 	.word	0x00015de0


	//   ....[94]....
        /*0450*/ 	.word	0x00015ed0


	//   ....[95]....
        /*0454*/ 	.word	0x00015f90


	//   ....[96]....
        /*0458*/ 	.word	0x000160b0


	//   ....[97]....
        /*045c*/ 	.word	0x00016110


	//   ....[98]....
        /*0460*/ 	.word	0x00016210


	//   ....[99]....
        /*0464*/ 	.word	0x00016270


	//   ....[100]....
        /*0468*/ 	.word	0x00016370


	//   ....[101]....
        /*046c*/ 	.word	0x000163d0


	//   ....[102]....
        /*0470*/ 	.word	0x000164c0


	//   ....[103]....
        /*0474*/ 	.word	0x00016510


	//   ....[104]....
        /*0478*/ 	.word	0x000165b0


	//   ....[105]....
        /*047c*/ 	.word	0x00016610


	//   ....[106]....
        /*0480*/ 	.word	0x00016750


	//   ....[107]....
        /*0484*/ 	.word	0x000167c0


	//   ....[108]....
        /*0488*/ 	.word	0x000168c0


	//   ....[109]....
        /*048c*/ 	.word	0x00016930


	//   ....[110]....
        /*0490*/ 	.word	0x00016a30


	//   ....[111]....
        /*0494*/ 	.word	0x00016aa0


	//   ....[112]....
        /*0498*/ 	.word	0x00016ba0


	//   ....[113]....
        /*049c*/ 	.word	0x00016c10


	//   ....[114]....
        /*04a0*/ 	.word	0x00016d10


	//   ....[115]....
        /*04a4*/ 	.word	0x00016d80


	//   ....[116]....
        /*04a8*/ 	.word	0x00016e80


	//   ....[117]....
        /*04ac*/ 	.word	0x00016ee0


	//   ....[118]....
        /*04b0*/ 	.word	0x00016fd0


	//   ....[119]....
        /*04b4*/ 	.word	0x00017020


	//   ....[120]....
        /*04b8*/ 	.word	0x00017160


	//   ....[121]....
        /*04bc*/ 	.word	0x00017220


	//   ....[122]....
        /*04c0*/ 	.word	0x00017360


	//   ....[123]....
        /*04c4*/ 	.word	0x000173b0


	//   ....[124]....
        /*04c8*/ 	.word	0x000174c0


	//   ....[125]....
        /*04cc*/ 	.word	0x00017510


	//   ....[126]....
        /*04d0*/ 	.word	0x00017630


	//   ....[127]....
        /*04d4*/ 	.word	0x00017680


	//   ....[128]....
        /*04d8*/ 	.word	0x000177b0


	//   ....[129]....
        /*04dc*/ 	.word	0x00017800


	//   ....[130]....
        /*04e0*/ 	.word	0x000178e0


	//   ....[131]....
        /*04e4*/ 	.word	0x00017980


	//   ....[132]....
        /*04e8*/ 	.word	0x00017ab0


	//   ....[133]....
        /*04ec*/ 	.word	0x00017b00


	//   ....[134]....
        /*04f0*/ 	.word	0x00017c30


	//   ....[135]....
        /*04f4*/ 	.word	0x00017c80


	//   ....[136]....
        /*04f8*/ 	.word	0x00017db0


	//   ....[137]....
        /*04fc*/ 	.word	0x00017e00


	//   ....[138]....
        /*0500*/ 	.word	0x00017f30


	//   ....[139]....
        /*0504*/ 	.word	0x00017f80


	//   ....[140]....
        /*0508*/ 	.word	0x00018060


	//   ....[141]....
        /*050c*/ 	.word	0x00018100


	//   ....[142]....
        /*0510*/ 	.word	0x000182a0


	//   ....[143]....
        /*0514*/ 	.word	0x000182f0


	//   ....[144]....
        /*0518*/ 	.word	0x00018430


	//   ....[145]....
        /*051c*/ 	.word	0x00018480


	//   ....[146]....
        /*0520*/ 	.word	0x000185c0


	//   ....[147]....
        /*0524*/ 	.word	0x00018610


	//   ....[148]....
        /*0528*/ 	.word	0x00018740


	//   ....[149]....
        /*052c*/ 	.word	0x00018790


	//   ....[150]....
        /*0530*/ 	.word	0x000188a0


	//----- nvinfo : EIATTR_REG_RECONFIG
	.align		4
.L_265:
        /*0534*/ 	.byte	0x01, 0x54
	.zero		2


	//----- nvinfo : EIATTR_SYSCALL_OFFSETS
	.align		4
        /*0538*/ 	.byte	0x04, 0x46
        /*053a*/ 	.short	(.L_267 - .L_266)


	//   ....[0]....
.L_266:
        /*053c*/ 	.word	0x000015a0


	//   ....[1]....
        /*0540*/ 	.word	0x000123d0


	//   ....[2]....
        /*0544*/ 	.word	0x00012510


	//   ....[3]....
        /*0548*/ 	.word	0x00012600


	//   ....[4]....
        /*054c*/ 	.word	0x000134a0


	//----- nvinfo : EIATTR_MBARRIER_INSTR_OFFSETS
	.align		4
.L_267:
        /*0550*/ 	.byte	0x04, 0x39
        /*0552*/ 	.short	(.L_269 - .L_268)


	//   ....[0]....
.L_268:
        /*0554*/ 	.word	0x00000180
        /*0558*/ 	.word	0x000000ff
        /*055c*/ 	.word	0x00038800
        /*0560*/ 	.short	0x0100
        /*0562*/ 	.byte	0x08
	.zero		1


	//   ....[1]....
        /*0564*/ 	.word	0x00000190
        /*0568*/ 	.word	0x000000ff
        /*056c*/ 	.word	0x00038820
        /*0570*/ 	.short	0x0100
        /*0572*/ 	.byte	0x08
	.zero		1


	//   ....[2]....
        /*0574*/ 	.word	0x00000280
        /*0578*/ 	.word	0x000000ff
        /*057c*/ 	.word	0x00038830
        /*0580*/ 	.short	0x0100
        /*0582*/ 	.byte	0x08
	.zero		1


	//   ....[3]....
        /*0584*/ 	.word	0x00000290
        /*0588*/ 	.word	0x000000ff
        /*058c*/ 	.word	0x00038840
        /*0590*/ 	.short	0x0100
        /*0592*/ 	.byte	0x08
	.zero		1


	//   ....[4]....
        /*0594*/ 	.word	0x000002a0
        /*0598*/ 	.word	0x000000ff
        /*059c*/ 	.word	0x00038838
        /*05a0*/ 	.short	0x0100
        /*05a2*/ 	.byte	0x08
	.zero		1


	//   ....[5]....
        /*05a4*/ 	.word	0x000002b0
        /*05a8*/ 	.word	0x000000ff
        /*05ac*/ 	.word	0x00038848
        /*05b0*/ 	.short	0x0100
        /*05b2*/ 	.byte	0x08
	.zero		1


	//   ....[6]....
        /*05b4*/ 	.word	0x000003e0
        /*05b8*/ 	.word	0x000000ff
        /*05bc*/ 	.word	0x00038850
        /*05c0*/ 	.short	0x0100
        /*05c2*/ 	.byte	0x08
	.zero		1


	//   ....[7]....
        /*05c4*/ 	.word	0x000003f0
        /*05c8*/ 	.word	0x000000ff
        /*05cc*/ 	.word	0x00038860
        /*05d0*/ 	.short	0x0100
        /*05d2*/ 	.byte	0x08
	.zero		1


	//   ....[8]....
        /*05d4*/ 	.word	0x00000400
        /*05d8*/ 	.word	0x000000ff
        /*05dc*/ 	.word	0x00038858
        /*05e0*/ 	.short	0x0100
        /*05e2*/ 	.byte	0x08
	.zero		1


	//   ....[9]....
        /*05e4*/ 	.word	0x00000410
        /*05e8*/ 	.word	0x000000ff
        /*05ec*/ 	.word	0x00038868
        /*05f0*/ 	.short	0x0100
        /*05f2*/ 	.byte	0x08
	.zero		1


	//   ....[10]....
        /*05f4*/ 	.word	0x00000500
        /*05f8*/ 	.word	0x000000ff
        /*05fc*/ 	.word	0x00038870
        /*0600*/ 	.short	0x0100
        /*0602*/ 	.byte	0x06
	.zero		1


	//   ....[11]....
        /*0604*/ 	.word	0x00000510
        /*0608*/ 	.word	0x000000ff
        /*060c*/ 	.word	0x00038880
        /*0610*/ 	.short	0x0100
        /*0612*/ 	.byte	0x06
	.zero		1


	//   ....[12]....
        /*0614*/ 	.word	0x00000520
        /*0618*/ 	.word	0x000000ff
        /*061c*/ 	.word	0x00038878
        /*0620*/ 	.short	0x0100
        /*0622*/ 	.byte	0x06
	.zero		1


	//   ....[13]....
        /*0624*/ 	.word	0x00000530
        /*0628*/ 	.word	0x000000ff
        /*062c*/ 	.word	0x00038888
        /*0630*/ 	.short	0x0100
        /*0632*/ 	.byte	0x06
	.zero		1


	//   ....[14]....
        /*0634*/ 	.word	0x00000660
        /*0638*/ 	.word	0x000000ff
        /*063c*/ 	.word	0x00038890
        /*0640*/ 	.short	0x0100
        /*0642*/ 	.byte	0x08
	.zero		1


	//   ....[15]....
        /*0644*/ 	.word	0x00000670
        /*0648*/ 	.word	0x000000ff
        /*064c*/ 	.word	0x000388a0
        /*0650*/ 	.short	0x0100
        /*0652*/ 	.byte	0x08
	.zero		1


	//   ....[16]....
        /*0654*/ 	.word	0x00000680
        /*0658*/ 	.word	0x000000ff
        /*065c*/ 	.word	0x00038898
        /*0660*/ 	.short	0x0100
        /*0662*/ 	.byte	0x08
	.zero		1


	//   ....[17]....
        /*0664*/ 	.word	0x00000690
        /*0668*/ 	.word	0x000000ff
        /*066c*/ 	.word	0x000388a8
        /*0670*/ 	.short	0x0100
        /*0672*/ 	.byte	0x08
	.zero		1


	//   ....[18]....
        /*0674*/ 	.word	0x000007d0
        /*0678*/ 	.word	0x000000ff
        /*067c*/ 	.word	0x000388b0
        /*0680*/ 	.short	0x0100
        /*0682*/ 	.byte	0x08
	.zero		1


	//   ....[19]....
        /*0684*/ 	.word	0x000007e0
        /*0688*/ 	.word	0x000000ff
        /*068c*/ 	.word	0x000388c0
        /*0690*/ 	.short	0x0100
        /*0692*/ 	.byte	0x08
	.zero		1


	//   ....[20]....
        /*0694*/ 	.word	0x000007f0
        /*0698*/ 	.word	0x000000ff
        /*069c*/ 	.word	0x000388b8
        /*06a0*/ 	.short	0x0100
        /*06a2*/ 	.byte	0x08
	.zero		1


	//   ....[21]....
        /*06a4*/ 	.word	0x00000800
        /*06a8*/ 	.word	0x000000ff
        /*06ac*/ 	.word	0x000388c8
        /*06b0*/ 	.short	0x0100
        /*06b2*/ 	.byte	0x08
	.zero		1


	//   ....[22]....
        /*06b4*/ 	.word	0x000015d0
        /*06b8*/ 	.word	0x000000ff
        /*06bc*/ 	.word	0x00038800
        /*06c0*/ 	.short	0x010a
        /*06c2*/ 	.byte	0x04
	.zero		1


	//   ....[23]....
        /*06c4*/ 	.word	0x00001670
        /*06c8*/ 	.word	0x000000ff
        /*06cc*/ 	.word	0x00038830
        /*06d0*/ 	.short	0x010a
        /*06d2*/ 	.byte	0x04
	.zero		1


	//   ....[24]....
        /*06d4*/ 	.word	0x000016e0
        /*06d8*/ 	.word	0x000000ff
        /*06dc*/ 	.word	0x00038830
        /*06e0*/ 	.short	0x010a
        /*06e2*/ 	.byte	0x04
	.zero		1


	//   ....[25]....
        /*06e4*/ 	.word	0x00004560
        /*06e8*/ 	.word	0x000000ff
        /*06ec*/ 	.word	0x00000000
        /*06f0*/ 	.short	0x0101
        /*06f2*/ 	.byte	0x07
	.zero		1


	//   ....[26]....
        /*06f4*/ 	.word	0x00005ae0
        /*06f8*/ 	.word	0x000000ff
        /*06fc*/ 	.word	0x00038830
        /*0700*/ 	.short	0x010a
        /*0702*/ 	.byte	0x06
	.zero		1


	//   ....[27]....
        /*0704*/ 	.word	0x00005b30
        /*0708*/ 	.word	0x000000ff
        /*070c*/ 	.word	0x00038830
        /*0710*/ 	.short	0x010a
        /*0712*/ 	.byte	0x06
	.zero		1


	//   ....[28]....
        /*0714*/ 	.word	0x000083b0
        /*0718*/ 	.word	0x000000ff
        /*071c*/ 	.word	0x00038850
        /*0720*/ 	.short	0x010a
        /*0722*/ 	.byte	0x0a
	.zero		1


	//   ....[29]....
        /*0724*/ 	.word	0x000083f0
        /*0728*/ 	.word	0x000000ff
        /*072c*/ 	.word	0x00038850
        /*0730*/ 	.short	0x010a
        /*0732*/ 	.byte	0x0a
	.zero		1


	//   ....[30]....
        /*0734*/ 	.word	0x000095e0
        /*0738*/ 	.word	0x000000ff
        /*073c*/ 	.word	0x00000000
        /*0740*/ 	.short	0x0101
        /*0742*/ 	.byte	0x07
	.zero		1


	//   ....[31]....
        /*0744*/ 	.word	0x00009f60
        /*0748*/ 	.word	0x000000ff
        /*074c*/ 	.word	0x00000000
        /*0750*/ 	.short	0x0101
        /*0752*/ 	.byte	0x0a
	.zero		1


	//   ....[32]....
        /*0754*/ 	.word	0x0000a1c0
        /*0758*/ 	.word	0x000000ff
        /*075c*/ 	.word	0x00038830
        /*0760*/ 	.short	0x010a
        /*0762*/ 	.byte	0x06
	.zero		1


	//   ....[33]....
        /*0764*/ 	.word	0x0000a210
        /*0768*/ 	.word	0x000000ff
        /*076c*/ 	.word	0x00038830
        /*0770*/ 	.short	0x010a
        /*0772*/ 	.byte	0x06
	.zero		1


	//   ....[34]....
        /*0774*/ 	.word	0x0000cb30
        /*0778*/ 	.word	0x000000ff
        /*077c*/ 	.word	0x00038850
        /*0780*/ 	.short	0x010a
        /*0782*/ 	.byte	0x0e
	.zero		1


	//   ....[35]....
        /*0784*/ 	.word	0x0000cb70
        /*0788*/ 	.word	0x000000ff
        /*078c*/ 	.word	0x00038850
        /*0790*/ 	.short	0x010a
        /*0792*/ 	.byte	0x0e
	.zero		1


	//   ....[36]....
        /*0794*/ 	.word	0x0000d1b0
        /*0798*/ 	.word	0x000000ff
        /*079c*/ 	.word	0x00000000
        /*07a0*/ 	.short	0x0101
        /*07a2*/ 	.byte	0x0a
	.zero		1


	//   ....[37]....
        /*07a4*/ 	.word	0x0000dfe0
        /*07a8*/ 	.word	0x000000ff
        /*07ac*/ 	.word	0x00000000
        /*07b0*/ 	.short	0x0101
        /*07b2*/ 	.byte	0x0e
	.zero		1


	//   ....[38]....
        /*07b4*/ 	.word	0x0000e920
        /*07b8*/ 	.word	0x000000ff
        /*07bc*/ 	.word	0x00038850
        /*07c0*/ 	.short	0x010a
        /*07c2*/ 	.byte	0x05
	.zero		1


	//   ....[39]....
        /*07c4*/ 	.word	0x0000e960
        /*07c8*/ 	.word	0x000000ff
        /*07cc*/ 	.word	0x00038850
        /*07d0*/ 	.short	0x010a
        /*07d2*/ 	.byte	0x05
	.zero		1


	//   ....[40]....
        /*07d4*/ 	.word	0x0000efa0
        /*07d8*/ 	.word	0x000000ff
        /*07dc*/ 	.word	0x00000000
        /*07e0*/ 	.short	0x0101
        /*07e2*/ 	.byte	0x04
	.zero		1


	//   ....[41]....
        /*07e4*/ 	.word	0x0000fed0
        /*07e8*/ 	.word	0x000000ff
        /*07ec*/ 	.word	0x00000000
        /*07f0*/ 	.short	0x0101
        /*07f2*/ 	.byte	0x04
	.zero		1


	//   ....[42]....
        /*07f4*/ 	.word	0x00012c60
        /*07f8*/ 	.word	0x000000ff
        /*07fc*/ 	.word	0x00038840
        /*0800*/ 	.short	0x010a
        /*0802*/ 	.byte	0x2c
	.zero		1


	//   ....[43]....
        /*0804*/ 	.word	0x00013260
        /*0808*/ 	.word	0x000000ff
        /*080c*/ 	.word	0x00038830
        /*0810*/ 	.short	0x0107
        /*0812*/ 	.byte	0x2c
	.zero		1


	//   ....[44]....
        /*0814*/ 	.word	0x000132d0
        /*0818*/ 	.word	0x000000ff
        /*081c*/ 	.word	0x00038830
        /*0820*/ 	.short	0x0101
        /*0822*/ 	.byte	0x2c
	.zero		1


	//   ....[45]....
        /*0824*/ 	.word	0x00013d80
        /*0828*/ 	.word	0x000000ff
        /*082c*/ 	.word	0x00038800
        /*0830*/ 	.short	0x0107
        /*0832*/ 	.byte	0x2c
	.zero		1


	//   ....[46]....
        /*0834*/ 	.word	0x00013e00
        /*0838*/ 	.word	0x000000ff
        /*083c*/ 	.word	0x00038800
        /*0840*/ 	.short	0x0101
        /*0842*/ 	.byte	0x2c
	.zero		1


	//   ....[47]....
        /*0844*/ 	.word	0x00013e10
        /*0848*/ 	.word	0x000000ff
        /*084c*/ 	.word	0x00038820
        /*0850*/ 	.short	0x010a
        /*0852*/ 	.byte	0x2c
	.zero		1


	//   ....[48]....
        /*0854*/ 	.word	0x00014270
        /*0858*/ 	.word	0x00000013
        /*085c*/ 	.word	0x00038840
        /*0860*/ 	.short	0x010a
        /*0862*/ 	.byte	0x3f
	.zero		1


	//   ....[49]....
        /*0864*/ 	.word	0x00014840
        /*0868*/ 	.word	0x00000013
        /*086c*/ 	.word	0x00038830
        /*0870*/ 	.short	0x0107
        /*0872*/ 	.byte	0x3f
	.zero		1


	//   ....[50]....
        /*0874*/ 	.word	0x000148f0
        /*0878*/ 	.word	0x00000013
        /*087c*/ 	.word	0x00038830
        /*0880*/ 	.short	0x0101
        /*0882*/ 	.byte	0x3f
	.zero		1


	//   ....[51]....
        /*0884*/ 	.word	0x00014950
        /*0888*/ 	.word	0x00000004
        /*088c*/ 	.word	0x00038860
        /*0890*/ 	.short	0x010a
        /*0892*/ 	.byte	0x3f
	.zero		1


	//   ....[52]....
        /*0894*/ 	.word	0x00014e10
        /*0898*/ 	.word	0x00000004
        /*089c*/ 	.word	0x00038850
        /*08a0*/ 	.short	0x0107
        /*08a2*/ 	.byte	0x3f
	.zero		1


	//   ....[53]....
        /*08a4*/ 	.word	0x00014f80
        /*08a8*/ 	.word	0x00000004
        /*08ac*/ 	.word	0x00038850
        /*08b0*/ 	.short	0x0101
        /*08b2*/ 	.byte	0x3f
	.zero		1


	//   ....[54]....
        /*08b4*/ 	.word	0x00015110
        /*08b8*/ 	.word	0x00000000
        /*08bc*/ 	.word	0x00038860
        /*08c0*/ 	.short	0x010a
        /*08c2*/ 	.byte	0x3f
	.zero		1


	//   ....[55]....
        /*08c4*/ 	.word	0x00015660
        /*08c8*/ 	.word	0x00000000
        /*08cc*/ 	.word	0x00038850
        /*08d0*/ 	.short	0x0107
        /*08d2*/ 	.byte	0x3f
	.zero		1


	//   ....[56]....
        /*08d4*/ 	.word	0x00015720
        /*08d8*/ 	.word	0x00000000
        /*08dc*/ 	.word	0x00038850
        /*08e0*/ 	.short	0x0101
        /*08e2*/ 	.byte	0x3f
	.zero		1


	//   ....[57]....
        /*08e4*/ 	.word	0x000157b0
        /*08e8*/ 	.word	0x00000007
        /*08ec*/ 	.word	0x00038820
        /*08f0*/ 	.short	0x010a
        /*08f2*/ 	.byte	0x3f
	.zero		1


	//   ....[58]....
        /*08f4*/ 	.word	0x00015930
        /*08f8*/ 	.word	0x00000005
        /*08fc*/ 	.word	0x00038840
        /*0900*/ 	.short	0x010a
        /*0902*/ 	.byte	0x3f
	.zero		1


	//   ....[59]....
        /*0904*/ 	.word	0x000159d0
        /*0908*/ 	.word	0x00000003
        /*090c*/ 	.word	0x00038840
        /*0910*/ 	.short	0x010a
        /*0912*/ 	.byte	0x3f
	.zero		1


	//   ....[60]....
        /*0914*/ 	.word	0x00015a10
        /*0918*/ 	.word	0x00000005
        /*091c*/ 	.word	0x00038860
        /*0920*/ 	.short	0x010a
        /*0922*/ 	.byte	0x3f
	.zero		1


	//   ....[61]....
        /*0924*/ 	.word	0x00015a50
        /*0928*/ 	.word	0x00000003
        /*092c*/ 	.word	0x00038860
        /*0930*/ 	.short	0x010a
        /*0932*/ 	.byte	0x3f
	.zero		1


	//   ....[62]....
        /*0934*/ 	.word	0x00015ad0
        /*0938*/ 	.word	0x00000003
        /*093c*/ 	.word	0x00038800
        /*0940*/ 	.short	0x010a
        /*0942*/ 	.byte	0x3f
	.zero		1


	//   ....[63]....
        /*0944*/ 	.word	0x00015b40
        /*0948*/ 	.word	0x00000003
        /*094c*/ 	.word	0x00038830
        /*0950*/ 	.short	0x010a
        /*0952*/ 	.byte	0x3f
	.zero		1


	//   ....[64]....
        /*0954*/ 	.word	0x00015bb0
        /*0958*/ 	.word	0x00000006
        /*095c*/ 	.word	0x00038830
        /*0960*/ 	.short	0x010a
        /*0962*/ 	.byte	0x3f
	.zero		1


	//   ....[65]....
        /*0964*/ 	.word	0x00015c10
        /*0968*/ 	.word	0x00000003
        /*096c*/ 	.word	0x00038850
        /*0970*/ 	.short	0x010a
        /*0972*/ 	.byte	0x3f
	.zero		1


	//   ....[66]....
        /*0974*/ 	.word	0x00015c80
        /*0978*/ 	.word	0x00000006
        /*097c*/ 	.word	0x00038830
        /*0980*/ 	.short	0x010a
        /*0982*/ 	.byte	0x3f
	.zero		1


	//   ....[67]....
        /*0984*/ 	.word	0x00015ce0
        /*0988*/ 	.word	0x00000003
        /*098c*/ 	.word	0x00038850
        /*0990*/ 	.short	0x010a
        /*0992*/ 	.byte	0x3f
	.zero		1


	//   ....[68]....
        /*0994*/ 	.word	0x00015d40
        /*0998*/ 	.word	0x00000005
        /*099c*/ 	.word	0x00038850
        /*09a0*/ 	.short	0x010a
        /*09a2*/ 	.byte	0x3f
	.zero		1


	//   ....[69]....
        /*09a4*/ 	.word	0x00015e20
        /*09a8*/ 	.word	0x00000003
        /*09ac*/ 	.word	0x00038840
        /*09b0*/ 	.short	0x010a
        /*09b2*/ 	.byte	0x3f
	.zero		1


	//   ....[70]....
        /*09b4*/ 	.word	0x00017060
        /*09b8*/ 	.word	0x00000003
        /*09bc*/ 	.word	0x00038820
        /*09c0*/ 	.short	0x010a
        /*09c2*/ 	.byte	0x3f
	.zero		1


	//   ....[71]....
        /*09c4*/ 	.word	0x000170b0
        /*09c8*/ 	.word	0x00000013
        /*09cc*/ 	.word	0x00038840
        /*09d0*/ 	.short	0x010a
        /*09d2*/ 	.byte	0x3f
	.zero		1


	//   ....[72]....
        /*09d4*/ 	.word	0x00017830
        /*09d8*/ 	.word	0x00000004
        /*09dc*/ 	.word	0x00038860
        /*09e0*/ 	.short	0x010a
        /*09e2*/ 	.byte	0x3f
	.zero		1


	//   ....[73]....
        /*09e4*/ 	.word	0x00017fb0
        /*09e8*/ 	.word	0x00000000
        /*09ec*/ 	.word	0x00038860
        /*09f0*/ 	.short	0x010a
        /*09f2*/ 	.byte	0x3f
	.zero		1


	//   ....[74]....
        /*09f4*/ 	.word	0x000187c0
        /*09f8*/ 	.word	0x00000007
        /*09fc*/ 	.word	0x00038820
        /*0a00*/ 	.short	0x010a
        /*0a02*/ 	.byte	0x3f
	.zero		1


	//   ....[75]....
        /*0a04*/ 	.word	0x00018960
        /*0a08*/ 	.word	0x00000005
        /*0a0c*/ 	.word	0x00038840
        /*0a10*/ 	.short	0x010a
        /*0a12*/ 	.byte	0x3f
	.zero		1


	//   ....[76]....
        /*0a14*/ 	.word	0x000189b0
        /*0a18*/ 	.word	0x00000003
        /*0a1c*/ 	.word	0x00038840
        /*0a20*/ 	.short	0x010a
        /*0a22*/ 	.byte	0x3f
	.zero		1


	//   ....[77]....
        /*0a24*/ 	.word	0x00018a00
        /*0a28*/ 	.word	0x00000005
        /*0a2c*/ 	.word	0x00038860
        /*0a30*/ 	.short	0x010a
        /*0a32*/ 	.byte	0x3f
	.zero		1


	//----- nvinfo : EIATTR_NUM_MBARRIERS
	.align		4
.L_269:
        /*0a34*/ 	.byte	0x03, 0x38
        /*0a36*/ 	.short	0x0016


	//----- nvinfo : EIATTR_EXIT_INSTR_OFFSETS
	.align		4
        /*0a38*/ 	.byte	0x04, 0x1c
        /*0a3a*/ 	.short	(.L_271 - .L_270)


	//   ....[0]....
.L_270:
        /*0a3c*/ 	.word	0x00015aa0


	//----- nvinfo : EIATTR_MAX_THREADS
	.align		4
.L_271:
        /*0a40*/ 	.byte	0x04, 0x05
        /*0a42*/ 	.short	(.L_273 - .L_272)
.L_272:
        /*0a44*/ 	.word	0x00000180
        /*0a48*/ 	.word	0x00000001
        /*0a4c*/ 	.word	0x00000001


	//----- nvinfo : EIATTR_CRS_STACK_SIZE
	.align		4
.L_273:
        /*0a50*/ 	.byte	0x04, 0x1e
        /*0a52*/ 	.short	(.L_275 - .L_274)
.L_274:
        /*0a54*/ 	.word	0x00000000


	//----- nvinfo : EIATTR_CBANK_PARAM_SIZE
	.align		4
.L_275:
        /*0a58*/ 	.byte	0x03, 0x19
        /*0a5a*/ 	.short	0x0a70


	//----- nvinfo : EIATTR_PARAM_CBANK
	.align		4
        /*0a5c*/ 	.byte	0x04, 0x0a
        /*0a5e*/ 	.short	(.L_277 - .L_276)
	.align		4
.L_276:
        /*0a60*/ 	.word	index@(.nv.constant0._ZN7cutlass13device_kernelIN5flash11enable_sm90INS1_16FlashAttnFwdSm90INS1_25CollectiveMainloopFwdSm90ILi2EN4cute5tupleIJNS5_1CILi1EEES8_S8_EEENS6_IJNS7_ILi128EEENS7_ILi80EEENS7_ILi256EEEEEELi256ENS_10bfloat16_tEfNS_4arch4Sm90ELb1ELb0ELb1ELb0ELb1ELb0ELb0ELb1ELb1ELb1ELb1ELb0EEENS1_21CollectiveEpilogueFwdINS6_IJSA_SC_SB_EEES9_SE_SG_Li256ELb0ELb1ELb1ELb0EEENS1_19SingleTileSchedulerILb0ELb1ELb1ELi128EEEEEEEEEvNT_6ParamsE)
        /*0a64*/ 	.short	0x0210
        /*0a66*/ 	.short	0x0a70


	//----- nvinfo : EIATTR_SW_WAR
	.align		4
.L_277:
        /*0a68*/ 	.byte	0x04, 0x36
        /*0a6a*/ 	.short	(.L_279 - .L_278)
.L_278:
        /*0a6c*/ 	.word	0x00000008
.L_279:


//--------------------- .nv.info._ZN7cutlass13device_kernelIN5flash11enable_sm90INS1_16FlashAttnFwdSm90INS1_25CollectiveMainloopFwdSm90ILi2EN4cute5tupleIJNS5_1CILi1EEES8_S8_EEENS6_IJNS7_ILi128EEENS7_ILi80EEENS7_ILi256EEEEEELi256ENS_10bfloat16_tEfNS_4arch4Sm90ELb1ELb0ELb1ELb1ELb1ELb0ELb0ELb1ELb1ELb1ELb1ELb0EEENS1_21CollectiveEpilogueFwdINS6_IJSA_SC_SB_EEES9_SE_SG_Li256ELb1ELb1ELb1ELb0EEENS1_36VarlenDynamicPersistentTileSchedulerILi128ELi80ELi256ELi128ELb1ELb1ELb1ELb1ELb1ELb1EEEEEEEEEvNT_6ParamsE --------------------------
	.section	.nv.info._ZN7cutlass13device_kernelIN5flash11enable_sm90INS1_16FlashAttnFwdSm90INS1_25CollectiveMainloopFwdSm90ILi2EN4cute5tupleIJNS5_1CILi1EEES8_S8_EEENS6_IJNS7_ILi128EEENS7_ILi80EEENS7_ILi256EEEEEELi256ENS_10bfloat16_tEfNS_4arch4Sm90ELb1ELb0ELb1ELb1ELb1ELb0ELb0ELb1ELb1ELb1ELb1ELb0EEENS1_21CollectiveEpilogueFwdINS6_IJSA_SC_SB_EEES9_SE_SG_Li256ELb1ELb1ELb1ELb0EEENS1_36VarlenDynamicPersistentTileSchedulerILi128ELi80ELi256ELi128ELb1ELb1ELb1ELb1ELb1ELb1EEEEEEEEEvNT_6ParamsE,"",@"SHT_CUDA_INFO"
	.sectionflags	@""
	.align	4


	//----- nvinfo : EIATTR_CUDA_API_VERSION
	.align		4
        /*0000*/ 	.byte	0x04, 0x37
        /*0002*/ 	.short	(.L_281 - .L_280)
.L_280:
        /*0004*/ 	.word	0x00000082


	//----- nvinfo : EIATTR_KPARAM_INFO
	.align		4
.L_281:
        /*0008*/ 	.byte	0x04, 0x17
        /*000a*/ 	.short	(.L_283 - .L_282)
.L_282:
        /*000c*/ 	.word	0x00000000
        /*0010*/ 	.short	0x0000
        /*0012*/ 	.short	0x0070
        /*0014*/ 	.byte	0x00, 0xf0, 0x01, 0x2a


	//----- nvinfo : EIATTR_SPARSE_MMA_MASK
	.align		4
.L_283:
        /*0018*/ 	.byte	0x03, 0x50
        /*001a*/ 	.short	0x0000


	//----- nvinfo : EIATTR_MAXREG_COUNT
	.align		4
        /*001c*/ 	.byte	0x03, 0x1b
        /*001e*/ 	.short	0x00a8


	//----- nvinfo : EIATTR_NUM_BARRIERS
	.align		4
        /*0020*/ 	.byte	0x02, 0x4c
        /*0022*/ 	.byte	0x09
	.zero		1


	//----- nvinfo : EIATTR_EXTERNS
	.align		4
        /*0024*/ 	.byte	0x04, 0x0f
        /*0026*/ 	.short	(.L_285 - .L_284)


	//   ....[0]....
	.align		4
.L_284:
        /*0028*/ 	.word	index@(__assertfail)


	//----- nvinfo : EIATTR_ANNOTATIONS
	.align		4
.L_285:
        /*002c*/ 	.byte	0x04, 0x55
        /*002e*/ 	.short	(.L_287 - .L_286)


	//   ....[0]....
.L_286:
        /* <DEDUP_REMOVED lines=27> */


	//----- nvinfo : EIATTR_MERCURY_ISA_VERSION
	.align		4
.L_287:
        /*01c8*/ 	.byte	0x03, 0x5f
        /*01ca*/ 	.short	0x0101


	//----- nvinfo : EIATTR_UNUSED_LOAD_BYTE_OFFSET
	.align		4
        /*01cc*/ 	.byte	0x04, 0x44
        /*01ce*/ 	.short	(.L_289 - .L_288)


	//   ....[0]....
.L_288:
        /*01d0*/ 	.word	0x00000950
        /*01d4*/ 	.word	0x0000fff0


	//   ....[1]....
        /*01d8*/ 	.word	0x0000f940
        /*01dc*/ 	.word	0x0000fff0


	//----- nvinfo : EIATTR_INT_WARP_WIDE_INSTR_OFFSETS
	.align		4
.L_289:
        /*01e0*/ 	.byte	0x04, 0x31
        /*01e2*/ 	.short	(.L_291 - .L_290)


	//   ....[0]....
.L_290:
        /*01e4*/ 	.word	0x000000c0


	//   ....[1]....
        /*01e8*/ 	.word	0x000000d0


	//   ....[2]....
        /*01ec*/ 	.word	0x00000170


	//   ....[3]....
        /*01f0*/ 	.word	0x00015f80


	//   ....[4]....
        /*01f4*/ 	.word	0x00016010


	//   ....[5]....
        /*01f8*/ 	.word	0x00018f20


	//   ....[6]....
        /*01fc*/ 	.word	0x00018fb0


	//----- nvinfo : EIATTR_COOP_GROUP_MASK_REGIDS
	.align		4
.L_291:
        /*0200*/ 	.byte	0x04, 0x29
        /*0202*/ 	.short	(.L_293 - .L_292)


	//   ....[0]....
.L_292:
        /*0204*/ 	.word	0xffffffff


	//   ....[1]....
        /*0208*/ 	.word	0xffffffff


	//   ....[2]....
        /*020c*/ 	.word	0xffffffff


	//   ....[3]....
        /*0210*/ 	.word	0xffffffff


	//   ....[4]....
        /*0214*/ 	.word	0xffffffff


	//   ....[5]....
        /*0218*/ 	.word	0xffffffff


	//   ....[6]....
        /*021c*/ 	.word	0xffffffff


	//   ....[7]....
        /*0220*/ 	.word	0xffffffff


	//   ....[8]....
        /*0224*/ 	.word	0xffffffff


	//   ....[9]....
        /*0228*/ 	.word	0xffffffff


	//   ....[10]....
        /*022c*/ 	.word	0xffffffff


	//   ....[11]....
        /*0230*/ 	.word	0xffffffff


	//   ....[12]....
        /*0234*/ 	.word	0xffffffff


	//   ....[13]....
        /*0238*/ 	.word	0xffffffff


	//   ....[14]....
        /*023c*/ 	.word	0xffffffff


	//   ....[15]....
        /*0240*/ 	.word	0xffffffff


	//   ....[16]....
        /*0244*/ 	.word	0xffffffff


	//   ....[17]....
        /*0248*/ 	.word	0xffffffff


	//   ....[18]....
        /*024c*/ 	.word	0xffffffff


	//   ....[19]....
        /*0250*/ 	.word	0xffffffff


	//   ....[20]....
        /*0254*/ 	.word	0xffffffff


	//   ....[21]....
        /*0258*/ 	.word	0xffffffff


	//   ....[22]....
        /*025c*/ 	.word	0xffffffff


	//   ....[23]....
        /*0260*/ 	.word	0xffffffff


	//   ....[24]....
        /*0264*/ 	.word	0xffffffff


	//   ....[25]....
        /*0268*/ 	.word	0xffffffff


	//   ....[26]....
        /*026c*/ 	.word	0xffffffff


	//   ....[27]....
        /*0270*/ 	.word	0xffffffff


	//   ....[28]....
        /*0274*/ 	.word	0xffffffff


	//   ....[29]....
        /*0278*/ 	.word	0xffffffff


	//   ....[30]....
        /*027c*/ 	.word	0xffffffff


	//   ....[31]....
        /*0280*/ 	.word	0xffffffff


	//   ....[32]....
        /*0284*/ 	.word	0xffffffff


	//   ....[33]....
        /*0288*/ 	.word	0xffffffff


	//   ....[34]....
        /*028c*/ 	.word	0xffffffff


	//   ....[35]....
        /*0290*/ 	.word	0xffffffff


	//   ....[36]....
        /*0294*/ 	.word	0xffffffff


	//   ....[37]....
        /*0298*/ 	.word	0xffffffff


	//   ....[38]....
        /*029c*/ 	.word	0xffffffff


	//   ....[39]....
        /*02a0*/ 	.word	0xffffffff


	//   ....[40]....
        /*02a4*/ 	.word	0xffffffff


	//   ....[41]....
        /*02a8*/ 	.word	0xffffffff


	//   ....[42]....
        /*02ac*/ 	.word	0xffffffff


	//   ....[43]....
        /*02b0*/ 	.word	0xffffffff


	//   ....[44]....
        /*02b4*/ 	.word	0xffffffff


	//   ....[45]....
        /*02b8*/ 	.word	0xffffffff


	//   ....[46]....
        /*02bc*/ 	.word	0xffffffff


	//   ....[47]....
        /*02c0*/ 	.word	0xffffffff


	//   ....[48]....
        /*02c4*/ 	.word	0xffffffff


	//   ....[49]....
        /*02c8*/ 	.word	0xffffffff


	//   ....[50]....
        /*02cc*/ 	.word	0xffffffff


	//   ....[51]....
        /*02d0*/ 	.word	0xffffffff


	//   ....[52]....
        /*02d4*/ 	.word	0xffffffff


	//   ....[53]....
        /*02d8*/ 	.word	0xffffffff


	//   ....[54]....
        /*02dc*/ 	.word	0xffffffff


	//   ....[55]....
        /*02e0*/ 	.word	0xffffffff


	//   ....[56]....
        /*02e4*/ 	.word	0xffffffff


	//   ....[57]....
        /*02e8*/ 	.word	0xffffffff


	//   ....[58]....
        /*02ec*/ 	.word	0xffffffff


	//   ....[59]....
        /*02f0*/ 	.word	0xffffffff


	//   ....[60]....
        /*02f4*/ 	.word	0xffffffff


	//   ....[61]....
        /*02f8*/ 	.word	0xffffffff


	//   ....[62]....
        /*02fc*/ 	.word	0xffffffff


	//   ....[63]....
        /*0300*/ 	.word	0xffffffff


	//   ....[64]....
        /*0304*/ 	.word	0xffffffff


	//   ....[65]....
        /*0308*/ 	.word	0xffffffff


	//   ....[66]....
        /*030c*/ 	.word	0xffffffff


	//   ....[67]....
        /*0310*/ 	.word	0xffffffff


	//   ....[68]....
        /*0314*/ 	.word	0xffffffff


	//   ....[69]....
        /*0318*/ 	.word	0xffffffff


	//   ....[70]....
        /*031c*/ 	.word	0xffffffff


	//   ....[71]....
        /*0320*/ 	.word	0xffffffff


	//   ....[72]....
        /*0324*/ 	.word	0xffffffff


	//   ....[73]....
        /*0328*/ 	.word	0xffffffff


	//   ....[74]....
        /*032c*/ 	.word	0xffffffff


	//   ....[75]....
        /*0330*/ 	.word	0xffffffff


	//   ....[76]....
        /*0334*/ 	.word	0xffffffff


	//   ....[77]....
        /*0338*/ 	.word	0xffffffff


	//   ....[78]....
        /*033c*/ 	.word	0xffffffff


	//   ....[79]....
        /*0340*/ 	.word	0xffffffff


	//   ....[80]....
        /*0344*/ 	.word	0xffffffff


	//   ....[81]....
        /*0348*/ 	.word	0xffffffff


	//   ....[82]....
        /*034c*/ 	.word	0xffffffff


	//   ....[83]....
        /*0350*/ 	.word	0xffffffff


	//   ....[84]....
        /*0354*/ 	.word	0xffffffff


	//   ....[85]....
        /*0358*/ 	.word	0xffffffff


	//   ....[86]....
        /*035c*/ 	.word	0xffffffff


	//   ....[87]....
        /*0360*/ 	.word	0xffffffff


	//   ....[88]....
        /*0364*/ 	.word	0xffffffff


	//   ....[89]....
        /*0368*/ 	.word	0xffffffff


	//   ....[90]....
        /*036c*/ 	.word	0xffffffff


	//   ....[91]....
        /*0370*/ 	.word	0xffffffff


	//   ....[92]....
        /*0374*/ 	.word	0xffffffff


	//   ....[93]....
        /*0378*/ 	.word	0xffffffff


	//   ....[94]....
        /*037c*/ 	.word	0xffffffff


	//   ....[95]....
        /*0380*/ 	.word	0xffffffff


	//   ....[96]....
        /*0384*/ 	.word	0xffffffff


	//   ....[97]....
        /*0388*/ 	.word	0xffffffff


	//   ....[98]....
        /*038c*/ 	.word	0xffffffff


	//   ....[99]....
        /*0390*/ 	.word	0xffffffff


	//   ....[100]....
        /*0394*/ 	.word	0xffffffff


	//   ....[101]....
        /*0398*/ 	.word	0xffffffff


	//   ....[102]....
        /*039c*/ 	.word	0xffffffff


	//   ....[103]....
        /*03a0*/ 	.word	0xffffffff


	//   ....[104]....
        /*03a4*/ 	.word	0xffffffff


	//   ....[105]....
        /*03a8*/ 	.word	0xffffffff


	//   ....[106]....
        /*03ac*/ 	.word	0xffffffff


	//   ....[107]....
        /*03b0*/ 	.word	0xffffffff


	//   ....[108]....
        /*03b4*/ 	.word	0xffffffff


	//   ....[109]....
        /*03b8*/ 	.word	0xffffffff


	//   ....[110]....
        /*03bc*/ 	.word	0xffffffff


	//   ....[111]....
        /*03c0*/ 	.word	0xffffffff


	//   ....[112]....
        /*03c4*/ 	.word	0xffffffff


	//   ....[113]....
        /*03c8*/ 	.word	0xffffffff


	//   ....[114]....
        /*03cc*/ 	.word	0xffffffff


	//   ....[115]....
        /*03d0*/ 	.word	0xffffffff


	//   ....[116]....
        /*03d4*/ 	.word	0xffffffff


	//   ....[117]....
        /*03d8*/ 	.word	0xffffffff


	//   ....[118]....
        /*03dc*/ 	.word	0xffffffff


	//   ....[119]....
        /*03e0*/ 	.word	0xffffffff


	//   ....[120]....
        /*03e4*/ 	.word	0xffffffff


	//   ....[121]....
        /*03e8*/ 	.word	0xffffffff


	//   ....[122]....
        /*03ec*/ 	.word	0xffffffff


	//   ....[123]....
        /*03f0*/ 	.word	0xffffffff


	//   ....[124]....
        /*03f4*/ 	.word	0xffffffff


	//   ....[125]....
        /*03f8*/ 	.word	0xffffffff


	//   ....[126]....
        /*03fc*/ 	.word	0xffffffff


	//   ....[127]....
        /*0400*/ 	.word	0xffffffff


	//   ....[128]....
        /*0404*/ 	.word	0xffffffff


	//   ....[129]....
        /*0408*/ 	.word	0xffffffff


	//   ....[130]....
        /*040c*/ 	.word	0xffffffff


	//   ....[131]....
        /*0410*/ 	.word	0xffffffff


	//   ....[132]....
        /*0414*/ 	.word	0xffffffff


	//   ....[133]....
        /*0418*/ 	.word	0xffffffff


	//   ....[134]....
        /*041c*/ 	.word	0xffffffff


	//   ....[135]....
        /*0420*/ 	.word	0xffffffff


	//   ....[136]....
        /*0424*/ 	.word	0xffffffff


	//   ....[137]....
        /*0428*/ 	.word	0xffffffff


	//   ....[138]....
        /*042c*/ 	.word	0xffffffff


	//   ....[139]....
        /*0430*/ 	.word	0xffffffff


	//   ....[140]....
        /*0434*/ 	.word	0xffffffff


	//   ....[141]....
        /*0438*/ 	.word	0xffffffff


	//   ....[142]....
        /*043c*/ 	.word	0xffffffff


	//   ....[143]....
        /*0440*/ 	.word	0x0500000f


	//   ....[144]....
        /*0444*/ 	.word	0x0500000f


	//   ....[145]....
        /*0448*/ 	.word	0x0500000f


	//   ....[146]....
        /*044c*/ 	.word	0x0500000f


	//   ....[147]....
        /*0450*/ 	.word	0x0500000f


	//   ....[148]....
        /*0454*/ 	.word	0x0500000f


	//   ....[149]....
        /*0458*/ 	.word	0x0500000f


	//   ....[150]....
        /*045c*/ 	.word	0x0500000f


	//   ....[151]....
        /*0460*/ 	.word	0x0500000f


	//   ....[152]....
        /*0464*/ 	.word	0x0500000f


	//   ....[153]....
        /*0468*/ 	.word	0x0500000f


	//   ....[154]....
        /*046c*/ 	.word	0x0500000f


	//   ....[155]....
        /*0470*/ 	.word	0x0500000f


	//   ....[156]....
        /*0474*/ 	.word	0x0500000f


	//   ....[157]....
        /*0478*/ 	.word	0x0500000f


	//   ....[158]....
        /*047c*/ 	.word	0x0500000f


	//   ....[159]....
        /*0480*/ 	.word	0x0500000f


	//   ....[160]....
        /*0484*/ 	.word	0x0500000f


	//   ....[161]....
        /*0488*/ 	.word	0x0500000f


	//   ....[162]....
        /*048c*/ 	.word	0x0500000f


	//   ....[163]....
        /*0490*/ 	.word	0x0500000f


	//   ....[164]....
        /*0494*/ 	.word	0x0500000f


	//   ....[165]....
        /*0498*/ 	.word	0x0500000f


	//   ....[166]....
        /*049c*/ 	.word	0x0500000f


	//   ....[167]....
        /*04a0*/ 	.word	0x0500000f


	//   ....[168]....
        /*04a4*/ 	.word	0x0500000f


	//   ....[169]....
        /*04a8*/ 	.word	0x0500000f


	//   ....[170]....
        /*04ac*/ 	.word	0x0500000f


	//   ....[171]....
        /*04b0*/ 	.word	0x0500000f


	//   ....[172]....
        /*04b4*/ 	.word	0x0500000f


	//   ....[173]....
        /*04b8*/ 	.word	0x0500000f


	//   ....[174]....
        /*04bc*/ 	.word	0x0500000f


	//   ....[175]....
        /*04c0*/ 	.word	0x0500000f


	//   ....[176]....
        /*04c4*/ 	.word	0x0500000f


	//   ....[177]....
        /*04c8*/ 	.word	0x0500000f


	//   ....[178]....
        /*04cc*/ 	.word	0x0500000f


	//   ....[179]....
        /*04d0*/ 	.word	0x0500000f


	//   ....[180]....
        /*04d4*/ 	.word	0x0500000f


	//   ....[181]....
        /*04d8*/ 	.word	0x0500000f


	//   ....[182]....
        /*04dc*/ 	.word	0x0500000f


	//   ....[183]....
        /*04e0*/ 	.word	0x0500000f


	//   ....[184]....
        /*04e4*/ 	.word	0x0500000f


	//   ....[185]....
        /*04e8*/ 	.word	0x0500000f


	//   ....[186]....
        /*04ec*/ 	.word	0x0500000f


	//   ....[187]....
        /*04f0*/ 	.word	0x0500000f


	//   ....[188]....
        /*04f4*/ 	.word	0x0500000f


	//   ....[189]....
        /*04f8*/ 	.word	0x0500000f


	//   ....[190]....
        /*04fc*/ 	.word	0x0500000f


	//   ....[191]....
        /*0500*/ 	.word	0x0500000f


	//   ....[192]....
        /*0504*/ 	.word	0x0500000f


	//   ....[193]....
        /*0508*/ 	.word	0x0500000f


	//   ....[194]....
        /*050c*/ 	.word	0x0500000f


	//   ....[195]....
        /*0510*/ 	.word	0x0500000f


	//   ....[196]....
        /*0514*/ 	.word	0x0500000f


	//   ....[197]....
        /*0518*/ 	.word	0x0500000f


	//   ....[198]....
        /*051c*/ 	.word	0x0500000f


	//   ....[199]....
        /*0520*/ 	.word	0x0500000f


	//   ....[200]....
        /*0524*/ 	.word	0x0500000f


	//   ....[201]....
        /*0528*/ 	.word	0x0500000f


	//   ....[202]....
        /*052c*/ 	.word	0x0500000f


	//   ....[203]....
        /*0530*/ 	.word	0x0500000f


	//   ....[204]....
        /*0534*/ 	.word	0x0500000f


	//   ....[205]....
        /*0538*/ 	.word	0x0500000f


	//   ....[206]....
        /*053c*/ 	.word	0x0500000f


	//   ....[207]....
        /*0540*/ 	.word	0x0500000f


	//   ....[208]....
        /*0544*/ 	.word	0x0500000f


	//   ....[209]....
        /*0548*/ 	.word	0x0500000f


	//   ....[210]....
        /*054c*/ 	.word	0x0500000f


	//   ....[211]....
        /*0550*/ 	.word	0x0500000f


	//   ....[212]....
        /*0554*/ 	.word	0x0500000f


	//   ....[213]....
        /*0558*/ 	.word	0x0500000f


	//   ....[214]....
        /*055c*/ 	.word	0x0500000f


	//   ....[215]....
        /*0560*/ 	.word	0x0500000f


	//   ....[216]....
        /*0564*/ 	.word	0x0500000f


	//   ....[217]....
        /*0568*/ 	.word	0x0500000f


	//   ....[218]....
        /*056c*/ 	.word	0x0500000f


	//----- nvinfo : EIATTR_COOP_GROUP_INSTR_OFFSETS
	.align		4
.L_293:
        /*0570*/ 	.byte	0x04, 0x28
        /*0572*/ 	.short	(.L_295 - .L_294)


	//   ....[0]....
.L_294:
        /*0574*/ 	.word	0x00000070


	//   ....[1]....
        /*0578*/ 	.word	0x000000b0


	//   ....[2]....
        /*057c*/ 	.word	0x000002d0


	//   ....[3]....
        /*0580*/ 	.word	0x00000430


	//   ....[4]....
        /*0584*/ 	.word	0x00000550


	//   ....[5]....
        /*0588*/ 	.word	0x000006b0


	//   ....[6]....
        /*058c*/ 	.word	0x00002010


	//   ....[7]....
        /*0590*/ 	.word	0x000048f0


	//   ....[8]....
        /*0594*/ 	.word	0x00004990


	//   ....[9]....
        /*0598*/ 	.word	0x00005280


	//   ....[10]....
        /*059c*/ 	.word	0x000054e0


	//   ....[11]....
        /*05a0*/ 	.word	0x00005a60


	//   ....[12]....
        /*05a4*/ 	.word	0x00005af0


	//   ....[13]....
        /*05a8*/ 	.word	0x00008fd0


	//   ....[14]....
        /*05ac*/ 	.word	0x00009020


	//   ....[15]....
        /*05b0*/ 	.word	0x000096f0


	//   ....[16]....
        /*05b4*/ 	.word	0x00009800


	//   ....[17]....
        /*05b8*/ 	.word	0x00009d80


	//   ....[18]....
        /*05bc*/ 	.word	0x00009df0


	//   ....[19]....
        /*05c0*/ 	.word	0x0000d600


	//   ....[20]....
        /*05c4*/ 	.word	0x0000d660


	//   ....[21]....
        /*05c8*/ 	.word	0x0000d8c0


	//   ....[22]....
        /*05cc*/ 	.word	0x0000d8e0


	//   ....[23]....
        /*05d0*/ 	.word	0x0000ec30


	//   ....[24]....
        /*05d4*/ 	.word	0x0000ec60


	//   ....[25]....
        /*05d8*/ 	.word	0x0000ecf0


	//   ....[26]....
        /*05dc*/ 	.word	0x0000ed10


	//   ....[27]....
        /*05e0*/ 	.word	0x00010b10


	//   ....[28]....
        /*05e4*/ 	.word	0x00010b20


	//   ....[29]....
        /*05e8*/ 	.word	0x00010b30


	//   ....[30]....
        /*05ec*/ 	.word	0x00010b40


	//   ....[31]....
        /*05f0*/ 	.word	0x00011630


	//   ....[32]....
        /*05f4*/ 	.word	0x00011650


	//   ....[33]....
        /*05f8*/ 	.word	0x000117f0


	//   ....[34]....
        /*05fc*/ 	.word	0x00011810


	//   ....[35]....
        /*0600*/ 	.word	0x00011950


	//   ....[36]....
        /*0604*/ 	.word	0x00011970


	//   ....[37]....
        /*0608*/ 	.word	0x00011ac0


	//   ....[38]....
        /*060c*/ 	.word	0x00011ae0


	//   ....[39]....
        /*0610*/ 	.word	0x000120b0


	//   ....[40]....
        /*0614*/ 	.word	0x000120f0


	//   ....[41]....
        /*0618*/ 	.word	0x00012c20


	//   ....[42]....
        /*061c*/ 	.word	0x00012c30


	//   ....[43]....
        /*0620*/ 	.word	0x00013f70


	//   ....[44]....
        /*0624*/ 	.word	0x00013fa0


	//   ....[45]....
        /*0628*/ 	.word	0x00014100


	//   ....[46]....
        /*062c*/ 	.word	0x00014120


	//   ....[47]....
        /*0630*/ 	.word	0x00014260


	//   ....[48]....
        /*0634*/ 	.word	0x00014280


	//   ....[49]....
        /*0638*/ 	.word	0x000143d0


	//   ....[50]....
        /*063c*/ 	.word	0x000143f0


	//   ....[51]....
        /*0640*/ 	.word	0x000145d0


	//   ....[52]....
        /*0644*/ 	.word	0x000147c0


	//   ....[53]....
        /*0648*/ 	.word	0x000147f0


	//   ....[54]....
        /*064c*/ 	.word	0x00014820


	//   ....[55]....
        /*0650*/ 	.word	0x00014850


	//   ....[56]....
        /*0654*/ 	.word	0x00014880


	//   ....[57]....
        /*0658*/ 	.word	0x000148b0


	//   ....[58]....
        /*065c*/ 	.word	0x00014a20


	//   ....[59]....
        /*0660*/ 	.word	0x00014a50


	//   ....[60]....
        /*0664*/ 	.word	0x00014a80


	//   ....[61]....
        /*0668*/ 	.word	0x00014ab0


	//   ....[62]....
        /*066c*/ 	.word	0x00014ae0


	//   ....[63]....
        /*0670*/ 	.word	0x00014b10


	//   ....[64]....
        /*0674*/ 	.word	0x00014ba0


	//   ....[65]....
        /*0678*/ 	.word	0x00014bd0


	//   ....[66]....
        /*067c*/ 	.word	0x00014be0


	//   ....[67]....
        /*0680*/ 	.word	0x00014c20


	//   ....[68]....
        /*0684*/ 	.word	0x00016b50


	//   ....[69]....
        /*0688*/ 	.word	0x00016b90


	//   ....[70]....
        /*068c*/ 	.word	0x00016bc0


	//   ....[71]....
        /*0690*/ 	.word	0x00016c70


	//   ....[72]....
        /*0694*/ 	.word	0x00016cb0


	//   ....[73]....
        /*0698*/ 	.word	0x00016d10


	//   ....[74]....
        /*069c*/ 	.word	0x00016d50


	//   ....[75]....
        /*06a0*/ 	.word	0x00016db0


	//   ....[76]....
        /*06a4*/ 	.word	0x00016dd0


	//   ....[77]....
        /*06a8*/ 	.word	0x00016e00


	//   ....[78]....
        /*06ac*/ 	.word	0x000175f0


	//   ....[79]....
        /*06b0*/ 	.word	0x00017620


	//   ....[80]....
        /*06b4*/ 	.word	0x00017680


	//   ....[81]....
        /*06b8*/ 	.word	0x000176f0


	//   ....[82]....
        /*06bc*/ 	.word	0x00017740


	//   ....[83]....
        /*06c0*/ 	.word	0x000177b0


	//   ....[84]....
        /*06c4*/ 	.word	0x00017800


	//   ....[85]....
        /*06c8*/ 	.word	0x00017870


	//   ....[86]....
        /*06cc*/ 	.word	0x000178c0


	//   ....[87]....
        /*06d0*/ 	.word	0x00017930


	//   ....[88]....
        /*06d4*/ 	.word	0x00017980


	//   ....[89]....
        /*06d8*/ 	.word	0x000179f0


	//   ....[90]....
        /*06dc*/ 	.word	0x00017a30


	//   ....[91]....
        /*06e0*/ 	.word	0x00017aa0


	//   ....[92]....
        /*06e4*/ 	.word	0x00017ab0


	//   ....[93]....
        /*06e8*/ 	.word	0x00017b00


	//   ....[94]....
        /*06ec*/ 	.word	0x000182d0


	//   ....[95]....
        /*06f0*/ 	.word	0x00018300


	//   ....[96]....
        /*06f4*/ 	.word	0x00018330


	//   ....[97]....
        /*06f8*/ 	.word	0x000183f0


	//   ....[98]....
        /*06fc*/ 	.word	0x00018420


	//   ....[99]....
        /*0700*/ 	.word	0x00018470


	//   ....[100]....
        /*0704*/ 	.word	0x000184a0


	//   ....[101]....
        /*0708*/ 	.word	0x000184f0


	//   ....[102]....
        /*070c*/ 	.word	0x00018520


	//   ....[103]....
        /*0710*/ 	.word	0x00018590


	//   ....[104]....
        /*0714*/ 	.word	0x00018870


	//   ....[105]....
        /*0718*/ 	.word	0x00018890


	//   ....[106]....
        /*071c*/ 	.word	0x000188a0


	//   ....[107]....
        /*0720*/ 	.word	0x00018950


	//   ....[108]....
        /*0724*/ 	.word	0x00018960


	//   ....[109]....
        /*0728*/ 	.word	0x00018a10


	//   ....[110]....
        /*072c*/ 	.word	0x00018a20


	//   ....[111]....
        /*0730*/ 	.word	0x00018ad0


	//   ....[112]....
        /*0734*/ 	.word	0x00018ae0


	//   ....[113]....
        /*0738*/ 	.word	0x00018af0


	//   ....[114]....
        /*073c*/ 	.word	0x00019100


	//   ....[115]....
        /*0740*/ 	.word	0x00019140


	//   ....[116]....
        /*0744*/ 	.word	0x00019180


	//   ....[117]....
        /*0748*/ 	.word	0x000191a0


	//   ....[118]....
        /*074c*/ 	.word	0x000191c0


	//   ....[119]....
        /*0750*/ 	.word	0x00019270


	//   ....[120]....
        /*0754*/ 	.word	0x00019320


	//   ....[121]....
        /*0758*/ 	.word	0x00019350


	//   ....[122]....
        /*075c*/ 	.word	0x00019360


	//   ....[123]....
        /*0760*/ 	.word	0x000193f0


	//   ....[124]....
        /*0764*/ 	.word	0x00019860


	//   ....[125]....
        /*0768*/ 	.word	0x00019890


	//   ....[126]....
        /*076c*/ 	.word	0x000198f0


	//   ....[127]....
        /*0770*/ 	.word	0x00019920


	//   ....[128]....
        /*0774*/ 	.word	0x00019950


	//   ....[129]....
        /*0778*/ 	.word	0x00019980


	//   ....[130]....
        /*077c*/ 	.word	0x000199b0


	//   ....[131]....
        /*0780*/ 	.word	0x000199e0


	//   ....[132]....
        /*0784*/ 	.word	0x00019b80


	//   ....[133]....
        /*0788*/ 	.word	0x00019bb0


	//   ....[134]....
        /*078c*/ 	.word	0x00019be0


	//   ....[135]....
        /*0790*/ 	.word	0x00019c10


	//   ....[136]....
        /*0794*/ 	.word	0x00019c40


	//   ....[137]....
        /*0798*/ 	.word	0x00019c70


	//   ....[138]....
        /*079c*/ 	.word	0x00019d30


	//   ....[139]....
        /*07a0*/ 	.word	0x00019d50


	//   ....[140]....
        /*07a4*/ 	.word	0x00019d70


	//   ....[141]....
        /*07a8*/ 	.word	0x00019dd0


	//   ....[142]....
        /*07ac*/ 	.word	0x0001a7f0


	//   ....[143]....
        /*07b0*/ 	.word	0x0001adc0


	//   ....[144]....
        /*07b4*/ 	.word	0x0001aeb0


	//   ....[145]....
        /*07b8*/ 	.word	0x0001af80


	//   ....[146]....
        /*07bc*/ 	.word	0x0001aff0


	//   ....[147]....
        /*07c0*/ 	.word	0x0001b090


	//   ....[148]....
        /*07c4*/ 	.word	0x0001b170


	//   ....[149]....
        /*07c8*/ 	.word	0x0001b270


	//   ....[150]....
        /*07cc*/ 	.word	0x0001b2e0


	//   ....[151]....
        /*07d0*/ 	.word	0x0001b3d0


	//   ....[152]....
        /*07d4*/ 	.word	0x0001b440


	//   ....[153]....
        /*07d8*/ 	.word	0x0001b520


	//   ....[154]....
        /*07dc*/ 	.word	0x0001b5d0


	//   ....[155]....
        /*07e0*/ 	.word	0x0001b640


	//   ....[156]....
        /*07e4*/ 	.word	0x0001b6c0


	//   ....[157]....
        /*07e8*/ 	.word	0x0001b7a0


	//   ....[158]....
        /*07ec*/ 	.word	0x0001b820


	//   ....[159]....
        /*07f0*/ 	.word	0x0001b910


	//   ....[160]....
        /*07f4*/ 	.word	0x0001b990


	//   ....[161]....
        /*07f8*/ 	.word	0x0001ba80


	//   ....[162]....
        /*07fc*/ 	.word	0x0001bb00


	//   ....[163]....
        /*0800*/ 	.word	0x0001bbf0


	//   ....[164]....
        /*0804*/ 	.word	0x0001bc70


	//   ....[165]....
        /*0808*/ 	.word	0x0001bd60


	//   ....[166]....
        /*080c*/ 	.word	0x0001bde0


	//   ....[167]....
        /*0810*/ 	.word	0x0001bec0


	//   ....[168]....
        /*0814*/ 	.word	0x0001bf40


	//   ....[169]....
        /*0818*/ 	.word	0x0001c010


	//   ....[170]....
        /*081c*/ 	.word	0x0001c140


	//   ....[171]....
        /*0820*/ 	.word	0x0001c210


	//   ....[172]....
        /*0824*/ 	.word	0x0001c2e0


	//   ....[173]....
        /*0828*/ 	.word	0x0001c3c0


	//   ....[174]....
        /*082c*/ 	.word	0x0001c420


	//   ....[175]....
        /*0830*/ 	.word	0x0001c500


	//   ....[176]....
        /*0834*/ 	.word	0x0001c560


	//   ....[177]....
        /*0838*/ 	.word	0x0001c640


	//   ....[178]....
        /*083c*/ 	.word	0x0001c6a0


	//   ....[179]....
        /*0840*/ 	.word	0x0001c7b0


	//   ....[180]....
        /*0844*/ 	.word	0x0001c8a0


	//   ....[181]....
        /*0848*/ 	.word	0x0001c940


	//   ....[182]....
        /*084c*/ 	.word	0x0001c9a0


	//   ....[183]....
        /*0850*/ 	.word	0x0001cac0


	//   ....[184]....
        /*0854*/ 	.word	0x0001cb20


	//   ....[185]....
        /*0858*/ 	.word	0x0001cc40


	//   ....[186]....
        /*085c*/ 	.word	0x0001cca0


	//   ....[187]....
        /*0860*/ 	.word	0x0001cdc0


	//   ....[188]....
        /*0864*/ 	.word	0x0001ce20


	//   ....[189]....
        /*0868*/ 	.word	0x0001cef0


	//   ....[190]....
        /*086c*/ 	.word	0x0001d050


	//   ....[191]....
        /*0870*/ 	.word	0x0001d0f0


	//   ....[192]....
        /*0874*/ 	.word	0x0001d240


	//   ....[193]....
        /*0878*/ 	.word	0x0001d2f0


	//   ....[194]....
        /*087c*/ 	.word	0x0001d350


	//   ....[195]....
        /*0880*/ 	.word	0x0001d410


	//   ....[196]....
        /*0884*/ 	.word	0x0001d4f0


	//   ....[197]....
        /*0888*/ 	.word	0x0001d5b0


	//   ....[198]....
        /*088c*/ 	.word	0x0001d690


	//   ....[199]....
        /*0890*/ 	.word	0x0001d750


	//   ....[200]....
        /*0894*/ 	.word	0x0001d860


	//   ....[201]....
        /*0898*/ 	.word	0x0001d900


	//   ....[202]....
        /*089c*/ 	.word	0x0001da80


	//   ....[203]....
        /*08a0*/ 	.word	0x0001daf0


	//   ....[204]....
        /*08a4*/ 	.word	0x0001db60


	//   ....[205]....
        /*08a8*/ 	.word	0x0001dbd0


	//   ....[206]....
        /*08ac*/ 	.word	0x0001dc40


	//   ....[207]....
        /*08b0*/ 	.word	0x0001dcc0


	//   ....[208]....
        /*08b4*/ 	.word	0x0001dd40


	//   ....[209]....
        /*08b8*/ 	.word	0x0001ddd0


	//   ....[210]....
        /*08bc*/ 	.word	0x0001de40


	//   ....[211]....
        /*08c0*/ 	.word	0x0001deb0


	//   ....[212]....
        /*08c4*/ 	.word	0x0001df20


	//   ....[213]....
        /*08c8*/ 	.word	0x0001dfa0


	//   ....[214]....
        /*08cc*/ 	.word	0x0001e010


	//   ....[215]....
        /*08d0*/ 	.word	0x0001e0a0


	//   ....[216]....
        /*08d4*/ 	.word	0x0001e100


	//   ....[217]....
        /*08d8*/ 	.word	0x0001e190


	//   ....[218]....
        /*08dc*/ 	.word	0x0001e2c0


	//----- nvinfo : EIATTR_REG_RECONFIG
	.align		4
.L_295:
        /*08e0*/ 	.byte	0x01, 0x54
	.zero		2


	//----- nvinfo : EIATTR_SYSCALL_OFFSETS
	.align		4
        /*08e4*/ 	.byte	0x04, 0x46
        /*08e6*/ 	.short	(.L_297 - .L_296)


	//   ....[0]....
.L_296:
        /*08e8*/ 	.word	0x00002190


	//   ....[1]....
        /*08ec*/ 	.word	0x00016170


	//   ....[2]....
        /*08f0*/ 	.word	0x000162c0


	//   ....[3]....
        /*08f4*/ 	.word	0x000163b0


	//   ....[4]....
        /*08f8*/ 	.word	0x00017250


	//----- nvinfo : EIATTR_MBARRIER_INSTR_OFFSETS
	.align		4
.L_297:
        /*08fc*/ 	.byte	0x04, 0x39
        /*08fe*/ 	.short	(.L_299 - .L_298)


	//   ....[0]....
.L_298:
        /*0900*/ 	.word	0x00000180
        /*0904*/ 	.word	0x000000ff
        /*0908*/ 	.word	0x00038800
        /*090c*/ 	.short	0x0100
        /*090e*/ 	.byte	0x08
	.zero		1


	//   ....[1]....
        /*0910*/ 	.word	0x00000190
        /*0914*/ 	.word	0x000000ff
        /*0918*/ 	.word	0x00038820
        /*091c*/ 	.short	0x0100
        /*091e*/ 	.byte	0x08
	.zero		1


	//   ....[2]....
        /*0920*/ 	.word	0x00000280
        /*0924*/ 	.word	0x000000ff
        /*0928*/ 	.word	0x00038830
        /*092c*/ 	.short	0x0100
        /*092e*/ 	.byte	0x08
	.zero		1


	//   ....[3]....
        /*0930*/ 	.word	0x00000290
        /*0934*/ 	.word	0x000000ff
        /*0938*/ 	.word	0x00038840
        /*093c*/ 	.short	0x0100
        /*093e*/ 	.byte	0x08
	.zero		1


	//   ....[4]....
        /*0940*/ 	.word	0x000002a0
        /*0944*/ 	.word	0x000000ff
        /*0948*/ 	.word	0x00038838
        /*094c*/ 	.short	0x0100
        /*094e*/ 	.byte	0x08
	.zero		1


	//   ....[5]....
        /*0950*/ 	.word	0x000002b0
        /*0954*/ 	.word	0x000000ff
        /*0958*/ 	.word	0x00038848
        /*095c*/ 	.short	0x0100
        /*095e*/ 	.byte	0x08
	.zero		1


	//   ....[6]....
        /*0960*/ 	.word	0x000003e0
        /*0964*/ 	.word	0x000000ff
        /*0968*/ 	.word	0x00038850
        /*096c*/ 	.short	0x0100
        /*096e*/ 	.byte	0x08
	.zero		1


	//   ....[7]....
        /*0970*/ 	.word	0x000003f0
        /*0974*/ 	.word	0x000000ff
        /*0978*/ 	.word	0x00038860
        /*097c*/ 	.short	0x0100
        /*097e*/ 	.byte	0x08
	.zero		1


	//   ....[8]....
        /*0980*/ 	.word	0x00000400
        /*0984*/ 	.word	0x000000ff
        /*0988*/ 	.word	0x00038858
        /*098c*/ 	.short	0x0100
        /*098e*/ 	.byte	0x08
	.zero		1


	//   ....[9]....
        /*0990*/ 	.word	0x00000410
        /*0994*/ 	.word	0x000000ff
        /*0998*/ 	.word	0x00038868
        /*099c*/ 	.short	0x0100
        /*099e*/ 	.byte	0x08
	.zero		1


	//   ....[10]....
        /*09a0*/ 	.word	0x00000500
        /*09a4*/ 	.word	0x000000ff
        /*09a8*/ 	.word	0x00038870
        /*09ac*/ 	.short	0x0100
        /*09ae*/ 	.byte	0x06
	.zero		1


	//   ....[11]....
        /*09b0*/ 	.word	0x00000510
        /*09b4*/ 	.word	0x000000ff
        /*09b8*/ 	.word	0x00038880
        /*09bc*/ 	.short	0x0100
        /*09be*/ 	.byte	0x06
	.zero		1


	//   ....[12]....
        /*09c0*/ 	.word	0x00000520
        /*09c4*/ 	.word	0x000000ff
        /*09c8*/ 	.word	0x00038878
        /*09cc*/ 	.short	0x0100
        /*09ce*/ 	.byte	0x06
	.zero		1


	//   ....[13]....
        /*09d0*/ 	.word	0x00000530
        /*09d4*/ 	.word	0x000000ff
        /*09d8*/ 	.word	0x00038888
        /*09dc*/ 	.short	0x0100
        /*09de*/ 	.byte	0x06
	.zero		1


	//   ....[14]....
        /*09e0*/ 	.word	0x00000660
        /*09e4*/ 	.word	0x000000ff
        /*09e8*/ 	.word	0x00038890
        /*09ec*/ 	.short	0x0100
        /*09ee*/ 	.byte	0x08
	.zero		1


	//   ....[15]....
        /*09f0*/ 	.word	0x00000670
        /*09f4*/ 	.word	0x000000ff
        /*09f8*/ 	.word	0x000388a0
        /*09fc*/ 	.short	0x0100
        /*09fe*/ 	.byte	0x08
	.zero		1


	//   ....[16]....
        /*0a00*/ 	.word	0x00000680
        /*0a04*/ 	.word	0x000000ff
        /*0a08*/ 	.word	0x00038898
        /*0a0c*/ 	.short	0x0100
        /*0a0e*/ 	.byte	0x08
	.zero		1


	//   ....[17]....
        /*0a10*/ 	.word	0x00000690
        /*0a14*/ 	.word	0x000000ff
        /*0a18*/ 	.word	0x000388a8
        /*0a1c*/ 	.short	0x0100
        /*0a1e*/ 	.byte	0x08
	.zero		1


	//   ....[18]....
        /*0a20*/ 	.word	0x000007d0
        /*0a24*/ 	.word	0x000000ff
        /*0a28*/ 	.word	0x000388b0
        /*0a2c*/ 	.short	0x0100
        /*0a2e*/ 	.byte	0x08
	.zero		1


	//   ....[19]....
        /*0a30*/ 	.word	0x000007e0
        /*0a34*/ 	.word	0x000000ff
        /*0a38*/ 	.word	0x000388c0
        /*0a3c*/ 	.short	0x0100
        /*0a3e*/ 	.byte	0x08
	.zero		1


	//   ....[20]....
        /*0a40*/ 	.word	0x000007f0
        /*0a44*/ 	.word	0x000000ff
        /*0a48*/ 	.word	0x000388b8
        /*0a4c*/ 	.short	0x0100
        /*0a4e*/ 	.byte	0x08
	.zero		1


	//   ....[21]....
        /*0a50*/ 	.word	0x00000800
        /*0a54*/ 	.word	0x000000ff
        /*0a58*/ 	.word	0x000388c8
        /*0a5c*/ 	.short	0x0100
        /*0a5e*/ 	.byte	0x08
	.zero		1


	//   ....[22]....
        /*0a60*/ 	.word	0x00002260
        /*0a64*/ 	.word	0x000000ff
        /*0a68*/ 	.word	0x00038800
        /*0a6c*/ 	.short	0x010a
        /*0a6e*/ 	.byte	0x06
	.zero		1


	//   ....[23]....
        /*0a70*/ 	.word	0x00002300
        /*0a74*/ 	.word	0x00000000
        /*0a78*/ 	.word	0x00038830
        /*0a7c*/ 	.short	0x010a
        /*0a7e*/ 	.byte	0x3f
	.zero		1


	//   ....[24]....
        /*0a80*/ 	.word	0x00002340
        /*0a84*/ 	.word	0x00000000
        /*0a88*/ 	.word	0x00038830
        /*0a8c*/ 	.short	0x010a
        /*0a8e*/ 	.byte	0x3f
	.zero		1


	//   ....[25]....
        /*0a90*/ 	.word	0x00005420
        /*0a94*/ 	.word	0x000000ff
        /*0a98*/ 	.word	0x00000000
        /*0a9c*/ 	.short	0x0101
        /*0a9e*/ 	.byte	0x04
	.zero		1


	//   ....[26]....
        /*0aa0*/ 	.word	0x000064d0
        /*0aa4*/ 	.word	0x000000ff
        /*0aa8*/ 	.word	0x00038830
        /*0aac*/ 	.short	0x010a
        /*0aae*/ 	.byte	0x3d
	.zero		1


	//   ....[27]....
        /*0ab0*/ 	.word	0x00006510
        /*0ab4*/ 	.word	0x000000ff
        /*0ab8*/ 	.word	0x00038830
        /*0abc*/ 	.short	0x010a
        /*0abe*/ 	.byte	0x3d
	.zero		1


	//   ....[28]....
        /*0ac0*/ 	.word	0x00008a80
        /*0ac4*/ 	.word	0x000000ff
        /*0ac8*/ 	.word	0x00038850
        /*0acc*/ 	.short	0x010a
        /*0ace*/ 	.byte	0x04
	.zero		1


	//   ....[29]....
        /*0ad0*/ 	.word	0x00008ac0
        /*0ad4*/ 	.word	0x000000ff
        /*0ad8*/ 	.word	0x00038850
        /*0adc*/ 	.short	0x010a
        /*0ade*/ 	.byte	0x04
	.zero		1


	//   ....[30]....
        /*0ae0*/ 	.word	0x000092b0
        /*0ae4*/ 	.word	0x000000ff
        /*0ae8*/ 	.word	0x00000000
        /*0aec*/ 	.short	0x0101
        /*0aee*/ 	.byte	0x3d
	.zero		1


	//   ....[31]....
        /*0af0*/ 	.word	0x0000a5e0
        /*0af4*/ 	.word	0x000000ff
        /*0af8*/ 	.word	0x00000000
        /*0afc*/ 	.short	0x0101
        /*0afe*/ 	.byte	0x04
	.zero		1


	//   ....[32]....
        /*0b00*/ 	.word	0x0000a810
        /*0b04*/ 	.word	0x000000ff
        /*0b08*/ 	.word	0x00038830
        /*0b0c*/ 	.short	0x010a
        /*0b0e*/ 	.byte	0x04
	.zero		1


	//   ....[33]....
        /*0b10*/ 	.word	0x0000a850
        /*0b14*/ 	.word	0x000000ff
        /*0b18*/ 	.word	0x00038830
        /*0b1c*/ 	.short	0x010a
        /*0b1e*/ 	.byte	0x04
	.zero		1


	//   ....[34]....
        /*0b20*/ 	.word	0x0000cdc0
        /*0b24*/ 	.word	0x000000ff
        /*0b28*/ 	.word	0x00038850
        /*0b2c*/ 	.short	0x010a
        /*0b2e*/ 	.byte	0x04
	.zero		1


	//   ....[35]....
        /*0b30*/ 	.word	0x0000ce00
        /*0b34*/ 	.word	0x000000ff
        /*0b38*/ 	.word	0x00038850
        /*0b3c*/ 	.short	0x010a
        /*0b3e*/ 	.byte	0x04
	.zero		1


	//   ....[36]....
        /*0b40*/ 	.word	0x0000d470
        /*0b44*/ 	.word	0x000000ff
        /*0b48*/ 	.word	0x00000000
        /*0b4c*/ 	.short	0x0101
        /*0b4e*/ 	.byte	0x06
	.zero		1


	//   ....[37]....
        /*0b50*/ 	.word	0x0000e270
        /*0b54*/ 	.word	0x000000ff
        /*0b58*/ 	.word	0x00000000
        /*0b5c*/ 	.short	0x0101
        /*0b5e*/ 	.byte	0x04
	.zero		1


	//   ....[38]....
        /*0b60*/ 	.word	0x0000eba0
        /*0b64*/ 	.word	0x000000ff
        /*0b68*/ 	.word	0x00038850
        /*0b6c*/ 	.short	0x010a
        /*0b6e*/ 	.byte	0x08
	.zero		1


	//   ....[39]....
        /*0b70*/ 	.word	0x0000ebe0
        /*0b74*/ 	.word	0x000000ff
        /*0b78*/ 	.word	0x00038850
        /*0b7c*/ 	.short	0x010a
        /*0b7e*/ 	.byte	0x08
	.zero		1


	//   ....[40]....
        /*0b80*/ 	.word	0x0000f200
        /*0b84*/ 	.word	0x000000ff
        /*0b88*/ 	.word	0x00000000
        /*0b8c*/ 	.short	0x0101
        /*0b8e*/ 	.byte	0x04
	.zero		1


	//   ....[41]....
        /*0b90*/ 	.word	0x00011620
        /*0b94*/ 	.word	0x000000ff
        /*0b98*/ 	.word	0x00000000
        /*0b9c*/ 	.short	0x0101
        /*0b9e*/ 	.byte	0x08
	.zero		1


	//   ....[42]....
        /*0ba0*/ 	.word	0x00011ed0
        /*0ba4*/ 	.word	0x000000ff
        /*0ba8*/ 	.word	0x00000000
        /*0bac*/ 	.short	0x0101
        /*0bae*/ 	.byte	0x08
	.zero		1


	//   ....[43]....
        /*0bb0*/ 	.word	0x00016980
        /*0bb4*/ 	.word	0x00000005
        /*0bb8*/ 	.word	0x00038840
        /*0bbc*/ 	.short	0x010a
        /*0bbe*/ 	.byte	0x3f
	.zero		1


	//   ....[44]....
        /*0bc0*/ 	.word	0x00016f70
        /*0bc4*/ 	.word	0x00000005
        /*0bc8*/ 	.word	0x00038830
        /*0bcc*/ 	.short	0x0107
        /*0bce*/ 	.byte	0x3f
	.zero		1


	//   ....[45]....
        /*0bd0*/ 	.word	0x00017050
        /*0bd4*/ 	.word	0x00000005
        /*0bd8*/ 	.word	0x00038830
        /*0bdc*/ 	.short	0x0101
        /*0bde*/ 	.byte	0x3f
	.zero		1


	//   ....[46]....
        /*0be0*/ 	.word	0x00017c30
        /*0be4*/ 	.word	0x00000016
        /*0be8*/ 	.word	0x00038800
        /*0bec*/ 	.short	0x0107
        /*0bee*/ 	.byte	0x3f
	.zero		1


	//   ....[47]....
        /*0bf0*/ 	.word	0x00017d50
        /*0bf4*/ 	.word	0x00000016
        /*0bf8*/ 	.word	0x00038800
        /*0bfc*/ 	.short	0x0101
        /*0bfe*/ 	.byte	0x3f
	.zero		1


	//   ....[48]....
        /*0c00*/ 	.word	0x00017d70
        /*0c04*/ 	.word	0x00000016
        /*0c08*/ 	.word	0x00038820
        /*0c0c*/ 	.short	0x010a
        /*0c0e*/ 	.byte	0x3f
	.zero		1


	//   ....[49]....
        /*0c10*/ 	.word	0x00018140
        /*0c14*/ 	.word	0x00000006
        /*0c18*/ 	.word	0x00038840
        /*0c1c*/ 	.short	0x010a
        /*0c1e*/ 	.byte	0x3f
	.zero		1


	//   ....[50]....
        /*0c20*/ 	.word	0x000186a0
        /*0c24*/ 	.word	0x00000006
        /*0c28*/ 	.word	0x00038830
        /*0c2c*/ 	.short	0x0107
        /*0c2e*/ 	.byte	0x3f
	.zero		1


	//   ....[51]....
        /*0c30*/ 	.word	0x00018750
        /*0c34*/ 	.word	0x00000006
        /*0c38*/ 	.word	0x00038830
        /*0c3c*/ 	.short	0x0101
        /*0c3e*/ 	.byte	0x3f
	.zero		1


	//   ....[52]....
        /*0c40*/ 	.word	0x000187b0
        /*0c44*/ 	.word	0x00000006
        /*0c48*/ 	.word	0x00038860
        /*0c4c*/ 	.short	0x010a
        /*0c4e*/ 	.byte	0x3f
	.zero		1


	//   ....[53]....
        /*0c50*/ 	.word	0x00018cb0
        /*0c54*/ 	.word	0x00000006
        /*0c58*/ 	.word	0x00038850
        /*0c5c*/ 	.short	0x0107
        /*0c5e*/ 	.byte	0x3f
	.zero		1


	//   ....[54]....
        /*0c60*/ 	.word	0x00018e40
        /*0c64*/ 	.word	0x00000006
        /*0c68*/ 	.word	0x00038850
        /*0c6c*/ 	.short	0x0101
        /*0c6e*/ 	.byte	0x3f
	.zero		1


	//   ....[55]....
        /*0c70*/ 	.word	0x00019050
        /*0c74*/ 	.word	0x00000004
        /*0c78*/ 	.word	0x00038860
        /*0c7c*/ 	.short	0x010a
        /*0c7e*/ 	.byte	0x3f
	.zero		1


	//   ....[56]....
        /*0c80*/ 	.word	0x00019570
        /*0c84*/ 	.word	0x00000004
        /*0c88*/ 	.word	0x00038850
        /*0c8c*/ 	.short	0x0107
        /*0c8e*/ 	.byte	0x3f
	.zero		1


	//   ....[57]....
        /*0c90*/ 	.word	0x00019620
        /*0c94*/ 	.word	0x00000004
        /*0c98*/ 	.word	0x00038850
        /*0c9c*/ 	.short	0x0101
        /*0c9e*/ 	.byte	0x3f
	.zero		1


	//   ....[58]....
        /*0ca0*/ 	.word	0x0001a770
        /*0ca4*/ 	.word	0x00000004
        /*0ca8*/ 	.word	0x00038820
        /*0cac*/ 	.short	0x010a
        /*0cae*/ 	.byte	0x3f
	.zero		1


	//   ....[59]....
        /*0cb0*/ 	.word	0x0001a910
        /*0cb4*/ 	.word	0x00000005
        /*0cb8*/ 	.word	0x00038840
        /*0cbc*/ 	.short	0x010a
        /*0cbe*/ 	.byte	0x3f
	.zero		1


	//   ....[60]....
        /*0cc0*/ 	.word	0x0001a9b0
        /*0cc4*/ 	.word	0x0000001b
        /*0cc8*/ 	.word	0x00038840
        /*0ccc*/ 	.short	0x010a
        /*0cce*/ 	.byte	0x3f
	.zero		1


	//   ....[61]....
        /*0cd0*/ 	.word	0x0001a9f0
        /*0cd4*/ 	.word	0x00000005
        /*0cd8*/ 	.word	0x00038860
        /*0cdc*/ 	.short	0x010a
        /*0cde*/ 	.byte	0x3f
	.zero		1


	//   ....[62]....
        /*0ce0*/ 	.word	0x0001aa30
        /*0ce4*/ 	.word	0x0000001b
        /*0ce8*/ 	.word	0x00038860
        /*0cec*/ 	.short	0x010a
        /*0cee*/ 	.byte	0x3f
	.zero		1


	//   ....[63]....
        /*0cf0*/ 	.word	0x0001aab0
        /*0cf4*/ 	.word	0x00000003
        /*0cf8*/ 	.word	0x00038800
        /*0cfc*/ 	.short	0x010a
        /*0cfe*/ 	.byte	0x3f
	.zero		1


	//   ....[64]....
        /*0d00*/ 	.word	0x0001ab00
        /*0d04*/ 	.word	0x00000000
        /*0d08*/ 	.word	0x00038830
        /*0d0c*/ 	.short	0x010a
        /*0d0e*/ 	.byte	0x3f
	.zero		1


	//   ....[65]....
        /*0d10*/ 	.word	0x0001ab60
        /*0d14*/ 	.word	0x00000004
        /*0d18*/ 	.word	0x00038830
        /*0d1c*/ 	.short	0x010a
        /*0d1e*/ 	.byte	0x3f
	.zero		1


	//   ....[66]....
        /*0d20*/ 	.word	0x0001abc0
        /*0d24*/ 	.word	0x00000002
        /*0d28*/ 	.word	0x00038850
        /*0d2c*/ 	.short	0x010a
        /*0d2e*/ 	.byte	0x3f
	.zero		1


	//   ....[67]....
        /*0d30*/ 	.word	0x0001ac20
        /*0d34*/ 	.word	0x00000004
        /*0d38*/ 	.word	0x00038830
        /*0d3c*/ 	.short	0x010a
        /*0d3e*/ 	.byte	0x3f
	.zero		1


	//   ....[68]....
        /*0d40*/ 	.word	0x0001ac80
        /*0d44*/ 	.word	0x00000002
        /*0d48*/ 	.word	0x00038850
        /*0d4c*/ 	.short	0x010a
        /*0d4e*/ 	.byte	0x3f
	.zero		1


	//   ....[69]....
        /*0d50*/ 	.word	0x0001ace0
        /*0d54*/ 	.word	0x00000007
        /*0d58*/ 	.word	0x00038850
        /*0d5c*/ 	.short	0x010a
        /*0d5e*/ 	.byte	0x3f
	.zero		1


	//   ....[70]....
        /*0d60*/ 	.word	0x0001ae00
        /*0d64*/ 	.word	0x00000005
        /*0d68*/ 	.word	0x00038840
        /*0d6c*/ 	.short	0x010a
        /*0d6e*/ 	.byte	0x3f
	.zero		1


	//   ....[71]....
        /*0d70*/ 	.word	0x0001c040
        /*0d74*/ 	.word	0x00000016
        /*0d78*/ 	.word	0x00038820
        /*0d7c*/ 	.short	0x010a
        /*0d7e*/ 	.byte	0x3f
	.zero		1


	//   ....[72]....
        /*0d80*/ 	.word	0x0001c090
        /*0d84*/ 	.word	0x00000006
        /*0d88*/ 	.word	0x00038840
        /*0d8c*/ 	.short	0x010a
        /*0d8e*/ 	.byte	0x3f
	.zero		1


	//   ....[73]....
        /*0d90*/ 	.word	0x0001c7f0
        /*0d94*/ 	.word	0x00000006
        /*0d98*/ 	.word	0x00038860
        /*0d9c*/ 	.short	0x010a
        /*0d9e*/ 	.byte	0x3f
	.zero		1


	//   ....[74]....
        /*0da0*/ 	.word	0x0001cfa0
        /*0da4*/ 	.word	0x00000004
        /*0da8*/ 	.word	0x00038860
        /*0dac*/ 	.short	0x010a
        /*0dae*/ 	.byte	0x3f
	.zero		1


	//   ....[75]....
        /*0db0*/ 	.word	0x0001e1e0
        /*0db4*/ 	.word	0x00000004
        /*0db8*/ 	.word	0x00038820
        /*0dbc*/ 	.short	0x010a
        /*0dbe*/ 	.byte	0x3f
	.zero		1


	//   ....[76]....
        /*0dc0*/ 	.word	0x0001e380
        /*0dc4*/ 	.word	0x00000005
        /*0dc8*/ 	.word	0x00038840
        /*0dcc*/ 	.short	0x010a
        /*0dce*/ 	.byte	0x3f
	.zero		1


	//   ....[77]....
        /*0dd0*/ 	.word	0x0001e3d0
        /*0dd4*/ 	.word	0x0000001b
        /*0dd8*/ 	.word	0x00038840
        /*0ddc*/ 	.short	0x010a
        /*0dde*/ 	.byte	0x3f
	.zero		1


	//   ....[78]....
        /*0de0*/ 	.word	0x0001e420
        /*0de4*/ 	.word	0x00000005
        /*0de8*/ 	.word	0x00038860
        /*0dec*/ 	.short	0x010a
        /*0dee*/ 	.byte	0x3f
	.zero		1


	//----- nvinfo : EIATTR_NUM_MBARRIERS
	.align		4
.L_299:
        /*0df0*/ 	.byte	0x03, 0x38
        /*0df2*/ 	.short	0x0016


	//----- nvinfo : EIATTR_EXIT_INSTR_OFFSETS
	.align		4
        /*0df4*/ 	.byte	0x04, 0x1c
        /*0df6*/ 	.short	(.L_301 - .L_300)


	//   ....[0]....
.L_300:
        /*0df8*/ 	.word	0x00000990


	//   ....[1]....
        /*0dfc*/ 	.word	0x00014570


	//   ....[2]....
        /*0e00*/ 	.word	0x0001aa80


	//----- nvinfo : EIATTR_MAX_THREADS
	.align		4
.L_301:
        /*0e04*/ 	.byte	0x04, 0x05
        /*0e06*/ 	.short	(.L_303 - .L_302)
.L_302:
        /*0e08*/ 	.word	0x00000180
        /*0e0c*/ 	.word	0x00000001
        /*0e10*/ 	.word	0x00000001


	//----- nvinfo : EIATTR_CRS_STACK_SIZE
	.align		4
.L_303:
        /*0e14*/ 	.byte	0x04, 0x1e
        /*0e16*/ 	.short	(.L_305 - .L_304)
.L_304:
        /*0e18*/ 	.word	0x00000000


	//----- nvinfo : EIATTR_CBANK_PARAM_SIZE
	.align		4
.L_305:
        /*0e1c*/ 	.byte	0x03, 0x19
        /*0e1e*/ 	.short	0x0af0


	//----- nvinfo : EIATTR_PARAM_CBANK
	.align		4
        /*0e20*/ 	.byte	0x04, 0x0a
        /*0e22*/ 	.short	(.L_307 - .L_306)
	.align		4
.L_306:
        /*0e24*/ 	.word	index@(.nv.constant0._ZN7cutlass13device_kernelIN5flash11enable_sm90INS1_16FlashAttnFwdSm90INS1_25CollectiveMainloopFwdSm90ILi2EN4cute5tupleIJNS5_1CILi1EEES8_S8_EEENS6_IJNS7_ILi128EEENS7_ILi80EEENS7_ILi256EEEEEELi256ENS_10bfloat16_tEfNS_4arch4Sm90ELb1ELb0ELb1ELb1ELb1ELb0ELb0ELb1ELb1ELb1ELb1ELb0EEENS1_21CollectiveEpilogueFwdINS6_IJSA_SC_SB_EEES9_SE_SG_Li256ELb1ELb1ELb1ELb0EEENS1_36VarlenDynamicPersistentTileSchedulerILi128ELi80ELi256ELi128ELb1ELb1ELb1ELb1ELb1ELb1EEEEEEEEEvNT_6ParamsE)
        /*0e28*/ 	.short	0x0210
        /*0e2a*/ 	.short	0x0af0


	//----- nvinfo : EIATTR_SW_WAR
	.align		4
.L_307:
        /*0e2c*/ 	.byte	0x04, 0x36
        /*0e2e*/ 	.short	(.L_309 - .L_308)
.L_308:
        /*0e30*/ 	.word	0x00000008
.L_309:


//--------------------- .nv.info._ZN7cutlass13device_kernelIN5flash11enable_sm90INS1_16FlashAttnFwdSm90INS1_25CollectiveMainloopFwdSm90ILi2EN4cute5tupleIJNS5_1CILi1EEES8_S8_EEENS6_IJNS7_ILi128EEENS7_ILi80EEENS7_ILi256EEEEEELi256ENS_10bfloat16_tEfNS_4arch4Sm90ELb1ELb0ELb1ELb1ELb1ELb1ELb0ELb1ELb1ELb1ELb1ELb0EEENS1_21CollectiveEpilogueFwdINS6_IJSA_SC_SB_EEES9_SE_SG_Li256ELb1ELb1ELb1ELb0EEENS1_36VarlenDynamicPersistentTileSchedulerILi128ELi80ELi256ELi128ELb1ELb1ELb1ELb1ELb1ELb1EEEEEEEEEvNT_6ParamsE --------------------------
	.section	.nv.info._ZN7cutlass13device_kernelIN5flash11enable_sm90INS1_16FlashAttnFwdSm90INS1_25CollectiveMainloopFwdSm90ILi2EN4cute5tupleIJNS5_1CILi1EEES8_S8_EEENS6_IJNS7_ILi128EEENS7_ILi80EEENS7_ILi256EEEEEELi256ENS_10bfloat16_tEfNS_4arch4Sm90ELb1ELb0ELb1ELb1ELb1ELb1ELb0ELb1ELb1ELb1ELb1ELb0EEENS1_21CollectiveEpilogueFwdINS6_IJSA_SC_SB_EEES9_SE_SG_Li256ELb1ELb1ELb1ELb0EEENS1_36VarlenDynamicPersistentTileSchedulerILi128ELi80ELi256ELi128ELb1ELb1ELb1ELb1ELb1ELb1EEEEEEEEEvNT_6ParamsE,"",@"SHT_CUDA_INFO"
	.sectionflags	@""
	.align	4


	//----- nvinfo : EIATTR_CUDA_API_VERSION
	.align		4
        /*0000*/ 	.byte	0x04, 0x37
        /*0002*/ 	.short	(.L_311 - .L_310)
.L_310:
        /*0004*/ 	.word	0x00000082


	//----- nvinfo : EIATTR_KPARAM_INFO
	.align		4
.L_311:
        /*0008*/ 	.byte	0x04, 0x17
        /*000a*/ 	.short	(.L_313 - .L_312)
.L_312:
        /*000c*/ 	.word	0x00000000
        /*0010*/ 	.short	0x0000
        /*0012*/ 	.short	0x0070
        /*0014*/ 	.byte	0x00, 0xf0, 0x01, 0x2a


	//----- nvinfo : EIATTR_SPARSE_MMA_MASK
	.align		4
.L_313:
        /*0018*/ 	.byte	0x03, 0x50
        /*001a*/ 	.short	0x0000


	//----- nvinfo : EIATTR_MAXREG_COUNT
	.align		4
        /*001c*/ 	.byte	0x03, 0x1b
        /*001e*/ 	.short	0x00a8


	//----- nvinfo : EIATTR_NUM_BARRIERS
	.align		4
        /*0020*/ 	.byte	0x02, 0x4c
        /*0022*/ 	.byte	0x10
	.zero		1


	//----- nvinfo : EIATTR_EXTERNS
	.align		4
        /*0024*/ 	.byte	0x04, 0x0f
        /*0026*/ 	.short	(.L_315 - .L_314)


	//   ....[0]....
	.align		4
.L_314:
        /*0028*/ 	.word	index@(__assertfail)


	//----- nvinfo : EIATTR_ANNOTATIONS
	.align		4
.L_315:
        /*002c*/ 	.byte	0x04, 0x55
        /*002e*/ 	.short	(.L_317 - .L_316)


	//   ....[0]....
.L_316:
        /* <DEDUP_REMOVED lines=168> */


	//----- nvinfo : EIATTR_MERCURY_ISA_VERSION
	.align		4
.L_317:
        /*0aa0*/ 	.byte	0x03, 0x5f
        /*0aa2*/ 	.short	0x0101


	//----- nvinfo : EIATTR_UNUSED_LOAD_BYTE_OFFSET
	.align		4
        /*0aa4*/ 	.byte	0x04, 0x44
        /*0aa6*/ 	.short	(.L_319 - .L_318)


	//   ....[0]....
.L_318:
        /*0aa8*/ 	.word	0x00000a60
        /*0aac*/ 	.word	0x0000fff0


	//   ....[1]....
        /*0ab0*/ 	.word	0x00027060
        /*0ab4*/ 	.word	0x0000fff0


	//----- nvinfo : EIATTR_INT_WARP_WIDE_INSTR_OFFSETS
	.align		4
.L_319:
        /*0ab8*/ 	.byte	0x04, 0x31
        /*0aba*/ 	.short	(.L_321 - .L_320)


	//   ....[0]....
.L_320:
        /*0abc*/ 	.word	0x00000130


	//   ....[1]....
        /*0ac0*/ 	.word	0x00000170


	//   ....[2]....
        /*0ac4*/ 	.word	0x000001e0


	//   ....[3]....
        /*0ac8*/ 	.word	0x0002edb0


	//   ....[4]....
        /*0acc*/ 	.word	0x0002ee40


	//   ....[5]....
        /*0ad0*/ 	.word	0x00031d60


	//   ....[6]....
        /*0ad4*/ 	.word	0x00031df0


	//----- nvinfo : EIATTR_COOP_GROUP_MASK_REGIDS
	.align		4
.L_321:
        /*0ad8*/ 	.byte	0x04, 0x29
        /*0ada*/ 	.short	(.L_323 - .L_322)


	//   ....[0]....
.L_322:
        /*0adc*/ 	.word	0xffffffff


	//   ....[1]....
        /*0ae0*/ 	.word	0xffffffff


	//   ....[2]....
        /*0ae4*/ 	.word	0xffffffff


	//   ....[3]....
        /*0ae8*/ 	.word	0xffffffff


	//   ....[4]....
        /*0aec*/ 	.word	0xffffffff


	//   ....[5]....
        /*0af0*/ 	.word	0xffffffff


	//   ....[6]....
        /*0af4*/ 	.word	0xffffffff


	//   ....[7]....
        /*0af8*/ 	.word	0xffffffff


	//   ....[8]....
        /*0afc*/ 	.word	0xffffffff


	//   ....[9]....
        /*0b00*/ 	.word	0xffffffff


	//   ....[10]....
        /*0b04*/ 	.word	0xffffffff


	//   ....[11]....
        /*0b08*/ 	.word	0xffffffff


	//   ....[12]....
        /*0b0c*/ 	.word	0xffffffff


	//   ....[13]....
        /*0b10*/ 	.word	0xffffffff


	//   ....[14]....
        /*0b14*/ 	.word	0xffffffff


	//   ....[15]....
        /*0b18*/ 	.word	0xffffffff


	//   ....[16]....
        /*0b1c*/ 	.word	0xffffffff


	//   ....[17]....
        /*0b20*/ 	.word	0xffffffff


	//   ....[18]....
        /*0b24*/ 	.word	0xffffffff


	//   ....[19]....
        /*0b28*/ 	.word	0xffffffff


	//   ....[20]....
        /*0b2c*/ 	.word	0xffffffff


	//   ....[21]....
        /*0b30*/ 	.word	0xffffffff


	//   ....[22]....
        /*0b34*/ 	.word	0xffffffff


	//   ....[23]....
        /*0b38*/ 	.word	0xffffffff


	//   ....[24]....
        /*0b3c*/ 	.word	0xffffffff


	//   ....[25]....
        /*0b40*/ 	.word	0xffffffff


	//   ....[26]....
        /*0b44*/ 	.word	0xffffffff


	//   ....[27]....
        /*0b48*/ 	.word	0xffffffff


	//   ....[28]....
        /*0b4c*/ 	.word	0xffffffff


	//   ....[29]....
        /*0b50*/ 	.word	0xffffffff


	//   ....[30]....
        /*0b54*/ 	.word	0xffffffff


	//   ....[31]....
        /*0b58*/ 	.word	0xffffffff


	//   ....[32]....
        /*0b5c*/ 	.word	0xffffffff


	//   ....[33]....
        /*0b60*/ 	.word	0xffffffff


	//   ....[34]....
        /*0b64*/ 	.word	0xffffffff


	//   ....[35]....
        /*0b68*/ 	.word	0xffffffff


	//   ....[36]....
        /*0b6c*/ 	.word	0xffffffff


	//   ....[37]....
        /*0b70*/ 	.word	0xffffffff


	//   ....[38]....
        /*0b74*/ 	.word	0xffffffff


	//   ....[39]....
        /*0b78*/ 	.word	0xffffffff


	//   ....[40]....
        /*0b7c*/ 	.word	0xffffffff


	//   ....[41]....
        /*0b80*/ 	.word	0xffffffff


	//   ....[42]....
        /*0b84*/ 	.word	0xffffffff


	//   ....[43]....
        /*0b88*/ 	.word	0xffffffff


	//   ....[44]....
        /*0b8c*/ 	.word	0xffffffff


	//   ....[45]....
        /*0b90*/ 	.word	0xffffffff


	//   ....[46]....
        /*0b94*/ 	.word	0xffffffff


	//   ....[47]....
        /*0b98*/ 	.word	0xffffffff


	//   ....[48]....
        /*0b9c*/ 	.word	0xffffffff


	//   ....[49]....
        /*0ba0*/ 	.word	0xffffffff


	//   ....[50]....
        /*0ba4*/ 	.word	0xffffffff


	//   ....[51]....
        /*0ba8*/ 	.word	0xffffffff


	//   ....[52]....
        /*0bac*/ 	.word	0xffffffff


	//   ....[53]....
        /*0bb0*/ 	.word	0xffffffff


	//   ....[54]....
        /*0bb4*/ 	.word	0xffffffff


	//   ....[55]....
        /*0bb8*/ 	.word	0xffffffff


	//   ....[56]....
        /*0bbc*/ 	.word	0xffffffff


	//   ....[57]....
        /*0bc0*/ 	.word	0xffffffff


	//   ....[58]....
        /*0bc4*/ 	.word	0xffffffff


	//   ....[59]....
        /*0bc8*/ 	.word	0xffffffff


	//   ....[60]....
        /*0bcc*/ 	.word	0xffffffff


	//   ....[61]....
        /*0bd0*/ 	.word	0xffffffff


	//   ....[62]....
        /*0bd4*/ 	.word	0xffffffff


	//   ....[63]....
        /*0bd8*/ 	.word	0xffffffff


	//   ....[64]....
        /*0bdc*/ 	.word	0xffffffff


	//   ....[65]....
        /*0be0*/ 	.word	0xffffffff


	//   ....[66]....
        /*0be4*/ 	.word	0xffffffff


	//   ....[67]....
        /*0be8*/ 	.word	0xffffffff


	//   ....[68]....
        /*0bec*/ 	.word	0xffffffff


	//   ....[69]....
        /*0bf0*/ 	.word	0xffffffff


	//   ....[70]....
        /*0bf4*/ 	.word	0xffffffff


	//   ....[71]....
        /*0bf8*/ 	.word	0xffffffff


	//   ....[72]....
        /*0bfc*/ 	.word	0xffffffff


	//   ....[73]....
        /*0c00*/ 	.word	0xffffffff


	//   ....[74]....
        /*0c04*/ 	.word	0xffffffff


	//   ....[75]....
        /*0c08*/ 	.word	0xffffffff


	//   ....[76]....
        /*0c0c*/ 	.word	0xffffffff


	//   ....[77]....
        /*0c10*/ 	.word	0xffffffff


	//   ....[78]....
        /*0c14*/ 	.word	0xffffffff


	//   ....[79]....
        /*0c18*/ 	.word	0xffffffff


	//   ....[80]....
        /*0c1c*/ 	.word	0xffffffff


	//   ....[81]....
        /*0c20*/ 	.word	0xffffffff


	//   ....[82]....
        /*0c24*/ 	.word	0xffffffff


	//   ....[83]....
        /*0c28*/ 	.word	0xffffffff


	//   ....[84]....
        /*0c2c*/ 	.word	0xffffffff


	//   ....[85]....
        /*0c30*/ 	.word	0xffffffff


	//   ....[86]....
        /*0c34*/ 	.word	0xffffffff


	//   ....[87]....
        /*0c38*/ 	.word	0xffffffff


	//   ....[88]....
        /*0c3c*/ 	.word	0xffffffff


	//   ....[89]....
        /*0c40*/ 	.word	0xffffffff


	//   ....[90]....
        /*0c44*/ 	.word	0xffffffff


	//   ....[91]....
        /*0c48*/ 	.word	0xffffffff


	//   ....[92]....
        /*0c4c*/ 	.word	0xffffffff


	//   ....[93]....
        /*0c50*/ 	.word	0xffffffff


	//   ....[94]....
        /*0c54*/ 	.word	0xffffffff


	//   ....[95]....
        /*0c58*/ 	.word	0xffffffff


	//   ....[96]....
        /*0c5c*/ 	.word	0xffffffff


	//   ....[97]....
        /*0c60*/ 	.word	0xffffffff


	//   ....[98]....
        /*0c64*/ 	.word	0xffffffff


	//   ....[99]....
        /*0c68*/ 	.word	0xffffffff


	//   ....[100]....
        /*0c6c*/ 	.word	0xffffffff


	//   ....[101]....
        /*0c70*/ 	.word	0xffffffff


	//   ....[102]....
        /*0c74*/ 	.word	0xffffffff


	//   ....[103]....
        /*0c78*/ 	.word	0xffffffff


	//   ....[104]....
        /*0c7c*/ 	.word	0xffffffff


	//   ....[105]....
        /*0c80*/ 	.word	0xffffffff


	//   ....[106]....
        /*0c84*/ 	.word	0xffffffff


	//   ....[107]....
        /*0c88*/ 	.word	0xffffffff


	//   ....[108]....
        /*0c8c*/ 	.word	0xffffffff


	//   ....[109]....
        /*0c90*/ 	.word	0xffffffff


	//   ....[110]....
        /*0c94*/ 	.word	0xffffffff


	//   ....[111]....
        /*0c98*/ 	.word	0xffffffff


	//   ....[112]....
        /*0c9c*/ 	.word	0xffffffff


	//   ....[113]....
        /*0ca0*/ 	.word	0xffffffff


	//   ....[114]....
        /*0ca4*/ 	.word	0xffffffff


	//   ....[115]....
        /*0ca8*/ 	.word	0xffffffff


	//   ....[116]....
        /*0cac*/ 	.word	0xffffffff


	//   ....[117]....
        /*0cb0*/ 	.word	0xffffffff


	//   ....[118]....
        /*0cb4*/ 	.word	0xffffffff


	//   ....[119]....
        /*0cb8*/ 	.word	0xffffffff


	//   ....[120]....
        /*0cbc*/ 	.word	0xffffffff


	//   ....[121]....
        /*0cc0*/ 	.word	0xffffffff


	//   ....[122]....
        /*0cc4*/ 	.word	0xffffffff


	//   ....[123]....
        /*0cc8*/ 	.word	0xffffffff


	//   ....[124]....
        /*0ccc*/ 	.word	0xffffffff


	//   ....[125]....
        /*0cd0*/ 	.word	0xffffffff


	//   ....[126]....
        /*0cd4*/ 	.word	0xffffffff


	//   ....[127]....
        /*0cd8*/ 	.word	0xffffffff


	//   ....[128]....
        /*0cdc*/ 	.word	0xffffffff


	//   ....[129]....
        /*0ce0*/ 	.word	0xffffffff


	//   ....[130]....
        /*0ce4*/ 	.word	0xffffffff


	//   ....[131]....
        /*0ce8*/ 	.word	0xffffffff


	//   ....[132]....
        /*0cec*/ 	.word	0xffffffff


	//   ....[133]....
        /*0cf0*/ 	.word	0xffffffff


	//   ....[134]....
        /*0cf4*/ 	.word	0xffffffff


	//   ....[135]....
        /*0cf8*/ 	.word	0xffffffff


	//   ....[136]....
        /*0cfc*/ 	.word	0xffffffff


	//   ....[137]....
        /*0d00*/ 	.word	0xffffffff


	//   ....[138]....
        /*0d04*/ 	.word	0xffffffff


	//   ....[139]....
        /*0d08*/ 	.word	0xffffffff


	//   ....[140]....
        /*0d0c*/ 	.word	0xffffffff


	//   ....[141]....
        /*0d10*/ 	.word	0xffffffff


	//   ....[142]....
        /*0d14*/ 	.word	0xffffffff


	//   ....[143]....
        /*0d18*/ 	.word	0xffffffff


	//   ....[144]....
        /*0d1c*/ 	.word	0xffffffff


	//   ....[145]....
        /*0d20*/ 	.word	0xffffffff


	//   ....[146]....
        /*0d24*/ 	.word	0xffffffff


	//   ....[147]....
        /*0d28*/ 	.word	0xffffffff


	//   ....[148]....
        /*0d2c*/ 	.word	0xffffffff


	//   ....[149]....
        /*0d30*/ 	.word	0xffffffff


	//   ....[150]....
        /*0d34*/ 	.word	0xffffffff


	//   ....[151]....
        /*0d38*/ 	.word	0xffffffff


	//   ....[152]....
        /*0d3c*/ 	.word	0xffffffff


	//   ....[153]....
        /*0d40*/ 	.word	0xffffffff


	//   ....[154]....
        /*0d44*/ 	.word	0xffffffff


	//   ....[155]....
        /*0d48*/ 	.word	0xffffffff


	//   ....[156]....
        /*0d4c*/ 	.word	0xffffffff


	//   ....[157]....
        /*0d50*/ 	.word	0xffffffff


	//   ....[158]....
        /*0d54*/ 	.word	0xffffffff


	//   ....[159]....
        /*0d58*/ 	.word	0xffffffff


	//   ....[160]....
        /*0d5c*/ 	.word	0xffffffff


	//   ....[161]....
        /*0d60*/ 	.word	0xffffffff


	//   ....[162]....
        /*0d64*/ 	.word	0xffffffff


	//   ....[163]....
        /*0d68*/ 	.word	0xffffffff


	//   ....[164]....
        /*0d6c*/ 	.word	0xffffffff


	//   ....[165]....
        /*0d70*/ 	.word	0xffffffff


	//   ....[166]....
        /*0d74*/ 	.word	0xffffffff


	//   ....[167]....
        /*0d78*/ 	.word	0xffffffff


	//   ....[168]....
        /*0d7c*/ 	.word	0xffffffff


	//   ....[169]....
        /*0d80*/ 	.word	0xffffffff


	//   ....[170]....
        /*0d84*/ 	.word	0xffffffff


	//   ....[171]....
        /*0d88*/ 	.word	0xffffffff


	//   ....[172]....
        /*0d8c*/ 	.word	0xffffffff


	//   ....[173]....
        /*0d90*/ 	.word	0xffffffff


	//   ....[174]....
        /*0d94*/ 	.word	0xffffffff


	//   ....[175]....
        /*0d98*/ 	.word	0xffffffff


	//   ....[176]....
        /*0d9c*/ 	.word	0xffffffff


	//   ....[177]....
        /*0da0*/ 	.word	0xffffffff


	//   ....[178]....
        /*0da4*/ 	.word	0xffffffff


	//   ....[179]....
        /*0da8*/ 	.word	0xffffffff


	//   ....[180]....
        /*0dac*/ 	.word	0xffffffff


	//   ....[181]....
        /*0db0*/ 	.word	0xffffffff


	//   ....[182]....
        /*0db4*/ 	.word	0xffffffff


	//   ....[183]....
        /*0db8*/ 	.word	0xffffffff


	//   ....[184]....
        /*0dbc*/ 	.word	0xffffffff


	//   ....[185]....
        /*0dc0*/ 	.word	0xffffffff


	//   ....[186]....
        /*0dc4*/ 	.word	0xffffffff


	//   ....[187]....
        /*0dc8*/ 	.word	0xffffffff


	//   ....[188]....
        /*0dcc*/ 	.word	0xffffffff


	//   ....[189]....
        /*0dd0*/ 	.word	0xffffffff


	//   ....[190]....
        /*0dd4*/ 	.word	0xffffffff


	//   ....[191]....
        /*0dd8*/ 	.word	0xffffffff


	//   ....[192]....
        /*0ddc*/ 	.word	0xffffffff


	//   ....[193]....
        /*0de0*/ 	.word	0xffffffff


	//   ....[194]....
        /*0de4*/ 	.word	0xffffffff


	//   ....[195]....
        /*0de8*/ 	.word	0xffffffff


	//   ....[196]....
        /*0dec*/ 	.word	0xffffffff


	//   ....[197]....
        /*0df0*/ 	.word	0xffffffff


	//   ....[198]....
        /*0df4*/ 	.word	0xffffffff


	//   ....[199]....
        /*0df8*/ 	.word	0xffffffff


	//   ....[200]....
        /*0dfc*/ 	.word	0xffffffff


	//   ....[201]....
        /*0e00*/ 	.word	0x0500000f


	//   ....[202]....
        /*0e04*/ 	.word	0x0500000f


	//   ....[203]....
        /*0e08*/ 	.word	0x0500000f


	//   ....[204]....
        /*0e0c*/ 	.word	0x0500000f


	//   ....[205]....
        /*0e10*/ 	.word	0x0500000f


	//   ....[206]....
        /*0e14*/ 	.word	0x0500000f


	//   ....[207]....
        /*0e18*/ 	.word	0x0500000f


	//   ....[208]....
        /*0e1c*/ 	.word	0x0500000f


	//   ....[209]....
        /*0e20*/ 	.word	0x0500000f


	//   ....[210]....
        /*0e24*/ 	.word	0x0500000f


	//   ....[211]....
        /*0e28*/ 	.word	0x0500000f


	//   ....[212]....
        /*0e2c*/ 	.word	0x0500000f


	//   ....[213]....
        /*0e30*/ 	.word	0x0500000f


	//   ....[214]....
        /*0e34*/ 	.word	0x0500000f


	//   ....[215]....
        /*0e38*/ 	.word	0x0500000f


	//   ....[216]....
        /*0e3c*/ 	.word	0x0500000f


	//   ....[217]....
        /*0e40*/ 	.word	0x0500000f


	//   ....[218]....
        /*0e44*/ 	.word	0x0500000f


	//   ....[219]....
        /*0e48*/ 	.word	0x0500000f


	//   ....[220]....
        /*0e4c*/ 	.word	0x0500000f


	//   ....[221]....
        /*0e50*/ 	.word	0x0500000f


	//   ....[222]....
        /*0e54*/ 	.word	0x0500000f


	//   ....[223]....
        /*0e58*/ 	.word	0x0500000f


	//   ....[224]....
        /*0e5c*/ 	.word	0x0500000f


	//   ....[225]....
        /*0e60*/ 	.word	0x0500000f


	//   ....[226]....
        /*0e64*/ 	.word	0x0500000f


	//   ....[227]....
        /*0e68*/ 	.word	0x0500000f


	//   ....[228]....
        /*0e6c*/ 	.word	0x0500000f


	//   ....[229]....
        /*0e70*/ 	.word	0x0500000f


	//   ....[230]....
        /*0e74*/ 	.word	0x0500000f


	//   ....[231]....
        /*0e78*/ 	.word	0x0500000f


	//   ....[232]....
        /*0e7c*/ 	.word	0x0500000f


	//   ....[233]....
        /*0e80*/ 	.word	0x0500000f


	//   ....[234]....
        /*0e84*/ 	.word	0x0500000f


	//   ....[235]....
        /*0e88*/ 	.word	0x0500000f


	//   ....[236]....
        /*0e8c*/ 	.word	0x0500000f


	//   ....[237]....
        /*0e90*/ 	.word	0x0500000f


	//   ....[238]....
        /*0e94*/ 	.word	0x0500000f


	//   ....[239]....
        /*0e98*/ 	.word	0x0500000f


	//   ....[240]....
        /*0e9c*/ 	.word	0x0500000f


	//   ....[241]....
        /*0ea0*/ 	.word	0x0500000f


	//   ....[242]....
        /*0ea4*/ 	.word	0x0500000f


	//   ....[243]....
        /*0ea8*/ 	.word	0x0500000f


	//   ....[244]....
        /*0eac*/ 	.word	0x0500000f


	//   ....[245]....
        /*0eb0*/ 	.word	0x0500000f


	//   ....[246]....
        /*0eb4*/ 	.word	0x0500000f


	//   ....[247]....
        /*0eb8*/ 	.word	0x0500000f


	//   ....[248]....
        /*0ebc*/ 	.word	0x0500000f


	//   ....[249]....
        /*0ec0*/ 	.word	0x0500000f


	//   ....[250]....
        /*0ec4*/ 	.word	0x0500000f


	//   ....[251]....
        /*0ec8*/ 	.word	0x0500000f


	//   ....[252]....
        /*0ecc*/ 	.word	0x0500000f


	//   ....[253]....
        /*0ed0*/ 	.word	0x0500000f


	//   ....[254]....
        /*0ed4*/ 	.word	0x0500000f


	//   ....[255]....
        /*0ed8*/ 	.word	0x0500000f


	//   ....[0]....
        /*0edc*/ 	.word	0x0500000f


	//   ....[1]....
        /*0ee0*/ 	.word	0x0500000f


	//   ....[2]....
        /*0ee4*/ 	.word	0x0500000f


	//   ....[3]....
        /*0ee8*/ 	.word	0x0500000f


	//   ....[4]....
        /*0eec*/ 	.word	0x0500000f


	//   ....[5]....
        /*0ef0*/ 	.word	0x0500000f


	//   ....[6]....
        /*0ef4*/ 	.word	0x0500000f


	//   ....[7]....
        /*0ef8*/ 	.word	0x0500000f


	//   ....[8]....
        /*0efc*/ 	.word	0x0500000f


	//   ....[9]....
        /*0f00*/ 	.word	0x0500000f


	//   ....[10]....
        /*0f04*/ 	.word	0x0500000f


	//   ....[11]....
        /*0f08*/ 	.word	0x0500000f


	//   ....[12]....
        /*0f0c*/ 	.word	0x0500000f


	//   ....[13]....
        /*0f10*/ 	.word	0x0500000f


	//   ....[14]....
        /*0f14*/ 	.word	0x0500000f


	//   ....[15]....
        /*0f18*/ 	.word	0x0500000f


	//   ....[16]....
        /*0f1c*/ 	.word	0x0500000f


	//   ....[17]....
        /*0f20*/ 	.word	0x0500000f


	//   ....[18]....
        /*0f24*/ 	.word	0x0500000f


	//   ....[19]....
        /*0f28*/ 	.word	0x0500000f


	//   ....[20]....
        /*0f2c*/ 	.word	0x0500000f


	//   ....[21]....
        /*0f30*/ 	.word	0x0500000f


	//   ....[22]....
        /*0f34*/ 	.word	0x0500000f


	//   ....[23]....
        /*0f38*/ 	.word	0x0500000f


	//   ....[24]....
        /*0f3c*/ 	.word	0x0500000f


	//   ....[25]....
        /*0f40*/ 	.word	0x0500000f


	//   ....[26]....
        /*0f44*/ 	.word	0x0500000f


	//   ....[27]....
        /*0f48*/ 	.word	0x0500000f


	//   ....[28]....
        /*0f4c*/ 	.word	0x0500000f


	//   ....[29]....
        /*0f50*/ 	.word	0x0500000f


	//   ....[30]....
        /*0f54*/ 	.word	0x0500000f


	//   ....[31]....
        /*0f58*/ 	.word	0x0500000f


	//   ....[32]....
        /*0f5c*/ 	.word	0x0500000f


	//   ....[33]....
        /*0f60*/ 	.word	0x0500000f


	//   ....[34]....
        /*0f64*/ 	.word	0x0500000f


	//   ....[35]....
        /*0f68*/ 	.word	0x0500000f


	//   ....[36]....
        /*0f6c*/ 	.word	0x0500000f


	//   ....[37]....
        /*0f70*/ 	.word	0x0500000f


	//   ....[38]....
        /*0f74*/ 	.word	0x0500000f


	//   ....[39]....
        /*0f78*/ 	.word	0x0500000f


	//   ....[40]....
        /*0f7c*/ 	.word	0x0500000f


	//   ....[41]....
        /*0f80*/ 	.word	0x0500000f


	//   ....[42]....
        /*0f84*/ 	.word	0x0500000f


	//   ....[43]....
        /*0f88*/ 	.word	0x0500000f


	//   ....[44]....
        /*0f8c*/ 	.word	0x0500000f


	//   ....[45]....
        /*0f90*/ 	.word	0x0500000f


	//   ....[46]....
        /*0f94*/ 	.word	0x0500000f


	//   ....[47]....
        /*0f98*/ 	.word	0x0500000f


	//   ....[48]....
        /*0f9c*/ 	.word	0x0500000f


	//   ....[49]....
        /*0fa0*/ 	.word	0x0500000f


	//   ....[50]....
        /*0fa4*/ 	.word	0x0500000f


	//   ....[51]....
        /*0fa8*/ 	.word	0x0500000f


	//   ....[52]....
        /*0fac*/ 	.word	0x0500000f


	//   ....[53]....
        /*0fb0*/ 	.word	0x0500000f


	//   ....[54]....
        /*0fb4*/ 	.word	0x0500000f


	//   ....[55]....
        /*0fb8*/ 	.word	0x0500000f


	//   ....[56]....
        /*0fbc*/ 	.word	0x0500000f


	//   ....[57]....
        /*0fc0*/ 	.word	0x0500000f


	//   ....[58]....
        /*0fc4*/ 	.word	0x0500000f


	//   ....[59]....
        /*0fc8*/ 	.word	0x0500000f


	//   ....[60]....
        /*0fcc*/ 	.word	0x0500000f


	//   ....[61]....
        /*0fd0*/ 	.word	0x0500000f


	//   ....[62]....
        /*0fd4*/ 	.word	0x0500000f


	//   ....[63]....
        /*0fd8*/ 	.word	0x0500000f


	//   ....[64]....
        /*0fdc*/ 	.word	0x0500000f


	//   ....[65]....
        /*0fe0*/ 	.word	0x0500000f


	//   ....[66]....
        /*0fe4*/ 	.word	0x0500000f


	//   ....[67]....
        /*0fe8*/ 	.word	0x0500000f


	//   ....[68]....
        /*0fec*/ 	.word	0x0500000f


	//   ....[69]....
        /*0ff0*/ 	.word	0x0500000f


	//   ....[70]....
        /*0ff4*/ 	.word	0x0500000f


	//   ....[71]....
        /*0ff8*/ 	.word	0x0500000f


	//----- nvinfo : EIATTR_COOP_GROUP_INSTR_OFFSETS
	.align		4
.L_323:
        /*0ffc*/ 	.byte	0x04, 0x28
        /*0ffe*/ 	.short	(.L_325 - .L_324)


	//   ....[0]....
.L_324:
        /*1000*/ 	.word	0x00000060


	//   ....[1]....
        /*1004*/ 	.word	0x00000140


	//   ....[2]....
        /*1008*/ 	.word	0x00000190


	//   ....[3]....
        /*100c*/ 	.word	0x000003c0


	//   ....[4]....
        /*1010*/ 	.word	0x00000520


	//   ....[5]....
        /*1014*/ 	.word	0x00000640


	//   ....[6]....
        /*1018*/ 	.word	0x000007a0


	//   ....[7]....
        /*101c*/ 	.word	0x00004320


	//   ....[8]....
        /*1020*/ 	.word	0x00004330


	//   ....[9]....
        /*1024*/ 	.word	0x00005200


	//   ....[10]....
        /*1028*/ 	.word	0x00005210


	//   ....[11]....
        /*102c*/ 	.word	0x00006110


	//   ....[12]....
        /*1030*/ 	.word	0x00006120


	//   ....[13]....
        /*1034*/ 	.word	0x00007c40


	//   ....[14]....
        /*1038*/ 	.word	0x00007c50


	//   ....[15]....
        /*103c*/ 	.word	0x00008d10


	//   ....[16]....
        /*1040*/ 	.word	0x00008d20


	//   ....[17]....
        /*1044*/ 	.word	0x00009df0


	//   ....[18]....
        /*1048*/ 	.word	0x00009e00


	//   ....[19]....
        /*104c*/ 	.word	0x0000b130


	//   ....[20]....
        /*1050*/ 	.word	0x0000b140


	//   ....[21]....
        /*1054*/ 	.word	0x0000b2f0


	//   ....[22]....
        /*1058*/ 	.word	0x0000b300


	//   ....[23]....
        /*105c*/ 	.word	0x0000b4c0


	//   ....[24]....
        /*1060*/ 	.word	0x0000b4d0


	//   ....[25]....
        /*1064*/ 	.word	0x0000b900


	//   ....[26]....
        /*1068*/ 	.word	0x0000b910


	//   ....[27]....
        /*106c*/ 	.word	0x0000ba90


	//   ....[28]....
        /*1070*/ 	.word	0x0000bab0


	//   ....[29]....
        /*1074*/ 	.word	0x0000bc40


	//   ....[30]....
        /*1078*/ 	.word	0x0000bc60


	//   ....[31]....
        /*107c*/ 	.word	0x0000c780


	//   ....[32]....
        /*1080*/ 	.word	0x0000ce80


	//   ....[33]....
        /*1084*/ 	.word	0x0000ce90


	//   ....[34]....
        /*1088*/ 	.word	0x0000cea0


	//   ....[35]....
        /*108c*/ 	.word	0x0000ceb0


	//   ....[36]....
        /*1090*/ 	.word	0x0000d4b0


	//   ....[37]....
        /*1094*/ 	.word	0x0000d4c0


	//   ....[38]....
        /*1098*/ 	.word	0x0000d4d0


	//   ....[39]....
        /*109c*/ 	.word	0x0000d4e0


	//   ....[40]....
        /*10a0*/ 	.word	0x0000da50


	//   ....[41]....
        /*10a4*/ 	.word	0x0000da60


	//   ....[42]....
        /*10a8*/ 	.word	0x0000da70


	//   ....[43]....
        /*10ac*/ 	.word	0x0000da80


	//   ....[44]....
        /*10b0*/ 	.word	0x0000e010


	//   ....[45]....
        /*10b4*/ 	.word	0x0000e020


	//   ....[46]....
        /*10b8*/ 	.word	0x0000e030


	//   ....[47]....
        /*10bc*/ 	.word	0x0000e040


	//   ....[48]....
        /*10c0*/ 	.word	0x00011b30


	//   ....[49]....
        /*10c4*/ 	.word	0x00011b40


	//   ....[50]....
        /*10c8*/ 	.word	0x00011b50


	//   ....[51]....
        /*10cc*/ 	.word	0x00011b60


	//   ....[52]....
        /*10d0*/ 	.word	0x00012020


	//   ....[53]....
        /*10d4*/ 	.word	0x00012030


	//   ....[54]....
        /*10d8*/ 	.word	0x00012040


	//   ....[55]....
        /*10dc*/ 	.word	0x00012050


	//   ....[56]....
        /*10e0*/ 	.word	0x00012470


	//   ....[57]....
        /*10e4*/ 	.word	0x00012480


	//   ....[58]....
        /*10e8*/ 	.word	0x00012490


	//   ....[59]....
        /*10ec*/ 	.word	0x000124a0


	//   ....[60]....
        /*10f0*/ 	.word	0x000128e0


	//   ....[61]....
        /*10f4*/ 	.word	0x000128f0


	//   ....[62]....
        /*10f8*/ 	.word	0x00012900


	//   ....[63]....
        /*10fc*/ 	.word	0x00012910


	//   ....[64]....
        /*1100*/ 	.word	0x00019e40


	//   ....[65]....
        /*1104*/ 	.word	0x0001a2d0


	//   ....[66]....
        /*1108*/ 	.word	0x0001a2e0


	//   ....[67]....
        /*110c*/ 	.word	0x0001a350


	//   ....[68]....
        /*1110*/ 	.word	0x0001a8b0


	//   ....[69]....
        /*1114*/ 	.word	0x0001a8d0


	//   ....[70]....
        /*1118*/ 	.word	0x0001f510


	//   ....[71]....
        /*111c*/ 	.word	0x0001f520


	//   ....[72]....
        /*1120*/ 	.word	0x0001fa50


	//   ....[73]....
        /*1124*/ 	.word	0x0001fab0


	//   ....[74]....
        /*1128*/ 	.word	0x00020270


	//   ....[75]....
        /*112c*/ 	.word	0x00020290


	//   ....[76]....
        /*1130*/ 	.word	0x00024cf0


	//   ....[77]....
        /*1134*/ 	.word	0x00024d50


	//   ....[78]....
        /*1138*/ 	.word	0x00024fc0


	//   ....[79]....
        /*113c*/ 	.word	0x00024fe0


	//   ....[80]....
        /*1140*/ 	.word	0x00026320


	//   ....[81]....
        /*1144*/ 	.word	0x000263f0


	//   ....[82]....
        /*1148*/ 	.word	0x000265d0


	//   ....[83]....
        /*114c*/ 	.word	0x000265f0


	//   ....[84]....
        /*1150*/ 	.word	0x00028110


	//   ....[85]....
        /*1154*/ 	.word	0x00028120


	//   ....[86]....
        /*1158*/ 	.word	0x00028130


	//   ....[87]....
        /*115c*/ 	.word	0x00028140


	//   ....[88]....
        /*1160*/ 	.word	0x00028b40


	//   ....[89]....
        /*1164*/ 	.word	0x00028b50


	//   ....[90]....
        /*1168*/ 	.word	0x00028cb0


	//   ....[91]....
        /*116c*/ 	.word	0x00028cd0


	//   ....[92]....
        /*1170*/ 	.word	0x00028e10


	//   ....[93]....
        /*1174*/ 	.word	0x00028e30


	//   ....[94]....
        /*1178*/ 	.word	0x00028f80


	//   ....[95]....
        /*117c*/ 	.word	0x00028fa0


	//   ....[96]....
        /*1180*/ 	.word	0x00029780


	//   ....[97]....
        /*1184*/ 	.word	0x000297b0


	//   ....[98]....
        /*1188*/ 	.word	0x00029ff0


	//   ....[99]....
        /*118c*/ 	.word	0x0002a000


	//   ....[100]....
        /*1190*/ 	.word	0x0002b0c0


	//   ....[101]....
        /*1194*/ 	.word	0x0002b0f0


	//   ....[102]....
        /*1198*/ 	.word	0x0002b240


	//   ....[103]....
        /*119c*/ 	.word	0x0002b260


	//   ....[104]....
        /*11a0*/ 	.word	0x0002b3a0


	//   ....[105]....
        /*11a4*/ 	.word	0x0002b3c0


	//   ....[106]....
        /*11a8*/ 	.word	0x0002b510


	//   ....[107]....
        /*11ac*/ 	.word	0x0002b530


	//   ....[108]....
        /*11b0*/ 	.word	0x0002b700


	//   ....[109]....
        /*11b4*/ 	.word	0x0002b8f0


	//   ....[110]....
        /*11b8*/ 	.word	0x0002b920


	//   ....[111]....
        /*11bc*/ 	.word	0x0002b950


	//   ....[112]....
        /*11c0*/ 	.word	0x0002b980


	//   ....[113]....
        /*11c4*/ 	.word	0x0002b9b0


	//   ....[114]....
        /*11c8*/ 	.word	0x0002b9e0


	//   ....[115]....
        /*11cc*/ 	.word	0x0002bb70


	//   ....[116]....
        /*11d0*/ 	.word	0x0002bba0


	//   ....[117]....
        /*11d4*/ 	.word	0x0002bbd0


	//   ....[118]....
        /*11d8*/ 	.word	0x0002bc00


	//   ....[119]....
        /*11dc*/ 	.word	0x0002bc30


	//   ....[120]....
        /*11e0*/ 	.word	0x0002bc60


	//   ....[121]....
        /*11e4*/ 	.word	0x0002bcf0


	//   ....[122]....
        /*11e8*/ 	.word	0x0002bd20


	//   ....[123]....
        /*11ec*/ 	.word	0x0002bd30


	//   ....[124]....
        /*11f0*/ 	.word	0x0002bd70


	//   ....[125]....
        /*11f4*/ 	.word	0x0002d250


	//   ....[126]....
        /*11f8*/ 	.word	0x0002f960


	//   ....[127]....
        /*11fc*/ 	.word	0x0002f9a0


	//   ....[128]....
        /*1200*/ 	.word	0x0002f9d0


	//   ....[129]....
        /*1204*/ 	.word	0x0002fa80


	//   ....[130]....
        /*1208*/ 	.word	0x0002fac0


	//   ....[131]....
        /*120c*/ 	.word	0x0002fb20


	//   ....[132]....
        /*1210*/ 	.word	0x0002fb60


	//   ....[133]....
        /*1214*/ 	.word	0x0002fbc0


	//   ....[134]....
        /*1218*/ 	.word	0x0002fbe0


	//   ....[135]....
        /*121c*/ 	.word	0x0002fc10


	//   ....[136]....
        /*1220*/ 	.word	0x00030410


	//   ....[137]....
        /*1224*/ 	.word	0x00030440


	//   ....[138]....
        /*1228*/ 	.word	0x00030460


	//   ....[139]....
        /*122c*/ 	.word	0x00030500


	//   ....[140]....
        /*1230*/ 	.word	0x00030510


	//   ....[141]....
        /*1234*/ 	.word	0x000305c0


	//   ....[142]....
        /*1238*/ 	.word	0x000305d0


	//   ....[143]....
        /*123c*/ 	.word	0x00030680


	//   ....[144]....
        /*1240*/ 	.word	0x00030690


	//   ....[145]....
        /*1244*/ 	.word	0x00030740


	//   ....[146]....
        /*1248*/ 	.word	0x00030750


	//   ....[147]....
        /*124c*/ 	.word	0x00030800


	//   ....[148]....
        /*1250*/ 	.word	0x00030810


	//   ....[149]....
        /*1254*/ 	.word	0x000308c0


	//   ....[150]....
        /*1258*/ 	.word	0x000308d0


	//   ....[151]....
        /*125c*/ 	.word	0x00030920


	//   ....[152]....
        /*1260*/ 	.word	0x00031100


	//   ....[153]....
        /*1264*/ 	.word	0x00031130


	//   ....[154]....
        /*1268*/ 	.word	0x00031160


	//   ....[155]....
        /*126c*/ 	.word	0x00031220


	//   ....[156]....
        /*1270*/ 	.word	0x00031250


	//   ....[157]....
        /*1274*/ 	.word	0x000312a0


	//   ....[158]....
        /*1278*/ 	.word	0x000312d0


	//   ....[159]....
        /*127c*/ 	.word	0x00031320


	//   ....[160]....
        /*1280*/ 	.word	0x00031350


	//   ....[161]....
        /*1284*/ 	.word	0x000313c0


	//   ....[162]....
        /*1288*/ 	.word	0x000316a0


	//   ....[163]....
        /*128c*/ 	.word	0x000316c0


	//   ....[164]....
        /*1290*/ 	.word	0x00031780


	//   ....[165]....
        /*1294*/ 	.word	0x00031790


	//   ....[166]....
        /*1298*/ 	.word	0x00031840


	//   ....[167]....
        /*129c*/ 	.word	0x00031850


	//   ....[168]....
        /*12a0*/ 	.word	0x00031900


	//   ....[169]....
        /*12a4*/ 	.word	0x00031910


	//   ....[170]....
        /*12a8*/ 	.word	0x00031920


	//   ....[171]....
        /*12ac*/ 	.word	0x000319d0


	//   ....[172]....
        /*12b0*/ 	.word	0x00031f40


	//   ....[173]....
        /*12b4*/ 	.word	0x00031f80


	//   ....[174]....
        /*12b8*/ 	.word	0x00032000


	//   ....[175]....
        /*12bc*/ 	.word	0x00032030


	//   ....[176]....
        /*12c0*/ 	.word	0x000320c0


	//   ....[177]....
        /*12c4*/ 	.word	0x000320f0


	//   ....[178]....
        /*12c8*/ 	.word	0x00032180


	//   ....[179]....
        /*12cc*/ 	.word	0x000321b0


	//   ....[180]....
        /*12d0*/ 	.word	0x000321c0


	//   ....[181]....
        /*12d4*/ 	.word	0x00032250


	//   ....[182]....
        /*12d8*/ 	.word	0x000326c0


	//   ....[183]....
        /*12dc*/ 	.word	0x000326f0


	//   ....[184]....
        /*12e0*/ 	.word	0x00032750


	//   ....[185]....
        /*12e4*/ 	.word	0x00032780


	//   ....[186]....
        /*12e8*/ 	.word	0x000327b0


	//   ....[187]....
        /*12ec*/ 	.word	0x000327e0


	//   ....[188]....
        /*12f0*/ 	.word	0x00032810


	//   ....[189]....
        /*12f4*/ 	.word	0x00032840


	//   ....[190]....
        /*12f8*/ 	.word	0x000329e0


	//   ....[191]....
        /*12fc*/ 	.word	0x00032a10


	//   ....[192]....
        /*1300*/ 	.word	0x00032a40


	//   ....[193]....
        /*1304*/ 	.word	0x00032a70


	//   ....[194]....
        /*1308*/ 	.word	0x00032aa0


	//   ....[195]....
        /*130c*/ 	.word	0x00032ad0


	//   ....[196]....
        /*1310*/ 	.word	0x00032b90


	//   ....[197]....
        /*1314*/ 	.word	0x00032bb0


	//   ....[198]....
        /*1318*/ 	.word	0x00032bd0


	//   ....[199]....
        /*131c*/ 	.word	0x00032c30


	//   ....[200]....
        /*1320*/ 	.word	0x00033650


	//   ....[201]....
        /*1324*/ 	.word	0x00033990


	//   ....[202]....
        /*1328*/ 	.word	0x00033a20


	//   ....[203]....
        /*132c*/ 	.word	0x00033ac0


	//   ....[204]....
        /*1330*/ 	.word	0x00033b50


	//   ....[205]....
        /*1334*/ 	.word	0x00033bf0


	//   ....[206]....
        /*1338*/ 	.word	0x00033c80


	//   ....[207]....
        /*133c*/ 	.word	0x00033d70


	//   ....[208]....
        /*1340*/ 	.word	0x00033e00


	//   ....[209]....
        /*1344*/ 	.word	0x00033ea0


	//   ....[210]....
        /*1348*/ 	.word	0x00033f30


	//   ....[211]....
        /*134c*/ 	.word	0x00033fd0


	//   ....[212]....
        /*1350*/ 	.word	0x00034060


	//   ....[213]....
        /*1354*/ 	.word	0x00034150


	//   ....[214]....
        /*1358*/ 	.word	0x000341e0


	//   ....[215]....
        /*135c*/ 	.word	0x00034280


	//   ....[216]....
        /*1360*/ 	.word	0x00034310


	//   ....[217]....
        /*1364*/ 	.word	0x000343b0


	//   ....[218]....
        /*1368*/ 	.word	0x00034440


	//   ....[219]....
        /*136c*/ 	.word	0x00034530


	//   ....[220]....
        /*1370*/ 	.word	0x000345c0


	//   ....[221]....
        /*1374*/ 	.word	0x00034610


	//   ....[222]....
        /*1378*/ 	.word	0x00034660


	//   ....[223]....
        /*137c*/ 	.word	0x00034700


	//   ....[224]....
        /*1380*/ 	.word	0x00034790


	//   ....[225]....
        /*1384*/ 	.word	0x000347e0


	//   ....[226]....
        /*1388*/ 	.word	0x00034830


	//   ....[227]....
        /*138c*/ 	.word	0x000348d0


	//   ....[228]....
        /*1390*/ 	.word	0x00034960


	//   ....[229]....
        /*1394*/ 	.word	0x000349b0


	//   ....[230]....
        /*1398*/ 	.word	0x00034a00


	//   ....[231]....
        /*139c*/ 	.word	0x00034aa0


	//   ....[232]....
        /*13a0*/ 	.word	0x00034b30


	//   ....[233]....
        /*13a4*/ 	.word	0x00034b80


	//   ....[234]....
        /*13a8*/ 	.word	0x00034bd0


	//   ....[235]....
        /*13ac*/ 	.word	0x00034cc0


	//   ....[236]....
        /*13b0*/ 	.word	0x00034d50


	//   ....[237]....
        /*13b4*/ 	.word	0x00034da0


	//   ....[238]....
        /*13b8*/ 	.word	0x00034df0


	//   ....[239]....
        /*13bc*/ 	.word	0x00034e80


	//   ....[240]....
        /*13c0*/ 	.word	0x00034f10


	//   ....[241]....
        /*13c4*/ 	.word	0x00034f60


	//   ....[242]....
        /*13c8*/ 	.word	0x00034fb0


	//   ....[243]....
        /*13cc*/ 	.word	0x00035040


	//   ....[244]....
        /*13d0*/ 	.word	0x000350d0


	//   ....[245]....
        /*13d4*/ 	.word	0x00035120


	//   ....[246]....
        /*13d8*/ 	.word	0x00035170


	//   ....[247]....
        /*13dc*/ 	.word	0x00035210


	//   ....[248]....
        /*13e0*/ 	.word	0x000352a0


	//   ....[249]....
        /*13e4*/ 	.word	0x000352f0


	//   ....[250]....
        /*13e8*/ 	.word	0x00035340


	//   ....[251]....
        /*13ec*/ 	.word	0x00035640


	//   ....[252]....
        /*13f0*/ 	.word	0x00035920


	//   ....[253]....
        /*13f4*/ 	.word	0x00035a10


	//   ....[254]....
        /*13f8*/ 	.word	0x00035af0


	//   ....[255]....
        /*13fc*/ 	.word	0x00035b50


	//   ....[0]....
        /*1400*/ 	.word	0x00035bf0


	//   ....[1]....
        /*1404*/ 	.word	0x00035cd0


	//   ....[2]....
        /*1408*/ 	.word	0x00035dd0


	//   ....[3]....
        /*140c*/ 	.word	0x00035e40


	//   ....[4]....
        /*1410*/ 	.word	0x00035f30


	//   ....[5]....
        /*1414*/ 	.word	0x00035fa0


	//   ....[6]....
        /*1418*/ 	.word	0x00036080


	//   ....[7]....
        /*141c*/ 	.word	0x00036130


	//   ....[8]....
        /*1420*/ 	.word	0x00036190


	//   ....[9]....
        /*1424*/ 	.word	0x000361f0


	//   ....[10]....
        /*1428*/ 	.word	0x00036300


	//   ....[11]....
        /*142c*/ 	.word	0x00036360


	//   ....[12]....
        /*1430*/ 	.word	0x00036480


	//   ....[13]....
        /*1434*/ 	.word	0x000364e0


	//   ....[14]....
        /*1438*/ 	.word	0x00036600


	//   ....[15]....
        /*143c*/ 	.word	0x00036660


	//   ....[16]....
        /*1440*/ 	.word	0x00036780


	//   ....[17]....
        /*1444*/ 	.word	0x000367e0


	//   ....[18]....
        /*1448*/ 	.word	0x00036900


	//   ....[19]....
        /*144c*/ 	.word	0x00036960


	//   ....[20]....
        /*1450*/ 	.word	0x00036a80


	//   ....[21]....
        /*1454*/ 	.word	0x00036ae0


	//   ....[22]....
        /*1458*/ 	.word	0x00036be0


	//   ....[23]....
        /*145c*/ 	.word	0x00036d10


	//   ....[24]....
        /*1460*/ 	.word	0x00036de0


	//   ....[25]....
        /*1464*/ 	.word	0x00036eb0


	//   ....[26]....
        /*1468*/ 	.word	0x00036f90


	//   ....[27]....
        /*146c*/ 	.word	0x00036ff0


	//   ....[28]....
        /*1470*/ 	.word	0x000370d0


	//   ....[29]....
        /*1474*/ 	.word	0x00037130


	//   ....[30]....
        /*1478*/ 	.word	0x00037210


	//   ....[31]....
        /*147c*/ 	.word	0x00037270


	//   ....[32]....
        /*1480*/ 	.word	0x00037380


	//   ....[33]....
        /*1484*/ 	.word	0x00037470


	//   ....[34]....
        /*1488*/ 	.word	0x00037510


	//   ....[35]....
        /*148c*/ 	.word	0x00037570


	//   ....[36]....
        /*1490*/ 	.word	0x00037690


	//   ....[37]....
        /*1494*/ 	.word	0x000376f0


	//   ....[38]....
        /*1498*/ 	.word	0x00037810


	//   ....[39]....
        /*149c*/ 	.word	0x00037870


	//   ....[40]....
        /*14a0*/ 	.word	0x00037990


	//   ....[41]....
        /*14a4*/ 	.word	0x000379f0


	//   ....[42]....
        /*14a8*/ 	.word	0x00037ac0


	//   ....[43]....
        /*14ac*/ 	.word	0x00037c30


	//   ....[44]....
        /*14b0*/ 	.word	0x00037cf0


	//   ....[45]....
        /*14b4*/ 	.word	0x00037e40


	//   ....[46]....
        /*14b8*/ 	.word	0x00037ef0


	//   ....[47]....
        /*14bc*/ 	.word	0x00037f50


	//   ....[48]....
        /*14c0*/ 	.word	0x00038010


	//   ....[49]....
        /*14c4*/ 	.word	0x000380f0


	//   ....[50]....
        /*14c8*/ 	.word	0x00038200


	//   ....[51]....
        /*14cc*/ 	.word	0x00038260


	//   ....[52]....
        /*14d0*/ 	.word	0x00038320


	//   ....[53]....
        /*14d4*/ 	.word	0x00038430


	//   ....[54]....
        /*14d8*/ 	.word	0x000384d0


	//   ....[55]....
        /*14dc*/ 	.word	0x00038640


	//   ....[56]....
        /*14e0*/ 	.word	0x000386b0


	//   ....[57]....
        /*14e4*/ 	.word	0x00038720


	//   ....[58]....
        /*14e8*/ 	.word	0x00038790


	//   ....[59]....
        /*14ec*/ 	.word	0x00038800


	//   ....[60]....
        /*14f0*/ 	.word	0x00038880


	//   ....[61]....
        /*14f4*/ 	.word	0x00038900


	//   ....[62]....
        /*14f8*/ 	.word	0x00038990


	//   ....[63]....
        /*14fc*/ 	.word	0x00038a00


	//   ....[64]....
        /*1500*/ 	.word	0x00038a70


	//   ....[65]....
        /*1504*/ 	.word	0x00038ae0


	//   ....[66]....
        /*1508*/ 	.word	0x00038b60


	//   ....[67]....
        /*150c*/ 	.word	0x00038bd0


	//   ....[68]....
        /*1510*/ 	.word	0x00038c60


	//   ....[69]....
        /*1514*/ 	.word	0x00038cc0


	//   ....[70]....
        /*1518*/ 	.word	0x00038d50


	//   ....[71]....
        /*151c*/ 	.word	0x00038e80


	//----- nvinfo : EIATTR_REG_RECONFIG
	.align		4
.L_325:
        /*1520*/ 	.byte	0x01, 0x54
	.zero		2


	//----- nvinfo : EIATTR_SYSCALL_OFFSETS
	.align		4
        /*1524*/ 	.byte	0x04, 0x46
        /*1526*/ 	.short	(.L_327 - .L_326)


	//   ....[0]....
.L_326:
        /*1528*/ 	.word	0x000026e0


	//   ....[1]....
        /*152c*/ 	.word	0x00002830


	//   ....[2]....
        /*1530*/ 	.word	0x0000c8f0


	//   ....[3]....
        /*1534*/ 	.word	0x0000cc20


	//   ....[4]....
        /*1538*/ 	.word	0x0002efa0


	//   ....[5]....
        /*153c*/ 	.word	0x0002f0f0


	//   ....[6]....
        /*1540*/ 	.word	0x0002f1e0


	//   ....[7]....
        /*1544*/ 	.word	0x00030080


	//----- nvinfo : EIATTR_MBARRIER_INSTR_OFFSETS
	.align		4
.L_327:
        /*1548*/ 	.byte	0x04, 0x39
        /*154a*/ 	.short	(.L_329 - .L_328)


	//   ....[0]....
.L_328:
        /*154c*/ 	.word	0x00000270
        /*1550*/ 	.word	0x000000ff
        /*1554*/ 	.word	0x00038800
        /*1558*/ 	.short	0x0100
        /*155a*/ 	.byte	0x08
	.zero		1


	//   ....[1]....
        /*155c*/ 	.word	0x00000280
        /*1560*/ 	.word	0x000000ff
        /*1564*/ 	.word	0x00038820
        /*1568*/ 	.short	0x0100
        /*156a*/ 	.byte	0x08
	.zero		1


	//   ....[2]....
        /*156c*/ 	.word	0x00000370
        /*1570*/ 	.word	0x000000ff
        /*1574*/ 	.word	0x00038830
        /*1578*/ 	.short	0x0100
        /*157a*/ 	.byte	0x08
	.zero		1


	//   ....[3]....
        /*157c*/ 	.word	0x00000380
        /*1580*/ 	.word	0x000000ff
        /*1584*/ 	.word	0x00038840
        /*1588*/ 	.short	0x0100
        /*158a*/ 	.byte	0x08
	.zero		1


	//   ....[4]....
        /*158c*/ 	.word	0x00000390
        /*1590*/ 	.word	0x000000ff
        /*1594*/ 	.word	0x00038838
        /*1598*/ 	.short	0x0100
        /*159a*/ 	.byte	0x08
	.zero		1


	//   ....[5]....
        /*159c*/ 	.word	0x000003a0
        /*15a0*/ 	.word	0x000000ff
        /*15a4*/ 	.word	0x00038848
        /*15a8*/ 	.short	0x0100
        /*15aa*/ 	.byte	0x08
	.zero		1


	//   ....[6]....
        /*15ac*/ 	.word	0x000004d0
        /*15b0*/ 	.word	0x000000ff
        /*15b4*/ 	.word	0x00038850
        /*15b8*/ 	.short	0x0100
        /*15ba*/ 	.byte	0x08
	.zero		1


	//   ....[7]....
        /*15bc*/ 	.word	0x000004e0
        /*15c0*/ 	.word	0x000000ff
        /*15c4*/ 	.word	0x00038860
        /*15c8*/ 	.short	0x0100
        /*15ca*/ 	.byte	0x08
	.zero		1


	//   ....[8]....
        /*15cc*/ 	.word	0x000004f0
        /*15d0*/ 	.word	0x000000ff
        /*15d4*/ 	.word	0x00038858
        /*15d8*/ 	.short	0x0100
        /*15da*/ 	.byte	0x08
	.zero		1


	//   ....[9]....
        /*15dc*/ 	.word	0x00000500
        /*15e0*/ 	.word	0x000000ff
        /*15e4*/ 	.word	0x00038868
        /*15e8*/ 	.short	0x0100
        /*15ea*/ 	.byte	0x08
	.zero		1


	//   ....[10]....
        /*15ec*/ 	.word	0x000005f0
        /*15f0*/ 	.word	0x000000ff
        /*15f4*/ 	.word	0x00038870
        /*15f8*/ 	.short	0x0100
        /*15fa*/ 	.byte	0x06
	.zero		1


	//   ....[11]....
        /*15fc*/ 	.word	0x00000600
        /*1600*/ 	.word	0x000000ff
        /*1604*/ 	.word	0x00038880
        /*1608*/ 	.short	0x0100
        /*160a*/ 	.byte	0x06
	.zero		1


	//   ....[12]....
        /*160c*/ 	.word	0x00000610
        /*1610*/ 	.word	0x000000ff
        /*1614*/ 	.word	0x00038878
        /*1618*/ 	.short	0x0100
        /*161a*/ 	.byte	0x06
	.zero		1


	//   ....[13]....
        /*161c*/ 	.word	0x00000620
        /*1620*/ 	.word	0x000000ff
        /*1624*/ 	.word	0x00038888
        /*1628*/ 	.short	0x0100
        /*162a*/ 	.byte	0x06
	.zero		1


	//   ....[14]....
        /*162c*/ 	.word	0x00000750
        /*1630*/ 	.word	0x000000ff
        /*1634*/ 	.word	0x00038890
        /*1638*/ 	.short	0x0100
        /*163a*/ 	.byte	0x08
	.zero		1


	//   ....[15]....
        /*163c*/ 	.word	0x00000760
        /*1640*/ 	.word	0x000000ff
        /*1644*/ 	.word	0x000388a0
        /*1648*/ 	.short	0x0100
        /*164a*/ 	.byte	0x08
	.zero		1


	//   ....[16]....
        /*164c*/ 	.word	0x00000770
        /*1650*/ 	.word	0x000000ff
        /*1654*/ 	.word	0x00038898
        /*1658*/ 	.short	0x0100
        /*165a*/ 	.byte	0x08
	.zero		1


	//   ....[17]....
        /*165c*/ 	.word	0x00000780
        /*1660*/ 	.word	0x000000ff
        /*1664*/ 	.word	0x000388a8
        /*1668*/ 	.short	0x0100
        /*166a*/ 	.byte	0x08
	.zero		1


	//   ....[18]....
        /*166c*/ 	.word	0x000008b0
        /*1670*/ 	.word	0x000000ff
        /*1674*/ 	.word	0x000388b0
        /*1678*/ 	.short	0x0100
        /*167a*/ 	.byte	0x08
	.zero		1


	//   ....[19]....
        /*167c*/ 	.word	0x000008c0
        /*1680*/ 	.word	0x000000ff
        /*1684*/ 	.word	0x000388c0
        /*1688*/ 	.short	0x0100
        /*168a*/ 	.byte	0x08
	.zero		1


	//   ....[20]....
        /*168c*/ 	.word	0x000008d0
        /*1690*/ 	.word	0x000000ff
        /*1694*/ 	.word	0x000388b8
        /*1698*/ 	.short	0x0100
        /*169a*/ 	.byte	0x08
	.zero		1


	//   ....[21]....
        /*169c*/ 	.word	0x000008e0
        /*16a0*/ 	.word	0x000000ff
        /*16a4*/ 	.word	0x000388c8
        /*16a8*/ 	.short	0x0100
        /*16aa*/ 	.byte	0x08
	.zero		1


	//   ....[22]....
        /*16ac*/ 	.word	0x000042d0
        /*16b0*/ 	.word	0x00000058
        /*16b4*/ 	.word	0x00038890
        /*16b8*/ 	.short	0x010a
        /*16ba*/ 	.byte	0x3f
	.zero		1


	//   ....[23]....
        /*16bc*/ 	.word	0x00007bd0
        /*16c0*/ 	.word	0x00000058
        /*16c4*/ 	.word	0x00038890
        /*16c8*/ 	.short	0x010a
        /*16ca*/ 	.byte	0x3f
	.zero		1


	//   ....[24]....
        /*16cc*/ 	.word	0x0000af90
        /*16d0*/ 	.word	0x00000058
        /*16d4*/ 	.word	0x00038890
        /*16d8*/ 	.short	0x010a
        /*16da*/ 	.byte	0x3f
	.zero		1


	//   ....[25]....
        /*16dc*/ 	.word	0x0000b740
        /*16e0*/ 	.word	0x0000000b
        /*16e4*/ 	.word	0x00000000
        /*16e8*/ 	.short	0x0101
        /*16ea*/ 	.byte	0x3f
	.zero		1


	//   ....[26]....
        /*16ec*/ 	.word	0x0000b780
        /*16f0*/ 	.word	0x00000058
        /*16f4*/ 	.word	0x000388b0
        /*16f8*/ 	.short	0x010a
        /*16fa*/ 	.byte	0x3f
	.zero		1


	//   ....[27]....
        /*16fc*/ 	.word	0x0000bea0
        /*1700*/ 	.word	0x00000058
        /*1704*/ 	.word	0x00000000
        /*1708*/ 	.short	0x0101
        /*170a*/ 	.byte	0x3f
	.zero		1


	//   ....[28]....
        /*170c*/ 	.word	0x0000c980
        /*1710*/ 	.word	0x00000017
        /*1714*/ 	.word	0x00038800
        /*1718*/ 	.short	0x010a
        /*171a*/ 	.byte	0x3f
	.zero		1


	//   ....[29]....
        /*171c*/ 	.word	0x0000c9d0
        /*1720*/ 	.word	0x00000017
        /*1724*/ 	.word	0x00038800
        /*1728*/ 	.short	0x010a
        /*172a*/ 	.byte	0x3f
	.zero		1


	//   ....[30]....
        /*172c*/ 	.word	0x0000e470
        /*1730*/ 	.word	0x00000017
        /*1734*/ 	.word	0x00038800
        /*1738*/ 	.short	0x010a
        /*173a*/ 	.byte	0x3f
	.zero		1


	//   ....[31]....
        /*173c*/ 	.word	0x00012bf0
        /*1740*/ 	.word	0x00000017
        /*1744*/ 	.word	0x00038800
        /*1748*/ 	.short	0x010a
        /*174a*/ 	.byte	0x3f
	.zero		1


	//   ....[32]....
        /*174c*/ 	.word	0x00016950
        /*1750*/ 	.word	0x00000000
        /*1754*/ 	.word	0x00038830
        /*1758*/ 	.short	0x010a
        /*175a*/ 	.byte	0x3f
	.zero		1


	//   ....[33]....
        /*175c*/ 	.word	0x00016990
        /*1760*/ 	.word	0x00000000
        /*1764*/ 	.word	0x00038830
        /*1768*/ 	.short	0x010a
        /*176a*/ 	.byte	0x3f
	.zero		1


	//   ....[34]....
        /*176c*/ 	.word	0x0001acc0
        /*1770*/ 	.word	0x00000000
        /*1774*/ 	.word	0x00000000
        /*1778*/ 	.short	0x0101
        /*177a*/ 	.byte	0x3f
	.zero		1


	//   ....[35]....
        /*177c*/ 	.word	0x0001b7d0
        /*1780*/ 	.word	0x00000009
        /*1784*/ 	.word	0x00038830
        /*1788*/ 	.short	0x010a
        /*178a*/ 	.byte	0x3f
	.zero		1


	//   ....[36]....
        /*178c*/ 	.word	0x0001b860
        /*1790*/ 	.word	0x00000009
        /*1794*/ 	.word	0x00038830
        /*1798*/ 	.short	0x010a
        /*179a*/ 	.byte	0x3f
	.zero		1


	//   ....[37]....
        /*179c*/ 	.word	0x0001ef50
        /*17a0*/ 	.word	0x00000007
        /*17a4*/ 	.word	0x00038850
        /*17a8*/ 	.short	0x010a
        /*17aa*/ 	.byte	0x3f
	.zero		1


	//   ....[38]....
        /*17ac*/ 	.word	0x0001efa0
        /*17b0*/ 	.word	0x00000007
        /*17b4*/ 	.word	0x00038850
        /*17b8*/ 	.short	0x010a
        /*17ba*/ 	.byte	0x3f
	.zero		1


	//   ....[39]....
        /*17bc*/ 	.word	0x0001f570
        /*17c0*/ 	.word	0x00000009
        /*17c4*/ 	.word	0x00000000
        /*17c8*/ 	.short	0x0101
        /*17ca*/ 	.byte	0x3f
	.zero		1


	//   ....[40]....
        /*17cc*/ 	.word	0x00020a20
        /*17d0*/ 	.word	0x00000007
        /*17d4*/ 	.word	0x00000000
        /*17d8*/ 	.short	0x0101
        /*17da*/ 	.byte	0x3f
	.zero		1


	//   ....[41]....
        /*17dc*/ 	.word	0x00020cd0
        /*17e0*/ 	.word	0x00000004
        /*17e4*/ 	.word	0x00038830
        /*17e8*/ 	.short	0x010a
        /*17ea*/ 	.byte	0x3f
	.zero		1


	//   ....[42]....
        /*17ec*/ 	.word	0x00020d60
        /*17f0*/ 	.word	0x00000004
        /*17f4*/ 	.word	0x00038830
        /*17f8*/ 	.short	0x010a
        /*17fa*/ 	.byte	0x3f
	.zero		1


	//   ....[43]....
        /*17fc*/ 	.word	0x00024450
        /*1800*/ 	.word	0x00000006
        /*1804*/ 	.word	0x00038850
        /*1808*/ 	.short	0x010a
        /*180a*/ 	.byte	0x3f
	.zero		1


	//   ....[44]....
        /*180c*/ 	.word	0x000244a0
        /*1810*/ 	.word	0x00000006
        /*1814*/ 	.word	0x00038850
        /*1818*/ 	.short	0x010a
        /*181a*/ 	.byte	0x3f
	.zero		1


	//   ....[45]....
        /*181c*/ 	.word	0x00024f50
        /*1820*/ 	.word	0x00000004
        /*1824*/ 	.word	0x00000000
        /*1828*/ 	.short	0x0101
        /*182a*/ 	.byte	0x3f
	.zero		1


	//   ....[46]....
        /*182c*/ 	.word	0x000258b0
        /*1830*/ 	.word	0x00000006
        /*1834*/ 	.word	0x00000000
        /*1838*/ 	.short	0x0101
        /*183a*/ 	.byte	0x3f
	.zero		1


	//   ....[47]....
        /*183c*/ 	.word	0x00026270
        /*1840*/ 	.word	0x0000000a
        /*1844*/ 	.word	0x00038850
        /*1848*/ 	.short	0x010a
        /*184a*/ 	.byte	0x3f
	.zero		1


	//   ....[48]....
        /*184c*/ 	.word	0x000262c0
        /*1850*/ 	.word	0x0000000a
        /*1854*/ 	.word	0x00038850
        /*1858*/ 	.short	0x010a
        /*185a*/ 	.byte	0x3f
	.zero		1


	//   ....[49]....
        /*185c*/ 	.word	0x00026770
        /*1860*/ 	.word	0x0000000a
        /*1864*/ 	.word	0x00000000
        /*1868*/ 	.short	0x0101
        /*186a*/ 	.byte	0x3f
	.zero		1


	//   ....[50]....
        /*186c*/ 	.word	0x00028b20
        /*1870*/ 	.word	0x00000014
        /*1874*/ 	.word	0x00000000
        /*1878*/ 	.short	0x0101
        /*187a*/ 	.byte	0x3f
	.zero		1


	//   ....[51]....
        /*187c*/ 	.word	0x000297a0
        /*1880*/ 	.word	0x00000002
        /*1884*/ 	.word	0x00000000
        /*1888*/ 	.short	0x0101
        /*188a*/ 	.byte	0x3f
	.zero		1


	//   ....[52]....
        /*188c*/ 	.word	0x0002d330
        /*1890*/ 	.word	0x00000010
        /*1894*/ 	.word	0x00038820
        /*1898*/ 	.short	0x010a
        /*189a*/ 	.byte	0x3f
	.zero		1


	//   ....[53]....
        /*189c*/ 	.word	0x0002d3c0
        /*18a0*/ 	.word	0x0000000b
        /*18a4*/ 	.word	0x000388a0
        /*18a8*/ 	.short	0x010a
        /*18aa*/ 	.byte	0x3f
	.zero		1


	//   ....[54]....
        /*18ac*/ 	.word	0x0002d910
        /*18b0*/ 	.word	0x0000000b
        /*18b4*/ 	.word	0x000388c0
        /*18b8*/ 	.short	0x010a
        /*18ba*/ 	.byte	0x3f
	.zero		1


	//   ....[55]....
        /*18bc*/ 	.word	0x0002df20
        /*18c0*/ 	.word	0x0000000a
        /*18c4*/ 	.word	0x000388a0
        /*18c8*/ 	.short	0x010a
        /*18ca*/ 	.byte	0x3f
	.zero		1


	//   ....[56]....
        /*18cc*/ 	.word	0x0002e460
        /*18d0*/ 	.word	0x0000000a
        /*18d4*/ 	.word	0x000388c0
        /*18d8*/ 	.short	0x010a
        /*18da*/ 	.byte	0x3f
	.zero		1


	//   ....[57]....
        /*18dc*/ 	.word	0x0002f790
        /*18e0*/ 	.word	0x00000005
        /*18e4*/ 	.word	0x00038840
        /*18e8*/ 	.short	0x010a
        /*18ea*/ 	.byte	0x3f
	.zero		1


	//   ....[58]....
        /*18ec*/ 	.word	0x0002fd80
        /*18f0*/ 	.word	0x00000005
        /*18f4*/ 	.word	0x00038830
        /*18f8*/ 	.short	0x0107
        /*18fa*/ 	.byte	0x3f
	.zero		1


	//   ....[59]....
        /*18fc*/ 	.word	0x0002fe50
        /*1900*/ 	.word	0x00000005
        /*1904*/ 	.word	0x00038830
        /*1908*/ 	.short	0x0101
        /*190a*/ 	.byte	0x3f
	.zero		1


	//   ....[60]....
        /*190c*/ 	.word	0x00030a50
        /*1910*/ 	.word	0x00000010
        /*1914*/ 	.word	0x00038800
        /*1918*/ 	.short	0x0107
        /*191a*/ 	.byte	0x3f
	.zero		1


	//   ....[61]....
        /*191c*/ 	.word	0x00030b70
        /*1920*/ 	.word	0x00000010
        /*1924*/ 	.word	0x00038800
        /*1928*/ 	.short	0x0101
        /*192a*/ 	.byte	0x3f
	.zero		1


	//   ....[62]....
        /*192c*/ 	.word	0x00030b90
        /*1930*/ 	.word	0x00000010
        /*1934*/ 	.word	0x00038820
        /*1938*/ 	.short	0x010a
        /*193a*/ 	.byte	0x3f
	.zero		1


	//   ....[63]....
        /*193c*/ 	.word	0x00030f70
        /*1940*/ 	.word	0x00000006
        /*1944*/ 	.word	0x00038840
        /*1948*/ 	.short	0x010a
        /*194a*/ 	.byte	0x3f
	.zero		1


	//   ....[64]....
        /*194c*/ 	.word	0x000314d0
        /*1950*/ 	.word	0x00000006
        /*1954*/ 	.word	0x00038830
        /*1958*/ 	.short	0x0107
        /*195a*/ 	.byte	0x3f
	.zero		1


	//   ....[65]....
        /*195c*/ 	.word	0x00031580
        /*1960*/ 	.word	0x00000006
        /*1964*/ 	.word	0x00038830
        /*1968*/ 	.short	0x0101
        /*196a*/ 	.byte	0x3f
	.zero		1


	//   ....[66]....
        /*196c*/ 	.word	0x000315e0
        /*1970*/ 	.word	0x00000006
        /*1974*/ 	.word	0x00038860
        /*1978*/ 	.short	0x010a
        /*197a*/ 	.byte	0x3f
	.zero		1


	//   ....[67]....
        /*197c*/ 	.word	0x00031af0
        /*1980*/ 	.word	0x00000006
        /*1984*/ 	.word	0x00038850
        /*1988*/ 	.short	0x0107
        /*198a*/ 	.byte	0x3f
	.zero		1


	//   ....[68]....
        /*198c*/ 	.word	0x00031c80
        /*1990*/ 	.word	0x00000006
        /*1994*/ 	.word	0x00038850
        /*1998*/ 	.short	0x0101
        /*199a*/ 	.byte	0x3f
	.zero		1


	//   ....[69]....
        /*199c*/ 	.word	0x00031e90
        /*19a0*/ 	.word	0x00000004
        /*19a4*/ 	.word	0x00038860
        /*19a8*/ 	.short	0x010a
        /*19aa*/ 	.byte	0x3f
	.zero		1


	//   ....[70]....
        /*19ac*/ 	.word	0x000323d0
        /*19b0*/ 	.word	0x00000004
        /*19b4*/ 	.word	0x00038850
        /*19b8*/ 	.short	0x0107
        /*19ba*/ 	.byte	0x3f
	.zero		1


	//   ....[71]....
        /*19bc*/ 	.word	0x00032480
        /*19c0*/ 	.word	0x00000004
        /*19c4*/ 	.word	0x00038850
        /*19c8*/ 	.short	0x0101
        /*19ca*/ 	.byte	0x3f
	.zero		1


	//   ....[72]....
        /*19cc*/ 	.word	0x000335d0
        /*19d0*/ 	.word	0x00000005
        /*19d4*/ 	.word	0x00038820
        /*19d8*/ 	.short	0x010a
        /*19da*/ 	.byte	0x3f
	.zero		1


	//   ....[73]....
        /*19dc*/ 	.word	0x00033760
        /*19e0*/ 	.word	0x00000003
        /*19e4*/ 	.word	0x00038840
        /*19e8*/ 	.short	0x010a
        /*19ea*/ 	.byte	0x3f
	.zero		1


	//   ....[74]....
        /*19ec*/ 	.word	0x00033800
        /*19f0*/ 	.word	0x00000017
        /*19f4*/ 	.word	0x00038840
        /*19f8*/ 	.short	0x010a
        /*19fa*/ 	.byte	0x3f
	.zero		1


	//   ....[75]....
        /*19fc*/ 	.word	0x00033840
        /*1a00*/ 	.word	0x00000003
        /*1a04*/ 	.word	0x00038860
        /*1a08*/ 	.short	0x010a
        /*1a0a*/ 	.byte	0x3f
	.zero		1


	//   ....[76]....
        /*1a0c*/ 	.word	0x00033880
        /*1a10*/ 	.word	0x00000017
        /*1a14*/ 	.word	0x00038860
        /*1a18*/ 	.short	0x010a
        /*1a1a*/ 	.byte	0x3f
	.zero		1


	//   ....[77]....
        /*1a1c*/ 	.word	0x000338e0
        /*1a20*/ 	.word	0x00000058
        /*1a24*/ 	.word	0x00038890
        /*1a28*/ 	.short	0x010a
        /*1a2a*/ 	.byte	0x3f
	.zero		1


	//   ....[78]....
        /*1a2c*/ 	.word	0x00033cc0
        /*1a30*/ 	.word	0x00000058
        /*1a34*/ 	.word	0x00038890
        /*1a38*/ 	.short	0x010a
        /*1a3a*/ 	.byte	0x3f
	.zero		1


	//   ....[79]....
        /*1a3c*/ 	.word	0x000340a0
        /*1a40*/ 	.word	0x00000058
        /*1a44*/ 	.word	0x00038890
        /*1a48*/ 	.short	0x010a
        /*1a4a*/ 	.byte	0x3f
	.zero		1


	//   ....[80]....
        /*1a4c*/ 	.word	0x00034480
        /*1a50*/ 	.word	0x00000058
        /*1a54*/ 	.word	0x000388b0
        /*1a58*/ 	.short	0x010a
        /*1a5a*/ 	.byte	0x3f
	.zero		1


	//   ....[81]....
        /*1a5c*/ 	.word	0x00034c10
        /*1a60*/ 	.word	0x00000017
        /*1a64*/ 	.word	0x00038800
        /*1a68*/ 	.short	0x010a
        /*1a6a*/ 	.byte	0x3f
	.zero		1


	//   ....[82]....
        /*1a6c*/ 	.word	0x00035380
        /*1a70*/ 	.word	0x00000017
        /*1a74*/ 	.word	0x00038800
        /*1a78*/ 	.short	0x010a
        /*1a7a*/ 	.byte	0x3f
	.zero		1


	//   ....[83]....
        /*1a7c*/ 	.word	0x000353d0
        /*1a80*/ 	.word	0x00000000
        /*1a84*/ 	.word	0x00038830
        /*1a88*/ 	.short	0x010a
        /*1a8a*/ 	.byte	0x3f
	.zero		1


	//   ....[84]....
        /*1a8c*/ 	.word	0x00035420
        /*1a90*/ 	.word	0x00000009
        /*1a94*/ 	.word	0x00038830
        /*1a98*/ 	.short	0x010a
        /*1a9a*/ 	.byte	0x3f
	.zero		1


	//   ....[85]....
        /*1a9c*/ 	.word	0x00035470
        /*1aa0*/ 	.word	0x00000007
        /*1aa4*/ 	.word	0x00038850
        /*1aa8*/ 	.short	0x010a
        /*1aaa*/ 	.byte	0x3f
	.zero		1


	//   ....[86]....
        /*1aac*/ 	.word	0x000354c0
        /*1ab0*/ 	.word	0x00000004
        /*1ab4*/ 	.word	0x00038830
        /*1ab8*/ 	.short	0x010a
        /*1aba*/ 	.byte	0x3f
	.zero		1


	//   ....[87]....
        /*1abc*/ 	.word	0x00035510
        /*1ac0*/ 	.word	0x00000006
        /*1ac4*/ 	.word	0x00038850
        /*1ac8*/ 	.short	0x010a
        /*1aca*/ 	.byte	0x3f
	.zero		1


	//   ....[88]....
        /*1acc*/ 	.word	0x00035560
        /*1ad0*/ 	.word	0x0000000a
        /*1ad4*/ 	.word	0x00038850
        /*1ad8*/ 	.short	0x010a
        /*1ada*/ 	.byte	0x3f
	.zero		1


	//   ....[89]....
        /*1adc*/ 	.word	0x00035700
        /*1ae0*/ 	.word	0x00000010
        /*1ae4*/ 	.word	0x00038820
        /*1ae8*/ 	.short	0x010a
        /*1aea*/ 	.byte	0x3f
	.zero		1


	//   ....[90]....
        /*1aec*/ 	.word	0x00035750
        /*1af0*/ 	.word	0x0000000b
        /*1af4*/ 	.word	0x000388a0
        /*1af8*/ 	.short	0x010a
        /*1afa*/ 	.byte	0x3f
	.zero		1


	//   ....[91]....
        /*1afc*/ 	.word	0x000357a0
        /*1b00*/ 	.word	0x0000000b
        /*1b04*/ 	.word	0x000388c0
        /*1b08*/ 	.short	0x010a
        /*1b0a*/ 	.byte	0x3f
	.zero		1


	//   ....[92]....
        /*1b0c*/ 	.word	0x000357f0
        /*1b10*/ 	.word	0x0000000a
        /*1b14*/ 	.word	0x000388a0
        /*1b18*/ 	.short	0x010a
        /*1b1a*/ 	.byte	0x3f
	.zero		1


	//   ....[93]....
        /*1b1c*/ 	.word	0x00035840
        /*1b20*/ 	.word	0x0000000a
        /*1b24*/ 	.word	0x000388c0
        /*1b28*/ 	.short	0x010a
        /*1b2a*/ 	.byte	0x3f
	.zero		1


	//   ....[94]....
        /*1b2c*/ 	.word	0x00035960
        /*1b30*/ 	.word	0x00000005
        /*1b34*/ 	.word	0x00038840
        /*1b38*/ 	.short	0x010a
        /*1b3a*/ 	.byte	0x3f
	.zero		1


	//   ....[95]....
        /*1b3c*/ 	.word	0x00036c10
        /*1b40*/ 	.word	0x00000010
        /*1b44*/ 	.word	0x00038820
        /*1b48*/ 	.short	0x010a
        /*1b4a*/ 	.byte	0x3f
	.zero		1


	//   ....[96]....
        /*1b4c*/ 	.word	0x00036c60
        /*1b50*/ 	.word	0x00000006
        /*1b54*/ 	.word	0x00038840
        /*1b58*/ 	.short	0x010a
        /*1b5a*/ 	.byte	0x3f
	.zero		1


	//   ....[97]....
        /*1b5c*/ 	.word	0x000373c0
        /*1b60*/ 	.word	0x00000006
        /*1b64*/ 	.word	0x00038860
        /*1b68*/ 	.short	0x010a
        /*1b6a*/ 	.byte	0x3f
	.zero		1


	//   ....[98]....
        /*1b6c*/ 	.word	0x00037b80
        /*1b70*/ 	.word	0x00000004
        /*1b74*/ 	.word	0x00038860
        /*1b78*/ 	.short	0x010a
        /*1b7a*/ 	.byte	0x3f
	.zero		1


	//   ....[99]....
        /*1b7c*/ 	.word	0x00038da0
        /*1b80*/ 	.word	0x00000005
        /*1b84*/ 	.word	0x00038820
        /*1b88*/ 	.short	0x010a
        /*1b8a*/ 	.byte	0x3f
	.zero		1


	//   ....[100]....
        /*1b8c*/ 	.word	0x00038f40
        /*1b90*/ 	.word	0x00000003
        /*1b94*/ 	.word	0x00038840
        /*1b98*/ 	.short	0x010a
        /*1b9a*/ 	.byte	0x3f
	.zero		1


	//   ....[101]....
        /*1b9c*/ 	.word	0x00038f90
        /*1ba0*/ 	.word	0x00000017
        /*1ba4*/ 	.word	0x00038840
        /*1ba8*/ 	.short	0x010a
        /*1baa*/ 	.byte	0x3f
	.zero		1


	//   ....[102]....
        /*1bac*/ 	.word	0x00038fe0
        /*1bb0*/ 	.word	0x00000003
        /*1bb4*/ 	.word	0x00038860
        /*1bb8*/ 	.short	0x010a
        /*1bba*/ 	.byte	0x3f
	.zero		1


	//----- nvinfo : EIATTR_NUM_MBARRIERS
	.align		4
.L_329:
        /*1bbc*/ 	.byte	0x03, 0x38
        /*1bbe*/ 	.short	0x0016


	//----- nvinfo : EIATTR_EXIT_INSTR_OFFSETS
	.align		4
        /*1bc0*/ 	.byte	0x04, 0x1c
        /*1bc2*/ 	.short	(.L_331 - .L_330)


	//   ....[0]....
.L_330:
        /*1bc4*/ 	.word	0x000338d0


	//----- nvinfo : EIATTR_MAX_THREADS
	.align		4
.L_331:
        /*1bc8*/ 	.byte	0x04, 0x05
        /*1bca*/ 	.short	(.L_333 - .L_332)
.L_332:
        /*1bcc*/ 	.word	0x00000180
        /*1bd0*/ 	.word	0x00000001
        /*1bd4*/ 	.word	0x00000001


	//----- nvinfo : EIATTR_CRS_STACK_SIZE
	.align		4
.L_333:
        /*1bd8*/ 	.byte	0x04, 0x1e
        /*1bda*/ 	.short	(.L_335 - .L_334)
.L_334:
        /*1bdc*/ 	.word	0x00000000


	//----- nvinfo : EIATTR_CBANK_PARAM_SIZE
	.align		4
.L_335:
        /*1be0*/ 	.byte	0x03, 0x19
        /*1be2*/ 	.short	0x0af0


	//----- nvinfo : EIATTR_PARAM_CBANK
	.align		4
        /*1be4*/ 	.byte	0x04, 0x0a
        /*1be6*/ 	.short	(.L_337 - .L_336)
	.align		4
.L_336:
        /*1be8*/ 	.word	index@(.nv.constant0._ZN7cutlass13device_kernelIN5flash11enable_sm90INS1_16FlashAttnFwdSm90INS1_25CollectiveMainloopFwdSm90ILi2EN4cute5tupleIJNS5_1CILi1EEES8_S8_EEENS6_IJNS7_ILi128EEENS7_ILi80EEENS7_ILi256EEEEEELi256ENS_10bfloat16_tEfNS_4arch4Sm90ELb1ELb0ELb1ELb1ELb1ELb1ELb0ELb1ELb1ELb1ELb1ELb0EEENS1_21CollectiveEpilogueFwdINS6_IJSA_SC_SB_EEES9_SE_SG_Li256ELb1ELb1ELb1ELb0EEENS1_36VarlenDynamicPersistentTileSchedulerILi128ELi80ELi256ELi128ELb1ELb1ELb1ELb1ELb1ELb1EEEEEEEEEvNT_6ParamsE)
        /*1bec*/ 	.short	0x0210
        /*1bee*/ 	.short	0x0af0


	//----- nvinfo : EIATTR_SW_WAR
	.align		4
.L_337:
        /*1bf0*/ 	.byte	0x04, 0x36
        /*1bf2*/ 	.short	(.L_339 - .L_338)
.L_338:
        /*1bf4*/ 	.word	0x00000008
.L_339:


//--------------------- .nv.callgraph             --------------------------
	.section	.nv.callgraph,"",@"SHT_CUDA_CALLGRAPH"
	.align	4
	.sectionentsize	8
	.align		4
        /*0000*/ 	.word	0x00000000
	.align		4
        /*0004*/ 	.word	0xffffffff
	.align		4
        /*0008*/ 	.word	index@(_ZN7cutlass13device_kernelIN5flash11enable_sm90INS1_16FlashAttnFwdSm90INS1_25CollectiveMainloopFwdSm90ILi2EN4cute5tupleIJNS5_1CILi1EEES8_S8_EEENS6_IJNS7_ILi128EEENS7_ILi80EEENS7_ILi256EEEEEELi256ENS_10bfloat16_tEfNS_4arch4Sm90ELb0ELb0ELb1ELb0ELb1ELb0ELb0ELb1ELb1ELb1ELb1ELb0EEENS1_21CollectiveEpilogueFwdINS6_IJSA_SC_SB_EEES9_SE_SG_Li256ELb0ELb1ELb1ELb0EEENS1_19SingleTileSchedulerILb0ELb1ELb1ELi128EEEEEEEEEvNT_6ParamsE)
	.align		4
        /*000c*/ 	.word	index@(__assertfail)
	.align		4
        /*0010*/ 	.word	index@(_ZN7cutlass13device_kernelIN5flash11enable_sm90INS1_16FlashAttnFwdSm90INS1_25CollectiveMainloopFwdSm90ILi2EN4cute5tupleIJNS5_1CILi1EEES8_S8_EEENS6_IJNS7_ILi128EEENS7_ILi80EEENS7_ILi256EEEEEELi256ENS_10bfloat16_tEfNS_4arch4Sm90ELb0ELb0ELb1ELb1ELb1ELb0ELb0ELb1ELb1ELb1ELb1ELb0EEENS1_21CollectiveEpilogueFwdINS6_IJSA_SC_SB_EEES9_SE_SG_Li256ELb1ELb1ELb1ELb0EEENS1_36VarlenDynamicPersistentTileSchedulerILi128ELi80ELi256ELi128ELb1ELb1ELb1ELb0ELb1ELb1EEEEEEEEEvNT_6ParamsE)
	.align		4
        /*0014*/ 	.word	index@(__assertfail)
	.align		4
        /*0018*/ 	.word	index@(_ZN7cutlass13device_kernelIN5flash11enable_sm90INS1_16FlashAttnFwdSm90INS1_25CollectiveMainloopFwdSm90ILi2EN4cute5tupleIJNS5_1CILi1EEES8_S8_EEENS6_IJNS7_ILi128EEENS7_ILi80EEENS7_ILi256EEEEEELi256ENS_10bfloat16_tEfNS_4arch4Sm90ELb0ELb0ELb1ELb1ELb1ELb1ELb0ELb1ELb1ELb1ELb1ELb0EEENS1_21CollectiveEpilogueFwdINS6_IJSA_SC_SB_EEES9_SE_SG_Li256ELb1ELb1ELb1ELb0EEENS1_36VarlenDynamicPersistentTileSchedulerILi128ELi80ELi256ELi128ELb1ELb1ELb1ELb0ELb1ELb1EEEEEEEEEvNT_6ParamsE)
	.align		4
        /*001c*/ 	.word	index@(__assertfail)
	.align		4
        /*0020*/ 	.word	index@(_ZN7cutlass13device_kernelIN5flash11enable_sm90INS1_16FlashAttnFwdSm90INS1_25CollectiveMainloopFwdSm90ILi2EN4cute5tupleIJNS5_1CILi1EEES8_S8_EEENS6_IJNS7_ILi128EEENS7_ILi64EEENS7_ILi256EEEEEELi256ENS_10bfloat16_tEfNS_4arch4Sm90ELb0ELb1ELb1ELb0ELb1ELb0ELb0ELb1ELb1ELb1ELb1ELb0EEENS1_21CollectiveEpilogueFwdINS6_IJSA_SC_SB_EEES9_SE_SG_Li256ELb0ELb1ELb1ELb0EEENS1_19SingleTileSchedulerILb0ELb1ELb1ELi128EEEEEEEEEvNT_6ParamsE)
	.align		4
        /*0024*/ 	.word	index@(__assertfail)
	.align		4
        /*0028*/ 	.word	index@(_ZN7cutlass13device_kernelIN5flash11enable_sm90INS1_16FlashAttnFwdSm90INS1_25CollectiveMainloopFwdSm90ILi2EN4cute5tupleIJNS5_1CILi1EEES8_S8_EEENS6_IJNS7_ILi128EEENS7_ILi64EEENS7_ILi256EEEEEELi256ENS_10bfloat16_tEfNS_4arch4Sm90ELb0ELb1ELb1ELb1ELb1ELb0ELb0ELb1ELb1ELb1ELb1ELb0EEENS1_21CollectiveEpilogueFwdINS6_IJSA_SC_SB_EEES9_SE_SG_Li256ELb1ELb1ELb1ELb0EEENS1_36VarlenDynamicPersistentTileSchedulerILi128ELi64ELi256ELi128ELb1ELb1ELb1ELb1ELb0ELb1EEEEEEEEEvNT_6ParamsE)
	.align		4
        /*002c*/ 	.word	index@(__assertfail)
	.align		4
        /*0030*/ 	.word	index@(_ZN7cutlass13device_kernelIN5flash11enable_sm90INS1_16FlashAttnFwdSm90INS1_25CollectiveMainloopFwdSm90ILi2EN4cute5tupleIJNS5_1CILi1EEES8_S8_EEENS6_IJNS7_ILi128EEENS7_ILi64EEENS7_ILi256EEEEEELi256ENS_10bfloat16_tEfNS_4arch4Sm90ELb0ELb1ELb1ELb1ELb1ELb1ELb0ELb1ELb1ELb1ELb1ELb0EEENS1_21CollectiveEpilogueFwdINS6_IJSA_SC_SB_EEES9_SE_SG_Li256ELb1ELb1ELb1ELb0EEENS1_36VarlenDynamicPersistentTileSchedulerILi128ELi64ELi256ELi128ELb1ELb1ELb1ELb1ELb0ELb1EEEEEEEEEvNT_6ParamsE)
	.align		4
        /*0034*/ 	.word	index@(__assertfail)
	.align		4
        /*0038*/ 	.word	index@(_ZN7cutlass13device_kernelIN5flash11enable_sm90INS1_16FlashAttnFwdSm90INS1_25CollectiveMainloopFwdSm90ILi2EN4cute5tupleIJNS5_1CILi1EEES8_S8_EEENS6_IJNS7_ILi128EEENS7_ILi80EEENS7_ILi256EEEEEELi256ENS_10bfloat16_tEfNS_4arch4Sm90ELb1ELb0ELb1ELb0ELb1ELb0ELb0ELb1ELb1ELb1ELb1ELb0EEENS1_21CollectiveEpilogueFwdINS6_IJSA_SC_SB_EEES9_SE_SG_Li256ELb0ELb1ELb1ELb0EEENS1_19SingleTileSchedulerILb0ELb1ELb1ELi128EEEEEEEEEvNT_6ParamsE)
	.align		4
        /*003c*/ 	.word	index@(__assertfail)
	.align		4
        /*0040*/ 	.word	index@(_ZN7cutlass13device_kernelIN5flash11enable_sm90INS1_16FlashAttnFwdSm90INS1_25CollectiveMainloopFwdSm90ILi2EN4cute5tupleIJNS5_1CILi1EEES8_S8_EEENS6_IJNS7_ILi128EEENS7_ILi80EEENS7_ILi256EEEEEELi256ENS_10bfloat16_tEfNS_4arch4Sm90ELb1ELb0ELb1ELb1ELb1ELb0ELb0ELb1ELb1ELb1ELb1ELb0EEENS1_21CollectiveEpilogueFwdINS6_IJSA_SC_SB_EEES9_SE_SG_Li256ELb1ELb1ELb1ELb0EEENS1_36VarlenDynamicPersistentTileSchedulerILi128ELi80ELi256ELi128ELb1ELb1ELb1ELb1ELb1ELb1EEEEEEEEEvNT_6ParamsE)
	.align		4
        /*0044*/ 	.word	index@(__assertfail)
	.align		4
        /*0048*/ 	.word	index@(_ZN7cutlass13device_kernelIN5flash11enable_sm90INS1_16FlashAttnFwdSm90INS1_25CollectiveMainloopFwdSm90ILi2EN4cute5tupleIJNS5_1CILi1EEES8_S8_EEENS6_IJNS7_ILi128EEENS7_ILi80EEENS7_ILi256EEEEEELi256ENS_10bfloat16_tEfNS_4arch4Sm90ELb1ELb0ELb1ELb1ELb1ELb1ELb0ELb1ELb1ELb1ELb1ELb0EEENS1_21CollectiveEpilogueFwdINS6_IJSA_SC_SB_EEES9_SE_SG_Li256ELb1ELb1ELb1ELb0EEENS1_36VarlenDynamicPersistentTileSchedulerILi128ELi80ELi256ELi128ELb1ELb1ELb1ELb1ELb1ELb1EEEEEEEEEvNT_6ParamsE)
	.align		4
        /*004c*/ 	.word	index@(__assertfail)
	.align		4
        /*0050*/ 	.word	0x00000000
	.align		4
        /*0054*/ 	.word	0xfffffffe
	.align		4
        /*0058*/ 	.word	0x00000000
	.align		4
        /*005c*/ 	.word	0xfffffffd
	.align		4
        /*0060*/ 	.word	0x00000000
	.align		4
        /*0064*/ 	.word	0xfffffffc


//--------------------- .nv.constant4             --------------------------
	.section	.nv.constant4,"a",@progbits
	.align	8
	.align		8
.nv.constant4:
        /*0000*/ 	.dword	__assertfail
	.align		8
        /*0008*/ 	.dword	__unnamed_1
	.align		8
        /*0010*/ 	.dword	__unnamed_2
	.align		8
        /*0018*/ 	.dword	__unnamed_3
	.align		8
        /*0020*/ 	.dword	__unnamed_4
	.align		8
        /*0028*/ 	.dword	__unnamed_5
	.align		8
        /*0030*/ 	.dword	__unnamed_6
	.align		8
        /*0038*/ 	.dword	__unnamed_7
	.align		8
        /*0040*/ 	.dword	__unnamed_8
	.align		8
        /*0048*/ 	.dword	__unnamed_9
	.align		8
        /*0050*/ 	.dword	_ZN86_INTERNAL_1379c5dd_50_flash_fwd_hdim256_bf16_paged_split_softcap_sm90_cu_49158569_33044cuda3std3__45__cpo5beginE
	.align		8
        /*0058*/ 	.dword	_ZN86_INTERNAL_1379c5dd_50_flash_fwd_hdim256_bf16_paged_split_softcap_sm90_cu_49158569_33044cuda3std3__45__cpo3endE
	.align		8
        /*0060*/ 	.dword	_ZN86_INTERNAL_1379c5dd_50_flash_fwd_hdim256_bf16_paged_split_softcap_sm90_cu_49158569_33044cuda3std3__45__cpo6cbeginE
	.align		8
        /*0068*/ 	.dword	_ZN86_INTERNAL_1379c5dd_50_flash_fwd_hdim256_bf16_paged_split_softcap_sm90_cu_49158569_33044cuda3std3__45__cpo4cendE
	.align		8
        /*0070*/ 	.dword	_ZN86_INTERNAL_1379c5dd_50_flash_fwd_hdim256_bf16_paged_split_softcap_sm90_cu_49158569_33044cuda3std3__488_GLOBAL__N__1379c5dd_50_flash_fwd_hdim256_bf16_paged_split_softcap_sm90_cu_49158569_33046ignoreE
	.align		8
        /*0078*/ 	.dword	_ZN86_INTERNAL_1379c5dd_50_flash_fwd_hdim256_bf16_paged_split_softcap_sm90_cu_49158569_33044cuda3std3__419piecewise_constructE
	.align		8
        /*0080*/ 	.dword	_ZN86_INTERNAL_1379c5dd_50_flash_fwd_hdim256_bf16_paged_split_softcap_sm90_cu_49158569_33044cuda3std3__48in_placeE
	.align		8
        /*0088*/ 	.dword	_ZN86_INTERNAL_1379c5dd_50_flash_fwd_hdim256_bf16_paged_split_softcap_sm90_cu_49158569_33044cuda3std6ranges3__45__cpo4swapE
	.align		8
        /*0090*/ 	.dword	_ZN86_INTERNAL_1379c5dd_50_flash_fwd_hdim256_bf16_paged_split_softcap_sm90_cu_49158569_33044cuda3std6ranges3__45__cpo9iter_moveE
	.align		8
        /*0098*/ 	.dword	_ZN86_INTERNAL_1379c5dd_50_flash_fwd_hdim256_bf16_paged_split_softcap_sm90_cu_49158569_33044cute7productE
	.align		8
        /*00a0*/ 	.dword	_ZN86_INTERNAL_1379c5dd_50_flash_fwd_hdim256_bf16_paged_split_softcap_sm90_cu_49158569_33044cute1_E
	.align		8
        /*00a8*/ 	.dword	$str$23
	.align		8
        /*00b0*/ 	.dword	$str$24


//--------------------- .text._ZN7cutlass13device_kernelIN5flash11enable_sm90INS1_16FlashAttnFwdSm90INS1_25CollectiveMainloopFwdSm90ILi2EN4cute5tupleIJNS5_1CILi1EEES8_S8_EEENS6_IJNS7_ILi128EEENS7_ILi80EEENS7_ILi256EEEEEELi256ENS_10bfloat16_tEfNS_4arch4Sm90ELb0ELb0ELb1ELb0ELb1ELb0ELb0ELb1ELb1ELb1ELb1ELb0EEENS1_21CollectiveEpilogueFwdINS6_IJSA_SC_SB_EEES9_SE_SG_Li256ELb0ELb1ELb1ELb0EEENS1_19SingleTileSchedulerILb0ELb1ELb1ELi128EEEEEEEEEvNT_6ParamsE --------------------------
	.section	.text._ZN7cutlass13device_kernelIN5flash11enable_sm90INS1_16FlashAttnFwdSm90INS1_25CollectiveMainloopFwdSm90ILi2EN4cute5tupleIJNS5_1CILi1EEES8_S8_EEENS6_IJNS7_ILi128EEENS7_ILi80EEENS7_ILi256EEEEEELi256ENS_10bfloat16_tEfNS_4arch4Sm90ELb0ELb0ELb1ELb0ELb1ELb0ELb0ELb1ELb1ELb1ELb1ELb0EEENS1_21CollectiveEpilogueFwdINS6_IJSA_SC_SB_EEES9_SE_SG_Li256ELb0ELb1ELb1ELb0EEENS1_19SingleTileSchedulerILb0ELb1ELb1ELi128EEEEEEEEEvNT_6ParamsE,"ax",@progbits
	.align	128
.text._ZN7cutlass13device_kernelIN5flash11enable_sm90INS1_16FlashAttnFwdSm90INS1_25CollectiveMainloopFwdSm90ILi2EN4cute5tupleIJNS5_1CILi1EEES8_S8_EEENS6_IJNS7_ILi128EEENS7_ILi80EEENS7_ILi256EEEEEELi256ENS_10bfloat16_tEfNS_4arch4Sm90ELb0ELb0ELb1ELb0ELb1ELb0ELb0ELb1ELb1ELb1ELb1ELb0EEENS1_21CollectiveEpilogueFwdINS6_IJSA_SC_SB_EEES9_SE_SG_Li256ELb0ELb1ELb1ELb0EEENS1_19SingleTileSchedulerILb0ELb1ELb1ELi128EEEEEEEEEvNT_6ParamsE:
        .type           _ZN7cutlass13device_kernelIN5flash11enable_sm90INS1_16FlashAttnFwdSm90INS1_25CollectiveMainloopFwdSm90ILi2EN4cute5tupleIJNS5_1CILi1EEES8_S8_EEENS6_IJNS7_ILi128EEENS7_ILi80EEENS7_ILi256EEEEEELi256ENS_10bfloat16_tEfNS_4arch4Sm90ELb0ELb0ELb1ELb0ELb1ELb0ELb0ELb1ELb1ELb1ELb1ELb0EEENS1_21CollectiveEpilogueFwdINS6_IJSA_SC_SB_EEES9_SE_SG_Li256ELb0ELb1ELb1ELb0EEENS1_19SingleTileSchedulerILb0ELb1ELb1ELi128EEEEEEEEEvNT_6ParamsE,@function
        .size           _ZN7cutlass13device_kernelIN5flash11enable_sm90INS1_16FlashAttnFwdSm90INS1_25CollectiveMainloopFwdSm90ILi2EN4cute5tupleIJNS5_1CILi1EEES8_S8_EEENS6_IJNS7_ILi128EEENS7_ILi80EEENS7_ILi256EEEEEELi256ENS_10bfloat16_tEfNS_4arch4Sm90ELb0ELb0ELb1ELb0ELb1ELb0ELb0ELb1ELb1ELb1ELb1ELb0EEENS1_21CollectiveEpilogueFwdINS6_IJSA_SC_SB_EEES9_SE_SG_Li256ELb0ELb1ELb1ELb0EEENS1_19SingleTileSchedulerILb0ELb1ELb1ELi128EEEEEEEEEvNT_6ParamsE,(.L_x_3271 - _ZN7cutlass13device_kernelIN5flash11enable_sm90INS1_16FlashAttnFwdSm90INS1_25CollectiveMainloopFwdSm90ILi2EN4cute5tupleIJNS5_1CILi1EEES8_S8_EEENS6_IJNS7_ILi128EEENS7_ILi80EEENS7_ILi256EEEEEELi256ENS_10bfloat16_tEfNS_4arch4Sm90ELb0ELb0ELb1ELb0ELb1ELb0ELb0ELb1ELb1ELb1ELb1ELb0EEENS1_21CollectiveEpilogueFwdINS6_IJSA_SC_SB_EEES9_SE_SG_Li256ELb0ELb1ELb1ELb0EEENS1_19SingleTileSchedulerILb0ELb1ELb1ELi128EEEEEEEEEvNT_6ParamsE)
        .other          _ZN7cutlass13device_kernelIN5flash11enable_sm90INS1_16FlashAttnFwdSm90INS1_25CollectiveMainloopFwdSm90ILi2EN4cute5tupleIJNS5_1CILi1EEES8_S8_EEENS6_IJNS7_ILi128EEENS7_ILi80EEENS7_ILi256EEEEEELi256ENS_10bfloat16_tEfNS_4arch4Sm90ELb0ELb0ELb1ELb0ELb1ELb0ELb0ELb1ELb1ELb1ELb1ELb0EEENS1_21CollectiveEpilogueFwdINS6_IJSA_SC_SB_EEES9_SE_SG_Li256ELb0ELb1ELb1ELb0EEENS1_19SingleTileSchedulerILb0ELb1ELb1ELi128EEEEEEEEEvNT_6ParamsE,@"STO_CUDA_ENTRY STV_DEFAULT"
_ZN7cutlass13device_kernelIN5flash11enable_sm90INS1_16FlashAttnFwdSm90INS1_25CollectiveMainloopFwdSm90ILi2EN4cute5tupleIJNS5_1CILi1EEES8_S8_EEENS6_IJNS7_ILi128EEENS7_ILi80EEENS7_ILi256EEEEEELi256ENS_10bfloat16_tEfNS_4arch4Sm90ELb0ELb0ELb1ELb0ELb1ELb0ELb0ELb1ELb1ELb1ELb1ELb0EEENS1_21CollectiveEpilogueFwdINS6_IJSA_SC_SB_EEES9_SE_SG_Li256ELb0ELb1ELb1ELb0EEENS1_19SingleTileSchedulerILb0ELb1ELb1ELi128EEEEEEEEEvNT_6ParamsE:
[----:B------:R-:W0:Y:S02]  /*0000*/  LDC R1, c[0x0][0x28] ;  /* 0x00000a00ff017b82 */ /* 0x000e240000000800 */
[----:B0-----:R-:W-:Y:S01]  /*0010*/  VIADD R1, R1, 0xfffffff8 ;  /* 0xfffffff801017836 */ /* 0x001fe20000000000 */
[----:B------:R-:W0:Y:S01]  /*0020*/  S2R R25, SR_TID.X ;  /* 0x0000000000197919 */ /* 0x000e220000002100 */
[----:B------:R-:W-:Y:S01]  /*0030*/  ELECT P0, URZ, PT ;  /* 0x00000000003f782f */ /* 0x000fe20003800000 */
[----:B------:R-:W-:Y:S01]  /*0040*/  UMOV UR4, 0x80 ;  /* 0x0000008000047882 */ /* 0x000fe20000000000 */
[----:B------:R-:W-:Y:S01]  /*0050*/  UMOV UR7, 0x100 ;  /* 0x0000010000077882 */ /* 0x000fe20000000000 */
[----:B0-----:R-:W-:-:S05]  /*0060*/  SHF.R.U32.HI R0, RZ, 0x5, R25 ;  /* 0x00000005ff007819 */ /* 0x001fca0000011619 */
[----:B------:R-:W0:Y:S02]  /*0070*/  SHFL.IDX PT, R2, R0, RZ, 0x1f ;  /* 0x00001fff00027589 */ /* 0x000e2400000e0000 */
[C---:B0-----:R-:W-:Y:S02]  /*0080*/  ISETP.NE.OR P0, PT, R2.reuse, RZ, !P0 ;  /* 0x000000ff0200720c */ /* 0x041fe40004705670 */
[----:B------:R-:W-:Y:S02]  /*0090*/  ISETP.NE.AND P1, PT, R2, RZ, PT ;  /* 0x000000ff0200720c */ /* 0x000fe40003f25270 */
[----:B------:R-:W-:-:S06]  /*00a0*/  SHF.R.U32.HI R2, RZ, 0x7, R25 ;  /* 0x00000007ff027819 */ /* 0x000fcc0000011619 */
[----:B------:R-:W0:Y:S03]  /*00b0*/  SHFL.IDX PT, R2, R2, RZ, 0x1f ;  /* 0x00001fff02027589 */ /* 0x000e2600000e0000 */
[----:B------:R-:W-:Y:S01]  /*00c0*/  VOTEU.ALL UP0, P0 ;  /* 0x00000000003f7886 */ /* 0x000fe20000000000 */
[----:B------:R-:W-:-:S04]  /*00d0*/  VOTEU.ALL UP1, P0 ;  /* 0x00000000003f7886 */ /* 0x000fc80000020000 */
[----:B------:R-:W1:Y:S01]  /*00e0*/  @!UP0 S2UR UR8, SR_CgaCtaId ;  /* 0x00000000000889c3 */ /* 0x000e620000008800 */
[----:B------:R-:W-:Y:S01]  /*00f0*/  @!UP0 UMOV UR6, 0x400 ;  /* 0x0000040000068882 */ /* 0x000fe20000000000 */
[----:B------:R-:W-:-:S04]  /*0100*/  @!UP0 UIADD3 UR4, -UR4, 0x100000, URZ ;  /* 0x0010000004048890 */ /* 0x000fc8000fffe13f */
[----:B------:R-:W-:Y:S02]  /*0110*/  @!UP0 USHF.L.U32 UR5, UR4, 0xb, URZ ;  /* 0x0000000b04058899 */ /* 0x000fe4000800063f */
[----:B------:R-:W-:Y:S02]  /*0120*/  @!UP0 USHF.L.U32 UR4, UR4, 0x1, URZ ;  /* 0x0000000104048899 */ /* 0x000fe4000800063f */
[----:B-1----:R-:W-:Y:S02]  /*0130*/  @!UP0 ULEA UR8, UR8, UR6, 0x18 ;  /* 0x0000000608088291 */ /* 0x002fe4000f8ec03f */
[----:B------:R-:W-:-:S04]  /*0140*/  @!UP0 UIADD3 UR6, -UR7, 0x100000, URZ ;  /* 0x0010000007068890 */ /* 0x000fc8000fffe13f */
[----:B------:R-:W-:Y:S02]  /*0150*/  @!UP0 USHF.L.U32 UR7, UR6, 0xb, URZ ;  /* 0x0000000b06078899 */ /* 0x000fe4000800063f */
[----:B------:R-:W-:Y:S01]  /*0160*/  @!UP0 USHF.L.U32 UR6, UR6, 0x1, URZ ;  /* 0x0000000106068899 */ /* 0x000fe2000800063f */
[----:B------:R-:W-:-:S05]  /*0170*/  VOTEU.ALL UP0, P0 ;  /* 0x00000000003f7886 */ /* 0x000fca0000000000 */
[----:B------:R1:W2:Y:S06]  /*0180*/  @!UP0 SYNCS.EXCH.64 URZ, [UR8+0x38800], UR4 ;  /* 0x03880004083f85b2 */ /* 0x0002ac0008000100 */
[----:B------:R1:W3:Y:S02]  /*0190*/  @!UP1 SYNCS.EXCH.64 URZ, [UR8+0x38820], UR6 ;  /* 0x03882006083f95b2 */ /* 0x0002e40008000100 */
[----:B01----:R-:W-:Y:S05]  /*01a0*/  @P1 BRA `(.L_x_0) ;  /* 0x0000000000481947 */ /* 0x003fea0003800000 */
[----:B------:R-:W0:Y:S01]  /*01b0*/  S2UR UR5, SR_CgaCtaId ;  /* 0x00000000000579c3 */ /* 0x000e220000008800 */
[----:B------:R-:W-:Y:S01]  /*01c0*/  UMOV UR4, 0x400 ;  /* 0x0000040000047882 */ /* 0x000fe20000000000 */
[----:B------:R-:W-:Y:S01]  /*01d0*/  UMOV UR6, 0x80 ;  /* 0x0000008000067882 */ /* 0x000fe20000000000 */
[----:B------:R-:W-:Y:S01]  /*01e0*/  UMOV UR7, 0x100 ;  /* 0x0000010000077882 */ /* 0x000fe20000000000 */
[----:B------:R-:W-:Y:S01]  /*01f0*/  ELECT P0, URZ, PT ;  /* 0x00000000003f782f */ /* 0x000fe20003800000 */
[----:B0-----:R-:W-:Y:S02]  /*0200*/  ULEA UR8, UR5, UR4, 0x18 ;  /* 0x0000000405087291 */ /* 0x001fe4000f8ec03f */
[----:B------:R-:W-:-:S04]  /*0210*/  UIADD3 UR4, -UR6, 0x100000, URZ ;  /* 0x0010000006047890 */ /* 0x000fc8000fffe13f */
[----:B------:R-:W-:Y:S02]  /*0220*/  USHF.L.U32 UR5, UR4, 0xb, URZ ;  /* 0x0000000b04057899 */ /* 0x000fe4000800063f */
[----:B------:R-:W-:Y:S02]  /*0230*/  USHF.L.U32 UR4, UR4, 0x1, URZ ;  /* 0x0000000104047899 */ /* 0x000fe4000800063f */
[----:B------:R-:W-:-:S04]  /*0240*/  UIADD3 UR6, -UR7, 0x100000, URZ ;  /* 0x0010000007067890 */ /* 0x000fc8000fffe13f */
[----:B------:R-:W-:Y:S02]  /*0250*/  USHF.L.U32 UR7, UR6, 0xb, URZ ;  /* 0x0000000b06077899 */ /* 0x000fe4000800063f */
[----:B------:R-:W-:Y:S01]  /*0260*/  USHF.L.U32 UR6, UR6, 0x1, URZ ;  /* 0x0000000106067899 */ /* 0x000fe2000800063f */
[----:B------:R-:W0:Y:S03]  /*0270*/  FENCE.VIEW.ASYNC.S ;  /* 0x00000000000073c6 */ /* 0x000e260000000000 */
[----:B0-----:R0:W1:Y:S08]  /*0280*/  SYNCS.EXCH.64 URZ, [UR8+0x38830], UR4 ;  /* 0x03883004083f75b2 */ /* 0x0010700008000100 */
[----:B------:R0:W4:Y:S01]  /*0290*/  SYNCS.EXCH.64 URZ, [UR8+0x38840], UR6 ;  /* 0x03884006083f75b2 */ /* 0x0001220008000100 */
[----:B------:R0:W0:Y:S01]  /*02a0*/  SYNCS.EXCH.64 URZ, [UR8+0x38838], UR4 ;  /* 0x03883804083f75b2 */ /* 0x0000220008000100 */
[----:B------:R0:W0:Y:S01]  /*02b0*/  SYNCS.EXCH.64 URZ, [UR8+0x38848], UR6 ;  /* 0x03884806083f75b2 */ /* 0x0000220008000100 */
[----:B------:R-:W-:Y:S01]  /*02c0*/  NOP ;  /* 0x0000000000007918 */ /* 0x000fe20000000000 */
.L_x_0:
[----:B------:R-:W5:Y:S01]  /*02d0*/  SHFL.IDX PT, R3, R0, RZ, 0x1f ;  /* 0x00001fff00037589 */ /* 0x000f6200000e0000 */
[----:B------:R-:W-:Y:S01]  /*02e0*/  NOP ;  /* 0x0000000000007918 */ /* 0x000fe20000000000 */
[----:B-----5:R-:W-:-:S13]  /*02f0*/  ISETP.NE.AND P0, PT, R3, RZ, PT ;  /* 0x000000ff0300720c */ /* 0x020fda0003f05270 */
[----:B------:R-:W-:Y:S05]  /*0300*/  @P0 BRA `(.L_x_1) ;  /* 0x0000000000480947 */ /* 0x000fea0003800000 */
[----:B0-----:R-:W0:Y:S01]  /*0310*/  S2UR UR5, SR_CgaCtaId ;  /* 0x00000000000579c3 */ /* 0x001e220000008800 */
        /* <DEDUP_REMOVED lines=12> */
[----:B0-----:R0:W0:Y:S08]  /*03e0*/  SYNCS.EXCH.64 URZ, [UR8+0x38850], UR4 ;  /* 0x03885004083f75b2 */ /* 0x0010300008000100 */
[----:B------:R0:W0:Y:S01]  /*03f0*/  SYNCS.EXCH.64 URZ, [UR8+0x38860], UR6 ;  /* 0x03886006083f75b2 */ /* 0x0000220008000100 */
[----:B------:R0:W0:Y:S01]  /*0400*/  SYNCS.EXCH.64 URZ, [UR8+0x38858], UR4 ;  /* 0x03885804083f75b2 */ /* 0x0000220008000100 */
[----:B------:R0:W0:Y:S01]  /*0410*/  SYNCS.EXCH.64 URZ, [UR8+0x38868], UR6 ;  /* 0x03886806083f75b2 */ /* 0x0000220008000100 */
[----:B------:R-:W-:Y:S01]  /*0420*/  NOP ;  /* 0x0000000000007918 */ /* 0x000fe20000000000 */
.L_x_1:
[----:B------:R-:W5:Y:S01]  /*0430*/  SHFL.IDX PT, R3, R0, RZ, 0x1f ;  /* 0x00001fff00037589 */ /* 0x000f6200000e0000 */
[----:B------:R-:W-:Y:S01]  /*0440*/  NOP ;  /* 0x0000000000007918 */ /* 0x000fe20000000000 */
[----:B-----5:R-:W-:-:S13]  /*0450*/  ISETP.NE.AND P0, PT, R3, RZ, PT ;  /* 0x000000ff0300720c */ /* 0x020fda0003f05270 */
[----:B------:R-:W-:Y:S05]  /*0460*/  @P0 BRA `(.L_x_2) ;  /* 0x0000000000380947 */ /* 0x000fea0003800000 */
[----:B0-----:R-:W0:Y:S01]  /*0470*/  S2UR UR5, SR_CgaCtaId ;  /* 0x00000000000579c3 */ /* 0x001e220000008800 */
[----:B------:R-:W-:Y:S01]  /*0480*/  UMOV UR4, 0x400 ;  /* 0x0000040000047882 */ /* 0x000fe20000000000 */
[----:B------:R-:W-:Y:S01]  /*0490*/  UMOV UR7, 0x80 ;  /* 0x0000008000077882 */ /* 0x000fe20000000000 */
[----:B------:R-:W-:Y:S01]  /*04a0*/  ELECT P0, URZ, PT ;  /* 0x00000000003f782f */ /* 0x000fe20003800000 */
[----:B0-----:R-:W-:Y:S02]  /*04b0*/  ULEA UR6, UR5, UR4, 0x18 ;  /* 0x0000000405067291 */ /* 0x001fe4000f8ec03f */
[----:B------:R-:W-:-:S04]  /*04c0*/  UIADD3 UR4, -UR7, 0x100000, URZ ;  /* 0x0010000007047890 */ /* 0x000fc8000fffe13f */
[----:B------:R-:W-:Y:S02]  /*04d0*/  USHF.L.U32 UR5, UR4, 0xb, URZ ;  /* 0x0000000b04057899 */ /* 0x000fe4000800063f */
[----:B------:R-:W-:Y:S01]  /*04e0*/  USHF.L.U32 UR4, UR4, 0x1, URZ ;  /* 0x0000000104047899 */ /* 0x000fe2000800063f */
[----:B------:R-:W0:Y:S11]  /*04f0*/  FENCE.VIEW.ASYNC.S ;  /* 0x00000000000073c6 */ /* 0x000e360000000000 */
[----:B0-----:R0:W0:Y:S01]  /*0500*/  SYNCS.EXCH.64 URZ, [UR6+0x38870], UR4 ;  /* 0x03887004063f75b2 */ /* 0x0010220008000100 */
[----:B------:R0:W0:Y:S01]  /*0510*/  SYNCS.EXCH.64 URZ, [UR6+0x38880], UR4 ;  /* 0x03888004063f75b2 */ /* 0x0000220008000100 */
[----:B------:R0:W0:Y:S01]  /*0520*/  SYNCS.EXCH.64 URZ, [UR6+0x38878], UR4 ;  /* 0x03887804063f75b2 */ /* 0x0000220008000100 */
[----:B------:R0:W0:Y:S01]  /*0530*/  SYNCS.EXCH.64 URZ, [UR6+0x38888], UR4 ;  /* 0x03888804063f75b2 */ /* 0x0000220008000100 */
[----:B------:R-:W-:Y:S01]  /*0540*/  NOP ;  /* 0x0000000000007918 */ /* 0x000fe20000000000 */
.L_x_2:
        /* <DEDUP_REMOVED lines=22> */
.L_x_3:
[----:B------:R-:W5:Y:S01]  /*06b0*/  SHFL.IDX PT, R3, R0, RZ, 0x1f ;  /* 0x00001fff00037589 */ /* 0x000f6200000e0000 */
[----:B------:R-:W-:Y:S01]  /*06c0*/  R2UR UR9, R2 ;  /* 0x00000000020972ca */ /* 0x000fe200000e0000 */
        /* <DEDUP_REMOVED lines=21> */
.L_x_4:
[----:B------:R-:W-:Y:S01]  /*0820*/  UISETP.NE.AND UP0, UPT, UR9, URZ, UPT ;  /* 0x0000003f0900728c */ /* 0x000fe2000bf05270 */
[----:B------:R-:W-:Y:S01]  /*0830*/  NOP ;  /* 0x0000000000007918 */ /* 0x000fe20000000000 */
[----:B0-----:R-:W-:Y:S01]  /*0840*/  UMOV UR4, 0x1 ;  /* 0x0000000100047882 */ /* 0x001fe20000000000 */
[----:B------:R-:W-:Y:S01]  /*0850*/  BSSY B6, `(.L_x_5) ;  /* 0x00010d3000067945 */ /* 0x000fe20003800000 */
[----:B------:R-:W-:Y:S01]  /*0860*/  USEL UR4, UR4, 0x2, !UP0 ;  /* 0x0000000204047887 */ /* 0x000fe2000c000000 */
[----:B-1234-:R-:W-:Y:S01]  /*0870*/  BAR.SYNC.DEFER_BLOCKING 0x0 ;  /* 0x0000000000007b1d */ /* 0x01efe20000010000 */
[----:B------:R-:W-:-:S04]  /*0880*/  PLOP3.LUT P0, PT, PT, PT, UP0, 0x80, 0x0 ;  /* 0x000000000000781c */ /* 0x000fc80003f0f008 */
[----:B------:R-:W-:-:S05]  /*0890*/  IMAD.U32 R2, RZ, RZ, UR4 ;  /* 0x00000004ff027e24 */ /* 0x000fca000f8e00ff */
[----:B------:R0:W-:Y:S04]  /*08a0*/  STL [R1+0x4], R2 ;  /* 0x0000040201007387 */ /* 0x0001e80000100800 */
[----:B------:R-:W-:Y:S05]  /*08b0*/  @!P0 BRA `(.L_x_6) ;  /* 0x000000cc009c8947 */ /* 0x000fea0003800000 */
.L_x_7:
[----:B------:R-:W-:-:S08]  /*08c0*/  NOP ;  /* 0x0000000000007918 */ /* 0x000fd00000000000 */
[----:B------:R-:W1:Y:S02]  /*08d0*/  USETMAXREG.TRY_ALLOC.CTAPOOL UP0, 0xe8 ;  /* 0x000000e8000079c8 */ /* 0x000e640008000600 */
[----:B-1----:R-:W-:-:S13]  /*08e0*/  PLOP3.LUT P0, PT, PT, PT, UP0, 0x80, 0x0 ;  /* 0x000000000000781c */ /* 0x002fda0003f0f008 */
[----:B------:R-:W-:Y:S05]  /*08f0*/  @!P0 BRA `(.L_x_7) ;  /* 0xfffffffc00f08947 */ /* 0x000fea000383ffff */
[----:B------:R-:W1:Y:S01]  /*0900*/  S2UR UR6, SR_CTAID.Y ;  /* 0x00000000000679c3 */ /* 0x000e620000002600 */
[----:B------:R-:W-:Y:S02]  /*0910*/  ULDC UR7, c[0x0][0xc50] ;  /* 0x0003140000077ab9 */ /* 0x000fe40000000800 */
[----:B------:R-:W-:-:S05]  /*0920*/  UISETP.NE.AND UP0, UPT, UR7, 0x1, UPT ;  /* 0x000000010700788c */ /* 0x000fca000bf05270 */
[----:B------:R-:W2:Y:S06]  /*0930*/  S2UR UR8, SR_CTAID.Z ;  /* 0x00000000000879c3 */ /* 0x000eac0000002700 */
[----:B------:R-:W-:Y:S01]  /*0940*/  @UP0 ULDC UR4, c[0x0][0xc54] ;  /* 0x0003150000040ab9 */ /* 0x000fe20000000800 */
[----:B------:R-:W-:Y:S01]  /*0950*/  @UP0 ULDC UR9, c[0x0][0xc58] ;  /* 0x0003160000090ab9 */ /* 0x000fe20000000800 */
[----:B-1----:R-:W-:Y:S02]  /*0960*/  UIMAD.WIDE.U32 UR4, UR6, UR4, URZ ;  /* 0x00000004060472a5 */ /* 0x002fe4000f8e003f */
[----:B------:R-:W-:-:S02]  /*0970*/  UMOV UR10, UR6 ;  /* 0x00000006000a7c82 */ /* 0x000fc40008000000 */
[----:B------:R-:W-:Y:S01]  /*0980*/  @UP0 USHF.R.U32.HI UR10, URZ, UR9, UR5 ;  /* 0x000000093f0a0299 */ /* 0x000fe20008011605 */
[----:B------:R-:W-:Y:S06]  /*0990*/  BAR.ARV 0x8, 0x180 ;  /* 0x0206000000007b1d */ /* 0x000fec0000002000 */
[----:B--2---:R-:W-:Y:S01]  /*09a0*/  ISETP.LE.AND P0, PT, RZ, UR8, PT ;  /* 0x00000008ff007c0c */ /* 0x004fe2000bf03270 */
[----:B------:R-:W-:Y:S02]  /*09b0*/  UIADD3 UR4, -UR10, URZ, URZ ;  /* 0x0000003f0a047290 */ /* 0x000fe4000fffe13f */
[----:B------:R-:W-:-:S02]  /*09c0*/  IMAD.U32 R18, RZ, RZ, UR10 ;  /* 0x0000000aff127e24 */ /* 0x000fc4000f8e00ff */
[----:B------:R-:W-:-:S08]  /*09d0*/  UIMAD UR7, UR7, UR4, UR6 ;  /* 0x00000004070772a4 */ /* 0x000fd0000f8e0206 */
[----:B------:R-:W-:Y:S05]  /*09e0*/  @!P0 BRA `(.L_x_8) ;  /* 0x0000010800e48947 */ /* 0x000fea0003800000 */
[----:B------:R-:W-:Y:S01]  /*09f0*/  ULDC.64 UR4, c[0x0][0x418] ;  /* 0x0001060000047ab9 */ /* 0x000fe20000000a00 */
[----:B------:R-:W-:Y:S01]  /*0a00*/  ULDC UR61, c[0x0][0x424] ;  /* 0x00010900003d7ab9 */ /* 0x000fe20000000800 */
[----:B------:R-:W-:Y:S02]  /*0a10*/  UISETP.NE.U32.AND UP0, UPT, UR4, URZ, UPT ;  /* 0x0000003f0400728c */ /* 0x000fe4000bf05070 */
[----:B------:R-:W-:Y:S02]  /*0a20*/  ULOP3.LUT UR9, UR7, 0xffff, URZ, 0xc0, !UPT ;  /* 0x0000ffff07097892 */ /* 0x000fe4000f8ec03f */
[----:B------:R-:W-:Y:S01]  /*0a30*/  UISETP.NE.AND.EX UP0, UPT, UR5, URZ, UPT, UP0 ;  /* 0x0000003f0500728c */ /* 0x000fe2000bf05300 */
[----:B------:R-:W-:-:S03]  /*0a40*/  ULDC UR4, c[0x0][0x2f0] ;  /* 0x0000bc0000047ab9 */ /* 0x000fc60000000800 */
[----:B------:R-:W-:-:S04]  /*0a50*/  USEL UR61, UR61, 0x1, UP0 ;  /* 0x000000013d3d7887 */ /* 0x000fc80008000000 */
[----:B------:R-:W-:-:S04]  /*0a60*/  UIMAD UR61, UR61, UR4, URZ ;  /* 0x000000043d3d72a4 */ /* 0x000fc8000f8e023f */
[----:B------:R-:W-:Y:S02]  /*0a70*/  UISETP.GE.AND UP0, UPT, UR61, 0x1, UPT ;  /* 0x000000013d00788c */ /* 0x000fe4000bf06270 */
[----:B------:R-:W-:-:S04]  /*0a80*/  UIADD3 UR4, UR61, 0x4f, URZ ;  /* 0x0000004f3d047890 */ /* 0x000fc8000fffe03f */
[----:B------:R-:W-:Y:S01]  /*0a90*/  PLOP3.LUT P0, PT, PT, PT, UP0, 0x80, 0x0 ;  /* 0x000000000000781c */ /* 0x000fe20003f0f008 */
[----:B------:R-:W-:-:S04]  /*0aa0*/  UIMAD.WIDE UR4, UR4, 0x66666667, URZ ;  /* 0x66666667040478a5 */ /* 0x000fc8000f8e023f */
[----:B------:R-:W-:-:S03]  /*0ab0*/  USHF.R.U32.HI UR6, URZ, 0x1f, UR5 ;  /* 0x0000001f3f067899 */ /* 0x000fc60008011605 */
[----:B------:R-:W-:Y:S01]  /*0ac0*/  UMOV UR4, URZ ;  /* 0x0000003f00047c82 */ /* 0x000fe20008000000 */
[----:B------:R-:W-:-:S04]  /*0ad0*/  ULEA.HI.SX32 UR6, UR5, UR6, 0x1b ;  /* 0x0000000605067291 */ /* 0x000fc8000f8fda3f */
[----:B------:R-:W-:Y:S08]  /*0ae0*/  @!P0 BRA `(.L_x_9) ;  /* 0x0000000000908947 */ /* 0x000ff00003800000 */
[----:B------:R-:W-:Y:S01]  /*0af0*/  USHF.R.U32.HI UR7, URZ, 0x10, UR7 ;  /* 0x000000103f077899 */ /* 0x000fe20008011607 */
[----:B------:R-:W-:-:S03]  /*0b00*/  UMOV UR4, URZ ;  /* 0x0000003f00047c82 */ /* 0x000fc60008000000 */
[----:B------:R-:W-:-:S11]  /*0b10*/  UISETP.NE.AND UP0, UPT, UR7, URZ, UPT ;  /* 0x0000003f0700728c */ /* 0x000fd6000bf05270 */
[----:B------:R-:W-:Y:S02]  /*0b20*/  @!UP0 ULDC UR7, c[0x0][0x9f0] ;  /* 0x00027c0000078ab9 */ /* 0x000fe40000000800 */
[----:B------:R-:W-:Y:S01]  /*0b30*/  MOV R3, UR7 ;  /* 0x0000000700037c02 */ /* 0x000fe20008000f00 */
[----:B------:R-:W-:-:S03]  /*0b40*/  UIADD3 UR8, UR6, -0x1, UR7 ;  /* 0xffffffff06087890 */ /* 0x000fc6000fffe007 */
[-C--:B------:R-:W-:Y:S02]  /*0b50*/  IABS R0, R3.reuse ;  /* 0x0000000300007213 */ /* 0x080fe40000000000 */
[----:B------:R-:W-:Y:S01]  /*0b60*/  IABS R5, R3 ;  /* 0x0000000300057213 */ /* 0x000fe20000000000 */
[----:B------:R-:W-:Y:S01]  /*0b70*/  IMAD.U32 R4, RZ, RZ, UR8 ;  /* 0x00000008ff047e24 */ /* 0x000fe2000f8e00ff */
[----:B------:R-:W-:Y:S01]  /*0b80*/  R2UR UR12, R0 ;  /* 0x00000000000c72ca */ /* 0x000fe200000e0000 */
[----:B------:R-:W-:-:S03]  /*0b90*/  ULOP3.LUT UR8, UR8, UR7, URZ, 0x3c, !UPT ;  /* 0x0000000708087292 */ /* 0x000fc6000f8e3c3f */
[----:B------:R-:W-:-:S05]  /*0ba0*/  IABS R4, R4 ;  /* 0x0000000400047213 */ /* 0x000fca0000000000 */
[----:B------:R-:W-:-:S04]  /*0bb0*/  IMAD.MOV.U32 R3, RZ, RZ, R4 ;  /* 0x000000ffff037224 */ /* 0x000fc800078e0004 */
[----:B------:R-:W1:Y:S01]  /*0bc0*/  I2F.RP R0, UR12 ;  /* 0x0000000c00007d06 */ /* 0x000e620008209400 */
[----:B------:R-:W-:-:S07]  /*0bd0*/  R2UR UR11, R3 ;  /* 0x00000000030b72ca */ /* 0x000fce00000e0000 */
[----:B-1----:R-:W0:Y:S02]  /*0be0*/  MUFU.RCP R0, R0 ;  /* 0x0000000000007308 */ /* 0x002e240000001000 */
[----:B0-----:R-:W-:Y:S01]  /*0bf0*/  VIADD R2, R0, 0xffffffe ;  /* 0x0ffffffe00027836 */ /* 0x001fe20000000000 */
[----:B------:R-:W-:-:S05]  /*0c00*/  IADD3 R0, RZ, -R5, RZ ;  /* 0x80000005ff007210 */ /* 0x000fca0007ffe0ff */
[----:B------:R-:W0:Y:S02]  /*0c10*/  F2I.FTZ.U32.TRUNC.NTZ R2, R2 ;  /* 0x0000000200027305 */ /* 0x000e24000021f000 */
[----:B0-----:R-:W-:-:S13]  /*0c20*/  R2UR UR5, R2 ;  /* 0x00000000020572ca */ /* 0x001fda00000e0000 */
[----:B------:R-:W-:-:S04]  /*0c30*/  UIADD3 UR10, URZ, -UR5, URZ ;  /* 0x800000053f0a7290 */ /* 0x000fc8000fffe03f */
[----:B------:R-:W-:-:S04]  /*0c40*/  UIMAD UR10, UR10, UR12, URZ ;  /* 0x0000000c0a0a72a4 */ /* 0x000fc8000f8e023f */
[----:B------:R-:W-:-:S03]  /*0c50*/  UIMAD.WIDE.U32 UR4, UR5, UR10, UR4 ;  /* 0x0000000a050472a5 */ /* 0x000fc6000f8e0004 */
[----:B------:R-:W-:Y:S01]  /*0c60*/  R2UR UR10, R0 ;  /* 0x00000000000a72ca */ /* 0x000fe200000e0000 */
[----:B------:R-:W-:-:S12]  /*0c70*/  UIMAD.WIDE.U32 UR4, UR5, UR11, URZ ;  /* 0x0000000b050472a5 */ /* 0x000fd8000f8e003f */
[----:B------:R-:W-:-:S04]  /*0c80*/  UIMAD UR4, UR5, UR10, UR11 ;  /* 0x0000000a050472a4 */ /* 0x000fc8000f8e020b */
[----:B------:R-:W-:-:S11]  /*0c90*/  UISETP.GT.U32.AND UP0, UPT, UR12, UR4, UPT ;  /* 0x000000040c00728c */ /* 0x000fd6000bf04070 */
[----:B------:R-:W-:Y:S02]  /*0ca0*/  @!UP0 UIADD3 UR4, UR4, -UR12, URZ ;  /* 0x8000000c04048290 */ /* 0x000fe4000fffe03f */
[----:B------:R-:W-:Y:S02]  /*0cb0*/  @!UP0 UIADD3 UR5, UR5, 0x1, URZ ;  /* 0x0000000105058890 */ /* 0x000fe4000fffe03f */
[----:B------:R-:W-:Y:S02]  /*0cc0*/  UISETP.GE.U32.AND UP1, UPT, UR4, UR12, UPT ;  /* 0x0000000c0400728c */ /* 0x000fe4000bf26070 */
[----:B------:R-:W-:-:S09]  /*0cd0*/  UISETP.GE.AND UP0, UPT, UR8, URZ, UPT ;  /* 0x0000003f0800728c */ /* 0x000fd2000bf06270 */
[----:B------:R-:W-:Y:S02]  /*0ce0*/  @UP1 UIADD3 UR5, UR5, 0x1, URZ ;  /* 0x0000000105051890 */ /* 0x000fe4000fffe03f */
[----:B------:R-:W-:-:S05]  /*0cf0*/  UISETP.NE.AND UP1, UPT, UR7, URZ, UPT ;  /* 0x0000003f0700728c */ /* 0x000fca000bf25270 */
[----:B------:R-:W-:Y:S02]  /*0d00*/  UMOV UR4, UR5 ;  /* 0x0000000500047c82 */ /* 0x000fe40008000000 */
[----:B------:R-:W-:-:S04]  /*0d10*/  @!UP0 UIADD3 UR4, -UR4, URZ, URZ ;  /* 0x0000003f04048290 */ /* 0x000fc8000fffe13f */
[----:B------:R-:W-:-:S12]  /*0d20*/  @!UP1 ULOP3.LUT UR4, URZ, UR7, URZ, 0x33, !UPT ;  /* 0x000000073f049292 */ /* 0x000fd8000f8e333f */
.L_x_9:
[----:B------:R-:W-:Y:S01]  /*0d30*/  UIMAD UR5, UR9, UR4, URZ ;  /* 0x00000004090572a4 */ /* 0x000fe2000f8e023f */
[----:B------:R-:W-:Y:S01]  /*0d40*/  IMAD.U32 R0, RZ, RZ, UR6 ;  /* 0x00000006ff007e24 */ /* 0x000fe2000f8e00ff */
[----:B------:R-:W-:Y:S01]  /*0d50*/  IADD3 R19, R25, -0x80, RZ ;  /* 0xffffff8019137810 */ /* 0x000fe20007ffe0ff */
[----:B------:R-:W-:Y:S01]  /*0d60*/  IMAD.U32 R3, RZ, RZ, UR4 ;  /* 0x00000004ff037e24 */ /* 0x000fe2000f8e00ff */
[----:B------:R-:W-:Y:S01]  /*0d70*/  PLOP3.LUT P0, PT, PT, PT, PT, 0x80, 0x0 ;  /* 0x000000000000781c */ /* 0x000fe20003f0f070 */
[----:B0-----:R-:W-:Y:S01]  /*0d80*/  IMAD.MOV.U32 R2, RZ, RZ, RZ ;  /* 0x000000ffff027224 */ /* 0x001fe200078e00ff */
[----:B------:R-:W-:Y:S01]  /*0d90*/  CS2R R150, SRZ ;  /* 0x0000000000967805 */ /* 0x000fe2000001ff00 */
[----:B------:R-:W-:Y:S01]  /*0da0*/  IMAD.U32 R17, RZ, RZ, UR5 ;  /* 0x00000005ff117e24 */ /* 0x000fe2000f8e00ff */
[----:B------:R-:W-:Y:S02]  /*0db0*/  VIADDMNMX R0, R3, UR5, R0, PT ;  /* 0x0000000503007c46 */ /* 0x000fe4000b800100 */
[----:B------:R-:W-:-:S02]  /*0dc0*/  CS2R R148, SRZ ;  /* 0x0000000000947805 */ /* 0x000fc4000001ff00 */
[----:B------:R-:W-:Y:S02]  /*0dd0*/  CS2R R146, SRZ ;  /* 0x0000000000927805 */ /* 0x000fe4000001ff00 */
[----:B------:R-:W-:Y:S02]  /*0de0*/  CS2R R144, SRZ ;  /* 0x0000000000907805 */ /* 0x000fe4000001ff00 */
[----:B------:R-:W-:Y:S01]  /*0df0*/  R2UR UR60, R0 ;  /* 0x00000000003c72ca */ /* 0x000fe200000e0000 */
[----:B------:R-:W-:Y:S01]  /*0e00*/  IMAD.MOV.U32 R0, RZ, RZ, RZ ;  /* 0x000000ffff007224 */ /* 0x000fe200078e00ff */
[----:B------:R-:W-:Y:S02]  /*0e10*/  CS2R R142, SRZ ;  /* 0x00000000008e7805 */ /* 0x000fe4000001ff00 */
[----:B------:R-:W-:Y:S02]  /*0e20*/  CS2R R140, SRZ ;  /* 0x00000000008c7805 */ /* 0x000fe4000001ff00 */
[----:B------:R-:W-:-:S02]  /*0e30*/  CS2R R138, SRZ ;  /* 0x00000000008a7805 */ /* 0x000fc4000001ff00 */
[----:B------:R-:W-:Y:S02]  /*0e40*/  CS2R R136, SRZ ;  /* 0x0000000000887805 */ /* 0x000fe4000001ff00 */
[----:B------:R-:W-:Y:S02]  /*0e50*/  CS2R R134, SRZ ;  /* 0x0000000000867805 */ /* 0x000fe4000001ff00 */
[----:B------:R-:W-:Y:S02]  /*0e60*/  CS2R R132, SRZ ;  /* 0x0000000000847805 */ /* 0x000fe4000001ff00 */
[----:B------:R-:W-:Y:S02]  /*0e70*/  CS2R R130, SRZ ;  /* 0x0000000000827805 */ /* 0x000fe4000001ff00 */
[----:B------:R-:W-:Y:S02]  /*0e80*/  CS2R R128, SRZ ;  /* 0x0000000000807805 */ /* 0x000fe4000001ff00 */
[----:B------:R-:W-:-:S02]  /*0e90*/  CS2R R126, SRZ ;  /* 0x00000000007e7805 */ /* 0x000fc4000001ff00 */
[----:B------:R-:W-:Y:S02]  /*0ea0*/  CS2R R124, SRZ ;  /* 0x00000000007c7805 */ /* 0x000fe4000001ff00 */
[----:B------:R-:W-:Y:S01]  /*0eb0*/  CS2R R122, SRZ ;  /* 0x00000000007a7805 */ /* 0x000fe2000001ff00 */
[----:B------:R-:W-:Y:S01]  /*0ec0*/  UISETP.GT.AND UP0, UPT, UR60, UR5, UPT ;  /* 0x000000053c00728c */ /* 0x000fe2000bf04270 */
[----:B------:R-:W-:Y:S02]  /*0ed0*/  CS2R R120, SRZ ;  /* 0x0000000000787805 */ /* 0x000fe4000001ff00 */
[----:B------:R-:W-:Y:S02]  /*0ee0*/  CS2R R118, SRZ ;  /* 0x0000000000767805 */ /* 0x000fe4000001ff00 */
[----:B------:R-:W-:Y:S02]  /*0ef0*/  CS2R R116, SRZ ;  /* 0x0000000000747805 */ /* 0x000fe4000001ff00 */
[----:B------:R-:W-:-:S02]  /*0f00*/  CS2R R114, SRZ ;  /* 0x0000000000727805 */ /* 0x000fc4000001ff00 */
[----:B------:R-:W-:Y:S02]  /*0f10*/  CS2R R112, SRZ ;  /* 0x0000000000707805 */ /* 0x000fe4000001ff00 */
[----:B------:R-:W-:Y:S02]  /*0f20*/  PLOP3.LUT P1, PT, PT, PT, UP0, 0x80, 0x0 ;  /* 0x000000000000781c */ /* 0x000fe40003f2f008 */
[----:B------:R-:W-:Y:S02]  /*0f30*/  CS2R R110, SRZ ;  /* 0x00000000006e7805 */ /* 0x000fe4000001ff00 */
        /* <DEDUP_REMOVED lines=42> */
[----:B------:R-:W-:Y:S01]  /*11e0*/  CS2R R24, SRZ ;  /* 0x0000000000187805 */ /* 0x000fe2000001ff00 */
[----:B------:R-:W-:Y:S06]  /*11f0*/  @!P1 BRA `(.L_x_10) ;  /* 0x0000009c00f09947 */ /* 0x000fec0003800000 */
[----:B------:R-:W-:Y:S01]  /*1200*/  SHF.R.S32.HI R0, RZ, 0x1f, R19 ;  /* 0x0000001fff007819 */ /* 0x000fe20000011413 */
[----:B------:R-:W0:Y:S01]  /*1210*/  S2UR UR7, SR_CgaCtaId ;  /* 0x00000000000779c3 */ /* 0x000e220000008800 */
[----:B------:R-:W-:Y:S02]  /*1220*/  UMOV UR6, 0x400 ;  /* 0x0000040000067882 */ /* 0x000fe40000000000 */
[----:B------:R-:W-:-:S04]  /*1230*/  LEA.HI R22, R0, R19, RZ, 0x7 ;  /* 0x0000001300167211 */ /* 0x000fc800078f38ff */
[----:B------:R-:W-:-:S06]  /*1240*/  SHF.R.S32.HI R0, RZ, 0x7, R22 ;  /* 0x00000007ff007819 */ /* 0x000fcc0000011416 */
[----:B------:R-:W1:Y:S01]  /*1250*/  SHFL.IDX PT, R0, R0, RZ, 0x1f ;  /* 0x00001fff00007589 */ /* 0x000e6200000e0000 */
[----:B0-----:R-:W-:-:S04]  /*1260*/  ULEA UR8, UR7, UR6, 0x18 ;  /* 0x0000000607087291 */ /* 0x001fc8000f8ec03f */
[----:B------:R-:W-:Y:S02]  /*1270*/  UIADD3 UR6, UR8, 0x14400, URZ ;  /* 0x0001440008067890 */ /* 0x000fe4000fffe03f */
[----:B------:R-:W-:Y:S02]  /*1280*/  IMAD.U32 R16, RZ, RZ, UR8 ;  /* 0x00000008ff107e24 */ /* 0x000fe4000f8e00ff */
[----:B------:R-:W-:Y:S01]  /*1290*/  ULOP3.LUT UP0, URZ, UR6, 0x9f, URZ, 0xc0, !UPT ;  /* 0x0000009f063f7892 */ /* 0x000fe2000f80c03f */
[----:B-1----:R-:W-:-:S05]  /*12a0*/  R2UR UR4, R0 ;  /* 0x00000000000472ca */ /* 0x002fca00000e0000 */
[----:B------:R-:W-:-:S08]  /*12b0*/  PLOP3.LUT P0, PT, PT, PT, UP0, 0x80, 0x0 ;  /* 0x000000000000781c */ /* 0x000fd00003f0f008 */
[----:B------:R-:W-:-:S04]  /*12c0*/  ULEA.HI UR5, UR4, UR4, URZ, 0x1 ;  /* 0x0000000404057291 */ /* 0x000fc8000f8f083f */
[----:B------:R-:W-:-:S04]  /*12d0*/  ULOP3.LUT UR5, UR5, 0x1e, URZ, 0xc0, !UPT ;  /* 0x0000001e05057892 */ /* 0x000fc8000f8ec03f */
[----:B------:R-:W-:-:S04]  /*12e0*/  UIADD3 UR5, UR4, -UR5, URZ ;  /* 0x8000000504057290 */ /* 0x000fc8000fffe03f */
[----:B------:R-:W-:-:S04]  /*12f0*/  ULEA UR5, UR5, UR6, 0xd ;  /* 0x0000000605057291 */ /* 0x000fc8000f8e683f */
[----:B------:R-:W-:-:S04]  /*1300*/  USHF.R.U32.HI UR5, URZ, 0x4, UR5 ;  /* 0x000000043f057899 */ /* 0x000fc80008011605 */
[----:B------:R-:W-:Y:S01]  /*1310*/  ULOP3.LUT UR36, UR5, 0x3fff, URZ, 0xc0, !UPT ;  /* 0x00003fff05247892 */ /* 0x000fe2000f8ec03f */
[----:B------:R-:W-:Y:S11]  /*1320*/  @!P0 BRA `(.L_x_11) ;  /* 0x0000000000408947 */ /* 0x000ff60003800000 */
[----:B------:R-:W-:Y:S01]  /*1330*/  MOV R0, 0x0 ;  /* 0x0000000000007802 */ /* 0x000fe20000000f00 */
[----:B------:R-:W-:Y:S01]  /*1340*/  ULDC.64 UR4, c[0x4][0xa8] ;  /* 0x01002a0000047ab9 */ /* 0x000fe20000000a00 */
[----:B------:R-:W-:Y:S01]  /*1350*/  ULDC.64 UR6, c[0x4][0x28] ;  /* 0x01000a0000067ab9 */ /* 0x000fe20000000a00 */
[----:B------:R-:W-:Y:S01]  /*1360*/  MOV R4, UR4 ;  /* 0x0000000400047c02 */ /* 0x000fe20008000f00 */
[----:B------:R0:W1:Y:S01]  /*1370*/  LDC.64 R2, c[0x4][R0] ;  /* 0x0100000000027b82 */ /* 0x0000620000000a00 */
[----:B------:R-:W-:Y:S01]  /*1380*/  IMAD.U32 R5, RZ, RZ, UR5 ;  /* 0x00000005ff057e24 */ /* 0x000fe2000f8e00ff */
[----:B------:R-:W-:Y:S01]  /*1390*/  ULDC.64 UR4, c[0x4][0xb0] ;  /* 0x01002c0000047ab9 */ /* 0x000fe20000000a00 */
[----:B------:R-:W-:Y:S01]  /*13a0*/  MOV R10, UR6 ;  /* 0x00000006000a7c02 */ /* 0x000fe20008000f00 */
[----:B------:R-:W-:Y:S01]  /*13b0*/  IMAD.U32 R6, RZ, RZ, UR4 ;  /* 0x00000004ff067e24 */ /* 0x000fe2000f8e00ff */
[----:B------:R-:W-:Y:S01]  /*13c0*/  MOV R13, RZ ;  /* 0x000000ff000d7202 */ /* 0x000fe20000000f00 */
[----:B------:R-:W-:-:S02]  /*13d0*/  IMAD.U32 R7, RZ, RZ, UR5 ;  /* 0x00000005ff077e24 */ /* 0x000fc4000f8e00ff */
[----:B------:R-:W-:Y:S02]  /*13e0*/  IMAD.U32 R11, RZ, RZ, UR7 ;  /* 0x00000007ff0b7e24 */ /* 0x000fe4000f8e00ff */
[----:B------:R-:W-:Y:S02]  /*13f0*/  IMAD.MOV.U32 R8, RZ, RZ, 0x70 ;  /* 0x00000070ff087424 */ /* 0x000fe400078e00ff */
[----:B0-----:R-:W-:-:S07]  /*1400*/  IMAD.MOV.U32 R12, RZ, RZ, 0x1 ;  /* 0x00000001ff0c7424 */ /* 0x001fce00078e00ff */
[----:B------:R-:W-:-:S07]  /*1410*/  LEPC R20, `(.L_x_11) ;  /* 0x000000001014794e */ /* 0x000fce0000000000 */
[----:B-1----:R-:W-:Y:S05]  /*1420*/  CALL.ABS.NOINC R2 ;  /* 0x0000000002007343 */ /* 0x002fea0003c00000 */
.L_x_11:
[----:B------:R-:W-:Y:S02]  /*1430*/  R2UR UR4, R16 ;  /* 0x00000000100472ca */ /* 0x000fe400000e0000 */
[----:B------:R-:W-:-:S11]  /*1440*/  SHF.L.U32 R0, RZ, 0x1f, RZ ;  /* 0x0000001fff007819 */ /* 0x000fd600000006ff */
[----:B------:R-:W0:Y:S02]  /*1450*/  SYNCS.PHASECHK.TRANS64.TRYWAIT P0, [UR4+0x38800], R0 ;  /* 0x03880000ff0075a7 */ /* 0x000e240008000144 */
[----:B0-----:R-:W-:Y:S05]  /*1460*/  @!P0 BRA `(.L_x_12) ;  /* 0x00000100004c8947 */ /* 0x001fea0003800000 */
.L_x_87:
[----:B------:R-:W2:Y:S02]  /*1470*/  LDL R2, [R1+0x4] ;  /* 0x0000040001027983 */ /* 0x000ea40000100800 */
[----:B--2---:R-:W-:-:S13]  /*1480*/  R2UR UR4, R2 ;  /* 0x00000000020472ca */ /* 0x004fda00000e0000 */
[----:B------:R-:W-:-:S06]  /*1490*/  ULOP3.LUT UR4, UR4, 0x1, URZ, 0xfc, !UPT ;  /* 0x0000000104047892 */ /* 0x000fcc000f8efc3f */
[----:B------:R-:W-:-:S05]  /*14a0*/  IMAD.U32 R2, RZ, RZ, UR4 ;  /* 0x00000004ff027e24 */ /* 0x000fca000f8e00ff */
[----:B------:R-:W-:-:S13]  /*14b0*/  ISETP.NE.AND P0, PT, R2, 0x3, PT ;  /* 0x000000030200780c */ /* 0x000fda0003f05270 */
[----:B------:R-:W-:Y:S05]  /*14c0*/  @!P0 BRA `(.L_x_13) ;  /* 0x0000000000048947 */ /* 0x000fea0003800000 */
[----:B------:R-:W-:Y:S01]  /*14d0*/  BPT.TRAP 0x1 ;  /* 0x000000040000795c */ /* 0x000fe20000300000 */
.L_x_13:
[----:B------:R-:W-:-:S13]  /*14e0*/  R2UR UR4, R16 ;  /* 0x00000000100472ca */ /* 0x000fda00000e0000 */
[----:B------:R1:W2:Y:S01]  /*14f0*/  SYNCS.PHASECHK.TRANS64.TRYWAIT P1, [UR4+0x38830], R0 ;  /* 0x03883000ff0075a7 */ /* 0x0002a20008020144 */
[----:B------:R-:W-:Y:S05]  /*1500*/  @!P0 BRA `(.L_x_14) ;  /* 0x0000000000048947 */ /* 0x000fea0003800000 */
[----:B------:R-:W-:Y:S01]  /*1510*/  BPT.TRAP 0x1 ;  /* 0x000000040000795c */ /* 0x000fe20000300000 */
.L_x_14:
[----:B------:R-:W-:Y:S02]  /*1520*/  IMAD.U32 R4, RZ, RZ, UR36 ;  /* 0x00000024ff047e24 */ /* 0x000fe4000f8e00ff */
[----:B------:R-:W-:Y:S01]  /*1530*/  IMAD.MOV.U32 R8, RZ, RZ, RZ ;  /* 0x000000ffff087224 */ /* 0x000fe200078e00ff */
[----:B--2---:R-:W-:Y:S06]  /*1540*/  @P1 BRA `(.L_x_15) ;  /* 0x00000000000c1947 */ /* 0x004fec0003800000 */
[----:B------:R-:W-:-:S13]  /*1550*/  R2UR UR4, R16 ;  /* 0x00000000100472ca */ /* 0x000fda00000e0000 */
[----:B------:R-:W2:Y:S02]  /*1560*/  SYNCS.PHASECHK.TRANS64.TRYWAIT P1, [UR4+0x38830], R0 ;  /* 0x03883000ff0075a7 */ /* 0x000ea40008020144 */
[----:B--2---:R-:W-:Y:S05]  /*1570*/  @!P1 BRA `(.L_x_16) ;  /* 0x0000010000249947 */ /* 0x004fea0003800000 */
.L_x_15:
[----:B------:R-:W-:Y:S05]  /*1580*/  WARPSYNC.ALL ;  /* 0x0000000000007948 */ /* 0x000fea0003800000 */
[----:B------:R-:W-:Y:S01]  /*1590*/  MOV R151, RZ ;  /* 0x000000ff00977202 */ /* 0x000fe20000000f00 */
[----:B------:R-:W-:Y:S01]  /*15a0*/  IMAD.MOV.U32 R5, RZ, RZ, 0x40000040 ;  /* 0x40000040ff057424 */ /* 0x000fe200078e00ff */
[----:B------:R-:W-:Y:S02]  /*15b0*/  LOP3.LUT R4, R4, 0x10000, RZ, 0xfc, !PT ;  /* 0x0001000004047812 */ /* 0x000fe400078efcff */
[----:B------:R-:W-:Y:S01]  /*15c0*/  R2UR UR4, R16 ;  /* 0x00000000100472ca */ /* 0x000fe200000e0000 */
[----:B------:R-:W-:Y:S01]  /*15d0*/  WARPGROUP.ARRIVE ;  /* 0x00000000000079c5 */ /* 0x000fe20000000000 */
[C---:B------:R-:W-:Y:S01]  /*15e0*/  R2UR UR8, R4.reuse ;  /* 0x00000000040872ca */ /* 0x040fe200000e0000 */
[----:B------:R-:W-:Y:S01]  /*15f0*/  UMOV UR11, 0x40000040 ;  /* 0x40000040000b7882 */ /* 0x000fe20000000000 */
        /* <DEDUP_REMOVED lines=9> */
[----:B------:R-:W-:Y:S01]  /*1690*/  UIADD3 UR4, UR4, 0x24400, URZ ;  /* 0x0002440004047890 */ /* 0x000fe2000fffe03f */
[C---:B------:R-:W-:Y:S01]  /*16a0*/  R2UR UR20, R4.reuse ;  /* 0x00000000041472ca */ /* 0x040fe200000e0000 */
[----:B------:R-:W-:Y:S01]  /*16b0*/  UMOV UR31, 0x40000040 ;  /* 0x40000040001f7882 */ /* 0x000fe20000000000 */
[C---:B------:R-:W-:Y:S01]  /*16c0*/  R2UR UR21, R5.reuse ;  /* 0x00000000051572ca */ /* 0x040fe200000e0000 */
[----:B------:R-:W-:Y:S01]  /*16d0*/  USHF.R.U32.HI UR4, URZ, 0x4, UR4 ;  /* 0x000000043f047899 */ /* 0x000fe20008011604 */
[C---:B------:R-:W-:Y:S01]  /*16e0*/  R2UR UR16, R4.reuse ;  /* 0x00000000041072ca */ /* 0x040fe200000e0000 */
[----:B------:R-:W-:Y:S01]  /*16f0*/  IMAD.U32 R13, RZ, RZ, UR31 ;  /* 0x0000001fff0d7e24 */ /* 0x000fe2000f8e00ff */
[----:B------:R-:W-:Y:S01]  /*1700*/  R2UR UR17, R5 ;  /* 0x00000000051172ca */ /* 0x000fe200000e0000 */
[----:B------:R-:W-:Y:S01]  /*1710*/  ULOP3.LUT UR4, UR4, 0x3fff, URZ, 0xc0, !UPT ;  /* 0x00003fff04047892 */ /* 0x000fe2000f8ec03f */
[----:B------:R-:W-:Y:S01]  /*1720*/  R2UR UR6, R4 ;  /* 0x00000000040672ca */ /* 0x000fe200000e0000 */
[----:B------:R-:W-:Y:S01]  /*1730*/  UMOV UR35, 0x40000040 ;  /* 0x4000004000237882 */ /* 0x000fe20000000000 */
[----:B------:R-:W-:Y:S01]  /*1740*/  UMOV UR39, 0x40000040 ;  /* 0x4000004000277882 */ /* 0x000fe20000000000 */
[----:B------:R-:W-:Y:S01]  /*1750*/  ULOP3.LUT UR28, UR4, 0x10000, URZ, 0xfc, !UPT ;  /* 0x00010000041c7892 */ /* 0x000fe2000f8efc3f */
[----:B------:R-:W-:Y:S01]  /*1760*/  UMOV UR43, 0x40000040 ;  /* 0x40000040002b7882 */ /* 0x000fe20000000000 */
[----:B------:R-:W-:-:S02]  /*1770*/  UMOV UR47, 0x40000040 ;  /* 0x40000040002f7882 */ /* 0x000fc40000000000 */
[----:B------:R-:W-:Y:S02]  /*1780*/  UIADD3 UR4, UR28, 0x80, URZ ;  /* 0x000000801c047890 */ /* 0x000fe4000fffe03f */
[----:B------:R-:W-:Y:S02]  /*1790*/  UIADD3 UR26, UR28, 0x100, URZ ;  /* 0x000001001c1a7890 */ /* 0x000fe4000fffe03f */
[----:B------:R-:W-:Y:S01]  /*17a0*/  IMAD.U32 R15, RZ, RZ, UR28 ;  /* 0x0000001cff0f7e24 */ /* 0x000fe2000f8e00ff */
[----:B------:R-:W-:Y:S01]  /*17b0*/  UMOV UR10, UR28 ;  /* 0x0000001c000a7c82 */ /* 0x000fe20008000000 */
[----:B------:R-:W-:Y:S01]  /*17c0*/  UIADD3 UR22, UR28, 0x180, URZ ;  /* 0x000001801c167890 */ /* 0x000fe2000fffe03f */
[----:B------:R-:W-:Y:S01]  /*17d0*/  HGMMA.64x16x16.F32.BF16 R56, gdesc[UR8], RZ, !UPT, gsb0 ;  /* 0x00200000083879f0 */ /* 0x000fe2000c0018ff */
[----:B------:R-:W-:Y:S01]  /*17e0*/  UMOV UR14, UR4 ;  /* 0x00000004000e7c82 */ /* 0x000fe20008000000 */
[----:B------:R-:W-:Y:S02]  /*17f0*/  UIADD3 UR18, UR28, 0x200, URZ ;  /* 0x000002001c127890 */ /* 0x000fe4000fffe03f */
[----:B------:R-:W-:-:S02]  /*1800*/  UIADD3 UR4, UR6, 0x2, URZ ;  /* 0x0000000206047890 */ /* 0x000fc4000fffe03f */
[----:B------:R-:W-:Y:S01]  /*1810*/  UIADD3 UR10, UR28, 0x102, URZ ;  /* 0x000001021c0a7890 */ /* 0x000fe2000fffe03f */
[----:B------:R-:W-:Y:S01]  /*1820*/  UMOV UR9, UR31 ;  /* 0x0000001f00097c82 */ /* 0x000fe20008000000 */
[----:B------:R-:W-:Y:S01]  /*1830*/  UMOV UR11, 0x40000040 ;  /* 0x40000040000b7882 */ /* 0x000fe20000000000 */
[----:B------:R-:W-:Y:S02]  /*1840*/  UIADD3 UR5, UR28, 0x202, URZ ;  /* 0x000002021c057890 */ /* 0x000fe4000fffe03f */
[----:B------:R-:W-:Y:S01]  /*1850*/  UMOV UR30, UR4 ;  /* 0x00000004001e7c82 */ /* 0x000fe20008000000 */
[----:B------:R-:W-:Y:S01]  /*1860*/  UIADD3 UR4, UR28, 0x182, URZ ;  /* 0x000001821c047890 */ /* 0x000fe2000fffe03f */
[----:B------:R-:W-:Y:S01]  /*1870*/  MOV R12, UR30 ;  /* 0x0000001e000c7c02 */ /* 0x000fe20008000f00 */
[----:B------:R-:W-:Y:S01]  /*1880*/  UMOV UR8, UR30 ;  /* 0x0000001e00087c82 */ /* 0x000fe20008000000 */
[----:B------:R-:W-:Y:S01]  /*1890*/  UIADD3 UR7, UR28, 0x184, URZ ;  /* 0x000001841c077890 */ /* 0x000fe2000fffe03f */
[----:B------:R-:W-:Y:S01]  /*18a0*/  UMOV UR51, 0x40000040 ;  /* 0x4000004000337882 */ /* 0x000fe20000000000 */
[----:B------:R-:W-:Y:S01]  /*18b0*/  UMOV UR55, 0x40000040 ;  /* 0x4000004000377882 */ /* 0x000fe20000000000 */
[----:B------:R-:W-:Y:S01]  /*18c0*/  UMOV UR59, 0x40000040 ;  /* 0x40000040003b7882 */ /* 0x000fe20000000000 */
[----:B------:R-:W-:-:S02]  /*18d0*/  WARPGROUP.DEPBAR.LE gsb0, 0x0 ;  /* 0x00008000000079c5 */ /* 0x000fc40000010000 */
[----:B------:R-:W-:-:S06]  /*18e0*/  WARPGROUP.ARRIVE ;  /* 0x00000000000079c5 */ /* 0x000fcc0000000000 */
[----:B------:R-:W-:Y:S01]  /*18f0*/  HGMMA.64x16x16.F32.BF16 R48, gdesc[UR12], RZ, !UPT, gsb0 ;  /* 0x002000000c3079f0 */ /* 0x000fe2000c0018ff */
[----:B------:R-:W-:Y:S01]  /*1900*/  UIADD3 UR14, UR28, 0x2, URZ ;  /* 0x000000021c0e7890 */ /* 0x000fe2000fffe03f */
[----:B------:R-:W-:Y:S01]  /*1910*/  UMOV UR12, UR30 ;  /* 0x0000001e000c7c82 */ /* 0x000fe20008000000 */
[----:B------:R-:W-:Y:S01]  /*1920*/  UMOV UR13, UR31 ;  /* 0x0000001f000d7c82 */ /* 0x000fe20008000000 */
[----:B------:R-:W-:Y:S01]  /*1930*/  UMOV UR15, 0x40000040 ;  /* 0x40000040000f7882 */ /* 0x000fe20000000000 */
[----:B------:R-:W-:Y:S02]  /*1940*/  WARPGROUP.DEPBAR.LE gsb0, 0x0 ;  /* 0x00008000000079c5 */ /* 0x000fe40000010000 */
[----:B------:R-:W-:-:S06]  /*1950*/  WARPGROUP.ARRIVE ;  /* 0x00000000000079c5 */ /* 0x000fcc0000000000 */
[----:B------:R-:W-:Y:S01]  /*1960*/  HGMMA.64x16x16.F32.BF16 R40, gdesc[UR24], RZ, !UPT, gsb0 ;  /* 0x00200000182879f0 */ /* 0x000fe2000c0018ff */
[----:B------:R-:W-:Y:S02]  /*1970*/  UMOV UR27, 0x40000040 ;  /* 0x40000040001b7882 */ /* 0x000fe40000000000 */
[----:B------:R-:W-:Y:S02]  /*1980*/  WARPGROUP.DEPBAR.LE gsb0, 0x0 ;  /* 0x00008000000079c5 */ /* 0x000fe40000010000 */
[----:B------:R-:W-:-:S06]  /*1990*/  WARPGROUP.ARRIVE ;  /* 0x00000000000079c5 */ /* 0x000fcc0000000000 */
[----:B------:R-:W-:Y:S01]  /*19a0*/  HGMMA.64x16x16.F32.BF16 R32, gdesc[UR20], RZ, !UPT, gsb0 ;  /* 0x00200000142079f0 */ /* 0x000fe2000c0018ff */
[----:B------:R-:W-:Y:S02]  /*19b0*/  UMOV UR23, 0x40000040 ;  /* 0x4000004000177882 */ /* 0x000fe40000000000 */
[----:B------:R-:W-:Y:S02]  /*19c0*/  WARPGROUP.DEPBAR.LE gsb0, 0x0 ;  /* 0x00008000000079c5 */ /* 0x000fe40000010000 */
        /* <DEDUP_REMOVED lines=8> */
[----:B------:R-:W-:Y:S01]  /*1a50*/  HGMMA.64x16x16.F32.BF16 R56, gdesc[UR12], R56, gsb0 ;  /* 0x002000000c3879f0 */ /* 0x000fe20008001838 */
[----:B------:R-:W-:Y:S01]  /*1a60*/  UIADD3 UR14, UR28, 0x84, URZ ;  /* 0x000000841c0e7890 */ /* 0x000fe2000fffe03f */
        /* <DEDUP_REMOVED lines=9> */
[----:B------:R-:W-:Y:S01]  /*1b00*/  UMOV UR8, UR30 ;  /* 0x0000001e00087c82 */ /* 0x000fe20008000000 */
[----:B------:R-:W-:Y:S01]  /*1b10*/  UMOV UR9, UR31 ;  /* 0x0000001f00097c82 */ /* 0x000fe20008000000 */
[----:B------:R-:W-:Y:S01]  /*1b20*/  UMOV UR10, UR4 ;  /* 0x00000004000a7c82 */ /* 0x000fe20008000000 */
[----:B------:R-:W-:Y:S01]  /*1b30*/  UMOV UR11, 0x40000040 ;  /* 0x40000040000b7882 */ /* 0x000fe20000000000 */
[----:B------:R-:W-:-:S07]  /*1b40*/  UIADD3 UR4, UR6, 0x4, URZ ;  /* 0x0000000406047890 */ /* 0x000fce000fffe03f */
[----:B------:R-:W-:Y:S01]  /*1b50*/  UMOV UR16, UR4 ;  /* 0x0000000400107c82 */ /* 0x000fe20008000000 */
[----:B------:R-:W-:Y:S01]  /*1b60*/  UMOV UR12, UR4 ;  /* 0x00000004000c7c82 */ /* 0x000fe20008000000 */
[----:B------:R-:W-:Y:S02]  /*1b70*/  WARPGROUP.DEPBAR.LE gsb0, 0x0 ;  /* 0x00008000000079c5 */ /* 0x000fe40000010000 */
[----:B------:R-:W-:-:S06]  /*1b80*/  WARPGROUP.ARRIVE ;  /* 0x00000000000079c5 */ /* 0x000fcc0000000000 */
[----:B------:R-:W-:Y:S01]  /*1b90*/  HGMMA.64x16x16.F32.BF16 R32, gdesc[UR8], R32, gsb0 ;  /* 0x00200000082079f0 */ /* 0x000fe20008001820 */
[----:B------:R-:W-:Y:S01]  /*1ba0*/  UMOV UR8, UR30 ;  /* 0x0000001e00087c82 */ /* 0x000fe20008000000 */
[----:B------:R-:W-:Y:S01]  /*1bb0*/  UMOV UR9, UR31 ;  /* 0x0000001f00097c82 */ /* 0x000fe20008000000 */
[----:B------:R-:W-:Y:S01]  /*1bc0*/  UMOV UR10, UR5 ;  /* 0x00000005000a7c82 */ /* 0x000fe20008000000 */
[----:B------:R-:W-:Y:S01]  /*1bd0*/  UMOV UR11, 0x40000040 ;  /* 0x40000040000b7882 */ /* 0x000fe20000000000 */
[----:B------:R-:W-:Y:S01]  /*1be0*/  UMOV UR5, 0x40000040 ;  /* 0x4000004000057882 */ /* 0x000fe20000000000 */
[----:B------:R-:W-:Y:S01]  /*1bf0*/  UMOV UR31, 0x40000040 ;  /* 0x40000040001f7882 */ /* 0x000fe20000000000 */
[----:B------:R-:W-:Y:S01]  /*1c00*/  UMOV UR17, UR5 ;  /* 0x0000000500117c82 */ /* 0x000fe20008000000 */
[----:B------:R-:W-:Y:S01]  /*1c10*/  UMOV UR13, UR5 ;  /* 0x00000005000d7c82 */ /* 0x000fe20008000000 */
[----:B------:R-:W-:Y:S02]  /*1c20*/  WARPGROUP.DEPBAR.LE gsb0, 0x0 ;  /* 0x00008000000079c5 */ /* 0x000fe40000010000 */
[----:B------:R-:W-:-:S06]  /*1c30*/  WARPGROUP.ARRIVE ;  /* 0x00000000000079c5 */ /* 0x000fcc0000000000 */
[----:B------:R-:W-:Y:S01]  /*1c40*/  HGMMA.64x16x16.F32.BF16 R24, gdesc[UR8], R24, gsb0 ;  /* 0x00200000081879f0 */ /* 0x000fe20008001818 */
        /* <DEDUP_REMOVED lines=12> */
[----:B------:R-:W-:Y:S02]  /*1d10*/  UIADD3 UR12, UR28, 0x204, URZ ;  /* 0x000002041c0c7890 */ /* 0x000fe4000fffe03f */
        /* <DEDUP_REMOVED lines=9> */
[----:B------:R-:W-:Y:S01]  /*1db0*/  UIADD3 UR7, UR28, 0x206, URZ ;  /* 0x000002061c077890 */ /* 0x000fe2000fffe03f */
[----:B------:R-:W-:Y:S02]  /*1dc0*/  WARPGROUP.DEPBAR.LE gsb0, 0x0 ;  /* 0x00008000000079c5 */ /* 0x000fe40000010000 */
[----:B------:R-:W-:-:S06]  /*1dd0*/  WARPGROUP.ARRIVE ;  /* 0x00000000000079c5 */ /* 0x000fcc0000000000 */
[----:B------:R-:W-:Y:S01]  /*1de0*/  HGMMA.64x16x16.F32.BF16 R32, gdesc[UR8], R32, gsb0 ;  /* 0x00200000082079f0 */ /* 0x000fe20008001820 */
[----:B------:R-:W-:Y:S01]  /*1df0*/  UMOV UR8, UR4 ;  /* 0x0000000400087c82 */ /* 0x000fe20008000000 */
[----:B------:R-:W-:Y:S01]  /*1e00*/  UMOV UR9, UR5 ;  /* 0x0000000500097c82 */ /* 0x000fe20008000000 */
[----:B------:R-:W-:Y:S01]  /*1e10*/  UMOV UR10, UR12 ;  /* 0x0000000c000a7c82 */ /* 0x000fe20008000000 */
[----:B------:R-:W-:Y:S01]  /*1e20*/  UMOV UR11, 0x40000040 ;  /* 0x40000040000b7882 */ /* 0x000fe20000000000 */
[----:B------:R-:W-:Y:S02]  /*1e30*/  WARPGROUP.DEPBAR.LE gsb0, 0x0 ;  /* 0x00008000000079c5 */ /* 0x000fe40000010000 */
[----:B------:R-:W-:-:S06]  /*1e40*/  WARPGROUP.ARRIVE ;  /* 0x00000000000079c5 */ /* 0x000fcc0000000000 */
[----:B------:R-:W-:Y:S01]  /*1e50*/  HGMMA.64x16x16.F32.BF16 R24, gdesc[UR8], R24, gsb0 ;  /* 0x00200000081879f0 */ /* 0x000fe20008001818 */
[----:B------:R-:W-:Y:S02]  /*1e60*/  UIADD3 UR8, UR6, 0x6, URZ ;  /* 0x0000000606087890 */ /* 0x000fe4000fffe03f */
[----:B------:R-:W-:Y:S01]  /*1e70*/  UIADD3 UR10, UR28, 0x6, URZ ;  /* 0x000000061c0a7890 */ /* 0x000fe2000fffe03f */
[----:B------:R-:W-:Y:S01]  /*1e80*/  UMOV UR9, 0x40000040 ;  /* 0x4000004000097882 */ /* 0x000fe20000000000 */
[----:B------:R-:W-:Y:S01]  /*1e90*/  UMOV UR11, 0x40000040 ;  /* 0x40000040000b7882 */ /* 0x000fe20000000000 */
[----:B------:R-:W-:Y:S02]  /*1ea0*/  UMOV UR13, UR9 ;  /* 0x00000009000d7c82 */ /* 0x000fe40008000000 */
[----:B------:R-:W-:Y:S01]  /*1eb0*/  UMOV UR12, UR8 ;  /* 0x00000008000c7c82 */ /* 0x000fe20008000000 */
[----:B------:R-:W-:Y:S01]  /*1ec0*/  UMOV UR16, UR8 ;  /* 0x0000000800107c82 */ /* 0x000fe20008000000 */
[----:B------:R-:W-:Y:S01]  /*1ed0*/  UMOV UR17, UR9 ;  /* 0x0000000900117c82 */ /* 0x000fe20008000000 */
[----:B------:R-:W-:-:S02]  /*1ee0*/  WARPGROUP.DEPBAR.LE gsb0, 0x0 ;  /* 0x00008000000079c5 */ /* 0x000fc40000010000 */
        /* <DEDUP_REMOVED lines=9> */
[----:B------:R-:W-:Y:S01]  /*1f80*/  UMOV UR15, 0x40000040 ;  /* 0x40000040000f7882 */ /* 0x000fe20000000000 */
[----:B------:R-:W-:-:S04]  /*1f90*/  UMOV UR21, UR13 ;  /* 0x0000000d00157c82 */ /* 0x000fc80008000000 */
[----:B------:R-:W-:Y:S01]  /*1fa0*/  UMOV UR20, UR12 ;  /* 0x0000000c00147c82 */ /* 0x000fe20008000000 */
[----:B------:R-:W-:Y:S02]  /*1fb0*/  WARPGROUP.DEPBAR.LE gsb0, 0x0 ;  /* 0x00008000000079c5 */ /* 0x000fe40000010000 */
[----:B------:R-:W-:-:S06]  /*1fc0*/  WARPGROUP.ARRIVE ;  /* 0x00000000000079c5 */ /* 0x000fcc0000000000 */
[----:B------:R-:W-:Y:S01]  /*1fd0*/  HGMMA.64x16x16.F32.BF16 R40, gdesc[UR16], R40, gsb0 ;  /* 0x00200000102879f0 */ /* 0x000fe20008001828 */
[----:B------:R-:W-:Y:S01]  /*1fe0*/  UMOV UR16, UR12 ;  /* 0x0000000c00107c82 */ /* 0x000fe20008000000 */
[----:B------:R-:W-:Y:S01]  /*1ff0*/  UMOV UR17, UR13 ;  /* 0x0000000d00117c82 */ /* 0x000fe20008000000 */
[----:B------:R-:W-:Y:S01]  /*2000*/  UMOV UR19, 0x40000040 ;  /* 0x4000004000137882 */ /* 0x000fe20000000000 */
[----:B------:R-:W-:Y:S02]  /*2010*/  WARPGROUP.DEPBAR.LE gsb0, 0x0 ;  /* 0x00008000000079c5 */ /* 0x000fe40000010000 */
[----:B------:R-:W-:-:S06]  /*2020*/  WARPGROUP.ARRIVE ;  /* 0x00000000000079c5 */ /* 0x000fcc0000000000 */
[----:B------:R-:W-:Y:S01]  /*2030*/  HGMMA.64x16x16.F32.BF16 R32, gdesc[UR8], R32, gsb0 ;  /* 0x00200000082079f0 */ /* 0x000fe20008001820 */
[----:B------:R-:W-:Y:S01]  /*2040*/  UMOV UR10, UR7 ;  /* 0x00000007000a7c82 */ /* 0x000fe20008000000 */
[----:B------:R-:W-:Y:S01]  /*2050*/  UMOV UR11, 0x40000040 ;  /* 0x40000040000b7882 */ /* 0x000fe20000000000 */
[----:B------:R-:W-:Y:S02]  /*2060*/  WARPGROUP.DEPBAR.LE gsb0, 0x0 ;  /* 0x00008000000079c5 */ /* 0x000fe40000010000 */
[----:B------:R-:W-:-:S06]  /*2070*/  WARPGROUP.ARRIVE ;  /* 0x00000000000079c5 */ /* 0x000fcc0000000000 */
[----:B------:R-:W-:Y:S01]  /*2080*/  HGMMA.64x16x16.F32.BF16 R24, gdesc[UR8], R24, gsb0 ;  /* 0x00200000081879f0 */ /* 0x000fe20008001818 */
[----:B------:R-:W-:Y:S02]  /*2090*/  UMOV UR11, UR28 ;  /* 0x0000001c000b7c82 */ /* 0x000fe40008000000 */
[----:B------:R-:W-:Y:S02]  /*20a0*/  UIADD3 UR14, UR11, 0x280, URZ ;  /* 0x000002800b0e7890 */ /* 0x000fe4000fffe03f */
[----:B------:R-:W-:Y:S02]  /*20b0*/  UIADD3 UR18, UR11, 0x300, URZ ;  /* 0x000003000b127890 */ /* 0x000fe4000fffe03f */
[----:B------:R-:W-:Y:S02]  /*20c0*/  UIADD3 UR22, UR11, 0x380, URZ ;  /* 0x000003800b167890 */ /* 0x000fe4000fffe03f */
[----:B------:R-:W-:Y:S02]  /*20d0*/  UIADD3 UR7, UR11, 0x480, URZ ;  /* 0x000004800b077890 */ /* 0x000fe4000fffe03f */
[----:B------:R-:W-:-:S02]  /*20e0*/  UIADD3 UR26, UR11, 0x382, URZ ;  /* 0x000003820b1a7890 */ /* 0x000fc4000fffe03f */
[----:B------:R-:W-:Y:S02]  /*20f0*/  UIADD3 UR30, UR11, 0x384, URZ ;  /* 0x000003840b1e7890 */ /* 0x000fe4000fffe03f */
[----:B------:R-:W-:Y:S02]  /*2100*/  UIADD3 UR34, UR11, 0x386, URZ ;  /* 0x000003860b227890 */ /* 0x000fe4000fffe03f */
[----:B------:R-:W-:Y:S02]  /*2110*/  UIADD3 UR38, UR11, 0x600, URZ ;  /* 0x000006000b267890 */ /* 0x000fe4000fffe03f */
[----:B------:R-:W-:Y:S02]  /*2120*/  UIADD3 UR42, UR11, 0x602, URZ ;  /* 0x000006020b2a7890 */ /* 0x000fe4000fffe03f */
[----:B------:R-:W-:Y:S02]  /*2130*/  UIADD3 UR46, UR11, 0x604, URZ ;  /* 0x000006040b2e7890 */ /* 0x000fe4000fffe03f */
[----:B------:R-:W-:-:S02]  /*2140*/  UIADD3 UR50, UR11, 0x506, URZ ;  /* 0x000005060b327890 */ /* 0x000fc4000fffe03f */
[----:B------:R-:W-:Y:S02]  /*2150*/  UIADD3 UR10, UR11, 0x706, URZ ;  /* 0x000007060b0a7890 */ /* 0x000fe4000fffe03f */
[----:B------:R-:W-:Y:S02]  /*2160*/  UIADD3 UR54, UR11, 0x780, URZ ;  /* 0x000007800b367890 */ /* 0x000fe4000fffe03f */
[----:B------:R-:W-:Y:S01]  /*2170*/  UIADD3 UR58, UR11, 0x782, URZ ;  /* 0x000007820b3a7890 */ /* 0x000fe2000fffe03f */
        /* <DEDUP_REMOVED lines=14> */
[----:B0-----:R-:W-:Y:S02]  /*2260*/  MOV R3, UR17 ;  /* 0x0000001100037c02 */ /* 0x001fe40008000f00 */
[----:B------:R-:W-:Y:S01]  /*2270*/  MOV R6, UR16 ;  /* 0x0000001000067c02 */ /* 0x000fe20008000f00 */
[----:B------:R-:W-:-:S02]  /*2280*/  WARPGROUP.DEPBAR.LE gsb0, 0x0 ;  /* 0x00008000000079c5 */ /* 0x000fc40000010000 */
        /* <DEDUP_REMOVED lines=11> */
[----:B------:R-:W-:Y:S01]  /*2340*/  UIADD3 UR7, UR11, 0x482, URZ ;  /* 0x000004820b077890 */ /* 0x000fe2000fffe03f */
[----:B------:R-:W-:Y:S02]  /*2350*/  WARPGROUP.DEPBAR.LE gsb0, 0x0 ;  /* 0x00008000000079c5 */ /* 0x000fe40000010000 */
[----:B------:R-:W-:-:S06]  /*2360*/  WARPGROUP.ARRIVE ;  /* 0x00000000000079c5 */ /* 0x000fcc0000000000 */
[----:B------:R-:W-:Y:S01]  /*2370*/  HGMMA.64x16x16.F32.BF16 R24, gdesc[UR12], R24, gsb0 ;  /* 0x002000000c1879f0 */ /* 0x000fe20008001818 */
[----:B------:R-:W-:Y:S02]  /*2380*/  UMOV UR15, 0x40000040 ;  /* 0x40000040000f7882 */ /* 0x000fe40000000000 */
[----:B------:R-:W-:Y:S01]  /*2390*/  MOV R11, UR15 ;  /* 0x0000000f000b7c02 */ /* 0x000fe20008000f00 */
        /* <DEDUP_REMOVED lines=14> */
[----:B-1----:R-:W-:Y:S02]  /*2480*/  MOV R0, UR21 ;  /* 0x0000001500007c02 */ /* 0x002fe40008000f00 */
        /* <DEDUP_REMOVED lines=79> */
[----:B------:R-:W-:Y:S03]  /*2980*/  HGMMA.64x16x16.F32.BF16 R24, gdesc[UR24], R24, gsb0 ;  /* 0x00200000181879f0 */ /* 0x000fe60008001818 */
        /* <DEDUP_REMOVED lines=70> */
[----:B------:R-:W-:Y:S01]  /*2df0*/  UIADD3 UR42, UR11, 0x586, URZ ;  /* 0x000005860b2a7890 */ /* 0x000fe2000fffe03f */
[----:B------:R-:W-:Y:S01]  /*2e00*/  UMOV UR49, UR41 ;  /* 0x0000002900317c82 */ /* 0x000fe20008000000 */
[----:B------:R-:W-:-:S03]  /*2e10*/  UMOV UR43, 0x40000040 ;  /* 0x40000040002b7882 */ /* 0x000fc60000000000 */
        /* <DEDUP_REMOVED lines=31> */
[----:B------:R-:W-:Y:S01]  /*3010*/  UIADD3 UR44, UR6, 0xc00, URZ ;  /* 0x00000c00062c7890 */ /* 0x000fe2000fffe03f */
[----:B------:R-:W-:Y:S01]  /*3020*/  UMOV UR45, 0x40000040 ;  /* 0x40000040002d7882 */ /* 0x000fe20000000000 */
[----:B------:R-:W-:Y:S01]  /*3030*/  UIADD3 UR46, UR11, 0x880, URZ ;  /* 0x000008800b2e7890 */ /* 0x000fe2000fffe03f */
[----:B------:R-:W-:Y:S01]  /*3040*/  UMOV UR53, UR45 ;  /* 0x0000002d00357c82 */ /* 0x000fe20008000000 */
[----:B------:R-:W-:-:S03]  /*3050*/  UMOV UR49, UR45 ;  /* 0x0000002d00317c82 */ /* 0x000fc60008000000 */
        /* <DEDUP_REMOVED lines=59> */
[----:B------:R-:W-:-:S07]  /*3410*/  UIADD3 UR6, UR6, 0xc06, URZ ;  /* 0x00000c0606067890 */ /* 0x000fce000fffe03f */
[----:B------:R-:W-:Y:S01]  /*3420*/  UMOV UR14, UR6 ;  /* 0x00000006000e7c82 */ /* 0x000fe20008000000 */
[----:B------:R-:W-:Y:S01]  /*3430*/  UIADD3 UR6, UR11, 0x786, URZ ;  /* 0x000007860b067890 */ /* 0x000fe2000fffe03f */
[----:B------:R-:W-:Y:S01]  /*3440*/  IMAD.U32 R10, RZ, RZ, UR14 ;  /* 0x0000000eff0a7e24 */ /* 0x000fe2000f8e00ff */
[----:B------:R-:W-:-:S05]  /*3450*/  UMOV UR20, UR14 ;  /* 0x0000000e00147c82 */ /* 0x000fca0008000000 */
[----:B------:R-:W-:Y:S01]  /*3460*/  UMOV UR22, UR6 ;  /* 0x0000000600167c82 */ /* 0x000fe20008000000 */
[----:B------:R-:W-:Y:S01]  /*3470*/  UIADD3 UR6, UR11, 0x906, URZ ;  /* 0x000009060b067890 */ /* 0x000fe2000fffe03f */
[----:B------:R-:W-:Y:S02]  /*3480*/  WARPGROUP.DEPBAR.LE gsb0, 0x0 ;  /* 0x00008000000079c5 */ /* 0x000fe40000010000 */
[----:B------:R-:W-:-:S06]  /*3490*/  WARPGROUP.ARRIVE ;  /* 0x00000000000079c5 */ /* 0x000fcc0000000000 */
[----:B------:R-:W-:Y:S01]  /*34a0*/  HGMMA.64x16x16.F32.BF16 R40, gdesc[UR48], R40, gsb0 ;  /* 0x00200000302879f0 */ /* 0x000fe20008001828 */
[----:B------:R-:W-:Y:S01]  /*34b0*/  UMOV UR50, UR7 ;  /* 0x0000000700327c82 */ /* 0x000fe20008000000 */
[----:B------:R-:W-:Y:S01]  /*34c0*/  UMOV UR51, 0x40000040 ;  /* 0x4000004000337882 */ /* 0x000fe20000000000 */
[----:B------:R-:W-:-:S07]  /*34d0*/  UIADD3 UR7, UR11, 0x784, URZ ;  /* 0x000007840b077890 */ /* 0x000fce000fffe03f */
[----:B------:R-:W-:Y:S01]  /*34e0*/  UMOV UR18, UR7 ;  /* 0x0000000700127c82 */ /* 0x000fe20008000000 */
        /* <DEDUP_REMOVED lines=38> */
[----:B------:R-:W-:Y:S03]  /*3750*/  HGMMA.64x16x16.F32.BF16 R24, gdesc[UR52], R24, gsb0 ;  /* 0x00200000341879f0 */ /* 0x000fe60008001818 */
[----:B------:R-:W-:Y:S02]  /*3760*/  WARPGROUP.DEPBAR.LE gsb0, 0x0 ;  /* 0x00008000000079c5 */ /* 0x000fe40000010000 */
[----:B------:R-:W-:-:S06]  /*3770*/  WARPGROUP.ARRIVE ;  /* 0x00000000000079c5 */ /* 0x000fcc0000000000 */
[----:B------:R-:W-:Y:S01]  /*3780*/  HGMMA.64x16x16.F32.BF16 R56, gdesc[UR20], R56, gsb0 ;  /* 0x00200000143879f0 */ /* 0x000fe20008001838 */
[----:B------:R-:W-:Y:S02]  /*3790*/  R2UR UR21, R0 ;  /* 0x00000000001572ca */ /* 0x000fe400000e0000 */
[----:B------:R-:W-:Y:S01]  /*37a0*/  R2UR UR20, R2 ;  /* 0x00000000021472ca */ /* 0x000fe200000e0000 */
        /* <DEDUP_REMOVED lines=21> */
[----:B------:R-:W-:Y:S03]  /*3900*/  HGMMA.64x16x16.F32.BF16 R24, gdesc[UR56], R24, gsb0 ;  /* 0x00200000381879f0 */ /* 0x000fe60008001818 */
[----:B------:R-:W-:Y:S02]  /*3910*/  WARPGROUP.DEPBAR.LE gsb0, 0x0 ;  /* 0x00008000000079c5 */ /* 0x000fe40000010000 */
[----:B------:R-:W-:Y:S05]  /*3920*/  @!P0 BRA `(.L_x_17) ;  /* 0x0000000000048947 */ /* 0x000fea0003800000 */
[----:B------:R-:W-:Y:S01]  /*3930*/  BPT.TRAP 0x1 ;  /* 0x000000040000795c */ /* 0x000fe20000300000 */
.L_x_17:
[----:B------:R-:W-:Y:S01]  /*3940*/  LOP3.LUT R22, R22, 0xffffff80, RZ, 0xc0, !PT ;  /* 0xffffff8016167812 */ /* 0x000fe200078ec0ff */
[----:B------:R-:W-:Y:S01]  /*3950*/  ULDC UR6, c[0x0][0x9d8] ;  /* 0x0002760000067ab9 */ /* 0x000fe20000000800 */
[----:B------:R-:W-:Y:S01]  /*3960*/  MOV R0, 0xfffffffe ;  /* 0xfffffffe00007802 */ /* 0x000fe20000000f00 */
[----:B------:R-:W-:Y:S01]  /*3970*/  FMUL.FTZ R58, R58, UR6 ;  /* 0x000000063a3a7c20 */ /* 0x000fe20008410000 */
[----:B------:R-:W-:Y:S01]  /*3980*/  FMUL.FTZ R59, R59, UR6 ;  /* 0x000000063b3b7c20 */ /* 0x000fe20008410000 */
[----:B------:R-:W-:Y:S02]  /*3990*/  IMAD.IADD R22, R19, 0x1, -R22 ;  /* 0x0000000113167824 */ /* 0x000fe400078e0a16 */
[----:B------:R-:W-:Y:S01]  /*39a0*/  FMUL.FTZ R62, R62, UR6 ;  /* 0x000000063e3e7c20 */ /* 0x000fe20008410000 */
[----:B------:R-:W-:Y:S01]  /*39b0*/  FMUL.FTZ R63, R63, UR6 ;  /* 0x000000063f3f7c20 */ /* 0x000fe20008410000 */
[----:B------:R-:W-:Y:S01]  /*39c0*/  FMUL.FTZ R50, R50, UR6 ;  /* 0x0000000632327c20 */ /* 0x000fe20008410000 */
[----:B------:R-:W0:Y:S01]  /*39d0*/  MUFU.TANH R58, R58 ;  /* 0x0000003a003a7308 */ /* 0x000e220000002400 */
[----:B------:R-:W-:Y:S01]  /*39e0*/  SHF.R.S32.HI R3, RZ, 0x1f, R22 ;  /* 0x0000001fff037819 */ /* 0x000fe20000011416 */
[----:B------:R-:W-:Y:S01]  /*39f0*/  FMUL.FTZ R56, R56, UR6 ;  /* 0x0000000638387c20 */ /* 0x000fe20008410000 */
[----:B------:R-:W-:Y:S01]  /*3a00*/  FMUL.FTZ R51, R51, UR6 ;  /* 0x0000000633337c20 */ /* 0x000fe20008410000 */
[----:B------:R-:W-:Y:S01]  /*3a10*/  FMUL.FTZ R57, R57, UR6 ;  /* 0x0000000639397c20 */ /* 0x000fe20008410000 */
[----:B------:R-:W-:Y:S01]  /*3a20*/  LEA.HI R3, R3, R22, RZ, 0x2 ;  /* 0x0000001603037211 */ /* 0x000fe200078f10ff */
[----:B------:R-:W-:Y:S01]  /*3a30*/  FMUL.FTZ R54, R54, UR6 ;  /* 0x0000000636367c20 */ /* 0x000fe20008410000 */
[----:B------:R-:W-:Y:S01]  /*3a40*/  FMUL.FTZ R60, R60, UR6 ;  /* 0x000000063c3c7c20 */ /* 0x000fe20008410000 */
[----:B------:R-:W1:Y:S01]  /*3a50*/  MUFU.TANH R59, R59 ;  /* 0x0000003b003b7308 */ /* 0x000e620000002400 */
[----:B------:R-:W-:Y:S01]  /*3a60*/  LOP3.LUT R3, R3, 0x7ffffffc, RZ, 0xc0, !PT ;  /* 0x7ffffffc03037812 */ /* 0x000fe200078ec0ff */
[----:B------:R-:W-:Y:S01]  /*3a70*/  FMUL.FTZ R55, R55, UR6 ;  /* 0x0000000637377c20 */ /* 0x000fe20008410000 */
[----:B------:R-:W-:Y:S01]  /*3a80*/  FMUL.FTZ R61, R61, UR6 ;  /* 0x000000063d3d7c20 */ /* 0x000fe20008410000 */
[----:B------:R-:W-:Y:S01]  /*3a90*/  FMUL.FTZ R42, R42, UR6 ;  /* 0x000000062a2a7c20 */ /* 0x000fe20008410000 */
[----:B------:R-:W-:Y:S01]  /*3aa0*/  FMUL.FTZ R48, R48, UR6 ;  /* 0x0000000630307c20 */ /* 0x000fe20008410000 */
[----:B------:R-:W-:-:S02]  /*3ab0*/  IMAD.IADD R3, R22, 0x1, -R3 ;  /* 0x0000000116037824 */ /* 0x000fc400078e0a03 */
[----:B------:R-:W-:Y:S01]  /*3ac0*/  FMUL.FTZ R43, R43, UR6 ;  /* 0x000000062b2b7c20 */ /* 0x000fe20008410000 */
[----:B------:R-:W2:Y:S01]  /*3ad0*/  MUFU.TANH R62, R62 ;  /* 0x0000003e003e7308 */ /* 0x000ea20000002400 */
[----:B------:R-:W-:Y:S01]  /*3ae0*/  FMUL.FTZ R49, R49, UR6 ;  /* 0x0000000631317c20 */ /* 0x000fe20008410000 */
[----:B------:R-:W-:Y:S02]  /*3af0*/  IMAD R3, R3, R0, 0x50 ;  /* 0x0000005003037424 */ /* 0x000fe400078e0200 */
[----:B------:R-:W-:Y:S01]  /*3b00*/  FMUL.FTZ R46, R46, UR6 ;  /* 0x000000062e2e7c20 */ /* 0x000fe20008410000 */
[----:B------:R-:W-:Y:S02]  /*3b10*/  IMAD.U32 R0, RZ, RZ, UR60 ;  /* 0x0000003cff007e24 */ /* 0x000fe4000f8e00ff */
[----:B------:R-:W-:Y:S01]  /*3b20*/  FMUL.FTZ R52, R52, UR6 ;  /* 0x0000000634347c20 */ /* 0x000fe20008410000 */
[----:B------:R-:W-:Y:S02]  /*3b30*/  VIADD R3, R3, UR61 ;  /* 0x0000003d03037c36 */ /* 0x000fe40008000000 */
[----:B------:R-:W-:Y:S01]  /*3b40*/  FMUL.FTZ R47, R47, UR6 ;  /* 0x000000062f2f7c20 */ /* 0x000fe20008410000 */
[----:B------:R-:W3:Y:S01]  /*3b50*/  MUFU.TANH R63, R63 ;  /* 0x0000003f003f7308 */ /* 0x000ee20000002400 */
[----:B------:R-:W-:Y:S01]  /*3b60*/  FMUL.FTZ R53, R53, UR6 ;  /* 0x0000000635357c20 */ /* 0x000fe20008410000 */
[----:B------:R-:W-:-:S02]  /*3b70*/  IMAD R3, R0, -0x50, R3 ;  /* 0xffffffb000037824 */ /* 0x000fc400078e0203 */
[----:B------:R-:W-:Y:S01]  /*3b80*/  FMUL.FTZ R34, R34, UR6 ;  /* 0x0000000622227c20 */ /* 0x000fe20008410000 */
[----:B------:R-:W-:Y:S01]  /*3b90*/  FMUL.FTZ R40, R40, UR6 ;  /* 0x0000000628287c20 */ /* 0x000fe20008410000 */
[----:B------:R-:W-:Y:S01]  /*3ba0*/  FMUL.FTZ R35, R35, UR6 ;  /* 0x0000000623237c20 */ /* 0x000fe20008410000 */
[----:B------:R-:W-:Y:S01]  /*3bb0*/  FMUL.FTZ R41, R41, UR6 ;  /* 0x0000000629297c20 */ /* 0x000fe20008410000 */
[C---:B------:R-:W-:Y:S01]  /*3bc0*/  ISETP.GT.AND P2, PT, R3.reuse, RZ, PT ;  /* 0x000000ff0300720c */ /* 0x040fe20003f44270 */
[----:B------:R-:W4:Y:S01]  /*3bd0*/  MUFU.TANH R50, R50 ;  /* 0x0000003200327308 */ /* 0x000f220000002400 */
[C---:B------:R-:W-:Y:S01]  /*3be0*/  ISETP.GT.AND P1, PT, R3.reuse, 0x1, PT ;  /* 0x000000010300780c */ /* 0x040fe20003f24270 */
[----:B------:R-:W-:Y:S01]  /*3bf0*/  FMUL.FTZ R38, R38, UR6 ;  /* 0x0000000626267c20 */ /* 0x000fe20008410000 */
[----:B------:R-:W-:Y:S01]  /*3c00*/  ISETP.GT.AND P6, PT, R3, 0x8, PT ;  /* 0x000000080300780c */ /* 0x000fe20003fc4270 */
[----:B------:R-:W-:Y:S01]  /*3c10*/  FMUL.FTZ R44, R44, UR6 ;  /* 0x000000062c2c7c20 */ /* 0x000fe20008410000 */
[----:B0-----:R-:W-:Y:S01]  /*3c20*/  FSEL R58, R58, -INF , P2 ;  /* 0xff8000003a3a7808 */ /* 0x001fe20001000000 */
[----:B------:R-:W-:Y:S01]  /*3c30*/  FMUL.FTZ R39, R39, UR6 ;  /* 0x0000000627277c20 */ /* 0x000fe20008410000 */
[----:B-1----:R-:W-:Y:S01]  /*3c40*/  FSEL R59, R59, -INF , P1 ;  /* 0xff8000003b3b7808 */ /* 0x002fe20000800000 */
[----:B------:R-:W0:Y:S01]  /*3c50*/  MUFU.TANH R56, R56 ;  /* 0x0000003800387308 */ /* 0x000e220000002400 */
[----:B------:R-:W-:Y:S01]  /*3c60*/  ISETP.GT.AND P5, PT, R3, 0x9, PT ;  /* 0x000000090300780c */ /* 0x000fe20003fa4270 */
[----:B------:R-:W-:Y:S01]  /*3c70*/  FMUL.FTZ R45, R45, UR6 ;  /* 0x000000062d2d7c20 */ /* 0x000fe20008410000 */
[----:B--2---:R-:W-:Y:S01]  /*3c80*/  FSEL R62, R62, -INF , P6 ;  /* 0xff8000003e3e7808 */ /* 0x004fe20003000000 */
[----:B------:R-:W-:Y:S01]  /*3c90*/  FMUL.FTZ R26, R26, UR6 ;  /* 0x000000061a1a7c20 */ /* 0x000fe20008410000 */
[----:B------:R-:W-:Y:S01]  /*3ca0*/  FMNMX.FTZ R7, R58, R59, !PT ;  /* 0x0000003b3a077209 */ /* 0x000fe20007810000 */
[----:B------:R-:W-:Y:S01]  /*3cb0*/  FMUL.FTZ R32, R32, UR6 ;  /* 0x0000000620207c20 */ /* 0x000fe20008410000 */
[----:B------:R-:W-:Y:S01]  /*3cc0*/  ISETP.GT.AND P4, PT, R3, 0x10, PT ;  /* 0x000000100300780c */ /* 0x000fe20003f84270 */
[----:B------:R-:W1:Y:S01]  /*3cd0*/  MUFU.TANH R51, R51 ;  /* 0x0000003300337308 */ /* 0x000e620000002400 */
[----:B---3--:R-:W-:Y:S01]  /*3ce0*/  FSEL R63, R63, -INF , P5 ;  /* 0xff8000003f3f7808 */ /* 0x008fe20002800000 */
[----:B------:R-:W-:Y:S01]  /*3cf0*/  FMUL.FTZ R27, R27, UR6 ;  /* 0x000000061b1b7c20 */ /* 0x000fe20008410000 */
[----:B------:R-:W-:Y:S01]  /*3d00*/  FMNMX.FTZ R0, R62, R7, !PT ;  /* 0x000000073e007209 */ /* 0x000fe20007810000 */
[----:B------:R-:W-:Y:S01]  /*3d10*/  FMUL.FTZ R33, R33, UR6 ;  /* 0x0000000621217c20 */ /* 0x000fe20008410000 */
[----:B------:R-:W-:Y:S01]  /*3d20*/  ISETP.GT.AND P3, PT, R3, 0x11, PT ;  /* 0x000000110300780c */ /* 0x000fe20003f64270 */
[----:B------:R-:W-:Y:S01]  /*3d30*/  FMUL.FTZ R30, R30, UR6 ;  /* 0x000000061e1e7c20 */ /* 0x000fe20008410000 */
[----:B----4-:R-:W-:Y:S01]  /*3d40*/  FSEL R50, R50, -INF , P4 ;  /* 0xff80000032327808 */ /* 0x010fe20002000000 */
[----:B------:R-:W2:Y:S01]  /*3d50*/  MUFU.TANH R57, R57 ;  /* 0x0000003900397308 */ /* 0x000ea20000002400 */
[----:B------:R-:W-:Y:S01]  /*3d60*/  FMNMX.FTZ R7, R63, R0, !PT ;  /* 0x000000003f077209 */ /* 0x000fe20007810000 */
[----:B------:R-:W-:Y:S01]  /*3d70*/  FMUL.FTZ R31, R31, UR6 ;  /* 0x000000061f1f7c20 */ /* 0x000fe20008410000 */
[----:B0-----:R-:W-:Y:S01]  /*3d80*/  FSEL R56, R56, -INF , P2 ;  /* 0xff80000038387808 */ /* 0x001fe20001000000 */
[----:B------:R-:W-:Y:S01]  /*3d90*/  FMUL.FTZ R36, R36, UR6 ;  /* 0x0000000624247c20 */ /* 0x000fe20008410000 */
[----:B------:R-:W-:Y:S01]  /*3da0*/  ISETP.GT.AND P2, PT, R3, 0x18, PT ;  /* 0x000000180300780c */ /* 0x000fe20003f44270 */
[----:B------:R-:W-:Y:S01]  /*3db0*/  FMUL.FTZ R37, R37, UR6 ;  /* 0x0000000625257c20 */ /* 0x000fe20008410000 */
[----:B------:R-:W-:Y:S01]  /*3dc0*/  FMNMX.FTZ R0, R50, R7, !PT ;  /* 0x0000000732007209 */ /* 0x000fe20007810000 */
[----:B------:R-:W0:Y:S01]  /*3dd0*/  MUFU.TANH R54, R54 ;  /* 0x0000003600367308 */ /* 0x000e220000002400 */
[----:B-1----:R-:W-:Y:S01]  /*3de0*/  FSEL R51, R51, -INF , P3 ;  /* 0xff80000033337808 */ /* 0x002fe20001800000 */
[----:B------:R-:W-:Y:S01]  /*3df0*/  FMUL.FTZ R24, R24, UR6 ;  /* 0x0000000618187c20 */ /* 0x000fe20008410000 */
[----:B------:R-:W-:Y:S01]  /*3e00*/  FMUL.FTZ R25, R25, UR6 ;  /* 0x0000000619197c20 */ /* 0x000fe20008410000 */
[----:B------:R-:W-:Y:S01]  /*3e10*/  FMUL.FTZ R28, R28, UR6 ;  /* 0x000000061c1c7c20 */ /* 0x000fe20008410000 */
[----:B------:R-:W-:Y:S01]  /*3e20*/  FMNMX.FTZ R7, R51, R0, !PT ;  /* 0x0000000033077209 */ /* 0x000fe20007810000 */
[----:B------:R-:W-:Y:S01]  /*3e30*/  FMUL.FTZ R29, R29, UR6 ;  /* 0x000000061d1d7c20 */ /* 0x000fe20008410000 */
[----:B------:R-:W-:Y:S01]  /*3e40*/  ULDC UR7, c[0x0][0x988] ;  /* 0x0002620000077ab9 */ /* 0x000fe20000000800 */
[----:B------:R-:W1:Y:S01]  /*3e50*/  MUFU.TANH R60, R60 ;  /* 0x0000003c003c7308 */ /* 0x000e620000002400 */
[----:B--2---:R-:W-:Y:S01]  /*3e60*/  FSEL R57, R57, -INF , P1 ;  /* 0xff80000039397808 */ /* 0x004fe20000800000 */
[----:B------:R-:W2:Y:S01]  /*3e70*/  S2UR UR11, SR_CgaCtaId ;  /* 0x00000000000b79c3 */ /* 0x000ea20000008800 */
[C---:B------:R-:W-:Y:S01]  /*3e80*/  ISETP.GT.AND P1, PT, R3.reuse, 0x19, PT ;  /* 0x000000190300780c */ /* 0x040fe20003f24270 */
[----:B------:R-:W-:Y:S01]  /*3e90*/  UIADD3 UR60, UR60, -0x2, URZ ;  /* 0xfffffffe3c3c7890 */ /* 0x000fe2000fffe03f */
[----:B------:R-:W-:Y:S01]  /*3ea0*/  P2R R9, PR, RZ, 0x1 ;  /* 0x00000001ff097803 */ /* 0x000fe20000000000 */
[--C-:B------:R-:W-:Y:S01]  /*3eb0*/  IMAD.MOV.U32 R150, RZ, RZ, R151.reuse ;  /* 0x000000ffff967224 */ /* 0x100fe200078e0097 */
[----:B------:R-:W-:Y:S01]  /*3ec0*/  R2UR UR10, R16 ;  /* 0x00000000100a72ca */ /* 0x000fe200000e0000 */
[----:B------:R-:W3:Y:S01]  /*3ed0*/  MUFU.TANH R55, R55 ;  /* 0x0000003700377308 */ /* 0x000ee20000002400 */
[----:B0-----:R-:W-:Y:S01]  /*3ee0*/  FSEL R54, R54, -INF , P2 ;  /* 0xff80000036367808 */ /* 0x001fe20001000000 */
[--C-:B------:R-:W-:Y:S01]  /*3ef0*/  IMAD.MOV.U32 R148, RZ, RZ, R151.reuse ;  /* 0x000000ffff947224 */ /* 0x100fe200078e0097 */
[----:B------:R-:W-:Y:S01]  /*3f00*/  MOV R149, R151 ;  /* 0x0000009700957202 */ /* 0x000fe20000000f00 */
[--C-:B------:R-:W-:Y:S01]  /*3f10*/  IMAD.MOV.U32 R147, RZ, RZ, R151.reuse ;  /* 0x000000ffff937224 */ /* 0x100fe200078e0097 */
[----:B------:R-:W-:Y:S01]  /*3f20*/  FMNMX.FTZ R0, R54, R7, !PT ;  /* 0x0000000736007209 */ /* 0x000fe20007810000 */
[--C-:B------:R-:W-:Y:S01]  /*3f30*/  IMAD.MOV.U32 R145, RZ, RZ, R151.reuse ;  /* 0x000000ffff917224 */ /* 0x100fe200078e0097 */
[-C--:B------:R-:W-:Y:S01]  /*3f40*/  MOV R146, R151.reuse ;  /* 0x0000009700927202 */ /* 0x080fe20000000f00 */
[----:B------:R-:W0:Y:S01]  /*3f50*/  MUFU.TANH R61, R61 ;  /* 0x0000003d003d7308 */ /* 0x000e220000002400 */
[----:B-1----:R-:W-:Y:S01]  /*3f60*/  FSEL R60, R60, -INF , P6 ;  /* 0xff8000003c3c7808 */ /* 0x002fe20003000000 */
[--C-:B------:R-:W-:Y:S01]  /*3f70*/  IMAD.MOV.U32 R144, RZ, RZ, R151.reuse ;  /* 0x000000ffff907224 */ /* 0x100fe200078e0097 */
[----:B------:R-:W-:Y:S01]  /*3f80*/  ISETP.GT.AND P6, PT, R3, 0x20, PT ;  /* 0x000000200300780c */ /* 0x000fe20003fc4270 */
[----:B------:R-:W-:Y:S01]  /*3f90*/  UIADD3 UR6, UR10, 0x38840, URZ ;  /* 0x000388400a067890 */ /* 0x000fe2000fffe03f */
[----:B------:R-:W-:Y:S01]  /*3fa0*/  R2UR UR10, R17 ;  /* 0x00000000110a72ca */ /* 0x000fe200000e0000 */
[--C-:B------:R-:W-:Y:S01]  /*3fb0*/  IMAD.MOV.U32 R142, RZ, RZ, R151.reuse ;  /* 0x000000ffff8e7224 */ /* 0x100fe200078e0097 */
[-C--:B------:R-:W-:Y:S01]  /*3fc0*/  MOV R143, R151.reuse ;  /* 0x00000097008f7202 */ /* 0x080fe20000000f00 */
[----:B------:R-:W1:Y:S01]  /*3fd0*/  MUFU.TANH R42, R42 ;  /* 0x0000002a002a7308 */ /* 0x000e620000002400 */
[----:B---3--:R-:W-:Y:S01]  /*3fe0*/  FSEL R55, R55, -INF , P1 ;  /* 0xff80000037377808 */ /* 0x008fe20000800000 */
[----:B--2---:R-:W-:Y:S01]  /*3ff0*/  UPRMT UR6, UR11, 0x654, UR6 ;  /* 0x000006540b067896 */ /* 0x004fe20008000006 */
[--C-:B------:R-:W-:Y:S01]  /*4000*/  IMAD.MOV.U32 R141, RZ, RZ, R151.reuse ;  /* 0x000000ffff8d7224 */ /* 0x100fe200078e0097 */
[-C--:B------:R-:W-:Y:S01]  /*4010*/  MOV R140, R151.reuse ;  /* 0x00000097008c7202 */ /* 0x080fe20000000f00 */
[--C-:B------:R-:W-:Y:S01]  /*4020*/  IMAD.MOV.U32 R139, RZ, RZ, R151.reuse ;  /* 0x000000ffff8b7224 */ /* 0x100fe200078e0097 */
[----:B------:R-:W-:Y:S01]  /*4030*/  FMNMX.FTZ R7, R55, R0, !PT ;  /* 0x0000000037077209 */ /* 0x000fe20007810000 */
[--C-:B------:R-:W-:Y:S01]  /*4040*/  IMAD.MOV.U32 R138, RZ, RZ, R151.reuse ;  /* 0x000000ffff8a7224 */ /* 0x100fe200078e0097 */
[----:B------:R-:W2:Y:S01]  /*4050*/  MUFU.TANH R48, R48 ;  /* 0x0000003000307308 */ /* 0x000ea20000002400 */
[----:B0-----:R-:W-:Y:S01]  /*4060*/  FSEL R61, R61, -INF , P5 ;  /* 0xff8000003d3d7808 */ /* 0x001fe20002800000 */
[----:B------:R-:W-:Y:S01]  /*4070*/  UISETP.GE.AND UP0, UPT, UR60, UR10, UPT ;  /* 0x0000000a3c00728c */ /* 0x000fe2000bf06270 */
[C---:B------:R-:W-:Y:S01]  /*4080*/  ISETP.GT.AND P5, PT, R3.reuse, 0x21, PT ;  /* 0x000000210300780c */ /* 0x040fe20003fa4270 */
[----:B------:R-:W-:Y:S01]  /*4090*/  SYNCS.ARRIVE.TRANS64.RED.A1T0 RZ, [UR6], RZ ;  /* 0x000000ffffff79a7 */ /* 0x000fe20008100406 */
[----:B------:R-:W-:Y:S01]  /*40a0*/  UMOV UR6, URZ ;  /* 0x0000003f00067c82 */ /* 0x000fe20008000000 */
[-C--:B------:R-:W-:Y:S01]  /*40b0*/  MOV R137, R151.reuse ;  /* 0x0000009700897202 */ /* 0x080fe20000000f00 */
[--C-:B------:R-:W-:Y:S01]  /*40c0*/  IMAD.MOV.U32 R136, RZ, RZ, R151.reuse ;  /* 0x000000ffff887224 */ /* 0x100fe200078e0097 */
[----:B------:R-:W0:Y:S01]  /*40d0*/  MUFU.TANH R43, R43 ;  /* 0x0000002b002b7308 */ /* 0x000e220000002400 */
[----:B-1----:R-:W-:Y:S01]  /*40e0*/  FSEL R42, R42, -INF , P6 ;  /* 0xff8000002a2a7808 */ /* 0x002fe20003000000 */
[--C-:B------:R-:W-:Y:S01]  /*40f0*/  IMAD.MOV.U32 R135, RZ, RZ, R151.reuse ;  /* 0x000000ffff877224 */ /* 0x100fe200078e0097 */
[----:B------:R-:W-:Y:S01]  /*4100*/  MOV R134, R151 ;  /* 0x0000009700867202 */ /* 0x000fe20000000f00 */
[--C-:B------:R-:W-:Y:S01]  /*4110*/  IMAD.MOV.U32 R133, RZ, RZ, R151.reuse ;  /* 0x000000ffff857224 */ /* 0x100fe200078e0097 */
[----:B------:R-:W-:Y:S01]  /*4120*/  FMNMX.FTZ R0, R42, R7, !PT ;  /* 0x000000072a007209 */ /* 0x000fe20007810000 */
[--C-:B------:R-:W-:Y:S01]  /*4130*/  IMAD.MOV.U32 R132, RZ, RZ, R151.reuse ;  /* 0x000000ffff847224 */ /* 0x100fe200078e0097 */
[-C--:B------:R-:W-:Y:S01]  /*4140*/  MOV R131, R151.reuse ;  /* 0x0000009700837202 */ /* 0x080fe20000000f00 */
[----:B------:R-:W1:Y:S01]  /*4150*/  MUFU.TANH R49, R49 ;  /* 0x0000003100317308 */ /* 0x000e620000002400 */
[----:B--2---:R-:W-:Y:S01]  /*4160*/  FSEL R48, R48, -INF , P4 ;  /* 0xff80000030307808 */ /* 0x004fe20002000000 */
[--C-:B------:R-:W-:Y:S01]  /*4170*/  IMAD.MOV.U32 R130, RZ, RZ, R151.reuse ;  /* 0x000000ffff827224 */ /* 0x100fe200078e0097 */
[----:B------:R-:W-:Y:S01]  /*4180*/  ISETP.GT.AND P4, PT, R3, 0x28, PT ;  /* 0x000000280300780c */ /* 0x000fe20003f84270 */
[--C-:B------:R-:W-:Y:S01]  /*4190*/  IMAD.MOV.U32 R129, RZ, RZ, R151.reuse ;  /* 0x000000ffff817224 */ /* 0x100fe200078e0097 */
[-C--:B------:R-:W-:Y:S01]  /*41a0*/  MOV R128, R151.reuse ;  /* 0x0000009700807202 */ /* 0x080fe20000000f00 */
[--C-:B------:R-:W-:Y:S01]  /*41b0*/  IMAD.MOV.U32 R127, RZ, RZ, R151.reuse ;  /* 0x000000ffff7f7224 */ /* 0x100fe200078e0097 */
[-C--:B------:R-:W-:Y:S01]  /*41c0*/  MOV R125, R151.reuse ;  /* 0x00000097007d7202 */ /* 0x080fe20000000f00 */
[----:B------:R-:W2:Y:S01]  /*41d0*/  MUFU.TANH R46, R46 ;  /* 0x0000002e002e7308 */ /* 0x000ea20000002400 */
[----:B0-----:R-:W-:Y:S01]  /*41e0*/  FSEL R43, R43, -INF , P5 ;  /* 0xff8000002b2b7808 */ /* 0x001fe20002800000 */
[--C-:B------:R-:W-:Y:S01]  /*41f0*/  IMAD.MOV.U32 R126, RZ, RZ, R151.reuse ;  /* 0x000000ffff7e7224 */ /* 0x100fe200078e0097 */
[-C--:B------:R-:W-:Y:S01]  /*4200*/  MOV R122, R151.reuse ;  /* 0x00000097007a7202 */ /* 0x080fe20000000f00 */
[--C-:B------:R-:W-:Y:S01]  /*4210*/  IMAD.MOV.U32 R124, RZ, RZ, R151.reuse ;  /* 0x000000ffff7c7224 */ /* 0x100fe200078e0097 */
[----:B------:R-:W-:Y:S01]  /*4220*/  FMNMX.FTZ R7, R43, R0, !PT ;  /* 0x000000002b077209 */ /* 0x000fe20007810000 */
[--C-:B------:R-:W-:Y:S01]  /*4230*/  IMAD.MOV.U32 R123, RZ, RZ, R151.reuse ;  /* 0x000000ffff7b7224 */ /* 0x100fe200078e0097 */
[-C--:B------:R-:W-:Y:S01]  /*4240*/  MOV R119, R151.reuse ;  /* 0x0000009700777202 */ /* 0x080fe20000000f00 */
[----:B------:R-:W0:Y:S01]  /*4250*/  MUFU.TANH R52, R52 ;  /* 0x0000003400347308 */ /* 0x000e220000002400 */
[----:B-1----:R-:W-:Y:S01]  /*4260*/  FSEL R49, R49, -INF , P3 ;  /* 0xff80000031317808 */ /* 0x002fe20001800000 */
[--C-:B------:R-:W-:Y:S01]  /*4270*/  IMAD.MOV.U32 R121, RZ, RZ, R151.reuse ;  /* 0x000000ffff797224 */ /* 0x100fe200078e0097 */
[C---:B------:R-:W-:Y:S01]  /*4280*/  ISETP.GT.AND P3, PT, R3.reuse, 0x29, PT ;  /* 0x000000290300780c */ /* 0x040fe20003f64270 */
[--C-:B------:R-:W-:Y:S01]  /*4290*/  IMAD.MOV.U32 R120, RZ, RZ, R151.reuse ;  /* 0x000000ffff787224 */ /* 0x100fe200078e0097 */
[-C--:B------:R-:W-:Y:S01]  /*42a0*/  MOV R116, R151.reuse ;  /* 0x0000009700747202 */ /* 0x080fe20000000f00 */
[--C-:B------:R-:W-:Y:S01]  /*42b0*/  IMAD.MOV.U32 R118, RZ, RZ, R151.reuse ;  /* 0x000000ffff767224 */ /* 0x100fe200078e0097 */
[-C--:B------:R-:W-:Y:S01]  /*42c0*/  MOV R113, R151.reuse ;  /* 0x0000009700717202 */ /* 0x080fe20000000f00 */
[----:B------:R-:W1:Y:S01]  /*42d0*/  MUFU.TANH R47, R47 ;  /* 0x0000002f002f7308 */ /* 0x000e620000002400 */
[----:B--2---:R-:W-:Y:S01]  /*42e0*/  FSEL R46, R46, -INF , P4 ;  /* 0xff8000002e2e7808 */ /* 0x004fe20002000000 */
[--C-:B------:R-:W-:Y:S01]  /*42f0*/  IMAD.MOV.U32 R117, RZ, RZ, R151.reuse ;  /* 0x000000ffff757224 */ /* 0x100fe200078e0097 */
[----:B------:R-:W-:Y:S01]  /*4300*/  MOV R110, R151 ;  /* 0x00000097006e7202 */ /* 0x000fe20000000f00 */
[--C-:B------:R-:W-:Y:S01]  /*4310*/  IMAD.MOV.U32 R115, RZ, RZ, R151.reuse ;  /* 0x000000ffff737224 */ /* 0x100fe200078e0097 */
[----:B------:R-:W-:Y:S01]  /*4320*/  FMNMX.FTZ R0, R46, R7, !PT ;  /* 0x000000072e007209 */ /* 0x000fe20007810000 */
[--C-:B------:R-:W-:Y:S01]  /*4330*/  IMAD.MOV.U32 R114, RZ, RZ, R151.reuse ;  /* 0x000000ffff727224 */ /* 0x100fe200078e0097 */
[-C--:B------:R-:W-:Y:S01]  /*4340*/  MOV R107, R151.reuse ;  /* 0x00000097006b7202 */ /* 0x080fe20000000f00 */
[----:B------:R-:W2:Y:S01]  /*4350*/  MUFU.TANH R53, R53 ;  /* 0x0000003500357308 */ /* 0x000ea20000002400 */
[----:B0-----:R-:W-:Y:S01]  /*4360*/  FSEL R52, R52, -INF , P2 ;  /* 0xff80000034347808 */ /* 0x001fe20001000000 */
[--C-:B------:R-:W-:Y:S01]  /*4370*/  IMAD.MOV.U32 R112, RZ, RZ, R151.reuse ;  /* 0x000000ffff707224 */ /* 0x100fe200078e0097 */
[----:B------:R-:W-:Y:S01]  /*4380*/  ISETP.GT.AND P2, PT, R3, 0x30, PT ;  /* 0x000000300300780c */ /* 0x000fe20003f44270 */
[--C-:B------:R-:W-:Y:S01]  /*4390*/  IMAD.MOV.U32 R111, RZ, RZ, R151.reuse ;  /* 0x000000ffff6f7224 */ /* 0x100fe200078e0097 */
[-C--:B------:R-:W-:Y:S01]  /*43a0*/  MOV R104, R151.reuse ;  /* 0x0000009700687202 */ /* 0x080fe20000000f00 */
[--C-:B------:R-:W-:Y:S01]  /*43b0*/  IMAD.MOV.U32 R109, RZ, RZ, R151.reuse ;  /* 0x000000ffff6d7224 */ /* 0x100fe200078e0097 */
[-C--:B------:R-:W-:Y:S01]  /*43c0*/  MOV R101, R151.reuse ;  /* 0x0000009700657202 */ /* 0x080fe20000000f00 */
[----:B------:R-:W0:Y:S01]  /*43d0*/  MUFU.TANH R34, R34 ;  /* 0x0000002200227308 */ /* 0x000e220000002400 */
[----:B-1----:R-:W-:Y:S01]  /*43e0*/  FSEL R47, R47, -INF , P3 ;  /* 0xff8000002f2f7808 */ /* 0x002fe20001800000 */
[--C-:B------:R-:W-:Y:S01]  /*43f0*/  IMAD.MOV.U32 R108, RZ, RZ, R151.reuse ;  /* 0x000000ffff6c7224 */ /* 0x100fe200078e0097 */
[-C--:B------:R-:W-:Y:S01]  /*4400*/  MOV R98, R151.reuse ;  /* 0x0000009700627202 */ /* 0x080fe20000000f00 */
[--C-:B------:R-:W-:Y:S01]  /*4410*/  IMAD.MOV.U32 R106, RZ, RZ, R151.reuse ;  /* 0x000000ffff6a7224 */ /* 0x100fe200078e0097 */
[----:B------:R-:W-:Y:S01]  /*4420*/  FMNMX.FTZ R7, R47, R0, !PT ;  /* 0x000000002f077209 */ /* 0x000fe20007810000 */
[--C-:B------:R-:W-:Y:S01]  /*4430*/  IMAD.MOV.U32 R105, RZ, RZ, R151.reuse ;  /* 0x000000ffff697224 */ /* 0x100fe200078e0097 */
[-C--:B------:R-:W-:Y:S01]  /*4440*/  MOV R95, R151.reuse ;  /* 0x00000097005f7202 */ /* 0x080fe20000000f00 */
[----:B------:R-:W1:Y:S01]  /*4450*/  MUFU.TANH R40, R40 ;  /* 0x0000002800287308 */ /* 0x000e620000002400 */
[----:B--2---:R-:W-:Y:S01]  /*4460*/  FSEL R53, R53, -INF , P1 ;  /* 0xff80000035357808 */ /* 0x004fe20000800000 */
[--C-:B------:R-:W-:Y:S01]  /*4470*/  IMAD.MOV.U32 R103, RZ, RZ, R151.reuse ;  /* 0x000000ffff677224 */ /* 0x100fe200078e0097 */
[C---:B------:R-:W-:Y:S01]  /*4480*/  ISETP.GT.AND P1, PT, R3.reuse, 0x31, PT ;  /* 0x000000310300780c */ /* 0x040fe20003f24270 */
[--C-:B------:R-:W-:Y:S01]  /*4490*/  IMAD.MOV.U32 R102, RZ, RZ, R151.reuse ;  /* 0x000000ffff667224 */ /* 0x100fe200078e0097 */
[-C--:B------:R-:W-:Y:S01]  /*44a0*/  MOV R92, R151.reuse ;  /* 0x00000097005c7202 */ /* 0x080fe20000000f00 */
[--C-:B------:R-:W-:Y:S01]  /*44b0*/  IMAD.MOV.U32 R100, RZ, RZ, R151.reuse ;  /* 0x000000ffff647224 */ /* 0x100fe200078e0097 */
[-C--:B------:R-:W-:Y:S01]  /*44c0*/  MOV R89, R151.reuse ;  /* 0x0000009700597202 */ /* 0x080fe20000000f00 */
[----:B------:R-:W2:Y:S01]  /*44d0*/  MUFU.TANH R35, R35 ;  /* 0x0000002300237308 */ /* 0x000ea20000002400 */
        /* <DEDUP_REMOVED lines=11> */
[--C-:B------:R-:W-:Y:S01]  /*4590*/  IMAD.MOV.U32 R93, RZ, RZ, R151.reuse ;  /* 0x000000ffff5d7224 */ /* 0x100fe200078e0097 */
[-C--:B------:R-:W-:Y:S01]  /*45a0*/  MOV R80, R151.reuse ;  /* 0x0000009700507202 */ /* 0x080fe20000000f00 */
[--C-:B------:R-:W-:Y:S01]  /*45b0*/  IMAD.MOV.U32 R91, RZ, RZ, R151.reuse ;  /* 0x000000ffff5b7224 */ /* 0x100fe200078e0097 */
[-C--:B------:R-:W-:Y:S01]  /*45c0*/  MOV R77, R151.reuse ;  /* 0x00000097004d7202 */ /* 0x080fe20000000f00 */
[----:B------:R-:W1:Y:S01]  /*45d0*/  MUFU.TANH R38, R38 ;  /* 0x0000002600267308 */ /* 0x000e620000002400 */
[----:B--2---:R-:W-:Y:S01]  /*45e0*/  FSEL R35, R35, -INF , P1 ;  /* 0xff80000023237808 */ /* 0x004fe20000800000 */
[--C-:B------:R-:W-:Y:S01]  /*45f0*/  IMAD.MOV.U32 R90, RZ, RZ, R151.reuse ;  /* 0x000000ffff5a7224 */ /* 0x100fe200078e0097 */
[-C--:B------:R-:W-:Y:S01]  /*4600*/  MOV R74, R151.reuse ;  /* 0x00000097004a7202 */ /* 0x080fe20000000f00 */
        /* <DEDUP_REMOVED lines=11> */
[----:B------:R-:W-:Y:S01]  /*46c0*/  MOV R65, R151 ;  /* 0x0000009700417202 */ /* 0x000fe20000000f00 */
[----:B------:R-:W0:Y:S01]  /*46d0*/  MUFU.TANH R39, R39 ;  /* 0x0000002700277308 */ /* 0x000e220000002400 */
[----:B-1----:R-:W-:Y:S01]  /*46e0*/  FSEL R38, R38, -INF , P6 ;  /* 0xff80000026267808 */ /* 0x002fe20003000000 */
[----:B------:R-:W-:-:S02]  /*46f0*/  IMAD.MOV.U32 R81, RZ, RZ, R151 ;  /* 0x000000ffff517224 */ /* 0x000fc400078e0097 */
[--C-:B------:R-:W-:Y:S01]  /*4700*/  IMAD.MOV.U32 R79, RZ, RZ, R151.reuse ;  /* 0x000000ffff4f7224 */ /* 0x100fe200078e0097 */
[----:B------:R-:W-:Y:S01]  /*4710*/  FMNMX.FTZ R0, R38, R7, !PT ;  /* 0x0000000726007209 */ /* 0x000fe20007810000 */
[--C-:B------:R-:W-:Y:S02]  /*4720*/  IMAD.MOV.U32 R78, RZ, RZ, R151.reuse ;  /* 0x000000ffff4e7224 */ /* 0x100fe400078e0097 */
[----:B------:R-:W1:Y:S01]  /*4730*/  MUFU.TANH R45, R45 ;  /* 0x0000002d002d7308 */ /* 0x000e620000002400 */
[----:B--2---:R-:W-:Y:S01]  /*4740*/  FSEL R44, R44, -INF , P4 ;  /* 0xff8000002c2c7808 */ /* 0x004fe20002000000 */
[--C-:B------:R-:W-:Y:S01]  /*4750*/  IMAD.MOV.U32 R76, RZ, RZ, R151.reuse ;  /* 0x000000ffff4c7224 */ /* 0x100fe200078e0097 */
[----:B------:R-:W-:Y:S01]  /*4760*/  ISETP.GT.AND P4, PT, R3, 0x40, PT ;  /* 0x000000400300780c */ /* 0x000fe20003f84270 */
[--C-:B------:R-:W-:Y:S02]  /*4770*/  IMAD.MOV.U32 R75, RZ, RZ, R151.reuse ;  /* 0x000000ffff4b7224 */ /* 0x100fe400078e0097 */
[----:B------:R-:W-:-:S02]  /*4780*/  IMAD.MOV.U32 R73, RZ, RZ, R151 ;  /* 0x000000ffff497224 */ /* 0x000fc400078e0097 */
[----:B------:R-:W2:Y:S01]  /*4790*/  MUFU.TANH R26, R26 ;  /* 0x0000001a001a7308 */ /* 0x000ea20000002400 */
[----:B0-----:R-:W-:Y:S01]  /*47a0*/  FSEL R39, R39, -INF , P5 ;  /* 0xff80000027277808 */ /* 0x001fe20002800000 */
[--C-:B------:R-:W-:Y:S02]  /*47b0*/  IMAD.MOV.U32 R72, RZ, RZ, R151.reuse ;  /* 0x000000ffff487224 */ /* 0x100fe400078e0097 */
[--C-:B------:R-:W-:Y:S01]  /*47c0*/  IMAD.MOV.U32 R70, RZ, RZ, R151.reuse ;  /* 0x000000ffff467224 */ /* 0x100fe200078e0097 */
[----:B------:R-:W-:Y:S01]  /*47d0*/  FMNMX.FTZ R7, R39, R0, !PT ;  /* 0x0000000027077209 */ /* 0x000fe20007810000 */
[--C-:B------:R-:W-:Y:S02]  /*47e0*/  IMAD.MOV.U32 R69, RZ, RZ, R151.reuse ;  /* 0x000000ffff457224 */ /* 0x100fe400078e0097 */
[----:B------:R-:W0:Y:S01]  /*47f0*/  MUFU.TANH R32, R32 ;  /* 0x0000002000207308 */ /* 0x000e220000002400 */
[----:B-1----:R-:W-:Y:S01]  /*4800*/  FSEL R45, R45, -INF , P3 ;  /* 0xff8000002d2d7808 */ /* 0x002fe20001800000 */
[--C-:B------:R-:W-:Y:S01]  /*4810*/  IMAD.MOV.U32 R67, RZ, RZ, R151.reuse ;  /* 0x000000ffff437224 */ /* 0x100fe200078e0097 */
[----:B------:R-:W-:Y:S01]  /*4820*/  ISETP.GT.AND P3, PT, R3, 0x41, PT ;  /* 0x000000410300780c */ /* 0x000fe20003f64270 */
[----:B------:R-:W-:-:S02]  /*4830*/  IMAD.MOV.U32 R66, RZ, RZ, R151 ;  /* 0x000000ffff427224 */ /* 0x000fc400078e0097 */
[----:B------:R-:W-:Y:S02]  /*4840*/  IMAD.MOV.U32 R64, RZ, RZ, R151 ;  /* 0x000000ffff407224 */ /* 0x000fe400078e0097 */
[----:B------:R-:W1:Y:S01]  /*4850*/  MUFU.TANH R27, R27 ;  /* 0x0000001b001b7308 */ /* 0x000e620000002400 */
[----:B--2---:R-:W-:-:S04]  /*4860*/  FSEL R26, R26, -INF , P4 ;  /* 0xff8000001a1a7808 */ /* 0x004fc80002000000 */
[----:B------:R-:W-:-:S03]  /*4870*/  FMNMX.FTZ R0, R26, R7, !PT ;  /* 0x000000071a007209 */ /* 0x000fc60007810000 */
[----:B------:R-:W2:Y:S01]  /*4880*/  MUFU.TANH R33, R33 ;  /* 0x0000002100217308 */ /* 0x000ea20000002400 */
[----:B0-----:R-:W-:Y:S02]  /*4890*/  FSEL R32, R32, -INF , P2 ;  /* 0xff80000020207808 */ /* 0x001fe40001000000 */
[----:B------:R-:W-:-:S05]  /*48a0*/  ISETP.GT.AND P2, PT, R3, 0x48, PT ;  /* 0x000000480300780c */ /* 0x000fca0003f44270 */
[----:B------:R-:W0:Y:S01]  /*48b0*/  MUFU.TANH R30, R30 ;  /* 0x0000001e001e7308 */ /* 0x000e220000002400 */
[----:B-1----:R-:W-:-:S07]  /*48c0*/  FSEL R27, R27, -INF , P3 ;  /* 0xff8000001b1b7808 */ /* 0x002fce0001800000 */
[----:B------:R-:W1:Y:S01]  /*48d0*/  MUFU.TANH R31, R31 ;  /* 0x0000001f001f7308 */ /* 0x000e620000002400 */
[----:B--2---:R-:W-:Y:S02]  /*48e0*/  FSEL R33, R33, -INF , P1 ;  /* 0xff80000021217808 */ /* 0x004fe40000800000 */
[----:B------:R-:W-:Y:S02]  /*48f0*/  ISETP.GT.AND P1, PT, R3, 0x49, PT ;  /* 0x000000490300780c */ /* 0x000fe40003f24270 */
[----:B------:R-:W-:-:S03]  /*4900*/  FMNMX.FTZ R3, R27, R0, !PT ;  /* 0x000000001b037209 */ /* 0x000fc60007810000 */
[----:B------:R-:W2:Y:S01]  /*4910*/  MUFU.TANH R36, R36 ;  /* 0x0000002400247308 */ /* 0x000ea20000002400 */
[----:B0-----:R-:W-:-:S04]  /*4920*/  FSEL R30, R30, -INF , P2 ;  /* 0xff8000001e1e7808 */ /* 0x001fc80001000000 */
[----:B------:R-:W-:-:S03]  /*4930*/  FMNMX.FTZ R0, R30, R3, !PT ;  /* 0x000000031e007209 */ /* 0x000fc60007810000 */
[----:B------:R-:W0:Y:S01]  /*4940*/  MUFU.TANH R37, R37 ;  /* 0x0000002500257308 */ /* 0x000e220000002400 */
[----:B-1----:R-:W-:-:S04]  /*4950*/  FSEL R31, R31, -INF , P1 ;  /* 0xff8000001f1f7808 */ /* 0x002fc80000800000 */
[----:B------:R-:W-:-:S03]  /*4960*/  FMNMX.FTZ R0, R31, R0, !PT ;  /* 0x000000001f007209 */ /* 0x000fc60007810000 */
[----:B------:R-:W1:Y:S01]  /*4970*/  MUFU.TANH R24, R24 ;  /* 0x0000001800187308 */ /* 0x000e620000002400 */
[----:B--2---:R-:W-:Y:S01]  /*4980*/  FSEL R36, R36, -INF , P6 ;  /* 0xff80000024247808 */ /* 0x004fe20003000000 */
[----:B------:R-:W2:Y:S06]  /*4990*/  SHFL.BFLY PT, R3, R0, 0x2, 0x1f ;  /* 0x0c401f0000037f89 */ /* 0x000eac00000e0000 */
[----:B------:R-:W3:Y:S01]  /*49a0*/  MUFU.TANH R25, R25 ;  /* 0x0000001900197308 */ /* 0x000ee20000002400 */
[----:B0-----:R-:W-:-:S07]  /*49b0*/  FSEL R37, R37, -INF , P5 ;  /* 0xff80000025257808 */ /* 0x001fce0002800000 */
[----:B------:R-:W0:Y:S01]  /*49c0*/  MUFU.TANH R28, R28 ;  /* 0x0000001c001c7308 */ /* 0x000e220000002400 */
[----:B-1----:R-:W-:-:S07]  /*49d0*/  FSEL R24, R24, -INF , P4 ;  /* 0xff80000018187808 */ /* 0x002fce0002000000 */
[----:B------:R-:W1:Y:S01]  /*49e0*/  MUFU.TANH R29, R29 ;  /* 0x0000001d001d7308 */ /* 0x000e620000002400 */
[----:B---3--:R-:W-:Y:S02]  /*49f0*/  FSEL R25, R25, -INF , P3 ;  /* 0xff80000019197808 */ /* 0x008fe40001800000 */
[----:B--2---:R-:W-:-:S05]  /*4a00*/  FMNMX.FTZ R3, R0, R3, !PT ;  /* 0x0000000300037209 */ /* 0x004fca0007810000 */
[----:B------:R-:W2:Y:S01]  /*4a10*/  SHFL.BFLY PT, R6, R3, 0x1, 0x1f ;  /* 0x0c201f0003067f89 */ /* 0x000ea200000e0000 */
[----:B0-----:R-:W-:Y:S02]  /*4a20*/  FSEL R28, R28, -INF , P2 ;  /* 0xff8000001c1c7808 */ /* 0x001fe40001000000 */
[----:B-1----:R-:W-:Y:S02]  /*4a30*/  FSEL R29, R29, -INF , P1 ;  /* 0xff8000001d1d7808 */ /* 0x002fe40000800000 */
[----:B--2---:R-:W-:Y:S02]  /*4a40*/  FMNMX.FTZ R6, R3, R6, !PT ;  /* 0x0000000603067209 */ /* 0x004fe40007810000 */
[----:B------:R-:W-:Y:S02]  /*4a50*/  FMNMX.FTZ R3, R56, R57, !PT ;  /* 0x0000003938037209 */ /* 0x000fe40007810000 */
[C---:B------:R-:W-:Y:S01]  /*4a60*/  FSETP.NEU.FTZ.AND P0, PT, R6.reuse, -INF , PT ;  /* 0xff8000000600780b */ /* 0x040fe20003f1d000 */
[----:B------:R-:W-:Y:S01]  /*4a70*/  FMUL.FTZ R2, R6, UR7 ;  /* 0x0000000706027c20 */ /* 0x000fe20008410000 */
[----:B------:R-:W-:-:S04]  /*4a80*/  FMNMX.FTZ R0, R60, R3, !PT ;  /* 0x000000033c007209 */ /* 0x000fc80007810000 */
[----:B------:R-:W-:Y:S02]  /*4a90*/  FMNMX.FTZ R3, R61, R0, !PT ;  /* 0x000000003d037209 */ /* 0x000fe40007810000 */
[----:B------:R-:W-:Y:S02]  /*4aa0*/  FSEL R7, R2, RZ, P0 ;  /* 0x000000ff02077208 */ /* 0x000fe40000000000 */
[----:B------:R-:W-:Y:S02]  /*4ab0*/  FMNMX.FTZ R0, R48, R3, !PT ;  /* 0x0000000330007209 */ /* 0x000fe40007810000 */
[----:B------:R-:W-:Y:S01]  /*4ac0*/  ISETP.NE.AND P0, PT, R9, RZ, PT ;  /* 0x000000ff0900720c */ /* 0x000fe20003f05270 */
[--C-:B------:R-:W-:Y:S01]  /*4ad0*/  FFMA.FTZ R58, R58, UR7, -R7.reuse ;  /* 0x000000073a3a7c23 */ /* 0x100fe20008010807 */
[----:B------:R-:W-:Y:S01]  /*4ae0*/  FMNMX.FTZ R3, R49, R0, !PT ;  /* 0x0000000031037209 */ /* 0x000fe20007810000 */
[--C-:B------:R-:W-:Y:S01]  /*4af0*/  FFMA.FTZ R59, R59, UR7, -R7.reuse ;  /* 0x000000073b3b7c23 */ /* 0x100fe20008010807 */
[--C-:B------:R-:W-:Y:S01]  /*4b00*/  FFMA.FTZ R62, R62, UR7, -R7.reuse ;  /* 0x000000073e3e7c23 */ /* 0x100fe20008010807 */
[--C-:B------:R-:W-:Y:S01]  /*4b10*/  FFMA.FTZ R63, R63, UR7, -R7.reuse ;  /* 0x000000073f3f7c23 */ /* 0x100fe20008010807 */
[----:B------:R-:W-:Y:S01]  /*4b20*/  FMNMX.FTZ R0, R52, R3, !PT ;  /* 0x0000000334007209 */ /* 0x000fe20007810000 */
[----:B------:R-:W-:Y:S01]  /*4b30*/  MUFU.EX2 R58, R58 ;  /* 0x0000003a003a7308 */ /* 0x000fe20000000800 */
[--C-:B------:R-:W-:Y:S01]  /*4b40*/  FFMA.FTZ R50, R50, UR7, -R7.reuse ;  /* 0x0000000732327c23 */ /* 0x100fe20008010807 */
[--C-:B------:R-:W-:Y:S01]  /*4b50*/  FFMA.FTZ R51, R51, UR7, -R7.reuse ;  /* 0x0000000733337c23 */ /* 0x100fe20008010807 */
[----:B------:R-:W-:Y:S01]  /*4b60*/  FMNMX.FTZ R3, R53, R0, !PT ;  /* 0x0000000035037209 */ /* 0x000fe20007810000 */
[--C-:B------:R-:W-:Y:S01]  /*4b70*/  FFMA.FTZ R54, R54, UR7, -R7.reuse ;  /* 0x0000000736367c23 */ /* 0x100fe20008010807 */
[--C-:B------:R-:W-:Y:S01]  /*4b80*/  FFMA.FTZ R55, R55, UR7, -R7.reuse ;  /* 0x0000000737377c23 */ /* 0x100fe20008010807 */
[--C-:B------:R-:W-:Y:S01]  /*4b90*/  FFMA.FTZ R42, R42, UR7, -R7.reuse ;  /* 0x000000072a2a7c23 */ /* 0x100fe20008010807 */
[----:B------:R-:W-:Y:S01]  /*4ba0*/  FMNMX.FTZ R0, R40, R3, !PT ;  /* 0x0000000328007209 */ /* 0x000fe20007810000 */
[----:B------:R-:W0:Y:S01]  /*4bb0*/  MUFU.EX2 R59, R59 ;  /* 0x0000003b003b7308 */ /* 0x000e220000000800 */
[--C-:B------:R-:W-:Y:S01]  /*4bc0*/  FFMA.FTZ R43, R43, UR7, -R7.reuse ;  /* 0x000000072b2b7c23 */ /* 0x100fe20008010807 */
        /* <DEDUP_REMOVED lines=14> */
[----:B------:R-:W1:Y:S01]  /*4cb0*/  MUFU.EX2 R63, R63 ;  /* 0x0000003f003f7308 */ /* 0x000e620000000800 */
[----:B------:R-:W-:Y:S01]  /*4cc0*/  FFMA.FTZ R7, R31, UR7, -R7 ;  /* 0x000000071f077c23 */ /* 0x000fe20008010807 */
[----:B0-----:R-:W-:Y:S01]  /*4cd0*/  F2FP.BF16.F32.PACK_AB R209, R59, R58 ;  /* 0x0000003a3bd1723e */ /* 0x001fe200000010ff */
[----:B------:R-:W-:Y:S01]  /*4ce0*/  IMAD.MOV.U32 R31, RZ, RZ, R151 ;  /* 0x000000ffff1f7224 */ /* 0x000fe200078e0097 */
[----:B------:R-:W-:-:S04]  /*4cf0*/  FMNMX.FTZ R3, R33, R0, !PT ;  /* 0x0000000021037209 */ /* 0x000fc80007810000 */
[----:B------:R-:W-:Y:S01]  /*4d00*/  FMNMX.FTZ R0, R36, R3, !PT ;  /* 0x0000000324007209 */ /* 0x000fe20007810000 */
[----:B------:R-:W-:Y:S03]  /*4d10*/  MUFU.EX2 R50, R50 ;  /* 0x0000003200327308 */ /* 0x000fe60000000800 */
[----:B------:R-:W-:-:S04]  /*4d20*/  FMNMX.FTZ R3, R37, R0, !PT ;  /* 0x0000000025037209 */ /* 0x000fc80007810000 */
[----:B------:R-:W-:Y:S01]  /*4d30*/  FMNMX.FTZ R0, R24, R3, !PT ;  /* 0x0000000318007209 */ /* 0x000fe20007810000 */
[----:B------:R-:W0:Y:S01]  /*4d40*/  MUFU.EX2 R51, R51 ;  /* 0x0000003300337308 */ /* 0x000e220000000800 */
[----:B-1----:R-:W-:Y:S02]  /*4d50*/  F2FP.BF16.F32.PACK_AB R211, R63, R62 ;  /* 0x0000003e3fd3723e */ /* 0x002fe400000010ff */
[----:B------:R-:W-:-:S04]  /*4d60*/  FMNMX.FTZ R3, R25, R0, !PT ;  /* 0x0000000019037209 */ /* 0x000fc80007810000 */
[----:B------:R-:W-:Y:S01]  /*4d70*/  FMNMX.FTZ R0, R28, R3, !PT ;  /* 0x000000031c007209 */ /* 0x000fe20007810000 */
[----:B------:R1:W-:Y:S03]  /*4d80*/  MUFU.EX2 R195, R7 ;  /* 0x0000000700c37308 */ /* 0x0003e60000000800 */
[----:B------:R-:W-:-:S05]  /*4d90*/  FMNMX.FTZ R0, R29, R0, !PT ;  /* 0x000000001d007209 */ /* 0x000fca0007810000 */
[----:B------:R-:W2:Y:S01]  /*4da0*/  SHFL.BFLY PT, R3, R0, 0x2, 0x1f ;  /* 0x0c401f0000037f89 */ /* 0x000ea200000e0000 */
[----:B-1----:R-:W-:Y:S01]  /*4db0*/  FADD.FTZ R7, R58, R59 ;  /* 0x0000003b3a077221 */ /* 0x002fe20000010000 */
[----:B------:R-:W-:Y:S01]  /*4dc0*/  MUFU.EX2 R54, R54 ;  /* 0x0000003600367308 */ /* 0x000fe20000000800 */
[----:B0-----:R-:W-:Y:S01]  /*4dd0*/  F2FP.BF16.F32.PACK_AB R205, R51, R50 ;  /* 0x0000003233cd723e */ /* 0x001fe200000010ff */
[----:B------:R-:W-:Y:S01]  /*4de0*/  IMAD.MOV.U32 R58, RZ, RZ, R151 ;  /* 0x000000ffff3a7224 */ /* 0x000fe200078e0097 */
[----:B------:R-:W-:-:S05]  /*4df0*/  MOV R59, R151 ;  /* 0x00000097003b7202 */ /* 0x000fca0000000f00 */
[----:B------:R-:W0:Y:S08]  /*4e00*/  MUFU.EX2 R55, R55 ;  /* 0x0000003700377308 */ /* 0x000e300000000800 */
[----:B------:R-:W-:Y:S01]  /*4e10*/  MUFU.EX2 R42, R42 ;  /* 0x0000002a002a7308 */ /* 0x000fe20000000800 */
[----:B--2---:R-:W-:-:S07]  /*4e20*/  FMNMX.FTZ R2, R0, R3, !PT ;  /* 0x0000000300027209 */ /* 0x004fce0007810000 */
[----:B------:R-:W1:Y:S01]  /*4e30*/  MUFU.EX2 R43, R43 ;  /* 0x0000002b002b7308 */ /* 0x000e620000000800 */
[----:B0-----:R-:W-:Y:S01]  /*4e40*/  F2FP.BF16.F32.PACK_AB R207, R55, R54 ;  /* 0x0000003637cf723e */ /* 0x001fe200000010ff */
[----:B------:R-:W0:Y:S06]  /*4e50*/  SHFL.BFLY PT, R3, R2, 0x1, 0x1f ;  /* 0x0c201f0002037f89 */ /* 0x000e2c00000e0000 */
[----:B------:R-:W-:Y:S08]  /*4e60*/  MUFU.EX2 R46, R46 ;  /* 0x0000002e002e7308 */ /* 0x000ff00000000800 */
[----:B------:R-:W2:Y:S01]  /*4e70*/  MUFU.EX2 R47, R47 ;  /* 0x0000002f002f7308 */ /* 0x000ea20000000800 */
[----:B-1----:R-:W-:-:S07]  /*4e80*/  F2FP.BF16.F32.PACK_AB R201, R43, R42 ;  /* 0x0000002a2bc9723e */ /* 0x002fce00000010ff */
[----:B------:R-:W-:Y:S01]  /*4e90*/  MUFU.EX2 R34, R34 ;  /* 0x0000002200227308 */ /* 0x000fe20000000800 */
[----:B0-----:R-:W-:Y:S01]  /*4ea0*/  FMNMX.FTZ R3, R2, R3, !PT ;  /* 0x0000000302037209 */ /* 0x001fe20007810000 */
[----:B------:R-:W-:Y:S01]  /*4eb0*/  FADD.FTZ R2, R62, R7 ;  /* 0x000000073e027221 */ /* 0x000fe20000010000 */
[----:B------:R-:W-:Y:S02]  /*4ec0*/  MOV R62, R151 ;  /* 0x00000097003e7202 */ /* 0x000fe40000000f00 */
[C---:B------:R-:W-:Y:S01]  /*4ed0*/  FSETP.NEU.FTZ.AND P1, PT, R3.reuse, -INF , PT ;  /* 0xff8000000300780b */ /* 0x040fe20003f3d000 */
[----:B------:R-:W-:Y:S01]  /*4ee0*/  FMUL.FTZ R0, R3, UR7 ;  /* 0x0000000703007c20 */ /* 0x000fe20008410000 */
[----:B------:R-:W-:Y:S01]  /*4ef0*/  FADD.FTZ R7, R63, R2 ;  /* 0x000000023f077221 */ /* 0x000fe20000010000 */
[----:B------:R-:W0:Y:S01]  /*4f00*/  MUFU.EX2 R35, R35 ;  /* 0x0000002300237308 */ /* 0x000e220000000800 */
[----:B--2---:R-:W-:Y:S01]  /*4f10*/  F2FP.BF16.F32.PACK_AB R203, R47, R46 ;  /* 0x0000002e2fcb723e */ /* 0x004fe200000010ff */
[----:B------:R-:W-:Y:S01]  /*4f20*/  IMAD.MOV.U32 R63, RZ, RZ, R151 ;  /* 0x000000ffff3f7224 */ /* 0x000fe200078e0097 */
[----:B------:R-:W-:Y:S01]  /*4f30*/  FSEL R0, R0, RZ, P1 ;  /* 0x000000ff00007208 */ /* 0x000fe20000800000 */
[----:B------:R-:W-:Y:S01]  /*4f40*/  FADD.FTZ R2, R50, R7 ;  /* 0x0000000732027221 */ /* 0x000fe20000010000 */
[----:B------:R-:W-:-:S02]  /*4f50*/  PLOP3.LUT P1, PT, PT, PT, UP0, 0x80, 0x0 ;  /* 0x000000000000781c */ /* 0x000fc40003f2f008 */
[-C--:B------:R-:W-:Y:S01]  /*4f60*/  MOV R50, R151.reuse ;  /* 0x0000009700327202 */ /* 0x080fe20000000f00 */
[--C-:B------:R-:W-:Y:S01]  /*4f70*/  FFMA.FTZ R56, R56, UR7, -R0.reuse ;  /* 0x0000000738387c23 */ /* 0x100fe20008010800 */
[--C-:B------:R-:W-:Y:S01]  /*4f80*/  FFMA.FTZ R57, R57, UR7, -R0.reuse ;  /* 0x0000000739397c23 */ /* 0x100fe20008010800 */
[--C-:B------:R-:W-:Y:S01]  /*4f90*/  FFMA.FTZ R60, R60, UR7, -R0.reuse ;  /* 0x000000073c3c7c23 */ /* 0x100fe20008010800 */
[--C-:B------:R-:W-:Y:S01]  /*4fa0*/  FFMA.FTZ R61, R61, UR7, -R0.reuse ;  /* 0x000000073d3d7c23 */ /* 0x100fe20008010800 */
[--C-:B------:R-:W-:Y:S01]  /*4fb0*/  FFMA.FTZ R48, R48, UR7, -R0.reuse ;  /* 0x0000000730307c23 */ /* 0x100fe20008010800 */
[--C-:B------:R-:W-:Y:S01]  /*4fc0*/  FFMA.FTZ R49, R49, UR7, -R0.reuse ;  /* 0x0000000731317c23 */ /* 0x100fe20008010800 */
[----:B------:R-:W-:Y:S01]  /*4fd0*/  MUFU.EX2 R56, R56 ;  /* 0x0000003800387308 */ /* 0x000fe20000000800 */
[--C-:B------:R-:W-:Y:S01]  /*4fe0*/  FFMA.FTZ R52, R52, UR7, -R0.reuse ;  /* 0x0000000734347c23 */ /* 0x100fe20008010800 */
[----:B------:R-:W-:Y:S01]  /*4ff0*/  FFMA.FTZ R53, R53, UR7, -R0 ;  /* 0x0000000735357c23 */ /* 0x000fe20008010800 */
[----:B------:R-:W-:Y:S01]  /*5000*/  FADD.FTZ R9, R51, R2 ;  /* 0x0000000233097221 */ /* 0x000fe20000010000 */
[--C-:B------:R-:W-:Y:S01]  /*5010*/  FFMA.FTZ R40, R40, UR7, -R0.reuse ;  /* 0x0000000728287c23 */ /* 0x100fe20008010800 */
[--C-:B------:R-:W-:Y:S01]  /*5020*/  FFMA.FTZ R41, R41, UR7, -R0.reuse ;  /* 0x0000000729297c23 */ /* 0x100fe20008010800 */
[--C-:B------:R-:W-:Y:S01]  /*5030*/  FFMA.FTZ R44, R44, UR7, -R0.reuse ;  /* 0x000000072c2c7c23 */ /* 0x100fe20008010800 */
[----:B------:R-:W-:Y:S01]  /*5040*/  FADD.FTZ R14, R54, R9 ;  /* 0x00000009360e7221 */ /* 0x000fe20000010000 */
[----:B------:R-:W1:Y:S01]  /*5050*/  MUFU.EX2 R57, R57 ;  /* 0x0000003900397308 */ /* 0x000e620000000800 */
[--C-:B------:R-:W-:Y:S01]  /*5060*/  FFMA.FTZ R45, R45, UR7, -R0.reuse ;  /* 0x000000072d2d7c23 */ /* 0x100fe20008010800 */
[----:B------:R-:W-:Y:S01]  /*5070*/  FFMA.FTZ R32, R32, UR7, -R0 ;  /* 0x0000000720207c23 */ /* 0x000fe20008010800 */
[----:B------:R-:W-:Y:S01]  /*5080*/  FADD.FTZ R9, R55, R14 ;  /* 0x0000000e37097221 */ /* 0x000fe20000010000 */
[--C-:B------:R-:W-:Y:S01]  /*5090*/  FFMA.FTZ R33, R33, UR7, -R0.reuse ;  /* 0x0000000721217c23 */ /* 0x100fe20008010800 */
[--C-:B------:R-:W-:Y:S01]  /*50a0*/  FFMA.FTZ R36, R36, UR7, -R0.reuse ;  /* 0x0000000724247c23 */ /* 0x100fe20008010800 */
[--C-:B------:R-:W-:Y:S01]  /*50b0*/  FFMA.FTZ R37, R37, UR7, -R0.reuse ;  /* 0x0000000725257c23 */ /* 0x100fe20008010800 */
[----:B------:R-:W-:Y:S01]  /*50c0*/  FADD.FTZ R14, R42, R9 ;  /* 0x000000092a0e7221 */ /* 0x000fe20000010000 */
[----:B------:R-:W2:Y:S01]  /*50d0*/  MUFU.EX2 R60, R60 ;  /* 0x0000003c003c7308 */ /* 0x000ea20000000800 */
[--C-:B------:R-:W-:Y:S01]  /*50e0*/  FFMA.FTZ R24, R24, UR7, -R0.reuse ;  /* 0x0000000718187c23 */ /* 0x100fe20008010800 */
[----:B------:R-:W-:Y:S01]  /*50f0*/  FFMA.FTZ R25, R25, UR7, -R0 ;  /* 0x0000000719197c23 */ /* 0x000fe20008010800 */
[----:B------:R-:W-:Y:S01]  /*5100*/  FADD.FTZ R9, R43, R14 ;  /* 0x0000000e2b097221 */ /* 0x000fe20000010000 */
[--C-:B------:R-:W-:Y:S01]  /*5110*/  FFMA.FTZ R28, R28, UR7, -R0.reuse ;  /* 0x000000071c1c7c23 */ /* 0x100fe20008010800 */
[----:B------:R-:W-:Y:S01]  /*5120*/  FFMA.FTZ R0, R29, UR7, -R0 ;  /* 0x000000071d007c23 */ /* 0x000fe20008010800 */
[----:B0-----:R-:W-:Y:S01]  /*5130*/  F2FP.BF16.F32.PACK_AB R197, R35, R34 ;  /* 0x0000002223c5723e */ /* 0x001fe200000010ff */
[----:B------:R-:W-:Y:S01]  /*5140*/  FADD.FTZ R14, R46, R9 ;  /* 0x000000092e0e7221 */ /* 0x000fe20000010000 */
[----:B------:R-:W0:Y:S01]  /*5150*/  MUFU.EX2 R61, R61 ;  /* 0x0000003d003d7308 */ /* 0x000e220000000800 */
[----:B-1----:R-:W-:Y:S01]  /*5160*/  FADD.FTZ R7, R56, R57 ;  /* 0x0000003938077221 */ /* 0x002fe20000010000 */
[----:B------:R-:W-:Y:S01]  /*5170*/  F2FP.BF16.F32.PACK_AB R208, R57, R56 ;  /* 0x0000003839d0723e */ /* 0x000fe200000010ff */
[----:B------:R-:W-:Y:S01]  /*5180*/  FADD.FTZ R9, R47, R14 ;  /* 0x0000000e2f097221 */ /* 0x000fe20000010000 */
[--C-:B------:R-:W-:Y:S01]  /*5190*/  IMAD.MOV.U32 R57, RZ, RZ, R151.reuse ;  /* 0x000000ffff397224 */ /* 0x100fe200078e0097 */
[----:B------:R-:W-:Y:S01]  /*51a0*/  MOV R56, R151 ;  /* 0x0000009700387202 */ /* 0x000fe20000000f00 */
[----:B------:R-:W-:-:S02]  /*51b0*/  IMAD.MOV.U32 R55, RZ, RZ, R151 ;  /* 0x000000ffff377224 */ /* 0x000fc400078e0097 */
[----:B------:R-:W-:Y:S01]  /*51c0*/  FADD.FTZ R14, R34, R9 ;  /* 0x00000009220e7221 */ /* 0x000fe20000010000 */
[----:B------:R-:W1:Y:S01]  /*51d0*/  MUFU.EX2 R48, R48 ;  /* 0x0000003000307308 */ /* 0x000e620000000800 */
[----:B--2---:R-:W-:Y:S01]  /*51e0*/  FADD.FTZ R2, R60, R7 ;  /* 0x000000073c027221 */ /* 0x004fe20000010000 */
[--C-:B------:R-:W-:Y:S02]  /*51f0*/  IMAD.MOV.U32 R54, RZ, RZ, R151.reuse ;  /* 0x000000ffff367224 */ /* 0x100fe400078e0097 */
[----:B------:R-:W-:Y:S01]  /*5200*/  FADD.FTZ R9, R35, R14 ;  /* 0x0000000e23097221 */ /* 0x000fe20000010000 */
[--C-:B------:R-:W-:Y:S01]  /*5210*/  IMAD.MOV.U32 R51, RZ, RZ, R151.reuse ;  /* 0x000000ffff337224 */ /* 0x100fe200078e0097 */
[-C--:B------:R-:W-:Y:S01]  /*5220*/  MOV R47, R151.reuse ;  /* 0x00000097002f7202 */ /* 0x080fe20000000f00 */
[--C-:B------:R-:W-:Y:S01]  /*5230*/  IMAD.MOV.U32 R46, RZ, RZ, R151.reuse ;  /* 0x000000ffff2e7224 */ /* 0x100fe200078e0097 */
[-C--:B------:R-:W-:Y:S01]  /*5240*/  MOV R35, R151.reuse ;  /* 0x0000009700237202 */ /* 0x080fe20000000f00 */
[----:B------:R-:W2:Y:S01]  /*5250*/  MUFU.EX2 R49, R49 ;  /* 0x0000003100317308 */ /* 0x000ea20000000800 */
[C---:B0-----:R-:W-:Y:S01]  /*5260*/  FADD.FTZ R7, R61.reuse, R2 ;  /* 0x000000023d077221 */ /* 0x041fe20000010000 */
[----:B------:R-:W-:Y:S01]  /*5270*/  F2FP.BF16.F32.PACK_AB R210, R61, R60 ;  /* 0x0000003c3dd2723e */ /* 0x000fe200000010ff */
[--C-:B------:R-:W-:Y:S01]  /*5280*/  IMAD.MOV.U32 R61, RZ, RZ, R151.reuse ;  /* 0x000000ffff3d7224 */ /* 0x100fe200078e0097 */
[----:B------:R-:W-:Y:S01]  /*5290*/  MOV R29, R151 ;  /* 0x00000097001d7202 */ /* 0x000fe20000000f00 */
[----:B------:R-:W-:-:S02]  /*52a0*/  IMAD.MOV.U32 R60, RZ, RZ, R151 ;  /* 0x000000ffff3c7224 */ /* 0x000fc400078e0097 */
[----:B------:R-:W-:Y:S01]  /*52b0*/  IMAD.MOV.U32 R43, RZ, RZ, R151 ;  /* 0x000000ffff2b7224 */ /* 0x000fe200078e0097 */
[----:B------:R-:W0:Y:S01]  /*52c0*/  MUFU.EX2 R52, R52 ;  /* 0x0000003400347308 */ /* 0x000e220000000800 */
[----:B-1----:R-:W-:Y:S01]  /*52d0*/  FADD.FTZ R2, R48, R7 ;  /* 0x0000000730027221 */ /* 0x002fe20000010000 */
[--C-:B------:R-:W-:Y:S02]  /*52e0*/  IMAD.MOV.U32 R42, RZ, RZ, R151.reuse ;  /* 0x000000ffff2a7224 */ /* 0x100fe400078e0097 */
[----:B------:R-:W-:-:S04]  /*52f0*/  IMAD.MOV.U32 R34, RZ, RZ, R151 ;  /* 0x000000ffff227224 */ /* 0x000fc800078e0097 */
[----:B------:R-:W1:Y:S01]  /*5300*/  MUFU.EX2 R53, R53 ;  /* 0x0000003500357308 */ /* 0x000e620000000800 */
[C---:B--2---:R-:W-:Y:S01]  /*5310*/  FADD.FTZ R7, R49.reuse, R2 ;  /* 0x0000000231077221 */ /* 0x044fe20000010000 */
[----:B------:R-:W-:Y:S01]  /*5320*/  F2FP.BF16.F32.PACK_AB R204, R49, R48 ;  /* 0x0000003031cc723e */ /* 0x000fe200000010ff */
[--C-:B------:R-:W-:Y:S02]  /*5330*/  IMAD.MOV.U32 R49, RZ, RZ, R151.reuse ;  /* 0x000000ffff317224 */ /* 0x100fe400078e0097 */
[----:B------:R-:W-:-:S03]  /*5340*/  IMAD.MOV.U32 R48, RZ, RZ, R151 ;  /* 0x000000ffff307224 */ /* 0x000fc600078e0097 */
[----:B------:R-:W2:Y:S01]  /*5350*/  MUFU.EX2 R40, R40 ;  /* 0x0000002800287308 */ /* 0x000ea20000000800 */
[----:B0-----:R-:W-:-:S07]  /*5360*/  FADD.FTZ R2, R52, R7 ;  /* 0x0000000734027221 */ /* 0x001fce0000010000 */
[----:B------:R-:W0:Y:S01]  /*5370*/  MUFU.EX2 R41, R41 ;  /* 0x0000002900297308 */ /* 0x000e220000000800 */
[C---:B-1----:R-:W-:Y:S01]  /*5380*/  FADD.FTZ R7, R53.reuse, R2 ;  /* 0x0000000235077221 */ /* 0x042fe20000010000 */
[----:B------:R-:W-:Y:S01]  /*5390*/  F2FP.BF16.F32.PACK_AB R206, R53, R52 ;  /* 0x0000003435ce723e */ /* 0x000fe200000010ff */
[----:B------:R-:W-:Y:S01]  /*53a0*/  IMAD.MOV.U32 R52, RZ, RZ, R151 ;  /* 0x000000ffff347224 */ /* 0x000fe200078e0097 */
[----:B------:R-:W-:-:S04]  /*53b0*/  MOV R53, R151 ;  /* 0x0000009700357202 */ /* 0x000fc80000000f00 */
[----:B------:R-:W1:Y:S01]  /*53c0*/  MUFU.EX2 R44, R44 ;  /* 0x0000002c002c7308 */ /* 0x000e620000000800 */
[----:B--2---:R-:W-:-:S07]  /*53d0*/  FADD.FTZ R2, R40, R7 ;  /* 0x0000000728027221 */ /* 0x004fce0000010000 */
[----:B------:R-:W2:Y:S01]  /*53e0*/  MUFU.EX2 R45, R45 ;  /* 0x0000002d002d7308 */ /* 0x000ea20000000800 */
[C---:B0-----:R-:W-:Y:S01]  /*53f0*/  FADD.FTZ R7, R41.reuse, R2 ;  /* 0x0000000229077221 */ /* 0x041fe20000010000 */
[----:B------:R-:W-:Y:S01]  /*5400*/  F2FP.BF16.F32.PACK_AB R200, R41, R40 ;  /* 0x0000002829c8723e */ /* 0x000fe200000010ff */
[----:B------:R-:W-:Y:S01]  /*5410*/  IMAD.MOV.U32 R40, RZ, RZ, R151 ;  /* 0x000000ffff287224 */ /* 0x000fe200078e0097 */
[----:B------:R-:W-:-:S04]  /*5420*/  MOV R41, R151 ;  /* 0x0000009700297202 */ /* 0x000fc80000000f00 */
[----:B------:R-:W0:Y:S01]  /*5430*/  MUFU.EX2 R32, R32 ;  /* 0x0000002000207308 */ /* 0x000e220000000800 */
[----:B-1----:R-:W-:-:S07]  /*5440*/  FADD.FTZ R2, R44, R7 ;  /* 0x000000072c027221 */ /* 0x002fce0000010000 */
[----:B------:R-:W1:Y:S01]  /*5450*/  MUFU.EX2 R38, R38 ;  /* 0x0000002600267308 */ /* 0x000e620000000800 */
[C---:B--2---:R-:W-:Y:S01]  /*5460*/  FADD.FTZ R7, R45.reuse, R2 ;  /* 0x000000022d077221 */ /* 0x044fe20000010000 */
[----:B------:R-:W-:Y:S01]  /*5470*/  F2FP.BF16.F32.PACK_AB R202, R45, R44 ;  /* 0x0000002c2dca723e */ /* 0x000fe200000010ff */
[----:B------:R-:W-:Y:S01]  /*5480*/  IMAD.MOV.U32 R45, RZ, RZ, R151 ;  /* 0x000000ffff2d7224 */ /* 0x000fe200078e0097 */
[----:B------:R-:W-:-:S04]  /*5490*/  MOV R44, R151 ;  /* 0x00000097002c7202 */ /* 0x000fc80000000f00 */
[----:B------:R-:W2:Y:S01]  /*54a0*/  MUFU.EX2 R33, R33 ;  /* 0x0000002100217308 */ /* 0x000ea20000000800 */
[----:B0-----:R-:W-:-:S07]  /*54b0*/  FADD.FTZ R2, R32, R7 ;  /* 0x0000000720027221 */ /* 0x001fce0000010000 */
        /* <DEDUP_REMOVED lines=15> */
[----:B--2---:R-:W-:-:S07]  /*55b0*/  FADD.FTZ R14, R26, R9 ;  /* 0x000000091a0e7221 */ /* 0x004fce0000010000 */
[----:B------:R-:W2:Y:S01]  /*55c0*/  MUFU.EX2 R24, R24 ;  /* 0x0000001800187308 */ /* 0x000ea20000000800 */
[C---:B0-----:R-:W-:Y:S01]  /*55d0*/  FADD.FTZ R19, R37.reuse, R2 ;  /* 0x0000000225137221 */ /* 0x041fe20000010000 */
[----:B------:R-:W-:Y:S01]  /*55e0*/  F2FP.BF16.F32.PACK_AB R198, R37, R36 ;  /* 0x0000002425c6723e */ /* 0x000fe200000010ff */
[--C-:B------:R-:W-:Y:S02]  /*55f0*/  IMAD.MOV.U32 R37, RZ, RZ, R151.reuse ;  /* 0x000000ffff257224 */ /* 0x100fe400078e0097 */
[----:B------:R-:W-:-:S03]  /*5600*/  IMAD.MOV.U32 R36, RZ, RZ, R151 ;  /* 0x000000ffff247224 */ /* 0x000fc600078e0097 */
        /* <DEDUP_REMOVED lines=8> */
[----:B0-----:R-:W-:-:S04]  /*5690*/  FADD.FTZ R14, R30, R9 ;  /* 0x000000091e0e7221 */ /* 0x001fc80000010000 */
[C---:B------:R-:W-:Y:S01]  /*56a0*/  FADD.FTZ R9, R195.reuse, R14 ;  /* 0x0000000ec3097221 */ /* 0x040fe20000010000 */
[----:B------:R-:W-:Y:S01]  /*56b0*/  F2FP.BF16.F32.PACK_AB R195, R195, R30 ;  /* 0x0000001ec3c3723e */ /* 0x000fe200000010ff */
[--C-:B------:R-:W-:Y:S01]  /*56c0*/  IMAD.MOV.U32 R30, RZ, RZ, R151.reuse ;  /* 0x000000ffff1e7224 */ /* 0x100fe200078e0097 */
[----:B------:R0:W3:Y:S01]  /*56d0*/  MUFU.EX2 R7, R0 ;  /* 0x0000000000077308 */ /* 0x0000e20000000800 */
[C---:B-1----:R-:W-:Y:S01]  /*56e0*/  FADD.FTZ R19, R25.reuse, R2 ;  /* 0x0000000219137221 */ /* 0x042fe20000010000 */
[----:B------:R-:W-:Y:S01]  /*56f0*/  F2FP.BF16.F32.PACK_AB R192, R25, R24 ;  /* 0x0000001819c0723e */ /* 0x000fe200000010ff */
[--C-:B------:R-:W-:Y:S01]  /*5700*/  IMAD.MOV.U32 R25, RZ, RZ, R151.reuse ;  /* 0x000000ffff197224 */ /* 0x100fe200078e0097 */
[----:B------:R-:W-:Y:S01]  /*5710*/  MOV R2, 0x3f800000 ;  /* 0x3f80000000027802 */ /* 0x000fe20000000f00 */
[----:B------:R-:W-:Y:S02]  /*5720*/  IMAD.MOV.U32 R24, RZ, RZ, R151 ;  /* 0x000000ffff187224 */ /* 0x000fe400078e0097 */
[----:B--2---:R-:W-:Y:S01]  /*5730*/  FADD.FTZ R14, R28, R19 ;  /* 0x000000131c0e7221 */ /* 0x004fe20000010000 */
[----:B0-----:R-:W-:-:S03]  /*5740*/  IMAD.MOV.U32 R0, RZ, RZ, 0x3f800000 ;  /* 0x3f800000ff007424 */ /* 0x001fc600078e00ff */
[C---:B---3--:R-:W-:Y:S01]  /*5750*/  FADD.FTZ R14, R7.reuse, R14 ;  /* 0x0000000e070e7221 */ /* 0x048fe20000010000 */
[----:B------:R-:W-:Y:S01]  /*5760*/  F2FP.BF16.F32.PACK_AB R194, R7, R28 ;  /* 0x0000001c07c2723e */ /* 0x000fe200000010ff */
[----:B------:R-:W-:Y:S01]  /*5770*/  IMAD.MOV.U32 R28, RZ, RZ, R151 ;  /* 0x000000ffff1c7224 */ /* 0x000fe200078e0097 */
[----:B------:R-:W-:Y:S01]  /*5780*/  MOV R7, UR6 ;  /* 0x0000000600077c02 */ /* 0x000fe20008000f00 */
[----:B------:R-:W-:Y:S06]  /*5790*/  @!P1 BRA `(.L_x_18) ;  /* 0x00000044002c9947 */ /* 0x000fec0003800000 */
[----:B------:R-:W-:Y:S01]  /*57a0*/  UMOV UR6, URZ ;  /* 0x0000003f00067c82 */ /* 0x000fe20008000000 */
[----:B------:R-:W-:Y:S01]  /*57b0*/  IMAD.U32 R212, RZ, RZ, UR60 ;  /* 0x0000003cffd47e24 */ /* 0x000fe2000f8e00ff */
[----:B------:R-:W-:Y:S01]  /*57c0*/  MOV R20, R3 ;  /* 0x0000000300147202 */ /* 0x000fe20000000f00 */
[----:B------:R-:W-:Y:S01]  /*57d0*/  IMAD.MOV.U32 R19, RZ, RZ, R6 ;  /* 0x000000ffff137224 */ /* 0x000fe200078e0006 */
[----:B------:R-:W-:Y:S01]  /*57e0*/  CS2R R150, SRZ ;  /* 0x0000000000967805 */ /* 0x000fe2000001ff00 */
[----:B------:R-:W-:Y:S01]  /*57f0*/  IMAD.U32 R216, RZ, RZ, UR6 ;  /* 0x00000006ffd87e24 */ /* 0x000fe2000f8e00ff */
[----:B------:R-:W-:Y:S01]  /*5800*/  MOV R21, UR6 ;  /* 0x0000000600157c02 */ /* 0x000fe20008000f00 */
[----:B------:R-:W-:Y:S01]  /*5810*/  IMAD.MOV.U32 R2, RZ, RZ, 0x3f800000 ;  /* 0x3f800000ff027424 */ /* 0x000fe200078e00ff */
        /* <DEDUP_REMOVED lines=62> */
[----:B------:R-:W-:Y:S01]  /*5c00*/  CS2R R24, SRZ ;  /* 0x0000000000187805 */ /* 0x000fe2000001ff00 */
[----:B------:R-:W-:-:S06]  /*5c10*/  ULDC UR61, c[0x0][0x9d8] ;  /* 0x00027600003d7ab9 */ /* 0x000fcc0000000800 */
.L_x_29:
[----:B------:R-:W-:Y:S02]  /*5c20*/  R2UR UR6, R21 ;  /* 0x00000000150672ca */ /* 0x000fe400000e0000 */
[----:B------:R-:W-:-:S11]  /*5c30*/  R2UR UR7, R216 ;  /* 0x00000000d80772ca */ /* 0x000fd600000e0000 */
[----:B------:R-:W-:-:S04]  /*5c40*/  UISETP.NE.AND UP0, UPT, UR6, 0x1, UPT ;  /* 0x000000010600788c */ /* 0x000fc8000bf05270 */
[----:B------:R-:W-:-:S04]  /*5c50*/  USEL UR6, URZ, 0x1, UP0 ;  /* 0x000000013f067887 */ /* 0x000fc80008000000 */
[----:B------:R-:W-:-:S06]  /*5c60*/  ULOP3.LUT UR6, UR7, UR6, URZ, 0x3c, !UPT ;  /* 0x0000000607067292 */ /* 0x000fcc000f8e3c3f */
[----:B------:R-:W-:Y:S01]  /*5c70*/  IMAD.U32 R7, RZ, RZ, UR6 ;  /* 0x00000006ff077e24 */ /* 0x000fe2000f8e00ff */
[----:B------:R-:W-:Y:S06]  /*5c80*/  @!P0 BRA `(.L_x_19) ;  /* 0x0000000000048947 */ /* 0x000fec0003800000 */
[----:B------:R-:W-:Y:S01]  /*5c90*/  BPT.TRAP 0x1 ;  /* 0x000000040000795c */ /* 0x000fe20000300000 */
.L_x_19:
[----:B------:R-:W-:Y:S02]  /*5ca0*/  R2UR UR6, R21 ;  /* 0x00000000150672ca */ /* 0x000fe400000e0000 */
[----:B------:R-:W-:Y:S02]  /*5cb0*/  R2UR UR7, R16 ;  /* 0x00000000100772ca */ /* 0x000fe400000e0000 */
[----:B------:R-:W-:-:S09]  /*5cc0*/  R2UR UR10, R7 ;  /* 0x00000000070a72ca */ /* 0x000fd200000e0000 */
[----:B------:R-:W-:-:S04]  /*5cd0*/  UIADD3 UR6, UR6, 0x1, URZ ;  /* 0x0000000106067890 */ /* 0x000fc8000fffe03f */
[----:B------:R-:W-:Y:S01]  /*5ce0*/  UISETP.NE.AND UP0, UPT, UR6, 0x2, UPT ;  /* 0x000000020600788c */ /* 0x000fe2000bf05270 */
[----:B------:R-:W-:-:S03]  /*5cf0*/  IMAD.U32 R3, RZ, RZ, UR10 ;  /* 0x0000000aff037e24 */ /* 0x000fc6000f8e00ff */
[----:B------:R-:W-:Y:S02]  /*5d00*/  USEL UR6, UR6, URZ, UP0 ;  /* 0x0000003f06067287 */ /* 0x000fe40008000000 */
[----:B------:R-:W-:Y:S02]  /*5d10*/  SHF.L.U32 R3, R3, 0x1f, RZ ;  /* 0x0000001f03037819 */ /* 0x000fe400000006ff */
[----:B------:R-:W-:Y:S02]  /*5d20*/  ULEA UR7, UR6, UR7, 0x3 ;  /* 0x0000000706077291 */ /* 0x000fe4000f8e183f */
[----:B------:R-:W-:-:S04]  /*5d30*/  IMAD.U32 R8, RZ, RZ, UR6 ;  /* 0x00000006ff087e24 */ /* 0x000fc8000f8e00ff */
[----:B------:R-:W-:-:S03]  /*5d40*/  MOV R213, UR7 ;  /* 0x0000000700d57c02 */ /* 0x000fc60008000f00 */
[----:B------:R0:W1:Y:S01]  /*5d50*/  SYNCS.PHASECHK.TRANS64.TRYWAIT P1, [UR7+0x38830], R3 ;  /* 0x03883003ff0075a7 */ /* 0x0000620008020147 */
[----:B------:R-:W-:Y:S05]  /*5d60*/  @!P0 BRA `(.L_x_20) ;  /* 0x0000000000048947 */ /* 0x000fea0003800000 */
[----:B------:R-:W-:Y:S01]  /*5d70*/  BPT.TRAP 0x1 ;  /* 0x000000040000795c */ /* 0x000fe20000300000 */
.L_x_20:
[----:B-1----:R-:W-:Y:S05]  /*5d80*/  @P1 BRA `(.L_x_21) ;  /* 0x00000000000c1947 */ /* 0x002fea0003800000 */
[----:B------:R-:W-:-:S13]  /*5d90*/  R2UR UR6, R213 ;  /* 0x00000000d50672ca */ /* 0x000fda00000e0000 */
[----:B------:R-:W1:Y:S02]  /*5da0*/  SYNCS.PHASECHK.TRANS64.TRYWAIT P1, [UR6+0x38830], R3 ;  /* 0x03883003ff0075a7 */ /* 0x000e640008020146 */
[----:B-1----:R-:W-:Y:S05]  /*5db0*/  @!P1 BRA `(.L_x_22) ;  /* 0x000000b800309947 */ /* 0x002fea0003800000 */
.L_x_21:
[----:B------:R-:W-:Y:S01]  /*5dc0*/  R2UR UR6, R15 ;  /* 0x000000000f0672ca */ /* 0x000fe200000e0000 */
[----:B------:R-:W-:Y:S01]  /*5dd0*/  WARPGROUP.ARRIVE ;  /* 0x00000000000079c5 */ /* 0x000fe20000000000 */
[----:B------:R-:W-:Y:S01]  /*5de0*/  R2UR UR60, R8 ;  /* 0x00000000083c72ca */ /* 0x000fe200000e0000 */
[----:B------:R-:W-:Y:S01]  /*5df0*/  UMOV UR59, 0x40000040 ;  /* 0x40000040003b7882 */ /* 0x000fe20000000000 */
[C---:B------:R-:W-:Y:S01]  /*5e00*/  R2UR UR56, R4.reuse ;  /* 0x00000000043872ca */ /* 0x040fe200000e0000 */
[----:B------:R-:W-:Y:S01]  /*5e10*/  UMOV UR43, 0x40000040 ;  /* 0x40000040002b7882 */ /* 0x000fe20000000000 */
[C---:B------:R-:W-:Y:S01]  /*5e20*/  R2UR UR57, R5.reuse ;  /* 0x00000000053972ca */ /* 0x040fe200000e0000 */
[----:B------:R-:W-:Y:S01]  /*5e30*/  UMOV UR47, 0x40000040 ;  /* 0x40000040002f7882 */ /* 0x000fe20000000000 */
[----:B01----:R-:W-:Y:S01]  /*5e40*/  MOV R3, UR41 ;  /* 0x0000002900037c02 */ /* 0x003fe20008000f00 */
[----:B------:R-:W-:Y:S01]  /*5e50*/  UMOV UR51, 0x40000040 ;  /* 0x4000004000337882 */ /* 0x000fe20000000000 */
[----:B------:R-:W-:Y:S01]  /*5e60*/  MOV R6, UR40 ;  /* 0x0000002800067c02 */ /* 0x000fe20008000f00 */
[----:B------:R-:W-:Y:S01]  /*5e70*/  UMOV UR55, 0x40000040 ;  /* 0x4000004000377882 */ /* 0x000fe20000000000 */
[C---:B------:R-:W-:Y:S01]  /*5e80*/  R2UR UR40, R4.reuse ;  /* 0x00000000042872ca */ /* 0x040fe200000e0000 */
[----:B------:R-:W-:Y:S01]  /*5e90*/  UMOV UR15, 0x40000040 ;  /* 0x40000040000f7882 */ /* 0x000fe20000000000 */
[C---:B------:R-:W-:Y:S01]  /*5ea0*/  R2UR UR41, R5.reuse ;  /* 0x00000000052972ca */ /* 0x040fe200000e0000 */
[----:B------:R-:W-:Y:S01]  /*5eb0*/  UIMAD UR60, UR60, 0xa00, UR6 ;  /* 0x00000a003c3c78a4 */ /* 0x000fe2000f8e0206 */
[----:B------:R-:W-:Y:S01]  /*5ec0*/  MOV R22, UR45 ;  /* 0x0000002d00167c02 */ /* 0x000fe20008000f00 */
[----:B------:R-:W-:Y:S01]  /*5ed0*/  UMOV UR19, 0x40000040 ;  /* 0x4000004000137882 */ /* 0x000fe20000000000 */
[----:B------:R-:W-:Y:S01]  /*5ee0*/  MOV R23, UR44 ;  /* 0x0000002c00177c02 */ /* 0x000fe20008000f00 */
[----:B------:R-:W-:Y:S01]  /*5ef0*/  UIADD3 UR6, UR60, 0x80, URZ ;  /* 0x000000803c067890 */ /* 0x000fe2000fffe03f */
[C---:B------:R-:W-:Y:S01]  /*5f00*/  R2UR UR44, R4.reuse ;  /* 0x00000000042c72ca */ /* 0x040fe200000e0000 */
[----:B------:R-:W-:Y:S01]  /*5f10*/  UIADD3 UR7, UR60, 0x100, URZ ;  /* 0x000001003c077890 */ /* 0x000fe2000fffe03f */
[C---:B------:R-:W-:Y:S01]  /*5f20*/  R2UR UR45, R5.reuse ;  /* 0x00000000052d72ca */ /* 0x040fe200000e0000 */
[----:B------:R-:W-:Y:S01]  /*5f30*/  UMOV UR58, UR60 ;  /* 0x0000003c003a7c82 */ /* 0x000fe20008000000 */
[----:B------:R-:W-:Y:S01]  /*5f40*/  MOV R152, UR49 ;  /* 0x0000003100987c02 */ /* 0x000fe20008000f00 */
[----:B------:R-:W-:Y:S01]  /*5f50*/  HGMMA.64x16x16.F32.BF16 R184, gdesc[UR56], RZ, !UPT, gsb0 ;  /* 0x0020000038b879f0 */ /* 0x000fe2000c0018ff */
[----:B------:R-:W-:Y:S01]  /*5f60*/  UMOV UR42, UR6 ;  /* 0x00000006002a7c82 */ /* 0x000fe20008000000 */
[----:B------:R-:W-:Y:S01]  /*5f70*/  MOV R153, UR48 ;  /* 0x0000003000997c02 */ /* 0x000fe20008000f00 */
[----:B------:R-:W-:Y:S01]  /*5f80*/  UMOV UR46, UR7 ;  /* 0x00000007002e7c82 */ /* 0x000fe20008000000 */
[C---:B------:R-:W-:Y:S01]  /*5f90*/  R2UR UR48, R4.reuse ;  /* 0x00000000043072ca */ /* 0x040fe200000e0000 */
[----:B------:R-:W-:Y:S01]  /*5fa0*/  UIADD3 UR6, UR60, 0x180, URZ ;  /* 0x000001803c067890 */ /* 0x000fe2000fffe03f */
[C---:B------:R-:W-:Y:S01]  /*5fb0*/  R2UR UR49, R5.reuse ;  /* 0x00000000053172ca */ /* 0x040fe200000e0000 */
[----:B------:R-:W-:Y:S01]  /*5fc0*/  UIADD3 UR58, UR60, 0x200, URZ ;  /* 0x000002003c3a7890 */ /* 0x000fe2000fffe03f */
[----:B------:R-:W-:Y:S01]  /*5fd0*/  R2UR UR56, R4 ;  /* 0x00000000043872ca */ /* 0x000fe200000e0000 */
[----:B------:R-:W-:Y:S01]  /*5fe0*/  UMOV UR59, 0x40000040 ;  /* 0x40000040003b7882 */ /* 0x000fe20000000000 */
[----:B------:R-:W-:Y:S01]  /*5ff0*/  R2UR UR57, R5 ;  /* 0x00000000053972ca */ /* 0x000fe200000e0000 */
[----:B------:R-:W-:Y:S01]  /*6000*/  UIADD3 UR7, UR60, 0x182, URZ ;  /* 0x000001823c077890 */ /* 0x000fe2000fffe03f */
[----:B------:R-:W-:Y:S01]  /*6010*/  MOV R214, UR53 ;  /* 0x0000003500d67c02 */ /* 0x000fe20008000f00 */
[----:B------:R-:W-:Y:S01]  /*6020*/  UMOV UR50, UR6 ;  /* 0x0000000600327c82 */ /* 0x000fe20008000000 */
[----:B------:R-:W-:Y:S01]  /*6030*/  MOV R215, UR52 ;  /* 0x0000003400d77c02 */ /* 0x000fe20008000f00 */
[----:B------:R-:W-:Y:S01]  /*6040*/  UIADD3 UR6, UR60, 0x2, URZ ;  /* 0x000000023c067890 */ /* 0x000fe2000fffe03f */
[----:B------:R-:W-:Y:S01]  /*6050*/  R2UR UR52, R12 ;  /* 0x000000000c3472ca */ /* 0x000fe200000e0000 */
[----:B------:R-:W-:Y:S01]  /*6060*/  UIADD3 UR14, UR60, 0x280, URZ ;  /* 0x000002803c0e7890 */ /* 0x000fe2000fffe03f */
[----:B------:R-:W-:Y:S01]  /*6070*/  R2UR UR53, R13 ;  /* 0x000000000d3572ca */ /* 0x000fe200000e0000 */
[----:B------:R-:W-:Y:S01]  /*6080*/  UIADD3 UR18, UR60, 0x282, URZ ;  /* 0x000002823c127890 */ /* 0x000fe2000fffe03f */
[-C--:B------:R-:W-:Y:S01]  /*6090*/  FMUL.FTZ R24, R24, R0.reuse ;  /* 0x0000000018187220 */ /* 0x080fe20000410000 */
[----:B------:R-:W-:Y:S01]  /*60a0*/  UIADD3 UR22, UR60, 0x284, URZ ;  /* 0x000002843c167890 */ /* 0x000fe2000fffe03f */
[-C--:B------:R-:W-:Y:S01]  /*60b0*/  FMUL.FTZ R25, R25, R0.reuse ;  /* 0x0000000019197220 */ /* 0x080fe20000410000 */
[----:B------:R-:W-:Y:S01]  /*60c0*/  UMOV UR54, UR6 ;  /* 0x0000000600367c82 */ /* 0x000fe20008000000 */
[----:B------:R-:W-:Y:S01]  /*60d0*/  UIADD3 UR6, UR60, 0x102, URZ ;  /* 0x000001023c067890 */ /* 0x000fe2000fffe03f */
[-C--:B------:R-:W-:Y:S01]  /*60e0*/  FMUL.FTZ R28, R28, R0.reuse ;  /* 0x000000001c1c7220 */ /* 0x080fe20000410000 */
[----:B------:R-:W-:Y:S01]  /*60f0*/  UMOV UR23, 0x40000040 ;  /* 0x4000004000177882 */ /* 0x000fe20000000000 */
[----:B------:R-:W-:Y:S01]  /*6100*/  UIADD3 UR26, UR60, 0x286, URZ ;  /* 0x000002863c1a7890 */ /* 0x000fe2000fffe03f */
[-C--:B------:R-:W-:Y:S01]  /*6110*/  FMUL.FTZ R29, R29, R0.reuse ;  /* 0x000000001d1d7220 */ /* 0x080fe20000410000 */
[----:B------:R-:W-:Y:S01]  /*6120*/  UMOV UR10, UR52 ;  /* 0x00000034000a7c82 */ /* 0x000fe20008000000 */
[----:B------:R-:W-:Y:S01]  /*6130*/  UMOV UR27, 0x40000040 ;  /* 0x40000040001b7882 */ /* 0x000fe20000000000 */
[----:B------:R-:W-:Y:S01]  /*6140*/  UMOV UR11, UR53 ;  /* 0x00000035000b7c82 */ /* 0x000fe20008000000 */
[----:B------:R-:W-:Y:S01]  /*6150*/  UIADD3 UR30, UR60, 0x500, URZ ;  /* 0x000005003c1e7890 */ /* 0x000fe2000fffe03f */
[-C--:B------:R-:W-:Y:S01]  /*6160*/  FMUL.FTZ R32, R32, R0.reuse ;  /* 0x0000000020207220 */ /* 0x080fe20000410000 */
[----:B------:R-:W-:Y:S01]  /*6170*/  UMOV UR31, 0x40000040 ;  /* 0x40000040001f7882 */ /* 0x000fe20000000000 */
[----:B------:R-:W-:Y:S01]  /*6180*/  UIADD3 UR34, UR60, 0x502, URZ ;  /* 0x000005023c227890 */ /* 0x000fe2000fffe03f */
[-C--:B------:R-:W-:Y:S01]  /*6190*/  FMUL.FTZ R33, R33, R0.reuse ;  /* 0x0000000021217220 */ /* 0x080fe20000410000 */
[----:B------:R-:W-:Y:S01]  /*61a0*/  UMOV UR35, 0x40000040 ;  /* 0x4000004000237882 */ /* 0x000fe20000000000 */
[----:B------:R-:W-:Y:S01]  /*61b0*/  UIADD3 UR38, UR60, 0x504, URZ ;  /* 0x000005043c267890 */ /* 0x000fe2000fffe03f */
[-C--:B------:R-:W-:Y:S01]  /*61c0*/  FMUL.FTZ R36, R36, R0.reuse ;  /* 0x0000000024247220 */ /* 0x080fe20000410000 */
[----:B------:R-:W-:Y:S01]  /*61d0*/  UMOV UR39, 0x40000040 ;  /* 0x4000004000277882 */ /* 0x000fe20000000000 */
[-C--:B------:R-:W-:Y:S01]  /*61e0*/  FMUL.FTZ R37, R37, R0.reuse ;  /* 0x0000000025257220 */ /* 0x080fe20000410000 */
        /* <DEDUP_REMOVED lines=9> */
[----:B------:R-:W-:Y:S01]  /*6280*/  FMUL.FTZ R57, R57, R0 ;  /* 0x0000000039397220 */ /* 0x000fe20000410000 */
[----:B------:R-:W-:-:S02]  /*6290*/  WARPGROUP.DEPBAR.LE gsb0, 0x0 ;  /* 0x00008000000079c5 */ /* 0x000fc40000010000 */
[----:B------:R-:W-:Y:S01]  /*62a0*/  WARPGROUP.ARRIVE ;  /* 0x00000000000079c5 */ /* 0x000fe20000000000 */
[-C--:B------:R-:W-:Y:S01]  /*62b0*/  FMUL.FTZ R60, R60, R0.reuse ;  /* 0x000000003c3c7220 */ /* 0x080fe20000410000 */
[-C--:B------:R-:W-:Y:S01]  /*62c0*/  FMUL.FTZ R61, R61, R0.reuse ;  /* 0x000000003d3d7220 */ /* 0x080fe20000410000 */
[-C--:B------:R-:W-:Y:S01]  /*62d0*/  FMUL.FTZ R64, R64, R0.reuse ;  /* 0x0000000040407220 */ /* 0x080fe20000410000 */
[-C--:B------:R-:W-:Y:S01]  /*62e0*/  FMUL.FTZ R65, R65, R0.reuse ;  /* 0x0000000041417220 */ /* 0x080fe20000410000 */
[-C--:B------:R-:W-:Y:S01]  /*62f0*/  FMUL.FTZ R68, R68, R0.reuse ;  /* 0x0000000044447220 */ /* 0x080fe20000410000 */
[----:B------:R-:W-:Y:S01]  /*6300*/  HGMMA.64x16x16.F32.BF16 R176, gdesc[UR40], RZ, !UPT, gsb0 ;  /* 0x0020000028b079f0 */ /* 0x000fe2000c0018ff */
[----:B------:R-:W-:Y:S01]  /*6310*/  R2UR UR41, R3 ;  /* 0x00000000032972ca */ /* 0x000fe200000e0000 */
[----:B------:R-:W-:Y:S01]  /*6320*/  UIADD3 UR42, UR60, 0x506, URZ ;  /* 0x000005063c2a7890 */ /* 0x000fe2000fffe03f */
[----:B------:R-:W-:Y:S01]  /*6330*/  R2UR UR40, R6 ;  /* 0x00000000062872ca */ /* 0x000fe200000e0000 */
[----:B------:R-:W-:Y:S01]  /*6340*/  UMOV UR43, 0x40000040 ;  /* 0x40000040002b7882 */ /* 0x000fe20000000000 */
[----:B------:R-:W-:Y:S01]  /*6350*/  MOV R3, UR9 ;  /* 0x0000000900037c02 */ /* 0x000fe20008000f00 */
[-C--:B------:R-:W-:Y:S01]  /*6360*/  FMUL.FTZ R69, R69, R0.reuse ;  /* 0x0000000045457220 */ /* 0x080fe20000410000 */
[----:B------:R-:W-:Y:S01]  /*6370*/  MOV R6, UR8 ;  /* 0x0000000800067c02 */ /* 0x000fe20008000f00 */
        /* <DEDUP_REMOVED lines=117> */
[----:B------:R-:W-:Y:S01]  /*6ad0*/  FMUL.FTZ R151, R151, R2 ;  /* 0x0000000297977220 */ /* 0x000fe20000410000 */
        /* <DEDUP_REMOVED lines=10> */
[----:B------:R-:W-:Y:S01]  /*6b80*/  R2UR UR53, R214 ;  /* 0x00000000d63572ca */ /* 0x000fe200000e0000 */
[----:B------:R-:W-:Y:S01]  /*6b90*/  UIADD3 UR54, UR60, 0x784, URZ ;  /* 0x000007843c367890 */ /* 0x000fe2000fffe03f */
[----:B------:R-:W-:Y:S01]  /*6ba0*/  R2UR UR52, R215 ;  /* 0x00000000d73472ca */ /* 0x000fe200000e0000 */
        /* <DEDUP_REMOVED lines=24> */
[----:B------:R-:W-:Y:S02]  /*6d30*/  UIADD3 UR6, UR60, 0x4, URZ ;  /* 0x000000043c067890 */ /* 0x000fe4000fffe03f */
[----:B------:R-:W-:Y:S02]  /*6d40*/  UIADD3 UR10, UR60, 0x84, URZ ;  /* 0x000000843c0a7890 */ /* 0x000fe4000fffe03f */
[----:B------:R-:W-:Y:S01]  /*6d50*/  UIADD3 UR11, UR60, 0x104, URZ ;  /* 0x000001043c0b7890 */ /* 0x000fe2000fffe03f */
        /* <DEDUP_REMOVED lines=28> */
[----:B------:R-:W-:Y:S01]  /*6f20*/  UMOV UR11, 0x40000040 ;  /* 0x40000040000b7882 */ /* 0x000fe20000000000 */
[----:B------:R-:W-:Y:S02]  /*6f30*/  WARPGROUP.DEPBAR.LE gsb0, 0x0 ;  /* 0x00008000000079c5 */ /* 0x000fe40000010000 */
[----:B------:R-:W-:-:S06]  /*6f40*/  WARPGROUP.ARRIVE ;  /* 0x00000000000079c5 */ /* 0x000fcc0000000000 */
[----:B------:R-:W-:Y:S01]  /*6f50*/  HGMMA.64x16x16.F32.BF16 R152, gdesc[UR4], R152, gsb0 ;  /* 0x00200000049879f0 */ /* 0x000fe20008001898 */
[----:B------:R-:W-:Y:S02]  /*6f60*/  UIADD3 UR6, UR60, 0x86, URZ ;  /* 0x000000863c067890 */ /* 0x000fe4000fffe03f */
        /* <DEDUP_REMOVED lines=28> */
[----:B------:R-:W-:Y:S01]  /*7130*/  R2UR UR8, R10 ;  /* 0x000000000a0872ca */ /* 0x000fe200000e0000 */
[----:B------:R-:W-:Y:S01]  /*7140*/  UMOV UR11, 0x40000040 ;  /* 0x40000040000b7882 */ /* 0x000fe20000000000 */
[----:B------:R-:W-:Y:S01]  /*7150*/  R2UR UR9, R11 ;  /* 0x000000000b0972ca */ /* 0x000fe200000e0000 */
        /* <DEDUP_REMOVED lines=295> */
[----:B------:R-:W-:Y:S02]  /*83d0*/  UIADD3 UR7, UR60, 0x906, URZ ;  /* 0x000009063c077890 */ /* 0x000fe4000fffe03f */
        /* <DEDUP_REMOVED lines=9> */
[----:B------:R-:W-:Y:S01]  /*8470*/  UMOV UR56, UR10 ;  /* 0x0000000a00387c82 */ /* 0x000fe20008000000 */
[----:B------:R-:W-:Y:S01]  /*8480*/  UMOV UR57, UR11 ;  /* 0x0000000b00397c82 */ /* 0x000fe20008000000 */
        /* <DEDUP_REMOVED lines=29> */
.L_x_23:
[----:B------:R-:W-:Y:S02]  /*8660*/  R2UR UR10, R16 ;  /* 0x00000000100a72ca */ /* 0x000fe400000e0000 */
[----:B------:R-:W-:Y:S02]  /*8670*/  R2UR UR6, R21 ;  /* 0x00000000150672ca */ /* 0x000fe400000e0000 */
[----:B------:R-:W-:-:S11]  /*8680*/  R2UR UR7, R216 ;  /* 0x00000000d80772ca */ /* 0x000fd600000e0000 */
[----:B------:R-:W-:Y:S02]  /*8690*/  ULEA UR6, UR6, UR10, 0x3 ;  /* 0x0000000a06067291 */ /* 0x000fe4000f8e183f */
[----:B------:R-:W-:-:S05]  /*86a0*/  IMAD.U32 R0, RZ, RZ, UR7 ;  /* 0x00000007ff007e24 */ /* 0x000fca000f8e00ff */
[----:B------:R-:W-:-:S04]  /*86b0*/  SHF.L.U32 R0, R0, 0x1f, RZ ;  /* 0x0000001f00007819 */ /* 0x000fc800000006ff */
[----:B------:R0:W1:Y:S01]  /*86c0*/  SYNCS.PHASECHK.TRANS64.TRYWAIT P1, [UR6+0x38850], R0 ;  /* 0x03885000ff0075a7 */ /* 0x0000620008020146 */
[----:B------:R-:W-:Y:S05]  /*86d0*/  @!P0 BRA `(.L_x_24) ;  /* 0x0000000000048947 */ /* 0x000fea0003800000 */
[----:B------:R-:W-:Y:S01]  /*86e0*/  BPT.TRAP 0x1 ;  /* 0x000000040000795c */ /* 0x000fe20000300000 */
.L_x_24:
[----:B-1----:R-:W-:Y:S05]  /*86f0*/  @P1 BRA `(.L_x_25) ;  /* 0x0000000000081947 */ /* 0x002fea0003800000 */
[----:B------:R-:W1:Y:S02]  /*8700*/  SYNCS.PHASECHK.TRANS64.TRYWAIT P1, [UR6+0x38850], R0 ;  /* 0x03885000ff0075a7 */ /* 0x000e640008020146 */
[----:B-1----:R-:W-:Y:S05]  /*8710*/  @!P1 BRA `(.L_x_26) ;  /* 0x0000008c00f49947 */ /* 0x002fea0003800000 */
.L_x_25:
[----:B------:R-:W-:Y:S01]  /*8720*/  R2UR UR7, R16 ;  /* 0x00000000100772ca */ /* 0x000fe200000e0000 */
[----:B------:R-:W-:Y:S01]  /*8730*/  WARPGROUP.ARRIVE ;  /* 0x00000000000079c5 */ /* 0x000fe20000000000 */
[----:B------:R-:W-:Y:S01]  /*8740*/  R2UR UR10, R21 ;  /* 0x00000000150a72ca */ /* 0x000fe200000e0000 */
[----:B------:R-:W-:-:S10]  /*8750*/  UMOV UR11, 0x40000040 ;  /* 0x40000040000b7882 */ /* 0x000fd40000000000 */
[----:B------:R-:W-:-:S04]  /*8760*/  UIADD3 UR7, UR7, 0x400, URZ ;  /* 0x0000040007077890 */ /* 0x000fc8000fffe03f */
[----:B------:R-:W-:-:S04]  /*8770*/  USHF.R.U32.HI UR7, URZ, 0x4, UR7 ;  /* 0x000000043f077899 */ /* 0x000fc80008011607 */
[----:B------:R-:W-:-:S04]  /*8780*/  ULOP3.LUT UR7, UR7, 0x3fff, URZ, 0xc0, !UPT ;  /* 0x00003fff07077892 */ /* 0x000fc8000f8ec03f */
[----:B------:R-:W-:-:S04]  /*8790*/  ULOP3.LUT UR7, UR7, 0x2800000, URZ, 0xfc, !UPT ;  /* 0x0280000007077892 */ /* 0x000fc8000f8efc3f */
[----:B------:R-:W-:-:S07]  /*87a0*/  UIMAD UR7, UR10, 0xa00, UR7 ;  /* 0x00000a000a0778a4 */ /* 0x000fce000f8e0207 */
[----:B------:R-:W-:Y:S02]  /*87b0*/  UMOV UR10, UR7 ;  /* 0x00000007000a7c82 */ /* 0x000fe40008000000 */
[----:B------:R-:W-:Y:S01]  /*87c0*/  HGMMA.64x256x16.F32.BF16 R24, R208, gdesc[UR8].tnspB, R24, gsb0 ;  /* 0x43e00008d0187df0 */ /* 0x000fe20008001818 */
[----:B------:R-:W-:Y:S01]  /*87d0*/  UIADD3 UR10, UR7, 0x80, URZ ;  /* 0x00000080070a7890 */ /* 0x000fe2000fffe03f */
[----:B------:R-:W-:Y:S01]  /*87e0*/  UMOV UR11, 0x40000040 ;  /* 0x40000040000b7882 */ /* 0x000fe20000000000 */
[----:B------:R-:W-:Y:S02]  /*87f0*/  WARPGROUP.DEPBAR.LE gsb0, 0x0 ;  /* 0x00008000000079c5 */ /* 0x000fe40000010000 */
[----:B------:R-:W-:-:S15]  /*8800*/  WARPGROUP.ARRIVE ;  /* 0x00000000000079c5 */ /* 0x000fde0000000000 */
[----:B------:R-:W-:-:S08]  /*8810*/  NOP ;  /* 0x0000000000007918 */ /* 0x000fd00000000000 */
        /* <DEDUP_REMOVED lines=18> */
[----:B------:R-:W-:Y:S03]  /*8940*/  HGMMA.64x256x16.F32.BF16 R24, R192, gdesc[UR8].tnspB, R24, gsb0 ;  /* 0x43e00008c0187df0 */ /* 0x000fe60008001818 */
[----:B------:R-:W-:Y:S02]  /*8950*/  WARPGROUP.DEPBAR.LE gsb0, 0x0 ;  /* 0x00008000000079c5 */ /* 0x000fe40000010000 */
[----:B------:R-:W-:Y:S05]  /*8960*/  @!P0 BRA `(.L_x_27) ;  /* 0x0000000000048947 */ /* 0x000fea0003800000 */
[----:B------:R-:W-:Y:S01]  /*8970*/  BPT.TRAP 0x1 ;  /* 0x000000040000795c */ /* 0x000fe20000300000 */
.L_x_27:
[----:B------:R-:W-:Y:S01]  /*8980*/  FMUL.FTZ R21, R184, UR61 ;  /* 0x0000003db8157c20 */ /* 0x000fe20008410000 */
[----:B------:R-:W-:Y:S01]  /*8990*/  FMUL.FTZ R184, R186, UR61 ;  /* 0x0000003dbab87c20 */ /* 0x000fe20008410000 */
[----:B------:R-:W-:Y:S01]  /*89a0*/  FMUL.FTZ R22, R185, UR61 ;  /* 0x0000003db9167c20 */ /* 0x000fe20008410000 */
[----:B------:R-:W-:Y:S01]  /*89b0*/  FMUL.FTZ R23, R187, UR61 ;  /* 0x0000003dbb177c20 */ /* 0x000fe20008410000 */
[----:B------:R-:W-:Y:S01]  /*89c0*/  FMUL.FTZ R187, R188, UR61 ;  /* 0x0000003dbcbb7c20 */ /* 0x000fe20008410000 */
[----:B------:R-:W-:Y:S01]  /*89d0*/  FMUL.FTZ R185, R190, UR61 ;  /* 0x0000003dbeb97c20 */ /* 0x000fe20008410000 */
[----:B------:R-:W1:Y:S01]  /*89e0*/  MUFU.TANH R21, R21 ;  /* 0x0000001500157308 */ /* 0x000e620000002400 */
[----:B------:R-:W-:Y:S01]  /*89f0*/  FMUL.FTZ R188, R189, UR61 ;  /* 0x0000003dbdbc7c20 */ /* 0x000fe20008410000 */
[----:B------:R-:W-:Y:S01]  /*8a00*/  FMUL.FTZ R186, R191, UR61 ;  /* 0x0000003dbfba7c20 */ /* 0x000fe20008410000 */
[----:B------:R-:W-:Y:S01]  /*8a10*/  FMUL.FTZ R189, R176, UR61 ;  /* 0x0000003db0bd7c20 */ /* 0x000fe20008410000 */
[----:B------:R-:W-:Y:S01]  /*8a20*/  FMUL.FTZ R176, R178, UR61 ;  /* 0x0000003db2b07c20 */ /* 0x000fe20008410000 */
[----:B------:R-:W-:Y:S01]  /*8a30*/  FMUL.FTZ R190, R177, UR61 ;  /* 0x0000003db1be7c20 */ /* 0x000fe20008410000 */
[----:B------:R-:W-:Y:S01]  /*8a40*/  FMUL.FTZ R177, R179, UR61 ;  /* 0x0000003db3b17c20 */ /* 0x000fe20008410000 */
[----:B------:R-:W-:Y:S01]  /*8a50*/  FMUL.FTZ R180, R180, UR61 ;  /* 0x0000003db4b47c20 */ /* 0x000fe20008410000 */
[----:B------:R-:W0:Y:S01]  /*8a60*/  MUFU.TANH R184, R184 ;  /* 0x000000b800b87308 */ /* 0x000e220000002400 */
[----:B------:R-:W-:Y:S01]  /*8a70*/  FMUL.FTZ R179, R183, UR61 ;  /* 0x0000003db7b37c20 */ /* 0x000fe20008410000 */
[----:B------:R-:W-:Y:S01]  /*8a80*/  FMUL.FTZ R183, R169, UR61 ;  /* 0x0000003da9b77c20 */ /* 0x000fe20008410000 */
[----:B------:R-:W-:Y:S01]  /*8a90*/  FMUL.FTZ R181, R181, UR61 ;  /* 0x0000003db5b57c20 */ /* 0x000fe20008410000 */
[----:B------:R-:W-:Y:S01]  /*8aa0*/  FMUL.FTZ R169, R171, UR61 ;  /* 0x0000003daba97c20 */ /* 0x000fe20008410000 */
[----:B------:R-:W-:Y:S01]  /*8ab0*/  FMUL.FTZ R171, R175, UR61 ;  /* 0x0000003dafab7c20 */ /* 0x000fe20008410000 */
[----:B------:R-:W-:Y:S01]  /*8ac0*/  FMUL.FTZ R175, R161, UR61 ;  /* 0x0000003da1af7c20 */ /* 0x000fe20008410000 */
[----:B------:R-:W-:Y:S01]  /*8ad0*/  FMUL.FTZ R178, R182, UR61 ;  /* 0x0000003db6b27c20 */ /* 0x000fe20008410000 */
[----:B------:R-:W2:Y:S01]  /*8ae0*/  MUFU.TANH R22, R22 ;  /* 0x0000001600167308 */ /* 0x000ea20000002400 */
[----:B-1----:R-:W-:Y:S01]  /*8af0*/  FMNMX.FTZ R3, R21, R20, !PT ;  /* 0x0000001415037209 */ /* 0x002fe20007810000 */
[----:B------:R-:W-:Y:S01]  /*8b00*/  FMUL.FTZ R161, R163, UR61 ;  /* 0x0000003da3a17c20 */ /* 0x000fe20008410000 */
[----:B------:R-:W-:Y:S01]  /*8b10*/  FMUL.FTZ R182, R168, UR61 ;  /* 0x0000003da8b67c20 */ /* 0x000fe20008410000 */
[----:B------:R-:W-:Y:S01]  /*8b20*/  FMUL.FTZ R163, R167, UR61 ;  /* 0x0000003da7a37c20 */ /* 0x000fe20008410000 */
[----:B------:R-:W-:Y:S01]  /*8b30*/  FMUL.FTZ R167, R153, UR61 ;  /* 0x0000003d99a77c20 */ /* 0x000fe20008410000 */
[----:B------:R-:W-:Y:S01]  /*8b40*/  FMUL.FTZ R168, R170, UR61 ;  /* 0x0000003daaa87c20 */ /* 0x000fe20008410000 */
[----:B------:R-:W-:Y:S01]  /*8b50*/  FMUL.FTZ R172, R172, UR61 ;  /* 0x0000003dacac7c20 */ /* 0x000fe20008410000 */
[----:B------:R-:W1:Y:S01]  /*8b60*/  MUFU.TANH R23, R23 ;  /* 0x0000001700177308 */ /* 0x000e620000002400 */
[----:B0-----:R-:W-:Y:S01]  /*8b70*/  FMNMX.FTZ R0, R184, R19, !PT ;  /* 0x00000013b8007209 */ /* 0x001fe20007810000 */
[----:B------:R-:W-:Y:S01]  /*8b80*/  FMUL.FTZ R173, R173, UR61 ;  /* 0x0000003dadad7c20 */ /* 0x000fe20008410000 */
[----:B------:R-:W-:Y:S01]  /*8b90*/  FMUL.FTZ R170, R174, UR61 ;  /* 0x0000003daeaa7c20 */ /* 0x000fe20008410000 */
[----:B------:R-:W-:Y:S01]  /*8ba0*/  FMUL.FTZ R174, R160, UR61 ;  /* 0x0000003da0ae7c20 */ /* 0x000fe20008410000 */
[----:B------:R-:W-:Y:S01]  /*8bb0*/  FMUL.FTZ R160, R162, UR61 ;  /* 0x0000003da2a07c20 */ /* 0x000fe20008410000 */
[----:B------:R-:W-:Y:S01]  /*8bc0*/  FMUL.FTZ R164, R164, UR61 ;  /* 0x0000003da4a47c20 */ /* 0x000fe20008410000 */
[----:B------:R-:W-:Y:S01]  /*8bd0*/  FMUL.FTZ R165, R165, UR61 ;  /* 0x0000003da5a57c20 */ /* 0x000fe20008410000 */
[----:B------:R-:W0:Y:S01]  /*8be0*/  MUFU.TANH R187, R187 ;  /* 0x000000bb00bb7308 */ /* 0x000e220000002400 */
[----:B--2---:R-:W-:Y:S01]  /*8bf0*/  FMNMX.FTZ R2, R22, R3, !PT ;  /* 0x0000000316027209 */ /* 0x004fe20007810000 */
        /* <DEDUP_REMOVED lines=8> */
[----:B------:R-:W-:Y:S01]  /*8c80*/  ULDC UR7, c[0x0][0x988] ;  /* 0x0002620000077ab9 */ /* 0x000fe20000000800 */
[----:B------:R-:W1:Y:S01]  /*8c90*/  S2UR UR11, SR_CgaCtaId ;  /* 0x00000000000b79c3 */ /* 0x000e620000008800 */
[----:B------:R-:W-:-:S04]  /*8ca0*/  R2UR UR10, R213 ;  /* 0x00000000d50a72ca */ /* 0x000fc800000e0000 */
[----:B------:R-:W3:Y:S01]  /*8cb0*/  MUFU.TANH R188, R188 ;  /* 0x000000bc00bc7308 */ /* 0x000ee20000002400 */
[----:B0-----:R-:W-:-:S07]  /*8cc0*/  FMNMX.FTZ R3, R187, R2, !PT ;  /* 0x00000002bb037209 */ /* 0x001fce0007810000 */
[----:B------:R-:W0:Y:S01]  /*8cd0*/  MUFU.TANH R186, R186 ;  /* 0x000000ba00ba7308 */ /* 0x000e220000002400 */
[----:B--2---:R-:W-:Y:S01]  /*8ce0*/  FMNMX.FTZ R153, R185, R0, !PT ;  /* 0x00000000b9997209 */ /* 0x004fe20007810000 */
[----:B------:R-:W-:-:S06]  /*8cf0*/  UIADD3 UR10, UR10, 0x38840, URZ ;  /* 0x000388400a0a7890 */ /* 0x000fcc000fffe03f */
[----:B------:R-:W2:Y:S01]  /*8d00*/  MUFU.TANH R189, R189 ;  /* 0x000000bd00bd7308 */ /* 0x000ea20000002400 */
[----:B---3--:R-:W-:Y:S01]  /*8d10*/  FMNMX.FTZ R0, R188, R3, !PT ;  /* 0x00000003bc007209 */ /* 0x008fe20007810000 */
[----:B-1----:R-:W-:-:S06]  /*8d20*/  UPRMT UR10, UR11, 0x654, UR10 ;  /* 0x000006540b0a7896 */ /* 0x002fcc000800000a */
[----:B------:R-:W1:Y:S01]  /*8d30*/  MUFU.TANH R176, R176 ;  /* 0x000000b000b07308 */ /* 0x000e620000002400 */
[----:B0-----:R-:W-:Y:S02]  /*8d40*/  FMNMX.FTZ R153, R186, R153, !PT ;  /* 0x00000099ba997209 */ /* 0x001fe40007810000 */
[----:B------:R-:W-:Y:S05]  /*8d50*/  SYNCS.ARRIVE.TRANS64.RED.A1T0 RZ, [UR10], RZ ;  /* 0x000000ffffff79a7 */ /* 0x000fea000810040a */
[----:B------:R-:W0:Y:S01]  /*8d60*/  MUFU.TANH R190, R190 ;  /* 0x000000be00be7308 */ /* 0x000e220000002400 */
[----:B--2---:R-:W-:-:S07]  /*8d70*/  FMNMX.FTZ R3, R189, R0, !PT ;  /* 0x00000000bd037209 */ /* 0x004fce0007810000 */
[----:B------:R-:W2:Y:S01]  /*8d80*/  MUFU.TANH R177, R177 ;  /* 0x000000b100b17308 */ /* 0x000ea20000002400 */
[----:B-1----:R-:W-:Y:S01]  /*8d90*/  FMNMX.FTZ R0, R176, R153, !PT ;  /* 0x00000099b0007209 */ /* 0x002fe20007810000 */
[----:B------:R-:W-:-:S06]  /*8da0*/  FMUL.FTZ R153, R155, UR61 ;  /* 0x0000003d9b997c20 */ /* 0x000fcc0008410000 */
[----:B------:R-:W1:Y:S01]  /*8db0*/  MUFU.TANH R180, R180 ;  /* 0x000000b400b47308 */ /* 0x000e620000002400 */
[----:B0-----:R-:W-:-:S07]  /*8dc0*/  FMNMX.FTZ R3, R190, R3, !PT ;  /* 0x00000003be037209 */ /* 0x001fce0007810000 */
[----:B------:R-:W0:Y:S01]  /*8dd0*/  MUFU.TANH R181, R181 ;  /* 0x000000b500b57308 */ /* 0x000e220000002400 */
[----:B--2---:R-:W-:-:S07]  /*8de0*/  FMNMX.FTZ R191, R177, R0, !PT ;  /* 0x00000000b1bf7209 */ /* 0x004fce0007810000 */
[----:B------:R-:W2:Y:S01]  /*8df0*/  MUFU.TANH R178, R178 ;  /* 0x000000b200b27308 */ /* 0x000ea20000002400 */
[----:B-1----:R-:W-:-:S07]  /*8e00*/  FMNMX.FTZ R0, R180, R3, !PT ;  /* 0x00000003b4007209 */ /* 0x002fce0007810000 */
        /* <DEDUP_REMOVED lines=27> */
[----:B--2---:R-:W-:Y:S01]  /*8fc0*/  FMNMX.FTZ R2, R160, R155, !PT ;  /* 0x0000009ba0027209 */ /* 0x004fe20007810000 */
[----:B------:R-:W-:-:S06]  /*8fd0*/  FMUL.FTZ R155, R159, UR61 ;  /* 0x0000003d9f9b7c20 */ /* 0x000fcc0008410000 */
        /* <DEDUP_REMOVED lines=21> */
[----:B0-----:R-:W-:-:S05]  /*9130*/  FMNMX.FTZ R0, R157, R0, !PT ;  /* 0x000000009d007209 */ /* 0x001fca0007810000 */
[----:B------:R-:W0:Y:S01]  /*9140*/  SHFL.BFLY PT, R3, R0, 0x2, 0x1f ;  /* 0x0c401f0000037f89 */ /* 0x000e2200000e0000 */
[----:B--2---:R-:W-:-:S04]  /*9150*/  FMNMX.FTZ R2, R154, R159, !PT ;  /* 0x0000009f9a027209 */ /* 0x004fc80007810000 */
[----:B-1----:R-:W-:-:S05]  /*9160*/  FMNMX.FTZ R2, R155, R2, !PT ;  /* 0x000000029b027209 */ /* 0x002fca0007810000 */
[----:B------:R-:W1:Y:S01]  /*9170*/  SHFL.BFLY PT, R159, R2, 0x2, 0x1f ;  /* 0x0c401f00029f7f89 */ /* 0x000e6200000e0000 */
[----:B0-----:R-:W-:-:S05]  /*9180*/  FMNMX.FTZ R158, R0, R3, !PT ;  /* 0x00000003009e7209 */ /* 0x001fca0007810000 */
[----:B------:R-:W0:Y:S01]  /*9190*/  SHFL.BFLY PT, R3, R158, 0x1, 0x1f ;  /* 0x0c201f009e037f89 */ /* 0x000e2200000e0000 */
[----:B-1----:R-:W-:-:S05]  /*91a0*/  FMNMX.FTZ R159, R2, R159, !PT ;  /* 0x0000009f029f7209 */ /* 0x002fca0007810000 */
[----:B------:R-:W1:Y:S01]  /*91b0*/  SHFL.BFLY PT, R6, R159, 0x1, 0x1f ;  /* 0x0c201f009f067f89 */ /* 0x000e6200000e0000 */
[----:B0-----:R-:W-:-:S05]  /*91c0*/  FMNMX.FTZ R3, R158, R3, !PT ;  /* 0x000000039e037209 */ /* 0x001fca0007810000 */
[C---:B------:R-:W-:Y:S01]  /*91d0*/  FADD.FTZ R20, -R3.reuse, R20 ;  /* 0x0000001403147221 */ /* 0x040fe20000010100 */
[----:B------:R-:W-:-:S03]  /*91e0*/  FMUL.FTZ R191, R3, UR7 ;  /* 0x0000000703bf7c20 */ /* 0x000fc60008410000 */
[----:B------:R-:W-:Y:S01]  /*91f0*/  FMUL.FTZ R20, R20, UR7 ;  /* 0x0000000714147c20 */ /* 0x000fe20008410000 */
[--C-:B------:R-:W-:Y:S01]  /*9200*/  FFMA.FTZ R208, R22, UR7, -R191.reuse ;  /* 0x0000000716d07c23 */ /* 0x100fe200080108bf */
[--C-:B------:R-:W-:Y:S01]  /*9210*/  FFMA.FTZ R210, R187, UR7, -R191.reuse ;  /* 0x00000007bbd27c23 */ /* 0x100fe200080108bf */
[--C-:B------:R-:W-:Y:S01]  /*9220*/  FFMA.FTZ R194, R156, UR7, -R191.reuse ;  /* 0x000000079cc27c23 */ /* 0x100fe200080108bf */
[----:B------:R0:W-:Y:S01]  /*9230*/  MUFU.EX2 R0, R20 ;  /* 0x0000001400007308 */ /* 0x0001e20000000800 */
[--C-:B------:R-:W-:Y:S01]  /*9240*/  FFMA.FTZ R204, R189, UR7, -R191.reuse ;  /* 0x00000007bdcc7c23 */ /* 0x100fe200080108bf */
[--C-:B------:R-:W-:Y:S01]  /*9250*/  FFMA.FTZ R206, R180, UR7, -R191.reuse ;  /* 0x00000007b4ce7c23 */ /* 0x100fe200080108bf */
[----:B-1----:R-:W-:Y:S01]  /*9260*/  FMNMX.FTZ R6, R159, R6, !PT ;  /* 0x000000069f067209 */ /* 0x002fe20007810000 */
[--C-:B------:R-:W-:Y:S01]  /*9270*/  FFMA.FTZ R159, R190, UR7, -R191.reuse ;  /* 0x00000007be9f7c23 */ /* 0x100fe200080108bf */
[--C-:B------:R-:W-:Y:S01]  /*9280*/  FFMA.FTZ R181, R181, UR7, -R191.reuse ;  /* 0x00000007b5b57c23 */ /* 0x100fe200080108bf */
[--C-:B------:R-:W-:Y:S01]  /*9290*/  FFMA.FTZ R198, R164, UR7, -R191.reuse ;  /* 0x00000007a4c67c23 */ /* 0x100fe200080108bf */
[----:B------:R-:W-:Y:S01]  /*92a0*/  FFMA.FTZ R200, R182, UR7, -R191 ;  /* 0x00000007b6c87c23 */ /* 0x000fe200080108bf */
[C---:B------:R-:W-:Y:S01]  /*92b0*/  FADD.FTZ R19, -R6.reuse, R19 ;  /* 0x0000001306137221 */ /* 0x040fe20000010100 */
[----:B0-----:R-:W-:Y:S01]  /*92c0*/  FMUL.FTZ R20, R6, UR7 ;  /* 0x0000000706147c20 */ /* 0x001fe20008410000 */
[----:B------:R-:W-:Y:S01]  /*92d0*/  MUFU.EX2 R208, R208 ;  /* 0x000000d000d07308 */ /* 0x000fe20000000800 */
[--C-:B------:R-:W-:Y:S01]  /*92e0*/  FFMA.FTZ R183, R183, UR7, -R191.reuse ;  /* 0x00000007b7b77c23 */ /* 0x100fe200080108bf */
[----:B------:R-:W-:Y:S01]  /*92f0*/  FMUL.FTZ R2, R19, UR7 ;  /* 0x0000000713027c20 */ /* 0x000fe20008410000 */
[--C-:B------:R-:W-:Y:S01]  /*9300*/  FFMA.FTZ R19, R21, UR7, -R191.reuse ;  /* 0x0000000715137c23 */ /* 0x100fe200080108bf */
[--C-:B------:R-:W-:Y:S01]  /*9310*/  FFMA.FTZ R209, R184, UR7, -R20.reuse ;  /* 0x00000007b8d17c23 */ /* 0x100fe20008010814 */
[--C-:B------:R-:W-:Y:S01]  /*9320*/  FFMA.FTZ R22, R23, UR7, -R20.reuse ;  /* 0x0000000717167c23 */ /* 0x100fe20008010814 */
[--C-:B------:R-:W-:Y:S01]  /*9330*/  FFMA.FTZ R211, R185, UR7, -R20.reuse ;  /* 0x00000007b9d37c23 */ /* 0x100fe20008010814 */
[--C-:B------:R-:W-:Y:S01]  /*9340*/  FFMA.FTZ R21, R188, UR7, -R191.reuse ;  /* 0x00000007bc157c23 */ /* 0x100fe200080108bf */
[----:B------:R-:W-:Y:S01]  /*9350*/  MUFU.EX2 R2, R2 ;  /* 0x0000000200027308 */ /* 0x000fe20000000800 */
[--C-:B------:R-:W-:Y:S01]  /*9360*/  FFMA.FTZ R156, R186, UR7, -R20.reuse ;  /* 0x00000007ba9c7c23 */ /* 0x100fe20008010814 */
[--C-:B------:R-:W-:Y:S01]  /*9370*/  FFMA.FTZ R205, R176, UR7, -R20.reuse ;  /* 0x00000007b0cd7c23 */ /* 0x100fe20008010814 */
[--C-:B------:R-:W-:Y:S01]  /*9380*/  FFMA.FTZ R158, R177, UR7, -R20.reuse ;  /* 0x00000007b19e7c23 */ /* 0x100fe20008010814 */
[--C-:B------:R-:W-:Y:S01]  /*9390*/  FFMA.FTZ R207, R178, UR7, -R20.reuse ;  /* 0x00000007b2cf7c23 */ /* 0x100fe20008010814 */
[--C-:B------:R-:W-:Y:S01]  /*93a0*/  FFMA.FTZ R164, R179, UR7, -R20.reuse ;  /* 0x00000007b3a47c23 */ /* 0x100fe20008010814 */
[--C-:B------:R-:W-:Y:S01]  /*93b0*/  FFMA.FTZ R203, R170, UR7, -R20.reuse ;  /* 0x00000007aacb7c23 */ /* 0x100fe20008010814 */
[--C-:B------:R-:W-:Y:S01]  /*93c0*/  FFMA.FTZ R201, R168, UR7, -R20.reuse ;  /* 0x00000007a8c97c23 */ /* 0x100fe20008010814 */
[----:B------:R-:W0:Y:S01]  /*93d0*/  MUFU.EX2 R19, R19 ;  /* 0x0000001300137308 */ /* 0x000e220000000800 */
[--C-:B------:R-:W-:Y:S01]  /*93e0*/  FFMA.FTZ R192, R166, UR7, -R191.reuse ;  /* 0x00000007a6c07c23 */ /* 0x100fe200080108bf */
[--C-:B------:R-:W-:Y:S01]  /*93f0*/  FFMA.FTZ R166, R169, UR7, -R20.reuse ;  /* 0x00000007a9a67c23 */ /* 0x100fe20008010814 */
[--C-:B------:R-:W-:Y:S01]  /*9400*/  FFMA.FTZ R199, R162, UR7, -R20.reuse ;  /* 0x00000007a2c77c23 */ /* 0x100fe20008010814 */
[--C-:B------:R-:W-:Y:S01]  /*9410*/  FFMA.FTZ R202, R172, UR7, -R191.reuse ;  /* 0x00000007acca7c23 */ /* 0x100fe200080108bf */
[--C-:B------:R-:W-:Y:S01]  /*9420*/  FFMA.FTZ R173, R173, UR7, -R191.reuse ;  /* 0x00000007adad7c23 */ /* 0x100fe200080108bf */
[--C-:B------:R-:W-:Y:S01]  /*9430*/  FFMA.FTZ R168, R171, UR7, -R20.reuse ;  /* 0x00000007aba87c23 */ /* 0x100fe20008010814 */
[--C-:B------:R-:W-:Y:S01]  /*9440*/  FFMA.FTZ R196, R174, UR7, -R191.reuse ;  /* 0x00000007aec47c23 */ /* 0x100fe200080108bf */
[----:B------:R-:W1:Y:S01]  /*9450*/  MUFU.EX2 R209, R209 ;  /* 0x000000d100d17308 */ /* 0x000e620000000800 */
[--C-:B------:R-:W-:Y:S01]  /*9460*/  FFMA.FTZ R197, R160, UR7, -R20.reuse ;  /* 0x00000007a0c57c23 */ /* 0x100fe20008010814 */
[--C-:B------:R-:W-:Y:S01]  /*9470*/  FFMA.FTZ R175, R175, UR7, -R191.reuse ;  /* 0x00000007afaf7c23 */ /* 0x100fe200080108bf */
[--C-:B------:R-:W-:Y:S01]  /*9480*/  FFMA.FTZ R160, R161, UR7, -R20.reuse ;  /* 0x00000007a1a07c23 */ /* 0x100fe20008010814 */
[--C-:B------:R-:W-:Y:S01]  /*9490*/  FFMA.FTZ R193, R152, UR7, -R20.reuse ;  /* 0x0000000798c17c23 */ /* 0x100fe20008010814 */
[--C-:B------:R-:W-:Y:S01]  /*94a0*/  FFMA.FTZ R165, R165, UR7, -R191.reuse ;  /* 0x00000007a5a57c23 */ /* 0x100fe200080108bf */
[----:B------:R-:W-:Y:S01]  /*94b0*/  FFMA.FTZ R167, R167, UR7, -R191 ;  /* 0x00000007a7a77c23 */ /* 0x000fe200080108bf */
[--C-:B------:R-:W-:Y:S01]  /*94c0*/  FFMA.FTZ R153, R153, UR7, -R20.reuse ;  /* 0x0000000799997c23 */ /* 0x100fe20008010814 */
[----:B------:R-:W2:Y:S01]  /*94d0*/  MUFU.EX2 R22, R22 ;  /* 0x0000001600167308 */ /* 0x000ea20000000800 */
[----:B0-----:R-:W-:Y:S01]  /*94e0*/  FFMA.FTZ R23, R0, R14, R19 ;  /* 0x0000000e00177223 */ /* 0x001fe20000010013 */
[----:B------:R-:W-:Y:S01]  /*94f0*/  FFMA.FTZ R154, R154, UR7, -R20 ;  /* 0x000000079a9a7c23 */ /* 0x000fe20008010814 */
[----:B------:R-:W-:-:S02]  /*9500*/  FFMA.FTZ R157, R157, UR7, -R191 ;  /* 0x000000079d9d7c23 */ /* 0x000fc400080108bf */
[----:B------:R-:W-:-:S03]  /*9510*/  FADD.FTZ R23, R208, R23 ;  /* 0x00000017d0177221 */ /* 0x000fc60000010000 */
[----:B------:R-:W0:Y:S01]  /*9520*/  MUFU.EX2 R210, R210 ;  /* 0x000000d200d27308 */ /* 0x000e220000000800 */
[----:B-1----:R-:W-:-:S07]  /*9530*/  FFMA.FTZ R9, R2, R9, R209 ;  /* 0x0000000902097223 */ /* 0x002fce00000100d1 */
[----:B------:R-:W1:Y:S01]  /*9540*/  MUFU.EX2 R211, R211 ;  /* 0x000000d300d37308 */ /* 0x000e620000000800 */
[----:B--2---:R-:W-:-:S07]  /*9550*/  FADD.FTZ R14, R22, R9 ;  /* 0x00000009160e7221 */ /* 0x004fce0000010000 */
[----:B------:R-:W2:Y:S01]  /*9560*/  MUFU.EX2 R21, R21 ;  /* 0x0000001500157308 */ /* 0x000ea20000000800 */
[----:B0-----:R-:W-:-:S07]  /*9570*/  FADD.FTZ R170, R210, R23 ;  /* 0x00000017d2aa7221 */ /* 0x001fce0000010000 */
[----:B------:R-:W0:Y:S01]  /*9580*/  MUFU.EX2 R156, R156 ;  /* 0x0000009c009c7308 */ /* 0x000e220000000800 */
[----:B-1----:R-:W-:-:S07]  /*9590*/  FADD.FTZ R9, R211, R14 ;  /* 0x0000000ed3097221 */ /* 0x002fce0000010000 */
        /* <DEDUP_REMOVED lines=9> */
[----:B0-----:R-:W-:Y:S01]  /*9630*/  FADD.FTZ R23, R159, R162 ;  /* 0x000000a29f177221 */ /* 0x001fe20000010000 */
[--C-:B------:R-:W-:Y:S01]  /*9640*/  FFMA.FTZ R162, R163, UR7, -R20.reuse ;  /* 0x00000007a3a27c23 */ /* 0x100fe20008010814 */
[----:B------:R-:W-:-:S05]  /*9650*/  FFMA.FTZ R20, R155, UR7, -R20 ;  /* 0x000000079b147c23 */ /* 0x000fca0008010814 */
        /* <DEDUP_REMOVED lines=54> */
[----:B-1----:R-:W-:-:S03]  /*99c0*/  FADD.FTZ R14, R157, R152 ;  /* 0x000000989d0e7221 */ /* 0x002fc60000010000 */
[----:B--2---:R-:W-:Y:S01]  /*99d0*/  FADD.FTZ R9, R20, R9 ;  /* 0x0000000914097221 */ /* 0x004fe20000010000 */
[----:B------:R-:W-:Y:S06]  /*99e0*/  @!P0 BRA `(.L_x_28) ;  /* 0x0000000000048947 */ /* 0x000fec0003800000 */
[----:B------:R-:W-:Y:S01]  /*99f0*/  BPT.TRAP 0x1 ;  /* 0x000000040000795c */ /* 0x000fe20000300000 */
.L_x_28:
[----:B------:R-:W0:Y:S01]  /*9a00*/  S2UR UR14, SR_CgaCtaId ;  /* 0x00000000000e79c3 */ /* 0x000e220000008800 */
[----:B------:R-:W-:Y:S01]  /*9a10*/  UIADD3 UR6, UR6, 0x38860, URZ ;  /* 0x0003886006067890 */ /* 0x000fe2000fffe03f */
[----:B------:R-:W-:Y:S02]  /*9a20*/  R2UR UR11, R17 ;  /* 0x00000000110b72ca */ /* 0x000fe400000e0000 */
[----:B------:R-:W-:Y:S02]  /*9a30*/  R2UR UR10, R212 ;  /* 0x00000000d40a72ca */ /* 0x000fe400000e0000 */
[----:B------:R-:W-:Y:S02]  /*9a40*/  F2FP.BF16.F32.PACK_AB R210, R21, R210 ;  /* 0x000000d215d2723e */ /* 0x000fe400000010ff */
[----:B------:R-:W-:Y:S01]  /*9a50*/  F2FP.BF16.F32.PACK_AB R208, R208, R19 ;  /* 0x00000013d0d0723e */ /* 0x000fe200000010ff */
[----:B------:R-:W-:Y:S01]  /*9a60*/  IMAD.MOV.U32 R19, RZ, RZ, R6 ;  /* 0x000000ffff137224 */ /* 0x000fe200078e0006 */
[----:B------:R-:W-:Y:S01]  /*9a70*/  F2FP.BF16.F32.PACK_AB R195, R20, R195 ;  /* 0x000000c314c3723e */ /* 0x000fe200000010ff */
[----:B------:R-:W-:Y:S01]  /*9a80*/  IMAD.MOV.U32 R20, RZ, RZ, R3 ;  /* 0x000000ffff147224 */ /* 0x000fe200078e0003 */
[----:B------:R-:W-:-:S02]  /*9a90*/  F2FP.BF16.F32.PACK_AB R209, R22, R209 ;  /* 0x000000d116d1723e */ /* 0x000fc400000010ff */
[----:B------:R-:W-:Y:S02]  /*9aa0*/  F2FP.BF16.F32.PACK_AB R211, R156, R211 ;  /* 0x000000d39cd3723e */ /* 0x000fe400000010ff */
[----:B------:R-:W-:Y:S01]  /*9ab0*/  F2FP.BF16.F32.PACK_AB R204, R159, R204 ;  /* 0x000000cc9fcc723e */ /* 0x000fe200000010ff */
[----:B------:R-:W-:Y:S01]  /*9ac0*/  UISETP.GT.AND UP0, UPT, UR10, UR11, UPT ;  /* 0x0000000b0a00728c */ /* 0x000fe2000bf04270 */
[----:B------:R-:W-:Y:S02]  /*9ad0*/  F2FP.BF16.F32.PACK_AB R205, R158, R205 ;  /* 0x000000cd9ecd723e */ /* 0x000fe400000010ff */
[----:B------:R-:W-:Y:S02]  /*9ae0*/  F2FP.BF16.F32.PACK_AB R206, R181, R206 ;  /* 0x000000ceb5ce723e */ /* 0x000fe400000010ff */
[----:B------:R-:W-:Y:S01]  /*9af0*/  F2FP.BF16.F32.PACK_AB R207, R164, R207 ;  /* 0x000000cfa4cf723e */ /* 0x000fe200000010ff */
[----:B0-----:R-:W-:Y:S01]  /*9b00*/  UPRMT UR6, UR14, 0x654, UR6 ;  /* 0x000006540e067896 */ /* 0x001fe20008000006 */
[----:B------:R-:W-:-:S02]  /*9b10*/  PLOP3.LUT P1, PT, PT, PT, UP0, 0x80, 0x0 ;  /* 0x000000000000781c */ /* 0x000fc40003f2f008 */
[----:B------:R-:W-:Y:S02]  /*9b20*/  F2FP.BF16.F32.PACK_AB R200, R183, R200 ;  /* 0x000000c8b7c8723e */ /* 0x000fe400000010ff */
[----:B------:R-:W-:Y:S02]  /*9b30*/  F2FP.BF16.F32.PACK_AB R201, R166, R201 ;  /* 0x000000c9a6c9723e */ /* 0x000fe400000010ff */
[----:B------:R-:W-:Y:S02]  /*9b40*/  F2FP.BF16.F32.PACK_AB R202, R173, R202 ;  /* 0x000000caadca723e */ /* 0x000fe400000010ff */
[----:B------:R-:W-:Y:S01]  /*9b50*/  SYNCS.ARRIVE.TRANS64.RED.A1T0 RZ, [UR6], RZ ;  /* 0x000000ffffff79a7 */ /* 0x000fe20008100406 */
[----:B------:R-:W-:Y:S02]  /*9b60*/  R2UR UR6, R8 ;  /* 0x00000000080672ca */ /* 0x000fe400000e0000 */
[----:B------:R-:W-:Y:S02]  /*9b70*/  F2FP.BF16.F32.PACK_AB R203, R168, R203 ;  /* 0x000000cba8cb723e */ /* 0x000fe400000010ff */
[----:B------:R-:W-:-:S02]  /*9b80*/  F2FP.BF16.F32.PACK_AB R196, R175, R196 ;  /* 0x000000c4afc4723e */ /* 0x000fc400000010ff */
[----:B------:R-:W-:Y:S02]  /*9b90*/  F2FP.BF16.F32.PACK_AB R197, R160, R197 ;  /* 0x000000c5a0c5723e */ /* 0x000fe400000010ff */
[----:B------:R-:W-:Y:S02]  /*9ba0*/  F2FP.BF16.F32.PACK_AB R198, R165, R198 ;  /* 0x000000c6a5c6723e */ /* 0x000fe400000010ff */
[----:B------:R-:W-:Y:S02]  /*9bb0*/  F2FP.BF16.F32.PACK_AB R199, R162, R199 ;  /* 0x000000c7a2c7723e */ /* 0x000fe400000010ff */
[----:B------:R-:W-:Y:S02]  /*9bc0*/  F2FP.BF16.F32.PACK_AB R192, R167, R192 ;  /* 0x000000c0a7c0723e */ /* 0x000fe400000010ff */
[----:B------:R-:W-:Y:S01]  /*9bd0*/  MOV R21, UR6 ;  /* 0x0000000600157c02 */ /* 0x000fe20008000f00 */
[----:B------:R-:W-:Y:S01]  /*9be0*/  UIADD3 UR6, UR10, -0x1, URZ ;  /* 0xffffffff0a067890 */ /* 0x000fe2000fffe03f */
[----:B------:R-:W-:-:S02]  /*9bf0*/  R2UR UR10, R7 ;  /* 0x00000000070a72ca */ /* 0x000fc400000e0000 */
[----:B------:R-:W-:Y:S02]  /*9c00*/  F2FP.BF16.F32.PACK_AB R193, R153, R193 ;  /* 0x000000c199c1723e */ /* 0x000fe400000010ff */
[----:B------:R-:W-:Y:S02]  /*9c10*/  F2FP.BF16.F32.PACK_AB R194, R157, R194 ;  /* 0x000000c29dc2723e */ /* 0x000fe400000010ff */
[----:B------:R-:W-:-:S07]  /*9c20*/  MOV R212, UR6 ;  /* 0x0000000600d47c02 */ /* 0x000fce0008000f00 */
[----:B------:R-:W-:Y:S01]  /*9c30*/  IMAD.U32 R216, RZ, RZ, UR10 ;  /* 0x0000000affd87e24 */ /* 0x000fe2000f8e00ff */
[----:B------:R-:W-:Y:S06]  /*9c40*/  @P1 BRA `(.L_x_29) ;  /* 0xffffffbc00f41947 */ /* 0x000fec000383ffff */
.L_x_18:
[----:B------:R-:W-:Y:S06]  /*9c50*/  BAR.ARV 0x8, 0x180 ;  /* 0x0206000000007b1d */ /* 0x000fec0000002000 */
        /* <DEDUP_REMOVED lines=128> */
[----:B------:R-:W-:Y:S06]  /*a460*/  @!P0 BRA `(.L_x_30) ;  /* 0x0000000000048947 */ /* 0x000fec0003800000 */
[----:B------:R-:W-:Y:S01]  /*a470*/  BPT.TRAP 0x1 ;  /* 0x000000040000795c */ /* 0x000fe20000300000 */
.L_x_30:
[----:B------:R-:W-:Y:S02]  /*a480*/  R2UR UR6, R16 ;  /* 0x00000000100672ca */ /* 0x000fe400000e0000 */
[----:B------:R-:W-:Y:S02]  /*a490*/  R2UR UR4, R7 ;  /* 0x00000000070472ca */ /* 0x000fe400000e0000 */
[----:B------:R-:W-:-:S11]  /*a4a0*/  R2UR UR5, R8 ;  /* 0x00000000080572ca */ /* 0x000fd600000e0000 */
[----:B------:R-:W-:Y:S02]  /*a4b0*/  IMAD.U32 R0, RZ, RZ, UR4 ;  /* 0x00000004ff007e24 */ /* 0x000fe4000f8e00ff */
[----:B------:R-:W-:-:S03]  /*a4c0*/  ULEA UR5, UR5, UR6, 0x3 ;  /* 0x0000000605057291 */ /* 0x000fc6000f8e183f */
[----:B------:R-:W-:-:S06]  /*a4d0*/  SHF.L.U32 R0, R0, 0x1f, RZ ;  /* 0x0000001f00007819 */ /* 0x000fcc00000006ff */
[----:B------:R0:W1:Y:S01]  /*a4e0*/  SYNCS.PHASECHK.TRANS64.TRYWAIT P1, [UR5+0x38850], R0 ;  /* 0x03885000ff0075a7 */ /* 0x0000620008020145 */
[----:B------:R-:W-:Y:S05]  /*a4f0*/  @!P0 BRA `(.L_x_31) ;  /* 0x0000000000048947 */ /* 0x000fea0003800000 */
[----:B------:R-:W-:Y:S01]  /*a500*/  BPT.TRAP 0x1 ;  /* 0x000000040000795c */ /* 0x000fe20000300000 */
.L_x_31:
[----:B-1----:R-:W-:Y:S05]  /*a510*/  @P1 BRA `(.L_x_32) ;  /* 0x0000000000081947 */ /* 0x002fea0003800000 */
[----:B------:R-:W1:Y:S02]  /*a520*/  SYNCS.PHASECHK.TRANS64.TRYWAIT P1, [UR5+0x38850], R0 ;  /* 0x03885000ff0075a7 */ /* 0x000e640008020145 */
[----:B-1----:R-:W-:Y:S05]  /*a530*/  @!P1 BRA `(.L_x_33) ;  /* 0x0000007000849947 */ /* 0x002fea0003800000 */
.L_x_32:
[----:B------:R-:W-:Y:S01]  /*a540*/  R2UR UR4, R16 ;  /* 0x00000000100472ca */ /* 0x000fe200000e0000 */
[----:B------:R-:W-:Y:S01]  /*a550*/  WARPGROUP.ARRIVE ;  /* 0x00000000000079c5 */ /* 0x000fe20000000000 */
[----:B------:R-:W-:Y:S01]  /*a560*/  R2UR UR6, R8 ;  /* 0x00000000080672ca */ /* 0x000fe200000e0000 */
[----:B------:R-:W-:Y:S01]  /*a570*/  UMOV UR11, 0x40000040 ;  /* 0x40000040000b7882 */ /* 0x000fe20000000000 */
[----:B-1----:R-:W1:Y:S01]  /*a580*/  SHFL.BFLY PT, R5, R14, 0x2, 0x1f ;  /* 0x0c401f000e057f89 */ /* 0x002e6200000e0000 */
[----:B------:R-:W-:Y:S02]  /*a590*/  IMAD.MOV.U32 R4, RZ, RZ, RZ ;  /* 0x000000ffff047224 */ /* 0x000fe400078e00ff */
[----:B------:R-:W-:Y:S01]  /*a5a0*/  IMAD.U32 R8, RZ, RZ, UR7 ;  /* 0x00000007ff087e24 */ /* 0x000fe2000f8e00ff */
[----:B0-----:R-:W0:Y:S05]  /*a5b0*/  SHFL.BFLY PT, R0, R9, 0x2, 0x1f ;  /* 0x0c401f0009007f89 */ /* 0x001e2a00000e0000 */
[----:B------:R-:W-:-:S04]  /*a5c0*/  UIADD3 UR4, UR4, 0x400, URZ ;  /* 0x0000040004047890 */ /* 0x000fc8000fffe03f */
[----:B------:R-:W-:-:S04]  /*a5d0*/  USHF.R.U32.HI UR4, URZ, 0x4, UR4 ;  /* 0x000000043f047899 */ /* 0x000fc80008011604 */
[----:B------:R-:W-:-:S04]  /*a5e0*/  ULOP3.LUT UR4, UR4, 0x3fff, URZ, 0xc0, !UPT ;  /* 0x00003fff04047892 */ /* 0x000fc8000f8ec03f */
[----:B------:R-:W-:Y:S01]  /*a5f0*/  ULOP3.LUT UR4, UR4, 0x2800000, URZ, 0xfc, !UPT ;  /* 0x0280000004047892 */ /* 0x000fe2000f8efc3f */
[----:B-1----:R-:W-:-:S03]  /*a600*/  FADD.FTZ R5, R5, R14 ;  /* 0x0000000e05057221 */ /* 0x002fc60000010000 */
[----:B------:R-:W-:Y:S01]  /*a610*/  UIMAD UR4, UR6, 0xa00, UR4 ;  /* 0x00000a00060478a4 */ /* 0x000fe2000f8e0204 */
[----:B------:R-:W-:Y:S01]  /*a620*/  MOV R14, UR7 ;  /* 0x00000007000e7c02 */ /* 0x000fe20008000f00 */
[----:B0-----:R-:W-:Y:S02]  /*a630*/  FADD.FTZ R2, R0, R9 ;  /* 0x0000000900027221 */ /* 0x001fe40000010000 */
[----:B------:R-:W-:Y:S01]  /*a640*/  UIADD3 UR6, UR4, 0x80, URZ ;  /* 0x0000008004067890 */ /* 0x000fe2000fffe03f */
[----:B------:R-:W0:Y:S02]  /*a650*/  SHFL.BFLY PT, R0, R5, 0x1, 0x1f ;  /* 0x0c201f0005007f89 */ /* 0x000e2400000e0000 */
[----:B------:R-:W-:Y:S02]  /*a660*/  UMOV UR10, UR4 ;  /* 0x00000004000a7c82 */ /* 0x000fe40008000000 */
[----:B------:R-:W-:Y:S01]  /*a670*/  HGMMA.64x256x16.F32.BF16 R24, R208, gdesc[UR8].tnspB, R24, gsb0 ;  /* 0x43e00008d0187df0 */ /* 0x000fe20008001818 */
[----:B------:R-:W-:Y:S01]  /*a680*/  UMOV UR11, 0x40000040 ;  /* 0x40000040000b7882 */ /* 0x000fe20000000000 */
[----:B------:R-:W-:Y:S01]  /*a690*/  UMOV UR10, UR6 ;  /* 0x00000006000a7c82 */ /* 0x000fe20008000000 */
[----:B------:R-:W-:Y:S01]  /*a6a0*/  UIADD3 UR6, UR4, 0x100, URZ ;  /* 0x0000010004067890 */ /* 0x000fe2000fffe03f */
[----:B------:R-:W1:Y:S01]  /*a6b0*/  SHFL.BFLY PT, R7, R2, 0x1, 0x1f ;  /* 0x0c201f0002077f89 */ /* 0x000e6200000e0000 */
[----:B0-----:R-:W-:Y:S01]  /*a6c0*/  FADD.FTZ R12, R5, R0 ;  /* 0x00000000050c7221 */ /* 0x001fe20000010000 */
[----:B------:R-:W-:-:S04]  /*a6d0*/  IMAD.MOV.U32 R0, RZ, RZ, -0x800000 ;  /* 0xff800000ff007424 */ /* 0x000fc800078e00ff */
[----:B------:R-:W-:Y:S01]  /*a6e0*/  FSETP.NE.FTZ.AND P1, PT, R12, RZ, PT ;  /* 0x000000ff0c00720b */ /* 0x000fe20003f35000 */
[----:B-1----:R-:W-:Y:S01]  /*a6f0*/  FADD.FTZ R13, R2, R7 ;  /* 0x00000007020d7221 */ /* 0x002fe20000010000 */
[----:B------:R-:W-:Y:S01]  /*a700*/  MOV R7, RZ ;  /* 0x000000ff00077202 */ /* 0x000fe20000000f00 */
[----:B------:R-:W-:-:S03]  /*a710*/  IMAD.MOV.U32 R2, RZ, RZ, -0x800000 ;  /* 0xff800000ff027424 */ /* 0x000fc600078e00ff */
[----:B------:R-:W-:-:S07]  /*a720*/  FSETP.NE.FTZ.AND P2, PT, R13, RZ, PT ;  /* 0x000000ff0d00720b */ /* 0x000fce0003f55000 */
[----:B------:R-:W0:Y:S01]  /*a730*/  @P1 MUFU.LG2 R10, R12 ;  /* 0x0000000c000a1308 */ /* 0x000e220000000c00 */
[----:B------:R-:W-:-:S07]  /*a740*/  @P1 FMUL.FTZ R8, R8, 0.69314718246459960938 ;  /* 0x3f31721808081820 */ /* 0x000fce0000410000 */
[----:B------:R-:W1:Y:S01]  /*a750*/  @P2 MUFU.LG2 R11, R13 ;  /* 0x0000000d000b2308 */ /* 0x000e620000000c00 */
[----:B------:R-:W-:-:S07]  /*a760*/  @P2 FMUL.FTZ R14, R14, 0.69314718246459960938 ;  /* 0x3f3172180e0e2820 */ /* 0x000fce0000410000 */
[----:B------:R2:W3:Y:S01]  /*a770*/  @P1 MUFU.RCP R7, R12 ;  /* 0x0000000c00071308 */ /* 0x0004e20000001000 */
[----:B0-----:R-:W-:-:S04]  /*a780*/  @P1 FMUL.FTZ R5, R10, 0.69314718246459960938 ;  /* 0x3f3172180a051820 */ /* 0x001fc80000410000 */
[----:B------:R-:W-:-:S03]  /*a790*/  @P1 FFMA.FTZ R0, R8, R3, R5 ;  /* 0x0000000308001223 */ /* 0x000fc60000010005 */
[----:B------:R2:W0:Y:S01]  /*a7a0*/  @P2 MUFU.RCP R4, R13 ;  /* 0x0000000d00042308 */ /* 0x0004220000001000 */
[----:B-1----:R-:W-:-:S04]  /*a7b0*/  @P2 FMUL.FTZ R11, R11, 0.69314718246459960938 ;  /* 0x3f3172180b0b2820 */ /* 0x002fc80000410000 */
[----:B------:R-:W-:Y:S01]  /*a7c0*/  @P2 FFMA.FTZ R2, R14, R6, R11 ;  /* 0x000000060e022223 */ /* 0x000fe2000001000b */
[----:B------:R-:W-:Y:S02]  /*a7d0*/  WARPGROUP.DEPBAR.LE gsb0, 0x0 ;  /* 0x00008000000079c5 */ /* 0x000fe40000010000 */
[----:B------:R-:W-:-:S06]  /*a7e0*/  WARPGROUP.ARRIVE ;  /* 0x00000000000079c5 */ /* 0x000fcc0000000000 */
[----:B------:R-:W-:Y:S01]  /*a7f0*/  HGMMA.64x256x16.F32.BF16 R24, R204, gdesc[UR8].tnspB, R24, gsb0 ;  /* 0x43e00008cc187df0 */ /* 0x000fe20008001818 */
[----:B------:R-:W-:Y:S01]  /*a800*/  UMOV UR10, UR6 ;  /* 0x00000006000a7c82 */ /* 0x000fe20008000000 */
[----:B------:R-:W-:Y:S01]  /*a810*/  UMOV UR11, 0x40000040 ;  /* 0x40000040000b7882 */ /* 0x000fe20000000000 */
[----:B------:R-:W-:Y:S02]  /*a820*/  UIADD3 UR6, UR4, 0x180, URZ ;  /* 0x0000018004067890 */ /* 0x000fe4000fffe03f */
[----:B------:R-:W-:Y:S01]  /*a830*/  UIADD3 UR4, UR4, 0x200, URZ ;  /* 0x0000020004047890 */ /* 0x000fe2000fffe03f */
[----:B------:R-:W-:Y:S02]  /*a840*/  WARPGROUP.DEPBAR.LE gsb0, 0x0 ;  /* 0x00008000000079c5 */ /* 0x000fe40000010000 */
[----:B------:R-:W-:-:S15]  /*a850*/  WARPGROUP.ARRIVE ;  /* 0x00000000000079c5 */ /* 0x000fde0000000000 */
[----:B------:R-:W-:-:S05]  /*a860*/  NOP ;  /* 0x0000000000007918 */ /* 0x000fca0000000000 */
[----:B------:R-:W-:Y:S01]  /*a870*/  HGMMA.64x256x16.F32.BF16 R24, R200, gdesc[UR8].tnspB, R24, gsb0 ;  /* 0x43e00008c8187df0 */ /* 0x000fe20008001818 */
[----:B------:R-:W-:Y:S01]  /*a880*/  UMOV UR10, UR6 ;  /* 0x00000006000a7c82 */ /* 0x000fe20008000000 */
[----:B------:R-:W-:Y:S01]  /*a890*/  UMOV UR11, 0x40000040 ;  /* 0x40000040000b7882 */ /* 0x000fe20000000000 */
[----:B------:R-:W-:Y:S02]  /*a8a0*/  WARPGROUP.DEPBAR.LE gsb0, 0x0 ;  /* 0x00008000000079c5 */ /* 0x000fe40000010000 */
[----:B------:R-:W-:-:S15]  /*a8b0*/  WARPGROUP.ARRIVE ;  /* 0x00000000000079c5 */ /* 0x000fde0000000000 */
[----:B------:R-:W-:-:S08]  /*a8c0*/  NOP ;  /* 0x0000000000007918 */ /* 0x000fd00000000000 */
[----:B------:R-:W-:Y:S01]  /*a8d0*/  HGMMA.64x256x16.F32.BF16 R24, R196, gdesc[UR8].tnspB, R24, gsb0 ;  /* 0x43e00008c4187df0 */ /* 0x000fe20008001818 */
[----:B------:R-:W-:Y:S01]  /*a8e0*/  UMOV UR10, UR4 ;  /* 0x00000004000a7c82 */ /* 0x000fe20008000000 */
[----:B------:R-:W-:Y:S01]  /*a8f0*/  UMOV UR11, 0x40000040 ;  /* 0x40000040000b7882 */ /* 0x000fe20000000000 */
[----:B------:R-:W-:Y:S02]  /*a900*/  WARPGROUP.DEPBAR.LE gsb0, 0x0 ;  /* 0x00008000000079c5 */ /* 0x000fe40000010000 */
[----:B------:R-:W-:-:S15]  /*a910*/  WARPGROUP.ARRIVE ;  /* 0x00000000000079c5 */ /* 0x000fde0000000000 */
[----:B------:R-:W-:-:S08]  /*a920*/  NOP ;  /* 0x0000000000007918 */ /* 0x000fd00000000000 */
[----:B------:R-:W-:Y:S03]  /*a930*/  HGMMA.64x256x16.F32.BF16 R24, R192, gdesc[UR8].tnspB, R24, gsb0 ;  /* 0x43e00008c0187df0 */ /* 0x000fe60008001818 */
[----:B------:R-:W-:Y:S02]  /*a940*/  WARPGROUP.DEPBAR.LE gsb0, 0x0 ;  /* 0x00008000000079c5 */ /* 0x000fe40000010000 */
[----:B0-23--:R-:W-:Y:S05]  /*a950*/  @!P0 BRA `(.L_x_34) ;  /* 0x0000000000048947 */ /* 0x00dfea0003800000 */
[----:B------:R-:W-:Y:S01]  /*a960*/  BPT.TRAP 0x1 ;  /* 0x000000040000795c */ /* 0x000fe20000300000 */
.L_x_34:
[----:B------:R-:W0:Y:S01]  /*a970*/  S2UR UR6, SR_CgaCtaId ;  /* 0x00000000000679c3 */ /* 0x000e220000008800 */
[----:B------:R-:W-:Y:S01]  /*a980*/  UIADD3 UR4, UR5, 0x38860, URZ ;  /* 0x0003886005047890 */ /* 0x000fe2000fffe03f */
        /* <DEDUP_REMOVED lines=22> */
[----:B0-----:R-:W-:Y:S01]  /*aaf0*/  UPRMT UR4, UR6, 0x654, UR4 ;  /* 0x0000065406047896 */ /* 0x001fe20008000004 */
        /* <DEDUP_REMOVED lines=8> */
[----:B------:R-:W-:Y:S01]  /*ab80*/  SYNCS.ARRIVE.TRANS64.RED.A1T0 RZ, [UR4], RZ ;  /* 0x000000ffffff79a7 */ /* 0x000fe20008100404 */
        /* <DEDUP_REMOVED lines=34> */
[----:B------:R-:W-:Y:S01]  /*adb0*/  PLOP3.LUT P0, PT, PT, PT, PT, 0x8, 0x0 ;  /* 0x000000000000781c */ /* 0x000fe20003f0e170 */
        /* <DEDUP_REMOVED lines=63> */
[----:B------:R-:W-:-:S07]  /*b1b0*/  FMUL.FTZ R151, R151, R4 ;  /* 0x0000000497977220 */ /* 0x000fce0000410000 */
.L_x_10:
[----:B------:R-:W-:Y:S05]  /*b1c0*/  @P0 BRA `(.L_x_35) ;  /* 0x0000002000600947 */ /* 0x000fea0003800000 */
[----:B------:R-:W0:Y:S01]  /*b1d0*/  S2R R3, SR_TID.X ;  /* 0x0000000000037919 */ /* 0x000e220000002100 */
[----:B------:R-:W1:Y:S01]  /*b1e0*/  LDC R8, c[0x0][0xbe8] ;  /* 0x0002fa00ff087b82 */ /* 0x000e620000000800 */
[----:B------:R-:W-:Y:S01]  /*b1f0*/  R2UR UR13, R18 ;  /* 0x00000000120d72ca */ /* 0x000fe200000e0000 */
[----:B------:R-:W-:Y:S01]  /*b200*/  ULDC.64 UR8, c[0x0][0xbd0] ;  /* 0x0002f40000087ab9 */ /* 0x000fe20000000a00 */
[----:B------:R-:W-:Y:S01]  /*b210*/  ULDC.64 UR14, c[0x0][0x208] ;  /* 0x00008200000e7ab9 */ /* 0x000fe20000000a00 */
[----:B------:R-:W-:Y:S04]  /*b220*/  BSSY B0, `(.L_x_36) ;  /* 0x000014c000007945 */ /* 0x000fe80003800000 */
[----:B------:R-:W2:Y:S06]  /*b230*/  S2UR UR12, SR_CTAID.Z ;  /* 0x00000000000c79c3 */ /* 0x000eac0000002700 */
[----:B------:R-:W-:-:S02]  /*b240*/  USHF.R.S32.HI UR7, URZ, 0x1f, UR13 ;  /* 0x0000001f3f077899 */ /* 0x000fc4000801140d */
[----:B------:R-:W-:Y:S01]  /*b250*/  IMAD R19, RZ, RZ, -UR13 ;  /* 0x8000000dff137e24 */ /* 0x000fe2000f8e02ff */
[----:B------:R-:W3:Y:S01]  /*b260*/  LDC.64 R20, c[0x0][0xbd8] ;  /* 0x0002f600ff147b82 */ /* 0x000ee20000000a00 */
[----:B------:R-:W-:Y:S02]  /*b270*/  UIMAD.WIDE.U32 UR4, UR13, UR8, URZ ;  /* 0x000000080d0472a5 */ /* 0x000fe4000f8e003f */
[----:B------:R-:W-:-:S04]  /*b280*/  UIMAD UR6, UR7, UR8, URZ ;  /* 0x00000008070672a4 */ /* 0x000fc8000f8e023f */
[----:B------:R-:W-:Y:S01]  /*b290*/  UIMAD UR6, UR13, UR9, UR6 ;  /* 0x000000090d0672a4 */ /* 0x000fe2000f8e0206 */
[----:B-1----:R-:W-:Y:S01]  /*b2a0*/  ISETP.NE.AND P0, PT, R8, 0x1, PT ;  /* 0x000000010800780c */ /* 0x002fe20003f05270 */
[----:B------:R-:W1:Y:S01]  /*b2b0*/  S2UR UR11, SR_CTAID.Y ;  /* 0x00000000000b79c3 */ /* 0x000e620000002600 */
[----:B------:R-:W-:Y:S01]  /*b2c0*/  ULDC.64 UR8, c[0x0][0xb38] ;  /* 0x0002ce0000087ab9 */ /* 0x000fe20000000a00 */
[----:B------:R-:W-:Y:S02]  /*b2d0*/  UIADD3 UR6, UR5, UR6, URZ ;  /* 0x0000000605067290 */ /* 0x000fe4000fffe03f */
[----:B------:R-:W-:Y:S01]  /*b2e0*/  UIMAD UR7, UR7, UR8, URZ ;  /* 0x00000008070772a4 */ /* 0x000fe2000f8e023f */
[----:B0-----:R-:W-:Y:S01]  /*b2f0*/  IADD3 R14, R3, -0x80, RZ ;  /* 0xffffff80030e7810 */ /* 0x001fe20007ffe0ff */
[----:B--2---:R-:W-:Y:S02]  /*b300*/  USHF.R.S32.HI UR10, URZ, 0x1f, UR12 ;  /* 0x0000001f3f0a7899 */ /* 0x004fe4000801140c */
[----:B------:R-:W1:Y:S01]  /*b310*/  LDC R152, c[0x0][0xc50] ;  /* 0x00031400ff987b82 */ /* 0x000e620000000800 */
[----:B------:R-:W-:-:S04]  /*b320*/  SHF.R.S32.HI R7, RZ, 0x1f, R14 ;  /* 0x0000001fff077819 */ /* 0x000fc8000001140e */
[CC--:B------:R-:W-:Y:S02]  /*b330*/  LEA.HI R4, R7.reuse, R14.reuse, RZ, 0x7 ;  /* 0x0000000e07047211 */ /* 0x0c0fe400078f38ff */
[----:B------:R-:W-:Y:S01]  /*b340*/  LEA.HI R7, R7, R14, RZ, 0x2 ;  /* 0x0000000e07077211 */ /* 0x000fe200078f10ff */
[----:B------:R-:W0:Y:S01]  /*b350*/  LDC.64 R22, c[0x0][0xb40] ;  /* 0x0002d000ff167b82 */ /* 0x000e220000000a00 */
[----:B------:R-:W-:Y:S02]  /*b360*/  LOP3.LUT R3, R4, 0xffffff80, RZ, 0xc0, !PT ;  /* 0xffffff8004037812 */ /* 0x000fe400078ec0ff */
[----:B------:R-:W-:Y:S02]  /*b370*/  SHF.R.S32.HI R9, RZ, 0x7, R4 ;  /* 0x00000007ff097819 */ /* 0x000fe40000011404 */
[----:B------:R-:W-:Y:S01]  /*b380*/  LOP3.LUT R7, R7, 0xfffffffc, RZ, 0xc0, !PT ;  /* 0xfffffffc07077812 */ /* 0x000fe200078ec0ff */
[----:B------:R-:W-:Y:S01]  /*b390*/  IMAD.IADD R3, R14, 0x1, -R3 ;  /* 0x000000010e037824 */ /* 0x000fe200078e0a03 */
[----:B------:R-:W-:Y:S01]  /*b3a0*/  LEA.HI R4, R4, R9, RZ, 0x1 ;  /* 0x0000000904047211 */ /* 0x000fe200078f08ff */
[----:B------:R-:W2:Y:S02]  /*b3b0*/  @P0 LDC R17, c[0x0][0xbf0] ;  /* 0x0002fc00ff110b82 */ /* 0x000ea40000000800 */
[----:B------:R-:W-:Y:S01]  /*b3c0*/  IMAD.IADD R7, R14, 0x1, -R7 ;  /* 0x000000010e077824 */ /* 0x000fe200078e0a07 */
[----:B------:R-:W-:-:S02]  /*b3d0*/  SHF.R.S32.HI R16, RZ, 0x1f, R3 ;  /* 0x0000001fff107819 */ /* 0x000fc40000011403 */
[----:B------:R-:W-:Y:S02]  /*b3e0*/  LOP3.LUT R4, R4, 0x3fffffe, RZ, 0xc0, !PT ;  /* 0x03fffffe04047812 */ /* 0x000fe400078ec0ff */
[----:B------:R-:W-:Y:S01]  /*b3f0*/  LEA.HI R10, R16, R3, RZ, 0x2 ;  /* 0x00000003100a7211 */ /* 0x000fe200078f10ff */
[----:B------:R-:W4:Y:S01]  /*b400*/  @P0 LDC R14, c[0x0][0xbec] ;  /* 0x0002fb00ff0e0b82 */ /* 0x000f220000000800 */
[----:B------:R-:W-:Y:S02]  /*b410*/  LEA.HI R11, R7, R7, RZ, 0x1 ;  /* 0x00000007070b7211 */ /* 0x000fe400078f08ff */
[--C-:B------:R-:W-:Y:S02]  /*b420*/  SHF.R.S32.HI R5, RZ, 0x2, R10.reuse ;  /* 0x00000002ff057819 */ /* 0x100fe4000001140a */
[----:B------:R-:W-:Y:S02]  /*b430*/  SHF.R.S32.HI R6, RZ, 0x1f, R10 ;  /* 0x0000001fff067819 */ /* 0x000fe4000001140a */
[----:B------:R-:W-:Y:S01]  /*b440*/  LOP3.LUT R10, R10, 0x7ffffffc, RZ, 0xc0, !PT ;  /* 0x7ffffffc0a0a7812 */ /* 0x000fe200078ec0ff */
[----:B------:R-:W5:Y:S01]  /*b450*/  @P0 LDC R154, c[0x0][0xbec] ;  /* 0x0002fb00ff9a0b82 */ /* 0x000f620000000800 */
[----:B------:R-:W-:-:S04]  /*b460*/  LEA.HI R6, R6, R5, RZ, 0x3 ;  /* 0x0000000506067211 */ /* 0x000fc800078f18ff */
[----:B------:R-:W-:Y:S02]  /*b470*/  LOP3.LUT R12, R6, 0xfffffff8, RZ, 0xc0, !PT ;  /* 0xfffffff8060c7812 */ /* 0x000fe400078ec0ff */
[----:B------:R-:W-:Y:S01]  /*b480*/  IADD3 R6, R9, -R4, RZ ;  /* 0x8000000409067210 */ /* 0x000fe20007ffe0ff */
[----:B------:R-:W5:Y:S01]  /*b490*/  @P0 LDC R153, c[0x0][0xbf0] ;  /* 0x0002fc00ff990b82 */ /* 0x000f620000000800 */
[----:B------:R-:W0:Y:S01]  /*b4a0*/  S2R R9, SR_CTAID.X ;  /* 0x0000000000097919 */ /* 0x000e220000002500 */
[----:B------:R-:W-:Y:S01]  /*b4b0*/  LEA.HI R4, R16, R3, RZ, 0x5 ;  /* 0x0000000310047211 */ /* 0x000fe200078f28ff */
[----:B------:R-:W-:Y:S01]  /*b4c0*/  IMAD.IADD R5, R5, 0x1, -R12 ;  /* 0x0000000105057824 */ /* 0x000fe200078e0a0c */
[----:B------:R-:W-:Y:S02]  /*b4d0*/  LOP3.LUT R12, R11, 0x1ffffffe, RZ, 0xc0, !PT ;  /* 0x1ffffffe0b0c7812 */ /* 0x000fe400078ec0ff */
[----:B------:R-:W-:-:S03]  /*b4e0*/  SHF.R.S32.HI R4, RZ, 0x5, R4 ;  /* 0x00000005ff047819 */ /* 0x000fc60000011404 */
[----:B------:R-:W-:Y:S01]  /*b4f0*/  IMAD.IADD R11, R7, 0x1, -R12 ;  /* 0x00000001070b7824 */ /* 0x000fe200078e0a0c */
[----:B------:R-:W-:Y:S01]  /*b500*/  LEA R7, R4, R5, 0x4 ;  /* 0x0000000504077211 */ /* 0x000fe200078e20ff */
[----:B------:R-:W-:Y:S01]  /*b510*/  IMAD.U32 R5, RZ, RZ, UR5 ;  /* 0x00000005ff057e24 */ /* 0x000fe2000f8e00ff */
[----:B------:R-:W-:Y:S01]  /*b520*/  MOV R5, UR6 ;  /* 0x0000000600057c02 */ /* 0x000fe20008000f00 */
[----:B------:R-:W-:Y:S01]  /*b530*/  IMAD.U32 R4, RZ, RZ, UR4 ;  /* 0x00000004ff047e24 */ /* 0x000fe2000f8e00ff */
[----:B------:R-:W-:Y:S01]  /*b540*/  UIMAD.WIDE.U32 UR4, UR13, UR8, URZ ;  /* 0x000000080d0472a5 */ /* 0x000fe2000f8e003f */
[----:B------:R-:W-:Y:S01]  /*b550*/  IMAD R16, R6, 0x40, R7 ;  /* 0x0000004006107824 */ /* 0x000fe200078e0207 */
[----:B------:R-:W-:Y:S01]  /*b560*/  UIMAD UR6, UR13, UR9, UR7 ;  /* 0x000000090d0672a4 */ /* 0x000fe2000f8e0207 */
[----:B---3--:R-:W-:Y:S02]  /*b570*/  IMAD R12, R20, UR10, RZ ;  /* 0x0000000a140c7c24 */ /* 0x008fe4000f8e02ff */
[----:B------:R-:W-:Y:S01]  /*b580*/  IMAD R6, R11, 0x8, R16 ;  /* 0x000000080b067824 */ /* 0x000fe200078e0210 */
[----:B------:R-:W-:Y:S01]  /*b590*/  UIADD3 UR6, UR5, UR6, URZ ;  /* 0x0000000605067290 */ /* 0x000fe2000fffe03f */
[----:B------:R-:W-:Y:S01]  /*b5a0*/  IMAD R15, R21, UR12, R12 ;  /* 0x0000000c150f7c24 */ /* 0x000fe2000f8e020c */
[----:B------:R-:W-:Y:S01]  /*b5b0*/  ULDC.64 UR8, c[0x0][0xb28] ;  /* 0x0002ca0000087ab9 */ /* 0x000fe20000000a00 */
[----:B------:R-:W-:-:S02]  /*b5c0*/  IMAD.U32 R7, RZ, RZ, UR5 ;  /* 0x00000005ff077e24 */ /* 0x000fc4000f8e00ff */
[----:B------:R-:W-:Y:S01]  /*b5d0*/  IMAD.WIDE.U32 R4, R20, UR12, R4 ;  /* 0x0000000c14047c25 */ /* 0x000fe2000f8e0004 */
[----:B------:R-:W-:Y:S01]  /*b5e0*/  MOV R7, UR6 ;  /* 0x0000000600077c02 */ /* 0x000fe20008000f00 */
[----:B------:R-:W-:Y:S02]  /*b5f0*/  ULDC.64 UR6, c[0x0][0xb48] ;  /* 0x0002d20000067ab9 */ /* 0x000fe40000000a00 */
[----:B-1----:R-:W-:Y:S01]  /*b600*/  IMAD R21, R152, R19, UR11 ;  /* 0x0000000b98157e24 */ /* 0x002fe2000f8e0213 */
[----:B------:R-:W-:Y:S02]  /*b610*/  IADD3 R5, R5, R15, RZ ;  /* 0x0000000f05057210 */ /* 0x000fe40007ffe0ff */
[----:B0-----:R-:W-:Y:S01]  /*b620*/  LEA R11, R9, R6, 0x7 ;  /* 0x00000006090b7211 */ /* 0x001fe200078e38ff */
[----:B------:R-:W-:Y:S01]  /*b630*/  IMAD.U32 R6, RZ, RZ, UR4 ;  /* 0x00000004ff067e24 */ /* 0x000fe2000f8e00ff */
[----:B------:R-:W-:Y:S02]  /*b640*/  ULDC.64 UR4, c[0x0][0xbe0] ;  /* 0x0002f80000047ab9 */ /* 0x000fe40000000a00 */
[----:B------:R-:W-:-:S04]  /*b650*/  IMAD.WIDE.U32 R4, R21, UR4, R4 ;  /* 0x0000000415047c25 */ /* 0x000fc8000f8e0004 */
[----:B----4-:R-:W-:-:S04]  /*b660*/  @P0 IMAD.HI.U32 R12, R11, R14, RZ ;  /* 0x0000000e0b0c0227 */ /* 0x010fc800078e00ff */
[C---:B------:R-:W-:Y:S02]  /*b670*/  IMAD R14, R22.reuse, UR10, RZ ;  /* 0x0000000a160e7c24 */ /* 0x040fe4000f8e02ff */
[----:B------:R-:W-:Y:S01]  /*b680*/  IMAD.MOV.U32 R13, RZ, RZ, R11 ;  /* 0x000000ffff0d7224 */ /* 0x000fe200078e000b */
[----:B--2---:R-:W-:Y:S01]  /*b690*/  @P0 SHF.R.U32.HI R13, RZ, R17, R12 ;  /* 0x00000011ff0d0219 */ /* 0x004fe2000001160c */
[----:B------:R-:W-:Y:S01]  /*b6a0*/  IMAD R17, R23, UR12, R14 ;  /* 0x0000000c17117c24 */ /* 0x000fe2000f8e020e */
[----:B------:R-:W-:Y:S01]  /*b6b0*/  SHF.R.S32.HI R14, RZ, 0x1f, R21 ;  /* 0x0000001fff0e7819 */ /* 0x000fe20000011415 */
[----:B------:R-:W-:-:S04]  /*b6c0*/  IMAD.WIDE.U32 R6, R22, UR12, R6 ;  /* 0x0000000c16067c25 */ /* 0x000fc8000f8e0006 */
[----:B-----5:R-:W-:-:S04]  /*b6d0*/  @P0 IMAD.HI.U32 R154, R11, R154, RZ ;  /* 0x0000009a0b9a0227 */ /* 0x020fc800078e00ff */
[----:B------:R-:W-:Y:S02]  /*b6e0*/  IMAD.IADD R7, R7, 0x1, R17 ;  /* 0x0000000107077824 */ /* 0x000fe400078e0211 */
[C---:B------:R-:W-:Y:S02]  /*b6f0*/  IMAD R17, R14.reuse, UR6, RZ ;  /* 0x000000060e117c24 */ /* 0x040fe4000f8e02ff */
[----:B------:R-:W-:Y:S01]  /*b700*/  IMAD.MOV.U32 R15, RZ, RZ, R11 ;  /* 0x000000ffff0f7224 */ /* 0x000fe200078e000b */
[----:B------:R-:W-:Y:S01]  /*b710*/  @P0 SHF.R.U32.HI R15, RZ, R153, R154 ;  /* 0x00000099ff0f0219 */ /* 0x000fe2000001169a */
[----:B------:R-:W-:Y:S01]  /*b720*/  IMAD R12, R14, UR4, RZ ;  /* 0x000000040e0c7c24 */ /* 0x000fe2000f8e02ff */
[----:B------:R-:W-:Y:S01]  /*b730*/  BAR.SYNC.DEFER_BLOCKING 0x1, 0x100 ;  /* 0x0044000000007b1d */ /* 0x000fe20000010000 */
[C---:B------:R-:W-:Y:S01]  /*b740*/  IMAD R19, R21.reuse, UR7, R17 ;  /* 0x0000000715137c24 */ /* 0x040fe2000f8e0211 */
[----:B------:R-:W-:Y:S01]  /*b750*/  SHF.R.S32.HI R17, RZ, 0x1f, R13 ;  /* 0x0000001fff117819 */ /* 0x000fe2000001140d */
[----:B------:R-:W-:Y:S01]  /*b760*/  IMAD R14, R21, UR5, R12 ;  /* 0x00000005150e7c24 */ /* 0x000fe2000f8e020c */
[----:B------:R-:W-:Y:S01]  /*b770*/  IADD3 R4, P0, R13, R4, RZ ;  /* 0x000000040d047210 */ /* 0x000fe20007f1e0ff */
[----:B------:R-:W-:Y:S01]  /*b780*/  IMAD.WIDE.U32 R6, R21, UR6, R6 ;  /* 0x0000000615067c25 */ /* 0x000fe2000f8e0006 */
[--C-:B------:R-:W-:Y:S01]  /*b790*/  SHF.R.S32.HI R12, RZ, 0x1f, R15.reuse ;  /* 0x0000001fff0c7819 */ /* 0x100fe2000001140f */
[----:B------:R-:W-:Y:S01]  /*b7a0*/  ULDC.64 UR4, c[0x0][0xb30] ;  /* 0x0002cc0000047ab9 */ /* 0x000fe20000000a00 */
[----:B------:R-:W-:Y:S01]  /*b7b0*/  IADD3 R13, -R13, RZ, RZ ;  /* 0x000000ff0d0d7210 */ /* 0x000fe20007ffe1ff */
[----:B------:R-:W-:Y:S01]  /*b7c0*/  IMAD.MOV R20, RZ, RZ, -R15 ;  /* 0x000000ffff147224 */ /* 0x000fe200078e0a0f */
[----:B------:R-:W-:Y:S01]  /*b7d0*/  IADD3.X R5, R17, R5, R14, P0, !PT ;  /* 0x0000000511057210 */ /* 0x000fe200007fe40e */
[----:B------:R-:W-:Y:S01]  /*b7e0*/  IMAD R12, R12, UR4, RZ ;  /* 0x000000040c0c7c24 */ /* 0x000fe2000f8e02ff */
[----:B------:R-:W-:Y:S01]  /*b7f0*/  ULDC.64 UR6, c[0x0][0xbc8] ;  /* 0x0002f20000067ab9 */ /* 0x000fe20000000a00 */
[----:B------:R-:W-:-:S02]  /*b800*/  IMAD R13, R8, R13, R11 ;  /* 0x0000000d080d7224 */ /* 0x000fc400078e020b */
[----:B------:R-:W-:Y:S02]  /*b810*/  IMAD.IADD R7, R7, 0x1, R19 ;  /* 0x0000000107077824 */ /* 0x000fe400078e0213 */
[----:B------:R-:W-:Y:S02]  /*b820*/  IMAD R11, R8, R20, R11 ;  /* 0x00000014080b7224 */ /* 0x000fe400078e020b */
[C---:B------:R-:W-:Y:S01]  /*b830*/  IMAD R17, R15.reuse, UR5, R12 ;  /* 0x000000050f117c24 */ /* 0x040fe2000f8e020c */
[----:B------:R-:W-:Y:S01]  /*b840*/  SHF.R.S32.HI R12, RZ, 0x1f, R13 ;  /* 0x0000001fff0c7819 */ /* 0x000fe2000001140d */
[----:B------:R-:W-:Y:S01]  /*b850*/  IMAD.WIDE.U32 R6, R15, UR4, R6 ;  /* 0x000000040f067c25 */ /* 0x000fe2000f8e0006 */
[----:B------:R-:W-:Y:S01]  /*b860*/  SHF.R.S32.HI R14, RZ, 0x1f, R11 ;  /* 0x0000001fff0e7819 */ /* 0x000fe2000001140b */
[----:B------:R-:W0:Y:S01]  /*b870*/  S2UR UR5, SR_CgaCtaId ;  /* 0x00000000000579c3 */ /* 0x000e220000008800 */
[----:B------:R-:W-:Y:S01]  /*b880*/  UMOV UR4, 0x400 ;  /* 0x0000040000047882 */ /* 0x000fe20000000000 */
[----:B------:R-:W-:Y:S01]  /*b890*/  IMAD R12, R12, UR6, RZ ;  /* 0x000000060c0c7c24 */ /* 0x000fe2000f8e02ff */
[----:B------:R-:W-:Y:S01]  /*b8a0*/  IADD3 R7, R7, R17, RZ ;  /* 0x0000001107077210 */ /* 0x000fe20007ffe0ff */
[----:B------:R-:W-:-:S02]  /*b8b0*/  IMAD R14, R14, UR8, RZ ;  /* 0x000000080e0e7c24 */ /* 0x000fc4000f8e02ff */
[C---:B------:R-:W-:Y:S02]  /*b8c0*/  IMAD R15, R13.reuse, UR7, R12 ;  /* 0x000000070d0f7c24 */ /* 0x040fe4000f8e020c */
[----:B------:R-:W-:Y:S01]  /*b8d0*/  IMAD.WIDE.U32 R4, R13, UR6, R4 ;  /* 0x000000060d047c25 */ /* 0x000fe2000f8e0004 */
[----:B------:R-:W-:-:S03]  /*b8e0*/  ULDC.64 UR6, c[0x0][0xba8] ;  /* 0x0002ea0000067ab9 */ /* 0x000fc60000000a00 */
[C---:B------:R-:W-:Y:S01]  /*b8f0*/  IMAD R17, R11.reuse, UR9, R14 ;  /* 0x000000090b117c24 */ /* 0x040fe2000f8e020e */
[----:B------:R-:W-:Y:S01]  /*b900*/  LEA R19, P0, R4, UR6, 0x2 ;  /* 0x0000000604137c11 */ /* 0x000fe2000f8010ff */
[----:B------:R-:W-:Y:S01]  /*b910*/  IMAD.WIDE.U32 R12, R11, UR8, R6 ;  /* 0x000000080b0c7c25 */ /* 0x000fe2000f8e0006 */
[----:B------:R-:W-:Y:S01]  /*b920*/  ULDC.64 UR8, c[0x0][0xb00] ;  /* 0x0002c00000087ab9 */ /* 0x000fe20000000a00 */
[----:B------:R-:W-:Y:S01]  /*b930*/  LEA R11, R9, R16, 0x7 ;  /* 0x00000010090b7211 */ /* 0x000fe200078e38ff */
[----:B------:R-:W-:Y:S01]  /*b940*/  ULDC UR6, c[0x0][0xa88] ;  /* 0x0002a20000067ab9 */ /* 0x000fe20000000800 */
[----:B------:R-:W-:Y:S01]  /*b950*/  IMAD.IADD R5, R5, 0x1, R15 ;  /* 0x0000000105057824 */ /* 0x000fe200078e020f */
[----:B------:R-:W-:Y:S01]  /*b960*/  LEA R6, P1, R12, UR8, 0x2 ;  /* 0x000000080c067c11 */ /* 0x000fe2000f8210ff */
[----:B------:R-:W-:Y:S01]  /*b970*/  IMAD.IADD R7, R13, 0x1, R17 ;  /* 0x000000010d077824 */ /* 0x000fe200078e0211 */
[----:B------:R-:W-:Y:S01]  /*b980*/  SHFL.IDX PT, R14, R19, 0x1, 0x1c1f ;  /* 0x003c1f00130e7f89 */ /* 0x000fe200000e0000 */
[----:B------:R-:W-:Y:S01]  /*b990*/  IMAD R8, R8, UR6, RZ ;  /* 0x0000000608087c24 */ /* 0x000fe2000f8e02ff */
[----:B------:R-:W-:Y:S01]  /*b9a0*/  LEA.HI.X R17, R4, UR7, R5, 0x2, P0 ;  /* 0x0000000704117c11 */ /* 0x000fe200080f1405 */
[----:B0-----:R-:W-:Y:S01]  /*b9b0*/  ULEA UR4, UR5, UR4, 0x18 ;  /* 0x0000000405047291 */ /* 0x001fe2000f8ec03f */
[----:B------:R-:W-:Y:S01]  /*b9c0*/  LEA.HI.X R7, R12, UR9, R7, 0x2, P1 ;  /* 0x000000090c077c11 */ /* 0x000fe200088f1407 */
[----:B------:R-:W-:Y:S01]  /*b9d0*/  VIADD R9, R11, 0x8 ;  /* 0x000000080b097836 */ /* 0x000fe20000000000 */
[----:B------:R-:W-:Y:S01]  /*b9e0*/  SHFL.IDX PT, R12, R19, RZ, 0x1c1f ;  /* 0x001c1fff130c7589 */ /* 0x000fe200000e0000 */
[----:B------:R-:W-:Y:S01]  /*b9f0*/  LOP3.LUT P0, RZ, R3, 0x3, RZ, 0xc0, !PT ;  /* 0x0000000303ff7812 */ /* 0x000fe2000780c0ff */
[----:B------:R-:W-:Y:S01]  /*ba00*/  UIADD3 UR4, UR4, 0x38820, URZ ;  /* 0x0003882004047890 */ /* 0x000fe2000fffe03f */
[CC--:B------:R-:W-:Y:S01]  /*ba10*/  ISETP.GE.AND P2, PT, R11.reuse, R8.reuse, PT ;  /* 0x000000080b00720c */ /* 0x0c0fe20003f46270 */
[----:B------:R-:W0:Y:S01]  /*ba20*/  SHFL.IDX PT, R13, R17, RZ, 0x1c1f ;  /* 0x001c1fff110d7589 */ /* 0x000e2200000e0000 */
[-C--:B------:R-:W-:Y:S01]  /*ba30*/  ISETP.GE.OR P1, PT, R11, R8.reuse, P0 ;  /* 0x000000080b00720c */ /* 0x080fe20000726670 */
[----:B------:R-:W-:Y:S01]  /*ba40*/  UPRMT UR4, URZ, 0x654, UR4 ;  /* 0x000006543f047896 */ /* 0x000fe20008000004 */
[----:B------:R-:W-:Y:S01]  /*ba50*/  ISETP.GE.OR P0, PT, R9, R8, P0 ;  /* 0x000000080900720c */ /* 0x000fe20000706670 */
[----:B------:R-:W1:Y:S01]  /*ba60*/  SHFL.IDX PT, R15, R17, 0x1, 0x1c1f ;  /* 0x003c1f00110f7f89 */ /* 0x000e6200000e0000 */
[----:B------:R-:W-:-:S03]  /*ba70*/  IMAD.IADD R3, R3, 0x1, -R10 ;  /* 0x0000000103037824 */ /* 0x000fc600078e0a0a */
[----:B------:R2:W3:Y:S02]  /*ba80*/  SHFL.IDX PT, R4, R6, RZ, 0x1c1f ;  /* 0x001c1fff06047589 */ /* 0x0004e400000e0000 */
[----:B------:R-:W-:Y:S01]  /*ba90*/  SHF.L.U32 R3, R3, 0x1, RZ ;  /* 0x0000000103037819 */ /* 0x000fe200000006ff */
[----:B------:R-:W-:Y:S01]  /*baa0*/  SYNCS.ARRIVE.TRANS64.RED.A1T0 RZ, [UR4], RZ ;  /* 0x000000ffffff79a7 */ /* 0x000fe20008100404 */
[----:B------:R2:W4:Y:S04]  /*bab0*/  SHFL.IDX PT, R5, R7, RZ, 0x1c1f ;  /* 0x001c1fff07057589 */ /* 0x00052800000e0000 */
[----:B0-----:R2:W-:Y:S04]  /*bac0*/  @!P1 ST.E desc[UR14][R12.64], R0 ;  /* 0x000000000c009985 */ /* 0x0015e8000c10190e */
[----:B-1----:R2:W-:Y:S01]  /*bad0*/  @!P0 ST.E desc[UR14][R14.64], R2 ;  /* 0x000000020e008985 */ /* 0x0025e2000c10190e */
[----:B------:R-:W-:Y:S05]  /*bae0*/  @P2 BRA `(.L_x_37) ;  /* 0x0000000800fc2947 */ /* 0x000fea0003800000 */
[C---:B--2---:R-:W-:Y:S01]  /*baf0*/  VIADD R0, R3.reuse, 0x8 ;  /* 0x0000000803007836 */ /* 0x044fe20000000000 */
[----:B------:R-:W-:Y:S01]  /*bb00*/  ULDC UR4, c[0x0][0xac8] ;  /* 0x0002b20000047ab9 */ /* 0x000fe20000000800 */
[C---:B------:R-:W-:Y:S01]  /*bb10*/  VIADD R2, R3.reuse, 0x10 ;  /* 0x0000001003027836 */ /* 0x040fe20000000000 */
[C---:B------:R-:W-:Y:S01]  /*bb20*/  IADD3 R10, R3.reuse, 0x18, RZ ;  /* 0x00000018030a7810 */ /* 0x040fe20007ffe0ff */
[C---:B------:R-:W-:Y:S01]  /*bb30*/  VIADD R19, R3.reuse, 0x20 ;  /* 0x0000002003137836 */ /* 0x040fe20000000000 */
[----:B------:R-:W-:Y:S01]  /*bb40*/  ISETP.GE.AND P3, PT, R0, UR4, PT ;  /* 0x0000000400007c0c */ /* 0x000fe2000bf66270 */
[C---:B------:R-:W-:Y:S01]  /*bb50*/  VIADD R20, R3.reuse, 0x28 ;  /* 0x0000002803147836 */ /* 0x040fe20000000000 */
[----:B------:R-:W-:Y:S01]  /*bb60*/  ISETP.GE.AND P4, PT, R2, UR4, PT ;  /* 0x0000000402007c0c */ /* 0x000fe2000bf86270 */
[----:B------:R-:W-:Y:S01]  /*bb70*/  ULDC.64 UR6, c[0x0][0x208] ;  /* 0x0000820000067ab9 */ /* 0x000fe20000000a00 */
[----:B------:R-:W-:Y:S01]  /*bb80*/  ISETP.GE.AND P5, PT, R10, UR4, PT ;  /* 0x000000040a007c0c */ /* 0x000fe2000bfa6270 */
[C---:B------:R-:W-:Y:S01]  /*bb90*/  VIADD R21, R3.reuse, 0x40 ;  /* 0x0000004003157836 */ /* 0x040fe20000000000 */
[C---:B------:R-:W-:Y:S01]  /*bba0*/  ISETP.GE.AND P2, PT, R3.reuse, UR4, PT ;  /* 0x0000000403007c0c */ /* 0x040fe2000bf46270 */
[----:B------:R-:W-:Y:S01]  /*bbb0*/  VIADD R23, R3, 0x50 ;  /* 0x0000005003177836 */ /* 0x000fe20000000000 */
[----:B------:R-:W-:-:S02]  /*bbc0*/  ISETP.GE.AND P0, PT, R19, UR4, PT ;  /* 0x0000000413007c0c */ /* 0x000fc4000bf06270 */
[----:B------:R-:W-:Y:S02]  /*bbd0*/  ISETP.GE.AND P1, PT, R20, UR4, PT ;  /* 0x0000000414007c0c */ /* 0x000fe4000bf26270 */
[----:B------:R-:W-:Y:S02]  /*bbe0*/  IADD3 R22, R3, 0x48, RZ ;  /* 0x0000004803167810 */ /* 0x000fe40007ffe0ff */
[----:B------:R-:W-:Y:S02]  /*bbf0*/  @!P3 LEA.HI R0, R0, R0, RZ, 0x1 ;  /* 0x000000000000b211 */ /* 0x000fe400078f08ff */
[----:B------:R-:W-:Y:S02]  /*bc00*/  @!P4 LEA.HI R2, R2, R2, RZ, 0x1 ;  /* 0x000000020202c211 */ /* 0x000fe400078f08ff */
[----:B------:R-:W-:Y:S02]  /*bc10*/  @!P5 LEA.HI R10, R10, R10, RZ, 0x1 ;  /* 0x0000000a0a0ad211 */ /* 0x000fe400078f08ff */
[----:B------:R-:W-:-:S02]  /*bc20*/  @!P3 LOP3.LUT R13, R0, 0xfffffffe, RZ, 0xc0, !PT ;  /* 0xfffffffe000db812 */ /* 0x000fc400078ec0ff */
[----:B------:R-:W-:Y:S01]  /*bc30*/  @!P4 LOP3.LUT R15, R2, 0xfffffffe, RZ, 0xc0, !PT ;  /* 0xfffffffe020fc812 */ /* 0x000fe200078ec0ff */
[C---:B------:R-:W-:Y:S01]  /*bc40*/  VIADD R2, R3.reuse, 0x38 ;  /* 0x0000003803027836 */ /* 0x040fe20000000000 */
[----:B------:R-:W-:Y:S01]  /*bc50*/  @!P5 LOP3.LUT R17, R10, 0xfffffffe, RZ, 0xc0, !PT ;  /* 0xfffffffe0a11d812 */ /* 0x000fe200078ec0ff */
[C-C-:B---34-:R-:W-:Y:S01]  /*bc60*/  @!P2 IMAD.WIDE R10, R3.reuse, 0x4, R4.reuse ;  /* 0x00000004030aa825 */ /* 0x158fe200078e0204 */
[----:B------:R-:W-:Y:S02]  /*bc70*/  IADD3 R0, R3, 0x30, RZ ;  /* 0x0000003003007810 */ /* 0x000fe40007ffe0ff */
[----:B------:R-:W-:Y:S01]  /*bc80*/  ISETP.GE.AND P6, PT, R23, UR4, PT ;  /* 0x0000000417007c0c */ /* 0x000fe2000bfc6270 */
[--C-:B------:R-:W-:Y:S01]  /*bc90*/  @!P3 IMAD.WIDE R12, R13, 0x4, R4.reuse ;  /* 0x000000040d0cb825 */ /* 0x100fe200078e0204 */
[----:B------:R0:W-:Y:S01]  /*bca0*/  @!P2 ST.E.64 desc[UR6][R10.64], R24 ;  /* 0x000000180a00a985 */ /* 0x0001e2000c101b06 */
[----:B------:R-:W-:Y:S02]  /*bcb0*/  ISETP.GE.AND P2, PT, R0, UR4, PT ;  /* 0x0000000400007c0c */ /* 0x000fe4000bf46270 */
[----:B------:R-:W-:Y:S01]  /*bcc0*/  @!P4 IMAD.WIDE R14, R15, 0x4, R4 ;  /* 0x000000040f0ec825 */ /* 0x000fe200078e0204 */
[----:B------:R1:W-:Y:S01]  /*bcd0*/  @!P3 ST.E.64 desc[UR6][R12.64], R28 ;  /* 0x0000001c0c00b985 */ /* 0x0003e2000c101b06 */
[----:B------:R-:W-:-:S02]  /*bce0*/  ISETP.GE.AND P3, PT, R2, UR4, PT ;  /* 0x0000000402007c0c */ /* 0x000fc4000bf66270 */
[----:B------:R-:W-:Y:S01]  /*bcf0*/  @!P5 IMAD.WIDE R16, R17, 0x4, R4 ;  /* 0x000000041110d825 */ /* 0x000fe200078e0204 */
[----:B------:R2:W-:Y:S01]  /*bd00*/  @!P4 ST.E.64 desc[UR6][R14.64], R32 ;  /* 0x000000200e00c985 */ /* 0x0005e2000c101b06 */
[----:B------:R-:W-:Y:S02]  /*bd10*/  ISETP.GE.AND P4, PT, R21, UR4, PT ;  /* 0x0000000415007c0c */ /* 0x000fe4000bf86270 */
[----:B------:R-:W-:Y:S01]  /*bd20*/  @!P0 LEA.HI R19, R19, R19, RZ, 0x1 ;  /* 0x0000001313138211 */ /* 0x000fe200078f08ff */
[----:B------:R3:W-:Y:S01]  /*bd30*/  @!P5 ST.E.64 desc[UR6][R16.64], R36 ;  /* 0x000000241000d985 */ /* 0x0007e2000c101b06 */
[----:B------:R-:W-:Y:S01]  /*bd40*/  ISETP.GE.AND P5, PT, R22, UR4, PT ;  /* 0x0000000416007c0c */ /* 0x000fe2000bfa6270 */
[----:B0-----:R-:W-:Y:S01]  /*bd50*/  VIADD R24, R3, 0x58 ;  /* 0x0000005803187836 */ /* 0x001fe20000000000 */
[----:B------:R-:W-:Y:S02]  /*bd60*/  @!P1 LEA.HI R20, R20, R20, RZ, 0x1 ;  /* 0x0000001414149211 */ /* 0x000fe400078f08ff */
[----:B------:R-:W-:-:S02]  /*bd70*/  @!P0 LOP3.LUT R11, R19, 0xfffffffe, RZ, 0xc0, !PT ;  /* 0xfffffffe130b8812 */ /* 0x000fc400078ec0ff */
[----:B-1----:R-:W-:Y:S02]  /*bd80*/  @!P1 LOP3.LUT R13, R20, 0xfffffffe, RZ, 0xc0, !PT ;  /* 0xfffffffe140d9812 */ /* 0x002fe400078ec0ff */
[----:B------:R-:W-:Y:S01]  /*bd90*/  @!P2 LEA.HI R0, R0, R0, RZ, 0x1 ;  /* 0x000000000000a211 */ /* 0x000fe200078f08ff */
[--C-:B------:R-:W-:Y:S01]  /*bda0*/  @!P0 IMAD.WIDE R10, R11, 0x4, R4.reuse ;  /* 0x000000040b0a8825 */ /* 0x100fe200078e0204 */
[----:B------:R-:W-:Y:S02]  /*bdb0*/  @!P3 LEA.HI R2, R2, R2, RZ, 0x1 ;  /* 0x000000020202b211 */ /* 0x000fe400078f08ff */
[----:B------:R-:W-:Y:S01]  /*bdc0*/  @!P4 LEA.HI R21, R21, R21, RZ, 0x1 ;  /* 0x000000151515c211 */ /* 0x000fe200078f08ff */
[----:B------:R-:W-:Y:S01]  /*bdd0*/  @!P1 IMAD.WIDE R12, R13, 0x4, R4 ;  /* 0x000000040d0c9825 */ /* 0x000fe200078e0204 */
[----:B------:R-:W-:Y:S01]  /*bde0*/  @!P5 LEA.HI R22, R22, R22, RZ, 0x1 ;  /* 0x000000161616d211 */ /* 0x000fe200078f08ff */
[----:B------:R0:W-:Y:S01]  /*bdf0*/  @!P0 ST.E.64 desc[UR6][R10.64], R40 ;  /* 0x000000280a008985 */ /* 0x0001e2000c101b06 */
[----:B------:R-:W-:-:S02]  /*be00*/  @!P6 LEA.HI R23, R23, R23, RZ, 0x1 ;  /* 0x000000171717e211 */ /* 0x000fc400078f08ff */
[----:B--2---:R-:W-:Y:S01]  /*be10*/  @!P2 LOP3.LUT R15, R0, 0xfffffffe, RZ, 0xc0, !PT ;  /* 0xfffffffe000fa812 */ /* 0x004fe200078ec0ff */
[----:B------:R1:W-:Y:S01]  /*be20*/  @!P1 ST.E.64 desc[UR6][R12.64], R44 ;  /* 0x0000002c0c009985 */ /* 0x0003e2000c101b06 */
[----:B---3--:R-:W-:Y:S01]  /*be30*/  @!P3 LOP3.LUT R17, R2, 0xfffffffe, RZ, 0xc0, !PT ;  /* 0xfffffffe0211b812 */ /* 0x008fe200078ec0ff */
[----:B------:R-:W-:Y:S01]  /*be40*/  VIADD R0, R3, 0x68 ;  /* 0x0000006803007836 */ /* 0x000fe20000000000 */
[----:B------:R-:W-:Y:S01]  /*be50*/  @!P4 LOP3.LUT R21, R21, 0xfffffffe, RZ, 0xc0, !PT ;  /* 0xfffffffe1515c812 */ /* 0x000fe200078ec0ff */
[C---:B------:R-:W-:Y:S01]  /*be60*/  VIADD R2, R3.reuse, 0x70 ;  /* 0x0000007003027836 */ /* 0x040fe20000000000 */
[----:B------:R-:W-:Y:S01]  /*be70*/  @!P5 LOP3.LUT R19, R22, 0xfffffffe, RZ, 0xc0, !PT ;  /* 0xfffffffe1613d812 */ /* 0x000fe200078ec0ff */
[----:B------:R-:W-:Y:S01]  /*be80*/  VIADD R22, R3, 0x80 ;  /* 0x0000008003167836 */ /* 0x000fe20000000000 */
[----:B------:R-:W-:Y:S02]  /*be90*/  @!P6 LOP3.LUT R23, R23, 0xfffffffe, RZ, 0xc0, !PT ;  /* 0xfffffffe1717e812 */ /* 0x000fe400078ec0ff */
[----:B------:R-:W-:Y:S01]  /*bea0*/  IADD3 R25, R3, 0x60, RZ ;  /* 0x0000006003197810 */ /* 0x000fe20007ffe0ff */
[----:B0-----:R-:W-:Y:S01]  /*beb0*/  @!P2 IMAD.WIDE R10, R15, 0x4, R4 ;  /* 0x000000040f0aa825 */ /* 0x001fe200078e0204 */
[----:B------:R-:W-:-:S02]  /*bec0*/  ISETP.GE.AND P1, PT, R24, UR4, PT ;  /* 0x0000000418007c0c */ /* 0x000fc4000bf26270 */
[----:B------:R-:W-:Y:S01]  /*bed0*/  ISETP.GE.AND P0, PT, R25, UR4, PT ;  /* 0x0000000419007c0c */ /* 0x000fe2000bf06270 */
[--C-:B-1----:R-:W-:Y:S01]  /*bee0*/  @!P3 IMAD.WIDE R12, R17, 0x4, R4.reuse ;  /* 0x00000004110cb825 */ /* 0x102fe200078e0204 */
[----:B------:R0:W-:Y:S01]  /*bef0*/  @!P2 ST.E.64 desc[UR6][R10.64], R48 ;  /* 0x000000300a00a985 */ /* 0x0001e2000c101b06 */
[----:B------:R-:W-:Y:S02]  /*bf00*/  ISETP.GE.AND P2, PT, R0, UR4, PT ;  /* 0x0000000400007c0c */ /* 0x000fe4000bf46270 */
[--C-:B------:R-:W-:Y:S01]  /*bf10*/  @!P4 IMAD.WIDE R14, R21, 0x4, R4.reuse ;  /* 0x00000004150ec825 */ /* 0x100fe200078e0204 */
[----:B------:R1:W-:Y:S03]  /*bf20*/  @!P3 ST.E.64 desc[UR6][R12.64], R52 ;  /* 0x000000340c00b985 */ /* 0x0003e6000c101b06 */
[----:B------:R-:W-:Y:S01]  /*bf30*/  @!P5 IMAD.WIDE R16, R19, 0x4, R4 ;  /* 0x000000041310d825 */ /* 0x000fe200078e0204 */
[----:B------:R2:W-:Y:S01]  /*bf40*/  @!P4 ST.E.64 desc[UR6][R14.64], R56 ;  /* 0x000000380e00c985 */ /* 0x0005e2000c101b06 */
[----:B------:R-:W-:-:S02]  /*bf50*/  IADD3 R19, R3, 0x78, RZ ;  /* 0x0000007803137810 */ /* 0x000fc40007ffe0ff */
[----:B------:R-:W-:Y:S01]  /*bf60*/  @!P6 IMAD.WIDE R20, R23, 0x4, R4 ;  /* 0x000000041714e825 */ /* 0x000fe200078e0204 */
[----:B------:R3:W-:Y:S01]  /*bf70*/  @!P5 ST.E.64 desc[UR6][R16.64], R60 ;  /* 0x0000003c1000d985 */ /* 0x0007e2000c101b06 */
[----:B------:R-:W-:Y:S02]  /*bf80*/  ISETP.GE.AND P5, PT, R19, UR4, PT ;  /* 0x0000000413007c0c */ /* 0x000fe4000bfa6270 */
[----:B------:R-:W-:Y:S01]  /*bf90*/  VIADD R23, R3, 0x88 ;  /* 0x0000008803177836 */ /* 0x000fe20000000000 */
[----:B------:R4:W-:Y:S01]  /*bfa0*/  @!P6 ST.E.64 desc[UR6][R20.64], R64 ;  /* 0x000000401400e985 */ /* 0x0009e2000c101b06 */
[----:B------:R-:W-:Y:S02]  /*bfb0*/  ISETP.GE.AND P6, PT, R2, UR4, PT ;  /* 0x0000000402007c0c */ /* 0x000fe4000bfc6270 */
[----:B------:R-:W-:Y:S02]  /*bfc0*/  ISETP.GE.AND P4, PT, R22, UR4, PT ;  /* 0x0000000416007c0c */ /* 0x000fe4000bf86270 */
[----:B------:R-:W-:-:S02]  /*bfd0*/  ISETP.GE.AND P3, PT, R23, UR4, PT ;  /* 0x0000000417007c0c */ /* 0x000fc4000bf66270 */
[----:B------:R-:W-:Y:S02]  /*bfe0*/  @!P1 LEA.HI R24, R24, R24, RZ, 0x1 ;  /* 0x0000001818189211 */ /* 0x000fe400078f08ff */
[----:B------:R-:W-:Y:S02]  /*bff0*/  @!P0 LEA.HI R25, R25, R25, RZ, 0x1 ;  /* 0x0000001919198211 */ /* 0x000fe400078f08ff */
[----:B0-----:R-:W-:Y:S02]  /*c000*/  @!P1 LOP3.LUT R11, R24, 0xfffffffe, RZ, 0xc0, !PT ;  /* 0xfffffffe180b9812 */ /* 0x001fe400078ec0ff */
[----:B-1----:R-:W-:Y:S01]  /*c010*/  @!P0 LOP3.LUT R13, R25, 0xfffffffe, RZ, 0xc0, !PT ;  /* 0xfffffffe190d8812 */ /* 0x002fe200078ec0ff */
[----:B------:R-:W-:Y:S01]  /*c020*/  VIADD R25, R3, 0x98 ;  /* 0x0000009803197836 */ /* 0x000fe20000000000 */
[----:B------:R-:W-:Y:S01]  /*c030*/  @!P2 LEA.HI R0, R0, R0, RZ, 0x1 ;  /* 0x000000000000a211 */ /* 0x000fe200078f08ff */
[----:B------:R-:W-:Y:S01]  /*c040*/  @!P1 IMAD.WIDE R10, R11, 0x4, R4 ;  /* 0x000000040b0a9825 */ /* 0x000fe200078e0204 */
[----:B------:R-:W-:-:S02]  /*c050*/  @!P6 LEA.HI R2, R2, R2, RZ, 0x1 ;  /* 0x000000020202e211 */ /* 0x000fc400078f08ff */
[----:B------:R-:W-:Y:S01]  /*c060*/  @!P5 LEA.HI R19, R19, R19, RZ, 0x1 ;  /* 0x000000131313d211 */ /* 0x000fe200078f08ff */
[----:B------:R-:W-:Y:S01]  /*c070*/  @!P0 IMAD.WIDE R12, R13, 0x4, R4 ;  /* 0x000000040d0c8825 */ /* 0x000fe200078e0204 */
[----:B------:R-:W-:Y:S01]  /*c080*/  @!P4 LEA.HI R22, R22, R22, RZ, 0x1 ;  /* 0x000000161616c211 */ /* 0x000fe200078f08ff */
[----:B------:R0:W-:Y:S01]  /*c090*/  @!P1 ST.E.64 desc[UR6][R10.64], R68 ;  /* 0x000000440a009985 */ /* 0x0001e2000c101b06 */
[----:B------:R-:W-:Y:S02]  /*c0a0*/  @!P3 LEA.HI R23, R23, R23, RZ, 0x1 ;  /* 0x000000171717b211 */ /* 0x000fe400078f08ff */
[----:B--2---:R-:W-:Y:S01]  /*c0b0*/  @!P2 LOP3.LUT R15, R0, 0xfffffffe, RZ, 0xc0, !PT ;  /* 0xfffffffe000fa812 */ /* 0x004fe200078ec0ff */
[----:B------:R1:W-:Y:S01]  /*c0c0*/  @!P0 ST.E.64 desc[UR6][R12.64], R72 ;  /* 0x000000480c008985 */ /* 0x0003e2000c101b06 */
[----:B---3--:R-:W-:Y:S01]  /*c0d0*/  @!P6 LOP3.LUT R17, R2, 0xfffffffe, RZ, 0xc0, !PT ;  /* 0xfffffffe0211e812 */ /* 0x008fe200078ec0ff */
[----:B------:R-:W-:Y:S01]  /*c0e0*/  VIADD R0, R3, 0xa0 ;  /* 0x000000a003007836 */ /* 0x000fe20000000000 */
[----:B------:R-:W-:-:S02]  /*c0f0*/  @!P5 LOP3.LUT R19, R19, 0xfffffffe, RZ, 0xc0, !PT ;  /* 0xfffffffe1313d812 */ /* 0x000fc400078ec0ff */
[----:B----4-:R-:W-:Y:S01]  /*c100*/  @!P4 LOP3.LUT R21, R22, 0xfffffffe, RZ, 0xc0, !PT ;  /* 0xfffffffe1615c812 */ /* 0x010fe200078ec0ff */
[----:B------:R-:W-:Y:S01]  /*c110*/  VIADD R22, R3, 0xb8 ;  /* 0x000000b803167836 */ /* 0x000fe20000000000 */
[----:B------:R-:W-:Y:S02]  /*c120*/  @!P3 LOP3.LUT R23, R23, 0xfffffffe, RZ, 0xc0, !PT ;  /* 0xfffffffe1717b812 */ /* 0x000fe400078ec0ff */
[----:B------:R-:W-:Y:S01]  /*c130*/  IADD3 R24, R3, 0x90, RZ ;  /* 0x0000009003187810 */ /* 0x000fe20007ffe0ff */
[--C-:B0-----:R-:W-:Y:S01]  /*c140*/  @!P2 IMAD.WIDE R10, R15, 0x4, R4.reuse ;  /* 0x000000040f0aa825 */ /* 0x101fe200078e0204 */
[----:B------:R-:W-:Y:S02]  /*c150*/  IADD3 R2, R3, 0xa8, RZ ;  /* 0x000000a803027810 */ /* 0x000fe40007ffe0ff */
[----:B------:R-:W-:Y:S01]  /*c160*/  ISETP.GE.AND P0, PT, R24, UR4, PT ;  /* 0x0000000418007c0c */ /* 0x000fe2000bf06270 */
[----:B-1----:R-:W-:Y:S01]  /*c170*/  @!P6 IMAD.WIDE R12, R17, 0x4, R4 ;  /* 0x00000004110ce825 */ /* 0x002fe200078e0204 */
[----:B------:R0:W-:Y:S01]  /*c180*/  @!P2 ST.E.64 desc[UR6][R10.64], R76 ;  /* 0x0000004c0a00a985 */ /* 0x0001e2000c101b06 */
[----:B------:R-:W-:-:S02]  /*c190*/  ISETP.GE.AND P1, PT, R25, UR4, PT ;  /* 0x0000000419007c0c */ /* 0x000fc4000bf26270 */
[--C-:B------:R-:W-:Y:S01]  /*c1a0*/  @!P5 IMAD.WIDE R14, R19, 0x4, R4.reuse ;  /* 0x00000004130ed825 */ /* 0x100fe200078e0204 */
[----:B------:R1:W-:Y:S01]  /*c1b0*/  @!P6 ST.E.64 desc[UR6][R12.64], R80 ;  /* 0x000000500c00e985 */ /* 0x0003e2000c101b06 */
[----:B------:R-:W-:Y:S02]  /*c1c0*/  ISETP.GE.AND P2, PT, R0, UR4, PT ;  /* 0x0000000400007c0c */ /* 0x000fe4000bf46270 */
[--C-:B------:R-:W-:Y:S01]  /*c1d0*/  @!P4 IMAD.WIDE R16, R21, 0x4, R4.reuse ;  /* 0x000000041510c825 */ /* 0x100fe200078e0204 */
[----:B------:R2:W-:Y:S01]  /*c1e0*/  @!P5 ST.E.64 desc[UR6][R14.64], R84 ;  /* 0x000000540e00d985 */ /* 0x0005e2000c101b06 */
[----:B------:R-:W-:Y:S02]  /*c1f0*/  ISETP.GE.AND P5, PT, R22, UR4, PT ;  /* 0x0000000416007c0c */ /* 0x000fe4000bfa6270 */
[----:B------:R-:W-:Y:S01]  /*c200*/  @!P3 IMAD.WIDE R20, R23, 0x4, R4 ;  /* 0x000000041714b825 */ /* 0x000fe200078e0204 */
[----:B------:R3:W-:Y:S01]  /*c210*/  @!P4 ST.E.64 desc[UR6][R16.64], R88 ;  /* 0x000000581000c985 */ /* 0x0007e2000c101b06 */
[----:B------:R-:W-:-:S02]  /*c220*/  IADD3 R23, R3, 0xc0, RZ ;  /* 0x000000c003177810 */ /* 0x000fc40007ffe0ff */
[----:B------:R-:W-:Y:S01]  /*c230*/  VIADD R19, R3, 0xb0 ;  /* 0x000000b003137836 */ /* 0x000fe20000000000 */
[----:B------:R4:W-:Y:S01]  /*c240*/  @!P3 ST.E.64 desc[UR6][R20.64], R92 ;  /* 0x0000005c1400b985 */ /* 0x0009e2000c101b06 */
[----:B------:R-:W-:Y:S02]  /*c250*/  ISETP.GE.AND P3, PT, R2, UR4, PT ;  /* 0x0000000402007c0c */ /* 0x000fe4000bf66270 */
[----:B------:R-:W-:Y:S02]  /*c260*/  ISETP.GE.AND P6, PT, R23, UR4, PT ;  /* 0x0000000417007c0c */ /* 0x000fe4000bfc6270 */
[----:B------:R-:W-:Y:S02]  /*c270*/  ISETP.GE.AND P4, PT, R19, UR4, PT ;  /* 0x0000000413007c0c */ /* 0x000fe4000bf86270 */
[----:B------:R-:W-:Y:S02]  /*c280*/  @!P0 LEA.HI R24, R24, R24, RZ, 0x1 ;  /* 0x0000001818188211 */ /* 0x000fe400078f08ff */
[----:B------:R-:W-:-:S02]  /*c290*/  @!P1 LEA.HI R25, R25, R25, RZ, 0x1 ;  /* 0x0000001919199211 */ /* 0x000fc400078f08ff */
[----:B0-----:R-:W-:Y:S02]  /*c2a0*/  @!P0 LOP3.LUT R11, R24, 0xfffffffe, RZ, 0xc0, !PT ;  /* 0xfffffffe180b8812 */ /* 0x001fe400078ec0ff */
[----:B------:R-:W-:Y:S02]  /*c2b0*/  @!P2 LEA.HI R0, R0, R0, RZ, 0x1 ;  /* 0x000000000000a211 */ /* 0x000fe400078f08ff */
[----:B------:R-:W-:Y:S01]  /*c2c0*/  @!P3 LEA.HI R2, R2, R2, RZ, 0x1 ;  /* 0x000000020202b211 */ /* 0x000fe200078f08ff */
[--C-:B------:R-:W-:Y:S01]  /*c2d0*/  @!P0 IMAD.WIDE R10, R11, 0x4, R4.reuse ;  /* 0x000000040b0a8825 */ /* 0x100fe200078e0204 */
[----:B-1----:R-:W-:Y:S02]  /*c2e0*/  @!P1 LOP3.LUT R13, R25, 0xfffffffe, RZ, 0xc0, !PT ;  /* 0xfffffffe190d9812 */ /* 0x002fe400078ec0ff */
[----:B------:R-:W-:Y:S02]  /*c2f0*/  @!P4 LEA.HI R19, R19, R19, RZ, 0x1 ;  /* 0x000000131313c211 */ /* 0x000fe400078f08ff */
[----:B--2---:R-:W-:Y:S01]  /*c300*/  @!P2 LOP3.LUT R15, R0, 0xfffffffe, RZ, 0xc0, !PT ;  /* 0xfffffffe000fa812 */ /* 0x004fe200078ec0ff */
[--C-:B------:R-:W-:Y:S01]  /*c310*/  @!P1 IMAD.WIDE R12, R13, 0x4, R4.reuse ;  /* 0x000000040d0c9825 */ /* 0x100fe200078e0204 */
[----:B------:R-:W-:Y:S01]  /*c320*/  @!P5 LEA.HI R22, R22, R22, RZ, 0x1 ;  /* 0x000000161616d211 */ /* 0x000fe200078f08ff */
[----:B------:R0:W-:Y:S01]  /*c330*/  @!P0 ST.E.64 desc[UR6][R10.64], R96 ;  /* 0x000000600a008985 */ /* 0x0001e2000c101b06 */
[----:B---3--:R-:W-:Y:S01]  /*c340*/  @!P3 LOP3.LUT R17, R2, 0xfffffffe, RZ, 0xc0, !PT ;  /* 0xfffffffe0211b812 */ /* 0x008fe200078ec0ff */
[----:B------:R-:W-:Y:S01]  /*c350*/  @!P2 IMAD.WIDE R14, R15, 0x4, R4 ;  /* 0x000000040f0ea825 */ /* 0x000fe200078e0204 */
[----:B------:R-:W-:Y:S01]  /*c360*/  @!P6 LEA.HI R23, R23, R23, RZ, 0x1 ;  /* 0x000000171717e211 */ /* 0x000fe200078f08ff */
[----:B------:R1:W-:Y:S01]  /*c370*/  @!P1 ST.E.64 desc[UR6][R12.64], R100 ;  /* 0x000000640c009985 */ /* 0x0003e2000c101b06 */
[----:B------:R-:W-:Y:S01]  /*c380*/  @!P4 LOP3.LUT R19, R19, 0xfffffffe, RZ, 0xc0, !PT ;  /* 0xfffffffe1313c812 */ /* 0x000fe200078ec0ff */
[----:B------:R-:W-:Y:S01]  /*c390*/  VIADD R0, R3, 0xc8 ;  /* 0x000000c803007836 */ /* 0x000fe20000000000 */
[----:B----4-:R-:W-:Y:S01]  /*c3a0*/  @!P5 LOP3.LUT R21, R22, 0xfffffffe, RZ, 0xc0, !PT ;  /* 0xfffffffe1615d812 */ /* 0x010fe200078ec0ff */
[----:B------:R2:W-:Y:S01]  /*c3b0*/  @!P2 ST.E.64 desc[UR6][R14.64], R104 ;  /* 0x000000680e00a985 */ /* 0x0005e2000c101b06 */
[----:B------:R-:W-:Y:S01]  /*c3c0*/  @!P6 LOP3.LUT R23, R23, 0xfffffffe, RZ, 0xc0, !PT ;  /* 0xfffffffe1717e812 */ /* 0x000fe200078ec0ff */
[C---:B------:R-:W-:Y:S01]  /*c3d0*/  VIADD R2, R3.reuse, 0xd0 ;  /* 0x000000d003027836 */ /* 0x040fe20000000000 */
[----:B------:R-:W-:Y:S01]  /*c3e0*/  ISETP.GE.AND P0, PT, R0, UR4, PT ;  /* 0x0000000400007c0c */ /* 0x000fe2000bf06270 */
[----:B------:R-:W-:-:S02]  /*c3f0*/  VIADD R22, R3, 0xe0 ;  /* 0x000000e003167836 */ /* 0x000fc40000000000 */
[----:B0-----:R-:W-:Y:S01]  /*c400*/  @!P3 IMAD.WIDE R10, R17, 0x4, R4 ;  /* 0x00000004110ab825 */ /* 0x001fe200078e0204 */
[----:B------:R-:W-:-:S03]  /*c410*/  ISETP.GE.AND P1, PT, R2, UR4, PT ;  /* 0x0000000402007c0c */ /* 0x000fc6000bf26270 */
[--C-:B-1----:R-:W-:Y:S01]  /*c420*/  @!P4 IMAD.WIDE R12, R19, 0x4, R4.reuse ;  /* 0x00000004130cc825 */ /* 0x102fe200078e0204 */
[----:B------:R0:W-:Y:S01]  /*c430*/  @!P3 ST.E.64 desc[UR6][R10.64], R108 ;  /* 0x0000006c0a00b985 */ /* 0x0001e2000c101b06 */
[----:B------:R-:W-:Y:S02]  /*c440*/  IADD3 R19, R3, 0xd8, RZ ;  /* 0x000000d803137810 */ /* 0x000fe40007ffe0ff */
[--C-:B------:R-:W-:Y:S01]  /*c450*/  @!P5 IMAD.WIDE R16, R21, 0x4, R4.reuse ;  /* 0x000000041510d825 */ /* 0x100fe200078e0204 */
[----:B------:R1:W-:Y:S01]  /*c460*/  @!P4 ST.E.64 desc[UR6][R12.64], R112 ;  /* 0x000000700c00c985 */ /* 0x0003e2000c101b06 */
[----:B--2---:R-:W-:Y:S02]  /*c470*/  IADD3 R15, R3, 0xf0, RZ ;  /* 0x000000f0030f7810 */ /* 0x004fe40007ffe0ff */
[----:B------:R-:W-:Y:S01]  /*c480*/  @!P6 IMAD.WIDE R20, R23, 0x4, R4 ;  /* 0x000000041714e825 */ /* 0x000fe200078e0204 */
[----:B------:R2:W-:Y:S01]  /*c490*/  @!P5 ST.E.64 desc[UR6][R16.64], R116 ;  /* 0x000000741000d985 */ /* 0x0005e2000c101b06 */
[----:B------:R-:W-:-:S02]  /*c4a0*/  ISETP.GE.AND P2, PT, R19, UR4, PT ;  /* 0x0000000413007c0c */ /* 0x000fc4000bf46270 */
[C---:B------:R-:W-:Y:S01]  /*c4b0*/  VIADD R14, R3.reuse, 0xe8 ;  /* 0x000000e8030e7836 */ /* 0x040fe20000000000 */
[----:B------:R3:W-:Y:S01]  /*c4c0*/  @!P6 ST.E.64 desc[UR6][R20.64], R120 ;  /* 0x000000781400e985 */ /* 0x0007e2000c101b06 */
[----:B------:R-:W-:Y:S01]  /*c4d0*/  ISETP.GE.AND P3, PT, R22, UR4, PT ;  /* 0x0000000416007c0c */ /* 0x000fe2000bf66270 */
[----:B0-----:R-:W-:Y:S01]  /*c4e0*/  VIADD R11, R3, 0xf8 ;  /* 0x000000f8030b7836 */ /* 0x001fe20000000000 */
[----:B------:R-:W-:Y:S02]  /*c4f0*/  ISETP.GE.AND P5, PT, R15, UR4, PT ;  /* 0x000000040f007c0c */ /* 0x000fe4000bfa6270 */
[----:B------:R-:W-:Y:S02]  /*c500*/  ISETP.GE.AND P4, PT, R14, UR4, PT ;  /* 0x000000040e007c0c */ /* 0x000fe4000bf86270 */
[----:B------:R-:W-:Y:S02]  /*c510*/  ISETP.GE.AND P6, PT, R11, UR4, PT ;  /* 0x000000040b007c0c */ /* 0x000fe4000bfc6270 */
[----:B------:R-:W-:-:S02]  /*c520*/  @!P0 LEA.HI R0, R0, R0, RZ, 0x1 ;  /* 0x0000000000008211 */ /* 0x000fc400078f08ff */
[----:B------:R-:W-:Y:S02]  /*c530*/  @!P1 LEA.HI R2, R2, R2, RZ, 0x1 ;  /* 0x0000000202029211 */ /* 0x000fe400078f08ff */
[----:B------:R-:W-:Y:S02]  /*c540*/  @!P2 LEA.HI R19, R19, R19, RZ, 0x1 ;  /* 0x000000131313a211 */ /* 0x000fe400078f08ff */
[----:B------:R-:W-:Y:S02]  /*c550*/  @!P3 LEA.HI R22, R22, R22, RZ, 0x1 ;  /* 0x000000161616b211 */ /* 0x000fe400078f08ff */
[----:B------:R-:W-:Y:S02]  /*c560*/  @!P5 LEA.HI R10, R15, R15, RZ, 0x1 ;  /* 0x0000000f0f0ad211 */ /* 0x000fe400078f08ff */
[----:B------:R-:W-:Y:S02]  /*c570*/  @!P4 LEA.HI R14, R14, R14, RZ, 0x1 ;  /* 0x0000000e0e0ec211 */ /* 0x000fe400078f08ff */
[----:B-1----:R-:W-:-:S02]  /*c580*/  @!P6 LEA.HI R12, R11, R11, RZ, 0x1 ;  /* 0x0000000b0b0ce211 */ /* 0x002fc400078f08ff */
[----:B------:R-:W-:Y:S02]  /*c590*/  @!P0 LOP3.LUT R11, R0, 0xfffffffe, RZ, 0xc0, !PT ;  /* 0xfffffffe000b8812 */ /* 0x000fe400078ec0ff */
[----:B------:R-:W-:Y:S02]  /*c5a0*/  @!P1 LOP3.LUT R13, R2, 0xfffffffe, RZ, 0xc0, !PT ;  /* 0xfffffffe020d9812 */ /* 0x000fe400078ec0ff */
[----:B------:R-:W-:Y:S02]  /*c5b0*/  @!P2 LOP3.LUT R15, R19, 0xfffffffe, RZ, 0xc0, !PT ;  /* 0xfffffffe130fa812 */ /* 0x000fe400078ec0ff */
[----:B--2---:R-:W-:Y:S02]  /*c5c0*/  @!P3 LOP3.LUT R17, R22, 0xfffffffe, RZ, 0xc0, !PT ;  /* 0xfffffffe1611b812 */ /* 0x004fe400078ec0ff */
[----:B---3--:R-:W-:Y:S01]  /*c5d0*/  @!P4 LOP3.LUT R21, R14, 0xfffffffe, RZ, 0xc0, !PT ;  /* 0xfffffffe0e15c812 */ /* 0x008fe200078ec0ff */
[----:B------:R-:W-:Y:S01]  /*c5e0*/  @!P2 IMAD.WIDE R14, R15, 0x4, R4 ;  /* 0x000000040f0ea825 */ /* 0x000fe200078e0204 */
[----:B------:R-:W-:-:S02]  /*c5f0*/  @!P5 LOP3.LUT R23, R10, 0xfffffffe, RZ, 0xc0, !PT ;  /* 0xfffffffe0a17d812 */ /* 0x000fc400078ec0ff */
[----:B------:R-:W-:Y:S01]  /*c600*/  @!P6 LOP3.LUT R19, R12, 0xfffffffe, RZ, 0xc0, !PT ;  /* 0xfffffffe0c13e812 */ /* 0x000fe200078ec0ff */
[----:B------:R-:W-:-:S04]  /*c610*/  @!P0 IMAD.WIDE R10, R11, 0x4, R4 ;  /* 0x000000040b0a8825 */ /* 0x000fc800078e0204 */
[--C-:B------:R-:W-:Y:S01]  /*c620*/  @!P1 IMAD.WIDE R12, R13, 0x4, R4.reuse ;  /* 0x000000040d0c9825 */ /* 0x100fe200078e0204 */
[----:B------:R0:W-:Y:S03]  /*c630*/  @!P0 ST.E.64 desc[UR6][R10.64], R124 ;  /* 0x0000007c0a008985 */ /* 0x0001e6000c101b06 */
[--C-:B------:R-:W-:Y:S01]  /*c640*/  @!P3 IMAD.WIDE R16, R17, 0x4, R4.reuse ;  /* 0x000000041110b825 */ /* 0x100fe200078e0204 */
[----:B------:R0:W-:Y:S03]  /*c650*/  @!P1 ST.E.64 desc[UR6][R12.64], R128 ;  /* 0x000000800c009985 */ /* 0x0001e6000c101b06 */
[--C-:B------:R-:W-:Y:S01]  /*c660*/  @!P4 IMAD.WIDE R20, R21, 0x4, R4.reuse ;  /* 0x000000041514c825 */ /* 0x100fe200078e0204 */
[----:B------:R0:W-:Y:S03]  /*c670*/  @!P2 ST.E.64 desc[UR6][R14.64], R132 ;  /* 0x000000840e00a985 */ /* 0x0001e6000c101b06 */
[--C-:B------:R-:W-:Y:S01]  /*c680*/  @!P5 IMAD.WIDE R22, R23, 0x4, R4.reuse ;  /* 0x000000041716d825 */ /* 0x100fe200078e0204 */
[----:B------:R0:W-:Y:S03]  /*c690*/  @!P3 ST.E.64 desc[UR6][R16.64], R136 ;  /* 0x000000881000b985 */ /* 0x0001e6000c101b06 */
[----:B------:R-:W-:Y:S01]  /*c6a0*/  @!P6 IMAD.WIDE R4, R19, 0x4, R4 ;  /* 0x000000041304e825 */ /* 0x000fe200078e0204 */
[----:B------:R0:W-:Y:S04]  /*c6b0*/  @!P4 ST.E.64 desc[UR6][R20.64], R140 ;  /* 0x0000008c1400c985 */ /* 0x0001e8000c101b06 */
[----:B------:R0:W-:Y:S04]  /*c6c0*/  @!P5 ST.E.64 desc[UR6][R22.64], R144 ;  /* 0x000000901600d985 */ /* 0x0001e8000c101b06 */
[----:B------:R0:W-:Y:S02]  /*c6d0*/  @!P6 ST.E.64 desc[UR6][R4.64], R148 ;  /* 0x000000940400e985 */ /* 0x0001e4000c101b06 */
.L_x_37:
[----:B------:R-:W-:Y:S05]  /*c6e0*/  BSYNC B0 ;  /* 0x0000000000007941 */ /* 0x000fea0003800000 */
.L_x_36:
[----:B------:R-:W-:Y:S01]  /*c6f0*/  ISETP.GE.AND P0, PT, R9, R8, PT ;  /* 0x000000080900720c */ /* 0x000fe20003f06270 */
[----:B0---4-:R0:W1:Y:S04]  /*c700*/  SHFL.IDX PT, R5, R7, 0x1, 0x1c1f ;  /* 0x003c1f0007057f89 */ /* 0x01106800000e0000 */
[----:B---3--:R0:W3:Y:S08]  /*c710*/  SHFL.IDX PT, R4, R6, 0x1, 0x1c1f ;  /* 0x003c1f0006047f89 */ /* 0x0080f000000e0000 */
[----:B0-----:R-:W-:Y:S05]  /*c720*/  @P0 BRA `(.L_x_8) ;  /* 0x0000004c00940947 */ /* 0x001fea0003800000 */
[C---:B--2---:R-:W-:Y:S01]  /*c730*/  VIADD R0, R3.reuse, 0x8 ;  /* 0x0000000803007836 */ /* 0x044fe20000000000 */
[C---:B------:R-:W-:Y:S01]  /*c740*/  IADD3 R2, R3.reuse, 0x10, RZ ;  /* 0x0000001003027810 */ /* 0x040fe20007ffe0ff */
[----:B------:R-:W-:Y:S01]  /*c750*/  ULDC UR4, c[0x0][0xac8] ;  /* 0x0002b20000047ab9 */ /* 0x000fe20000000800 */
[C---:B------:R-:W-:Y:S01]  /*c760*/  VIADD R12, R3.reuse, 0x18 ;  /* 0x00000018030c7836 */ /* 0x040fe20000000000 */
[C---:B------:R-:W-:Y:S01]  /*c770*/  ISETP.GE.AND P0, PT, R3.reuse, UR4, PT ;  /* 0x0000000403007c0c */ /* 0x040fe2000bf06270 */
[C---:B------:R-:W-:Y:S01]  /*c780*/  VIADD R13, R3.reuse, 0x20 ;  /* 0x00000020030d7836 */ /* 0x040fe20000000000 */
[----:B------:R-:W-:Y:S01]  /*c790*/  ISETP.GE.AND P1, PT, R0, UR4, PT ;  /* 0x0000000400007c0c */ /* 0x000fe2000bf26270 */
[----:B------:R-:W-:Y:S01]  /*c7a0*/  ULDC.64 UR6, c[0x0][0x208] ;  /* 0x0000820000067ab9 */ /* 0x000fe20000000a00 */
[----:B------:R-:W-:Y:S01]  /*c7b0*/  ISETP.GE.AND P2, PT, R2, UR4, PT ;  /* 0x0000000402007c0c */ /* 0x000fe2000bf46270 */
[C---:B------:R-:W-:Y:S01]  /*c7c0*/  VIADD R14, R3.reuse, 0x38 ;  /* 0x00000038030e7836 */ /* 0x040fe20000000000 */
[----:B------:R-:W-:Y:S01]  /*c7d0*/  ISETP.GE.AND P5, PT, R12, UR4, PT ;  /* 0x000000040c007c0c */ /* 0x000fe2000bfa6270 */
[----:B------:R-:W-:Y:S01]  /*c7e0*/  VIADD R16, R3, 0x48 ;  /* 0x0000004803107836 */ /* 0x000fe20000000000 */
[----:B------:R-:W-:Y:S01]  /*c7f0*/  ISETP.GE.AND P6, PT, R13, UR4, PT ;  /* 0x000000040d007c0c */ /* 0x000fe2000bfc6270 */
[C---:B------:R-:W-:Y:S01]  /*c800*/  VIADD R20, R3.reuse, 0x50 ;  /* 0x0000005003147836 */ /* 0x040fe20000000000 */
[----:B------:R-:W-:-:S02]  /*c810*/  IADD3 R15, R3, 0x40, RZ ;  /* 0x00000040030f7810 */ /* 0x000fc40007ffe0ff */
[----:B------:R-:W-:Y:S01]  /*c820*/  ISETP.GE.AND P4, PT, R16, UR4, PT ;  /* 0x0000000410007c0c */ /* 0x000fe2000bf86270 */
[--C-:B-1-3--:R-:W-:Y:S01]  /*c830*/  @!P0 IMAD.WIDE R6, R3, 0x4, R4.reuse ;  /* 0x0000000403068825 */ /* 0x10afe200078e0204 */
[----:B------:R-:W-:Y:S02]  /*c840*/  ISETP.GE.AND P3, PT, R15, UR4, PT ;  /* 0x000000040f007c0c */ /* 0x000fe4000bf66270 */
[----:B------:R-:W-:Y:S02]  /*c850*/  @!P1 LEA.HI R0, R0, R0, RZ, 0x1 ;  /* 0x0000000000009211 */ /* 0x000fe400078f08ff */
[----:B------:R-:W-:Y:S01]  /*c860*/  @!P2 LEA.HI R2, R2, R2, RZ, 0x1 ;  /* 0x000000020202a211 */ /* 0x000fe200078f08ff */
[----:B------:R0:W-:Y:S01]  /*c870*/  @!P0 ST.E.64 desc[UR6][R6.64], R26 ;  /* 0x0000001a06008985 */ /* 0x0001e2000c101b06 */
[----:B------:R-:W-:Y:S02]  /*c880*/  @!P1 LOP3.LUT R9, R0, 0xfffffffe, RZ, 0xc0, !PT ;  /* 0xfffffffe00099812 */ /* 0x000fe400078ec0ff */
[----:B------:R-:W-:Y:S01]  /*c890*/  @!P2 LOP3.LUT R11, R2, 0xfffffffe, RZ, 0xc0, !PT ;  /* 0xfffffffe020ba812 */ /* 0x000fe200078ec0ff */
[C---:B------:R-:W-:Y:S01]  /*c8a0*/  VIADD R2, R3.reuse, 0x30 ;  /* 0x0000003003027836 */ /* 0x040fe20000000000 */
[----:B------:R-:W-:Y:S01]  /*c8b0*/  IADD3 R0, R3, 0x28, RZ ;  /* 0x0000002803007810 */ /* 0x000fe20007ffe0ff */
[----:B------:R-:W-:Y:S01]  /*c8c0*/  @!P1 IMAD.WIDE R8, R9, 0x4, R4 ;  /* 0x0000000409089825 */ /* 0x000fe200078e0204 */
[----:B------:R-:W-:-:S02]  /*c8d0*/  @!P5 LEA.HI R12, R12, R12, RZ, 0x1 ;  /* 0x0000000c0c0cd211 */ /* 0x000fc400078f08ff */
[----:B------:R-:W-:Y:S01]  /*c8e0*/  ISETP.GE.AND P0, PT, R0, UR4, PT ;  /* 0x0000000400007c0c */ /* 0x000fe2000bf06270 */
[----:B------:R-:W-:Y:S01]  /*c8f0*/  @!P2 IMAD.WIDE R10, R11, 0x4, R4 ;  /* 0x000000040b0aa825 */ /* 0x000fe200078e0204 */
[----:B------:R1:W-:Y:S01]  /*c900*/  @!P1 ST.E.64 desc[UR6][R8.64], R30 ;  /* 0x0000001e08009985 */ /* 0x0003e2000c101b06 */
[----:B------:R-:W-:Y:S02]  /*c910*/  ISETP.GE.AND P1, PT, R2, UR4, PT ;  /* 0x0000000402007c0c */ /* 0x000fe4000bf26270 */
[----:B------:R-:W-:Y:S01]  /*c920*/  @!P6 LEA.HI R13, R13, R13, RZ, 0x1 ;  /* 0x0000000d0d0de211 */ /* 0x000fe200078f08ff */
[----:B------:R2:W-:Y:S01]  /*c930*/  @!P2 ST.E.64 desc[UR6][R10.64], R34 ;  /* 0x000000220a00a985 */ /* 0x0005e2000c101b06 */
[----:B------:R-:W-:Y:S02]  /*c940*/  ISETP.GE.AND P2, PT, R14, UR4, PT ;  /* 0x000000040e007c0c */ /* 0x000fe4000bf46270 */
[----:B0-----:R-:W-:Y:S02]  /*c950*/  @!P5 LOP3.LUT R7, R12, 0xfffffffe, RZ, 0xc0, !PT ;  /* 0xfffffffe0c07d812 */ /* 0x001fe400078ec0ff */
[----:B------:R-:W-:-:S02]  /*c960*/  @!P4 LEA.HI R16, R16, R16, RZ, 0x1 ;  /* 0x000000101010c211 */ /* 0x000fc400078f08ff */
[----:B------:R-:W-:Y:S01]  /*c970*/  @!P0 LEA.HI R0, R0, R0, RZ, 0x1 ;  /* 0x0000000000008211 */ /* 0x000fe200078f08ff */
[--C-:B------:R-:W-:Y:S01]  /*c980*/  @!P5 IMAD.WIDE R6, R7, 0x4, R4.reuse ;  /* 0x000000040706d825 */ /* 0x100fe200078e0204 */
[----:B------:R-:W-:Y:S02]  /*c990*/  @!P4 LOP3.LUT R19, R16, 0xfffffffe, RZ, 0xc0, !PT ;  /* 0xfffffffe1013c812 */ /* 0x000fe400078ec0ff */
[----:B-1----:R-:W-:Y:S02]  /*c9a0*/  @!P6 LOP3.LUT R9, R13, 0xfffffffe, RZ, 0xc0, !PT ;  /* 0xfffffffe0d09e812 */ /* 0x002fe400078ec0ff */
[----:B------:R-:W-:Y:S01]  /*c9b0*/  @!P1 LEA.HI R2, R2, R2, RZ, 0x1 ;  /* 0x0000000202029211 */ /* 0x000fe200078f08ff */
[----:B------:R0:W-:Y:S01]  /*c9c0*/  @!P5 ST.E.64 desc[UR6][R6.64], R38 ;  /* 0x000000260600d985 */ /* 0x0001e2000c101b06 */
[----:B------:R-:W-:Y:S01]  /*c9d0*/  @!P2 LEA.HI R14, R14, R14, RZ, 0x1 ;  /* 0x0000000e0e0ea211 */ /* 0x000fe200078f08ff */
[----:B------:R-:W-:Y:S01]  /*c9e0*/  @!P6 IMAD.WIDE R8, R9, 0x4, R4 ;  /* 0x000000040908e825 */ /* 0x000fe200078e0204 */
[----:B--2---:R-:W-:-:S02]  /*c9f0*/  @!P3 LEA.HI R10, R15, R15, RZ, 0x1 ;  /* 0x0000000f0f0ab211 */ /* 0x004fc400078f08ff */
[----:B------:R-:W-:Y:S01]  /*ca00*/  @!P0 LOP3.LUT R11, R0, 0xfffffffe, RZ, 0xc0, !PT ;  /* 0xfffffffe000b8812 */ /* 0x000fe200078ec0ff */
[C---:B------:R-:W-:Y:S01]  /*ca10*/  VIADD R0, R3.reuse, 0x60 ;  /* 0x0000006003007836 */ /* 0x040fe20000000000 */
[----:B------:R-:W-:Y:S01]  /*ca20*/  @!P1 LOP3.LUT R13, R2, 0xfffffffe, RZ, 0xc0, !PT ;  /* 0xfffffffe020d9812 */ /* 0x000fe200078ec0ff */
[----:B------:R1:W-:Y:S01]  /*ca30*/  @!P6 ST.E.64 desc[UR6][R8.64], R42 ;  /* 0x0000002a0800e985 */ /* 0x0003e2000c101b06 */
[----:B------:R-:W-:Y:S01]  /*ca40*/  @!P2 LOP3.LUT R15, R14, 0xfffffffe, RZ, 0xc0, !PT ;  /* 0xfffffffe0e0fa812 */ /* 0x000fe200078ec0ff */
[C---:B------:R-:W-:Y:S01]  /*ca50*/  VIADD R2, R3.reuse, 0x68 ;  /* 0x0000006803027836 */ /* 0x040fe20000000000 */
[----:B------:R-:W-:Y:S02]  /*ca60*/  @!P3 LOP3.LUT R17, R10, 0xfffffffe, RZ, 0xc0, !PT ;  /* 0xfffffffe0a11b812 */ /* 0x000fe400078ec0ff */
[----:B------:R-:W-:Y:S01]  /*ca70*/  IADD3 R21, R3, 0x58, RZ ;  /* 0x0000005803157810 */ /* 0x000fe20007ffe0ff */
[----:B0-----:R-:W-:Y:S01]  /*ca80*/  @!P0 IMAD.WIDE R6, R11, 0x4, R4 ;  /* 0x000000040b068825 */ /* 0x001fe200078e0204 */
[----:B------:R-:W-:-:S02]  /*ca90*/  ISETP.GE.AND P5, PT, R20, UR4, PT ;  /* 0x0000000414007c0c */ /* 0x000fc4000bfa6270 */
[----:B------:R-:W-:Y:S01]  /*caa0*/  ISETP.GE.AND P6, PT, R21, UR4, PT ;  /* 0x0000000415007c0c */ /* 0x000fe2000bfc6270 */
[--C-:B------:R-:W-:Y:S01]  /*cab0*/  @!P2 IMAD.WIDE R10, R15, 0x4, R4.reuse ;  /* 0x000000040f0aa825 */ /* 0x100fe200078e0204 */
[----:B------:R0:W-:Y:S01]  /*cac0*/  @!P0 ST.E.64 desc[UR6][R6.64], R46 ;  /* 0x0000002e06008985 */ /* 0x0001e2000c101b06 */
[----:B------:R-:W-:Y:S02]  /*cad0*/  IADD3 R16, R3, 0x70, RZ ;  /* 0x0000007003107810 */ /* 0x000fe40007ffe0ff */
[----:B-1----:R-:W-:-:S04]  /*cae0*/  @!P1 IMAD.WIDE R8, R13, 0x4, R4 ;  /* 0x000000040d089825 */ /* 0x002fc800078e0204 */
[--C-:B------:R-:W-:Y:S01]  /*caf0*/  @!P3 IMAD.WIDE R12, R17, 0x4, R4.reuse ;  /* 0x00000004110cb825 */ /* 0x100fe200078e0204 */
[----:B------:R1:W-:Y:S01]  /*cb00*/  @!P1 ST.E.64 desc[UR6][R8.64], R50 ;  /* 0x0000003208009985 */ /* 0x0003e2000c101b06 */
[----:B------:R-:W-:Y:S02]  /*cb10*/  @!P5 LEA.HI R20, R20, R20, RZ, 0x1 ;  /* 0x000000141414d211 */ /* 0x000fe400078f08ff */
[----:B------:R-:W-:Y:S01]  /*cb20*/  @!P4 IMAD.WIDE R14, R19, 0x4, R4 ;  /* 0x00000004130ec825 */ /* 0x000fe200078e0204 */
[----:B------:R2:W-:Y:S01]  /*cb30*/  @!P2 ST.E.64 desc[UR6][R10.64], R54 ;  /* 0x000000360a00a985 */ /* 0x0005e2000c101b06 */
[----:B------:R-:W-:Y:S02]  /*cb40*/  ISETP.GE.AND P2, PT, R16, UR4, PT ;  /* 0x0000000410007c0c */ /* 0x000fe4000bf46270 */
[C---:B------:R-:W-:Y:S01]  /*cb50*/  VIADD R17, R3.reuse, 0x78 ;  /* 0x0000007803117836 */ /* 0x040fe20000000000 */
[----:B------:R3:W-:Y:S01]  /*cb60*/  @!P3 ST.E.64 desc[UR6][R12.64], R58 ;  /* 0x0000003a0c00b985 */ /* 0x0007e2000c101b06 */
[----:B------:R-:W-:Y:S01]  /*cb70*/  VIADD R19, R3, 0x80 ;  /* 0x0000008003137836 */ /* 0x000fe20000000000 */
[----:B------:R-:W-:-:S02]  /*cb80*/  ISETP.GE.AND P3, PT, R2, UR4, PT ;  /* 0x0000000402007c0c */ /* 0x000fc4000bf66270 */
[----:B------:R4:W-:Y:S01]  /*cb90*/  @!P4 ST.E.64 desc[UR6][R14.64], R62 ;  /* 0x0000003e0e00c985 */ /* 0x0009e2000c101b06 */
[----:B------:R-:W-:Y:S02]  /*cba0*/  ISETP.GE.AND P4, PT, R0, UR4, PT ;  /* 0x0000000400007c0c */ /* 0x000fe4000bf86270 */
[----:B------:R-:W-:Y:S02]  /*cbb0*/  ISETP.GE.AND P1, PT, R17, UR4, PT ;  /* 0x0000000411007c0c */ /* 0x000fe4000bf26270 */
[----:B------:R-:W-:Y:S02]  /*cbc0*/  ISETP.GE.AND P0, PT, R19, UR4, PT ;  /* 0x0000000413007c0c */ /* 0x000fe4000bf06270 */
        /* <DEDUP_REMOVED lines=15> */
[C---:B------:R-:W-:Y:S01]  /*ccc0*/  VIADD R0, R3.reuse, 0x98 ;  /* 0x0000009803007836 */ /* 0x040fe20000000000 */
[----:B----4-:R-:W-:Y:S01]  /*ccd0*/  @!P2 LOP3.LUT R15, R16, 0xfffffffe, RZ, 0xc0, !PT ;  /* 0xfffffffe100fa812 */ /* 0x010fe200078ec0ff */
[----:B------:R-:W-:Y:S01]  /*cce0*/  VIADD R16, R3, 0xa8 ;  /* 0x000000a803107836 */ /* 0x000fe20000000000 */
[----:B------:R-:W-:-:S02]  /*ccf0*/  @!P1 LOP3.LUT R17, R17, 0xfffffffe, RZ, 0xc0, !PT ;  /* 0xfffffffe11119812 */ /* 0x000fc400078ec0ff */
[----:B------:R-:W-:Y:S02]  /*cd00*/  IADD3 R20, R3, 0x88, RZ ;  /* 0x0000008803147810 */ /* 0x000fe40007ffe0ff */
[----:B------:R-:W-:Y:S01]  /*cd10*/  @!P0 LOP3.LUT R19, R19, 0xfffffffe, RZ, 0xc0, !PT ;  /* 0xfffffffe13138812 */ /* 0x000fe200078ec0ff */
[--C-:B0-----:R-:W-:Y:S01]  /*cd20*/  @!P4 IMAD.WIDE R6, R11, 0x4, R4.reuse ;  /* 0x000000040b06c825 */ /* 0x101fe200078e0204 */
[----:B------:R-:W-:Y:S02]  /*cd30*/  ISETP.GE.AND P6, PT, R20, UR4, PT ;  /* 0x0000000414007c0c */ /* 0x000fe4000bfc6270 */
[----:B------:R-:W-:Y:S01]  /*cd40*/  ISETP.GE.AND P5, PT, R21, UR4, PT ;  /* 0x0000000415007c0c */ /* 0x000fe2000bfa6270 */
[--C-:B-1----:R-:W-:Y:S01]  /*cd50*/  @!P3 IMAD.WIDE R8, R13, 0x4, R4.reuse ;  /* 0x000000040d08b825 */ /* 0x102fe200078e0204 */
[----:B------:R0:W-:Y:S01]  /*cd60*/  @!P4 ST.E.64 desc[UR6][R6.64], R74 ;  /* 0x0000004a0600c985 */ /* 0x0001e2000c101b06 */
[----:B------:R-:W-:Y:S02]  /*cd70*/  IADD3 R2, R3, 0xa0, RZ ;  /* 0x000000a003027810 */ /* 0x000fe40007ffe0ff */
[----:B------:R-:W-:Y:S01]  /*cd80*/  @!P2 IMAD.WIDE R10, R15, 0x4, R4 ;  /* 0x000000040f0aa825 */ /* 0x000fe200078e0204 */
[----:B------:R1:W-:Y:S01]  /*cd90*/  @!P3 ST.E.64 desc[UR6][R8.64], R78 ;  /* 0x0000004e0800b985 */ /* 0x0003e2000c101b06 */
[----:B------:R-:W-:-:S02]  /*cda0*/  ISETP.GE.AND P4, PT, R2, UR4, PT ;  /* 0x0000000402007c0c */ /* 0x000fc4000bf86270 */
[--C-:B------:R-:W-:Y:S01]  /*cdb0*/  @!P1 IMAD.WIDE R12, R17, 0x4, R4.reuse ;  /* 0x00000004110c9825 */ /* 0x100fe200078e0204 */
[----:B------:R2:W-:Y:S01]  /*cdc0*/  @!P2 ST.E.64 desc[UR6][R10.64], R82 ;  /* 0x000000520a00a985 */ /* 0x0005e2000c101b06 */
[----:B------:R-:W-:Y:S02]  /*cdd0*/  @!P6 LEA.HI R20, R20, R20, RZ, 0x1 ;  /* 0x000000141414e211 */ /* 0x000fe400078f08ff */
[----:B------:R-:W-:Y:S01]  /*cde0*/  @!P0 IMAD.WIDE R14, R19, 0x4, R4 ;  /* 0x00000004130e8825 */ /* 0x000fe200078e0204 */
[----:B------:R3:W-:Y:S01]  /*cdf0*/  @!P1 ST.E.64 desc[UR6][R12.64], R86 ;  /* 0x000000560c009985 */ /* 0x0007e2000c101b06 */
[C---:B------:R-:W-:Y:S02]  /*ce00*/  IADD3 R19, R3.reuse, 0xb8, RZ ;  /* 0x000000b803137810 */ /* 0x040fe40007ffe0ff */
[----:B------:R-:W-:Y:S01]  /*ce10*/  VIADD R17, R3, 0xb0 ;  /* 0x000000b003117836 */ /* 0x000fe20000000000 */
[----:B------:R4:W-:Y:S01]  /*ce20*/  @!P0 ST.E.64 desc[UR6][R14.64], R90 ;  /* 0x0000005a0e008985 */ /* 0x0009e2000c101b06 */
[----:B------:R-:W-:-:S02]  /*ce30*/  ISETP.GE.AND P0, PT, R0, UR4, PT ;  /* 0x0000000400007c0c */ /* 0x000fc4000bf06270 */
[----:B------:R-:W-:Y:S02]  /*ce40*/  @!P5 LEA.HI R21, R21, R21, RZ, 0x1 ;  /* 0x000000151515d211 */ /* 0x000fe400078f08ff */
[----:B------:R-:W-:Y:S02]  /*ce50*/  ISETP.GE.AND P3, PT, R16, UR4, PT ;  /* 0x0000000410007c0c */ /* 0x000fe4000bf66270 */
[----:B------:R-:W-:Y:S02]  /*ce60*/  ISETP.GE.AND P2, PT, R17, UR4, PT ;  /* 0x0000000411007c0c */ /* 0x000fe4000bf46270 */
[----:B0-----:R-:W-:Y:S01]  /*ce70*/  @!P6 LOP3.LUT R7, R20, 0xfffffffe, RZ, 0xc0, !PT ;  /* 0xfffffffe1407e812 */ /* 0x001fe200078ec0ff */
[----:B------:R-:W-:Y:S01]  /*ce80*/  VIADD R20, R3, 0xc0 ;  /* 0x000000c003147836 */ /* 0x000fe20000000000 */
[----:B------:R-:W-:Y:S02]  /*ce90*/  ISETP.GE.AND P1, PT, R19, UR4, PT ;  /* 0x0000000413007c0c */ /* 0x000fe4000bf26270 */
[----:B-1----:R-:W-:Y:S01]  /*cea0*/  @!P5 LOP3.LUT R9, R21, 0xfffffffe, RZ, 0xc0, !PT ;  /* 0xfffffffe1509d812 */ /* 0x002fe200078ec0ff */
[----:B------:R-:W-:Y:S01]  /*ceb0*/  @!P6 IMAD.WIDE R6, R7, 0x4, R4 ;  /* 0x000000040706e825 */ /* 0x000fe200078e0204 */
[----:B------:R-:W-:-:S02]  /*cec0*/  @!P0 LEA.HI R0, R0, R0, RZ, 0x1 ;  /* 0x0000000000008211 */ /* 0x000fc400078f08ff */
[----:B------:R-:W-:Y:S01]  /*ced0*/  @!P4 LEA.HI R2, R2, R2, RZ, 0x1 ;  /* 0x000000020202c211 */ /* 0x000fe200078f08ff */
[----:B------:R-:W-:Y:S01]  /*cee0*/  @!P5 IMAD.WIDE R8, R9, 0x4, R4 ;  /* 0x000000040908d825 */ /* 0x000fe200078e0204 */
[----:B--2---:R-:W-:Y:S01]  /*cef0*/  @!P0 LOP3.LUT R11, R0, 0xfffffffe, RZ, 0xc0, !PT ;  /* 0xfffffffe000b8812 */ /* 0x004fe200078ec0ff */
[----:B------:R0:W-:Y:S01]  /*cf00*/  @!P6 ST.E.64 desc[UR6][R6.64], R94 ;  /* 0x0000005e0600e985 */ /* 0x0001e2000c101b06 */
[----:B------:R-:W-:Y:S01]  /*cf10*/  @!P3 LEA.HI R16, R16, R16, RZ, 0x1 ;  /* 0x000000101010b211 */ /* 0x000fe200078f08ff */
[----:B------:R-:W-:Y:S01]  /*cf20*/  VIADD R21, R3, 0xc8 ;  /* 0x000000c803157836 */ /* 0x000fe20000000000 */
[----:B------:R-:W-:Y:S01]  /*cf30*/  @!P2 LEA.HI R17, R17, R17, RZ, 0x1 ;  /* 0x000000111111a211 */ /* 0x000fe200078f08ff */
[----:B------:R1:W-:Y:S01]  /*cf40*/  @!P5 ST.E.64 desc[UR6][R8.64], R98 ;  /* 0x000000620800d985 */ /* 0x0003e2000c101b06 */
[----:B------:R-:W-:Y:S02]  /*cf50*/  ISETP.GE.AND P5, PT, R20, UR4, PT ;  /* 0x0000000414007c0c */ /* 0x000fe4000bfa6270 */
[----:B------:R-:W-:-:S02]  /*cf60*/  @!P1 LEA.HI R19, R19, R19, RZ, 0x1 ;  /* 0x0000001313139211 */ /* 0x000fc400078f08ff */
[----:B---3--:R-:W-:Y:S01]  /*cf70*/  @!P4 LOP3.LUT R13, R2, 0xfffffffe, RZ, 0xc0, !PT ;  /* 0xfffffffe020dc812 */ /* 0x008fe200078ec0ff */
[C---:B------:R-:W-:Y:S01]  /*cf80*/  VIADD R2, R3.reuse, 0xd8 ;  /* 0x000000d803027836 */ /* 0x040fe20000000000 */
[----:B------:R-:W-:Y:S02]  /*cf90*/  IADD3 R0, R3, 0xd0, RZ ;  /* 0x000000d003007810 */ /* 0x000fe40007ffe0ff */
[----:B----4-:R-:W-:Y:S01]  /*cfa0*/  @!P3 LOP3.LUT R15, R16, 0xfffffffe, RZ, 0xc0, !PT ;  /* 0xfffffffe100fb812 */ /* 0x010fe200078ec0ff */
[--C-:B0-----:R-:W-:Y:S01]  /*cfb0*/  @!P0 IMAD.WIDE R6, R11, 0x4, R4.reuse ;  /* 0x000000040b068825 */ /* 0x101fe200078e0204 */
[----:B------:R-:W-:Y:S02]  /*cfc0*/  @!P2 LOP3.LUT R17, R17, 0xfffffffe, RZ, 0xc0, !PT ;  /* 0xfffffffe1111a812 */ /* 0x000fe400078ec0ff */
[----:B------:R-:W-:Y:S01]  /*cfd0*/  ISETP.GE.AND P6, PT, R21, UR4, PT ;  /* 0x0000000415007c0c */ /* 0x000fe2000bfc6270 */
[--C-:B-1----:R-:W-:Y:S01]  /*cfe0*/  @!P4 IMAD.WIDE R8, R13, 0x4, R4.reuse ;  /* 0x000000040d08c825 */ /* 0x102fe200078e0204 */
[----:B------:R-:W-:Y:S01]  /*cff0*/  @!P1 LOP3.LUT R19, R19, 0xfffffffe, RZ, 0xc0, !PT ;  /* 0xfffffffe13139812 */ /* 0x000fe200078ec0ff */
[----:B------:R0:W-:Y:S01]  /*d000*/  @!P0 ST.E.64 desc[UR6][R6.64], R102 ;  /* 0x0000006606008985 */ /* 0x0001e2000c101b06 */
[----:B------:R-:W-:Y:S01]  /*d010*/  ISETP.GE.AND P0, PT, R0, UR4, PT ;  /* 0x0000000400007c0c */ /* 0x000fe2000bf06270 */
[--C-:B------:R-:W-:Y:S01]  /*d020*/  @!P3 IMAD.WIDE R10, R15, 0x4, R4.reuse ;  /* 0x000000040f0ab825 */ /* 0x100fe200078e0204 */
[----:B------:R-:W-:Y:S01]  /*d030*/  @!P5 LEA.HI R20, R20, R20, RZ, 0x1 ;  /* 0x000000141414d211 */ /* 0x000fe200078f08ff */
[----:B------:R1:W-:Y:S02]  /*d040*/  @!P4 ST.E.64 desc[UR6][R8.64], R106 ;  /* 0x0000006a0800c985 */ /* 0x0003e4000c101b06 */
[--C-:B------:R-:W-:Y:S01]  /*d050*/  @!P2 IMAD.WIDE R12, R17, 0x4, R4.reuse ;  /* 0x00000004110ca825 */ /* 0x100fe200078e0204 */
[----:B------:R-:W-:Y:S01]  /*d060*/  IADD3 R17, R3, 0xe8, RZ ;  /* 0x000000e803117810 */ /* 0x000fe20007ffe0ff */
[----:B------:R2:W-:Y:S02]  /*d070*/  @!P3 ST.E.64 desc[UR6][R10.64], R110 ;  /* 0x0000006e0a00b985 */ /* 0x0005e4000c101b06 */
[--C-:B------:R-:W-:Y:S01]  /*d080*/  @!P1 IMAD.WIDE R14, R19, 0x4, R4.reuse ;  /* 0x00000004130e9825 */ /* 0x100fe200078e0204 */
[----:B------:R-:W-:Y:S01]  /*d090*/  @!P6 LEA.HI R21, R21, R21, RZ, 0x1 ;  /* 0x000000151515e211 */ /* 0x000fe200078f08ff */
[----:B------:R3:W-:Y:S01]  /*d0a0*/  @!P2 ST.E.64 desc[UR6][R12.64], R114 ;  /* 0x000000720c00a985 */ /* 0x0007e2000c101b06 */
[----:B------:R-:W-:Y:S01]  /*d0b0*/  ISETP.GE.AND P3, PT, R17, UR4, PT ;  /* 0x0000000411007c0c */ /* 0x000fe2000bf66270 */
[C---:B------:R-:W-:Y:S01]  /*d0c0*/  VIADD R16, R3.reuse, 0xe0 ;  /* 0x000000e003107836 */ /* 0x040fe20000000000 */
[----:B0-----:R-:W-:Y:S01]  /*d0d0*/  @!P5 LOP3.LUT R7, R20, 0xfffffffe, RZ, 0xc0, !PT ;  /* 0xfffffffe1407d812 */ /* 0x001fe200078ec0ff */
[C---:B------:R-:W-:Y:S01]  /*d0e0*/  VIADD R19, R3.reuse, 0xf0 ;  /* 0x000000f003137836 */ /* 0x040fe20000000000 */
[----:B------:R-:W-:Y:S01]  /*d0f0*/  @!P1 ST.E.64 desc[UR6][R14.64], R118 ;  /* 0x000000760e009985 */ /* 0x000fe2000c101b06 */
[----:B------:R-:W-:Y:S01]  /*d100*/  ISETP.GE.AND P1, PT, R2, UR4, PT ;  /* 0x0000000402007c0c */ /* 0x000fe2000bf26270 */
[----:B------:R-:W-:Y:S01]  /*d110*/  VIADD R3, R3, 0xf8 ;  /* 0x000000f803037836 */ /* 0x000fe20000000000 */
[----:B------:R-:W-:Y:S01]  /*d120*/  ISETP.GE.AND P2, PT, R16, UR4, PT ;  /* 0x0000000410007c0c */ /* 0x000fe2000bf46270 */
[----:B------:R-:W-:Y:S01]  /*d130*/  @!P5 IMAD.WIDE R6, R7, 0x4, R4 ;  /* 0x000000040706d825 */ /* 0x000fe200078e0204 */
[----:B------:R-:W-:-:S02]  /*d140*/  ISETP.GE.AND P4, PT, R19, UR4, PT ;  /* 0x0000000413007c0c */ /* 0x000fc4000bf86270 */
[----:B------:R-:W-:Y:S02]  /*d150*/  @!P0 LEA.HI R0, R0, R0, RZ, 0x1 ;  /* 0x0000000000008211 */ /* 0x000fe400078f08ff */
[----:B-1----:R-:W-:Y:S01]  /*d160*/  @!P6 LOP3.LUT R9, R21, 0xfffffffe, RZ, 0xc0, !PT ;  /* 0xfffffffe1509e812 */ /* 0x002fe200078ec0ff */
[----:B------:R0:W-:Y:S01]  /*d170*/  @!P5 ST.E.64 desc[UR6][R6.64], R122 ;  /* 0x0000007a0600d985 */ /* 0x0001e2000c101b06 */
[----:B--2---:R-:W-:Y:S02]  /*d180*/  @!P0 LOP3.LUT R11, R0, 0xfffffffe, RZ, 0xc0, !PT ;  /* 0xfffffffe000b8812 */ /* 0x004fe400078ec0ff */
[----:B------:R-:W-:Y:S01]  /*d190*/  @!P3 LEA.HI R17, R17, R17, RZ, 0x1 ;  /* 0x000000111111b211 */ /* 0x000fe200078f08ff */
[----:B------:R-:W-:Y:S01]  /*d1a0*/  @!P6 IMAD.WIDE R8, R9, 0x4, R4 ;  /* 0x000000040908e825 */ /* 0x000fe200078e0204 */
[----:B------:R-:W-:Y:S02]  /*d1b0*/  @!P1 LEA.HI R2, R2, R2, RZ, 0x1 ;  /* 0x0000000202029211 */ /* 0x000fe400078f08ff */
[----:B------:R-:W-:-:S02]  /*d1c0*/  @!P2 LEA.HI R16, R16, R16, RZ, 0x1 ;  /* 0x000000101010a211 */ /* 0x000fc400078f08ff */
[----:B------:R1:W-:Y:S01]  /*d1d0*/  @!P6 ST.E.64 desc[UR6][R8.64], R126 ;  /* 0x0000007e0800e985 */ /* 0x0003e2000c101b06 */
[----:B------:R-:W-:Y:S02]  /*d1e0*/  @!P4 LEA.HI R19, R19, R19, RZ, 0x1 ;  /* 0x000000131313c211 */ /* 0x000fe400078f08ff */
[----:B---3--:R-:W-:Y:S01]  /*d1f0*/  @!P1 LOP3.LUT R13, R2, 0xfffffffe, RZ, 0xc0, !PT ;  /* 0xfffffffe020d9812 */ /* 0x008fe200078ec0ff */
[--C-:B0-----:R-:W-:Y:S01]  /*d200*/  @!P0 IMAD.WIDE R6, R11, 0x4, R4.reuse ;  /* 0x000000040b068825 */ /* 0x101fe200078e0204 */
[----:B------:R-:W-:Y:S02]  /*d210*/  @!P2 LOP3.LUT R15, R16, 0xfffffffe, RZ, 0xc0, !PT ;  /* 0xfffffffe100fa812 */ /* 0x000fe400078ec0ff */
[----:B------:R-:W-:Y:S02]  /*d220*/  @!P3 LOP3.LUT R17, R17, 0xfffffffe, RZ, 0xc0, !PT ;  /* 0xfffffffe1111b812 */ /* 0x000fe400078ec0ff */
[----:B------:R0:W-:Y:S01]  /*d230*/  @!P0 ST.E.64 desc[UR6][R6.64], R130 ;  /* 0x0000008206008985 */ /* 0x0001e2000c101b06 */
[----:B------:R-:W-:Y:S01]  /*d240*/  ISETP.GE.AND P0, PT, R3, UR4, PT ;  /* 0x0000000403007c0c */ /* 0x000fe2000bf06270 */
[----:B------:R-:W-:Y:S01]  /*d250*/  @!P2 IMAD.WIDE R10, R15, 0x4, R4 ;  /* 0x000000040f0aa825 */ /* 0x000fe200078e0204 */
[----:B------:R-:W-:-:S03]  /*d260*/  @!P4 LOP3.LUT R19, R19, 0xfffffffe, RZ, 0xc0, !PT ;  /* 0xfffffffe1313c812 */ /* 0x000fc600078ec0ff */
[----:B-1----:R-:W-:-:S04]  /*d270*/  @!P1 IMAD.WIDE R8, R13, 0x4, R4 ;  /* 0x000000040d089825 */ /* 0x002fc800078e0204 */
[--C-:B------:R-:W-:Y:S01]  /*d280*/  @!P3 IMAD.WIDE R12, R17, 0x4, R4.reuse ;  /* 0x00000004110cb825 */ /* 0x100fe200078e0204 */
[----:B------:R0:W-:Y:S03]  /*d290*/  @!P1 ST.E.64 desc[UR6][R8.64], R134 ;  /* 0x0000008608009985 */ /* 0x0001e6000c101b06 */
[----:B------:R-:W-:Y:S01]  /*d2a0*/  @!P4 IMAD.WIDE R14, R19, 0x4, R4 ;  /* 0x00000004130ec825 */ /* 0x000fe200078e0204 */
[----:B------:R0:W-:Y:S04]  /*d2b0*/  @!P2 ST.E.64 desc[UR6][R10.64], R138 ;  /* 0x0000008a0a00a985 */ /* 0x0001e8000c101b06 */
[----:B------:R0:W-:Y:S04]  /*d2c0*/  @!P3 ST.E.64 desc[UR6][R12.64], R142 ;  /* 0x0000008e0c00b985 */ /* 0x0001e8000c101b06 */
[----:B------:R0:W-:Y:S01]  /*d2d0*/  @!P4 ST.E.64 desc[UR6][R14.64], R146 ;  /* 0x000000920e00c985 */ /* 0x0001e2000c101b06 */
[----:B------:R-:W-:Y:S05]  /*d2e0*/  @P0 BRA `(.L_x_8) ;  /* 0x0000004000a40947 */ /* 0x000fea0003800000 */
[----:B------:R-:W-:Y:S01]  /*d2f0*/  LEA.HI R3, R3, R3, RZ, 0x1 ;  /* 0x0000000303037211 */ /* 0x000fe200078f08ff */
[----:B------:R-:W-:-:S03]  /*d300*/  ULDC.64 UR4, c[0x0][0x208] ;  /* 0x0000820000047ab9 */ /* 0x000fc60000000a00 */
[----:B------:R-:W-:-:S05]  /*d310*/  LOP3.LUT R3, R3, 0xfffffffe, RZ, 0xc0, !PT ;  /* 0xfffffffe03037812 */ /* 0x000fca00078ec0ff */
[----:B------:R-:W-:-:S05]  /*d320*/  IMAD.WIDE R4, R3, 0x4, R4 ;  /* 0x0000000403047825 */ /* 0x000fca00078e0204 */
[----:B------:R1:W-:Y:S01]  /*d330*/  ST.E.64 desc[UR4][R4.64], R150 ;  /* 0x0000009604007985 */ /* 0x0003e2000c101b04 */
[----:B------:R-:W-:Y:S05]  /*d340*/  BRA `(.L_x_8) ;  /* 0x00000040008c7947 */ /* 0x000fea0003800000 */
.L_x_35:
[----:B------:R-:W0:Y:S02]  /*d350*/  S2R R0, SR_TID.X ;  /* 0x0000000000007919 */ /* 0x000e240000002100 */
[----:B0-----:R-:W-:-:S04]  /*d360*/  IADD3 R2, R0, -0x80, RZ ;  /* 0xffffff8000027810 */ /* 0x001fc80007ffe0ff */
[----:B------:R-:W-:-:S13]  /*d370*/  ISETP.GT.AND P0, PT, R2, 0x7f, PT ;  /* 0x0000007f0200780c */ /* 0x000fda0003f04270 */
[----:B------:R-:W-:Y:S05]  /*d380*/  @P0 BRA `(.L_x_8) ;  /* 0x00000040007c0947 */ /* 0x000fea0003800000 */
[----:B------:R-:W0:Y:S01]  /*d390*/  S2R R3, SR_CTAID.X ;  /* 0x0000000000037919 */ /* 0x000e220000002500 */
[----:B------:R-:W1:Y:S01]  /*d3a0*/  LDC R6, c[0x0][0xbe8] ;  /* 0x0002fa00ff067b82 */ /* 0x000e620000000800 */
[----:B------:R-:W-:Y:S01]  /*d3b0*/  ULDC UR4, c[0x0][0xa88] ;  /* 0x0002a20000047ab9 */ /* 0x000fe20000000800 */
[----:B0-----:R-:W-:Y:S02]  /*d3c0*/  IMAD R0, R3, 0x80, R0 ;  /* 0x0000008003007824 */ /* 0x001fe400078e0200 */
[----:B-1----:R-:W-:Y:S02]  /*d3d0*/  IMAD R3, R6, UR4, RZ ;  /* 0x0000000406037c24 */ /* 0x002fe4000f8e02ff */
[----:B------:R-:W-:-:S05]  /*d3e0*/  VIADD R0, R0, 0xffffff80 ;  /* 0xffffff8000007836 */ /* 0x000fca0000000000 */
[----:B------:R-:W-:-:S13]  /*d3f0*/  ISETP.GE.AND P0, PT, R0, R3, PT ;  /* 0x000000030000720c */ /* 0x000fda0003f06270 */
[----:B------:R-:W-:Y:S05]  /*d400*/  @P0 BRA `(.L_x_8) ;  /* 0x00000040005c0947 */ /* 0x000fea0003800000 */
[----:B------:R-:W-:Y:S01]  /*d410*/  ISETP.NE.AND P0, PT, R6, 0x1, PT ;  /* 0x000000010600780c */ /* 0x000fe20003f05270 */
[----:B------:R-:W0:Y:S01]  /*d420*/  S2UR UR7, SR_CTAID.Z ;  /* 0x00000000000779c3 */ /* 0x000e220000002700 */
[----:B------:R-:W-:Y:S01]  /*d430*/  R2UR UR11, R18 ;  /* 0x00000000120b72ca */ /* 0x000fe200000e0000 */
[----:B------:R-:W-:Y:S01]  /*d440*/  ULDC.64 UR8, c[0x0][0xbd0] ;  /* 0x0002f40000087ab9 */ /* 0x000fe20000000a00 */
[----:B------:R-:W-:Y:S01]  /*d450*/  MOV R5, R0 ;  /* 0x0000000000057202 */ /* 0x000fe20000000f00 */
[----:B------:R-:W-:-:S04]  /*d460*/  ULDC.64 UR12, c[0x0][0x208] ;  /* 0x00008200000c7ab9 */ /* 0x000fc80000000a00 */
[----:B------:R-:W1:Y:S06]  /*d470*/  LDC.64 R10, c[0x0][0xbd8] ;  /* 0x0002f600ff0a7b82 */ /* 0x000e6c0000000a00 */
[----:B------:R-:W-:Y:S02]  /*d480*/  USHF.R.S32.HI UR6, URZ, 0x1f, UR11 ;  /* 0x0000001f3f067899 */ /* 0x000fe4000801140b */
[----:B------:R-:W2:Y:S01]  /*d490*/  @P0 LDC R7, c[0x0][0xbec] ;  /* 0x0002fb00ff070b82 */ /* 0x000ea20000000800 */
[----:B------:R-:W-:Y:S02]  /*d4a0*/  UIMAD.WIDE.U32 UR4, UR11, UR8, URZ ;  /* 0x000000080b0472a5 */ /* 0x000fe4000f8e003f */
[----:B------:R-:W-:-:S04]  /*d4b0*/  UIMAD UR6, UR6, UR8, URZ ;  /* 0x00000008060672a4 */ /* 0x000fc8000f8e023f */
[----:B------:R-:W-:Y:S01]  /*d4c0*/  UIMAD UR6, UR11, UR9, UR6 ;  /* 0x000000090b0672a4 */ /* 0x000fe2000f8e0206 */
[----:B------:R-:W3:Y:S01]  /*d4d0*/  @P0 LDC R9, c[0x0][0xbf0] ;  /* 0x0002fc00ff090b82 */ /* 0x000ee20000000800 */
[----:B0-----:R-:W-:Y:S01]  /*d4e0*/  USHF.R.S32.HI UR8, URZ, 0x1f, UR7 ;  /* 0x0000001f3f087899 */ /* 0x001fe20008011407 */
[----:B------:R-:W-:Y:S01]  /*d4f0*/  IMAD.U32 R3, RZ, RZ, UR5 ;  /* 0x00000005ff037e24 */ /* 0x000fe2000f8e00ff */
[----:B------:R-:W-:Y:S01]  /*d500*/  UIADD3 UR6, UR5, UR6, URZ ;  /* 0x0000000605067290 */ /* 0x000fe2000fffe03f */
[----:B------:R-:W-:Y:S02]  /*d510*/  IMAD.U32 R2, RZ, RZ, UR4 ;  /* 0x00000004ff027e24 */ /* 0x000fe4000f8e00ff */
[----:B------:R-:W-:Y:S02]  /*d520*/  ULDC.64 UR4, c[0x0][0xbe0] ;  /* 0x0002f80000047ab9 */ /* 0x000fe40000000a00 */
[----:B------:R-:W0:Y:S01]  /*d530*/  S2UR UR10, SR_CTAID.Y ;  /* 0x00000000000a79c3 */ /* 0x000e220000002600 */
[----:B------:R-:W-:Y:S01]  /*d540*/  MOV R3, UR6 ;  /* 0x0000000600037c02 */ /* 0x000fe20008000f00 */
[----:B-1----:R-:W-:-:S04]  /*d550*/  IMAD R12, R10, UR8, RZ ;  /* 0x000000080a0c7c24 */ /* 0x002fc8000f8e02ff */
[----:B------:R-:W-:Y:S02]  /*d560*/  IMAD R11, R11, UR7, R12 ;  /* 0x000000070b0b7c24 */ /* 0x000fe4000f8e020c */
[----:B------:R-:W0:Y:S01]  /*d570*/  LDC R8, c[0x0][0xc50] ;  /* 0x00031400ff087b82 */ /* 0x000e220000000800 */
[----:B--2---:R-:W-:-:S04]  /*d580*/  @P0 IMAD.HI.U32 R4, R0, R7, RZ ;  /* 0x0000000700040227 */ /* 0x004fc800078e00ff */
[----:B------:R-:W-:Y:S02]  /*d590*/  IMAD R7, RZ, RZ, -UR11 ;  /* 0x8000000bff077e24 */ /* 0x000fe4000f8e02ff */
[----:B------:R-:W-:Y:S01]  /*d5a0*/  IMAD.WIDE.U32 R2, R10, UR7, R2 ;  /* 0x000000070a027c25 */ /* 0x000fe2000f8e0002 */
[----:B---3--:R-:W-:-:S04]  /*d5b0*/  @P0 SHF.R.U32.HI R5, RZ, R9, R4 ;  /* 0x00000009ff050219 */ /* 0x008fc80000011604 */
[----:B------:R-:W-:Y:S01]  /*d5c0*/  IADD3 R3, R11, R3, RZ ;  /* 0x000000030b037210 */ /* 0x000fe20007ffe0ff */
[----:B0-----:R-:W-:Y:S02]  /*d5d0*/  IMAD R9, R8, R7, UR10 ;  /* 0x0000000a08097e24 */ /* 0x001fe4000f8e0207 */
[----:B------:R-:W-:Y:S02]  /*d5e0*/  IMAD.MOV R7, RZ, RZ, -R5 ;  /* 0x000000ffff077224 */ /* 0x000fe400078e0a05 */
[----:B------:R-:W-:Y:S01]  /*d5f0*/  IMAD.WIDE.U32 R2, R9, UR4, R2 ;  /* 0x0000000409027c25 */ /* 0x000fe2000f8e0002 */
[----:B------:R-:W-:-:S03]  /*d600*/  SHF.R.S32.HI R4, RZ, 0x1f, R9 ;  /* 0x0000001fff047819 */ /* 0x000fc60000011409 */
[----:B------:R-:W-:Y:S01]  /*d610*/  IMAD R7, R6, R7, R0 ;  /* 0x0000000706077224 */ /* 0x000fe200078e0200 */
[----:B------:R-:W-:Y:S01]  /*d620*/  IADD3 R2, P0, R5, R2, RZ ;  /* 0x0000000205027210 */ /* 0x000fe20007f1e0ff */
[----:B------:R-:W-:-:S03]  /*d630*/  IMAD R4, R4, UR4, RZ ;  /* 0x0000000404047c24 */ /* 0x000fc6000f8e02ff */
[----:B------:R-:W-:Y:S01]  /*d640*/  SHF.R.S32.HI R0, RZ, 0x1f, R7 ;  /* 0x0000001fff007819 */ /* 0x000fe20000011407 */
[----:B------:R-:W-:Y:S01]  /*d650*/  IMAD R4, R9, UR5, R4 ;  /* 0x0000000509047c24 */ /* 0x000fe2000f8e0204 */
[----:B------:R-:W-:Y:S01]  /*d660*/  SHF.R.S32.HI R9, RZ, 0x1f, R5 ;  /* 0x0000001fff097819 */ /* 0x000fe20000011405 */
[----:B------:R-:W-:Y:S02]  /*d670*/  ULDC.64 UR4, c[0x0][0xbc8] ;  /* 0x0002f20000047ab9 */ /* 0x000fe40000000a00 */
[----:B------:R-:W-:Y:S01]  /*d680*/  IMAD R0, R0, UR4, RZ ;  /* 0x0000000400007c24 */ /* 0x000fe2000f8e02ff */
[----:B------:R-:W-:-:S03]  /*d690*/  IADD3.X R3, R9, R3, R4, P0, !PT ;  /* 0x0000000309037210 */ /* 0x000fc600007fe404 */
[C---:B------:R-:W-:Y:S02]  /*d6a0*/  IMAD R5, R7.reuse, UR5, R0 ;  /* 0x0000000507057c24 */ /* 0x040fe4000f8e0200 */
[----:B------:R-:W-:Y:S01]  /*d6b0*/  IMAD.WIDE.U32 R2, R7, UR4, R2 ;  /* 0x0000000407027c25 */ /* 0x000fe2000f8e0002 */
[----:B------:R-:W-:-:S03]  /*d6c0*/  ULDC.64 UR4, c[0x0][0xba8] ;  /* 0x0002ea0000047ab9 */ /* 0x000fc60000000a00 */
[----:B------:R-:W-:Y:S01]  /*d6d0*/  IMAD.IADD R3, R3, 0x1, R5 ;  /* 0x0000000103037824 */ /* 0x000fe200078e0205 */
[----:B------:R-:W-:-:S04]  /*d6e0*/  LEA R4, P0, R2, UR4, 0x2 ;  /* 0x0000000402047c11 */ /* 0x000fc8000f8010ff */
[----:B------:R-:W-:Y:S01]  /*d6f0*/  LEA.HI.X R5, R2, UR5, R3, 0x2, P0 ;  /* 0x0000000502057c11 */ /* 0x000fe200080f1403 */
[----:B------:R-:W-:-:S05]  /*d700*/  IMAD.MOV.U32 R3, RZ, RZ, -0x800000 ;  /* 0xff800000ff037424 */ /* 0x000fca00078e00ff */
[----:B------:R0:W-:Y:S01]  /*d710*/  STG.E desc[UR12][R4.64], R3 ;  /* 0x0000000304007986 */ /* 0x0001e2000c10190c */
[----:B------:R-:W-:Y:S05]  /*d720*/  BRA `(.L_x_8) ;  /* 0x0000003c00947947 */ /* 0x000fea0003800000 */
.L_x_6:
[----:B------:R-:W-:-:S08]  /*d730*/  NOP ;  /* 0x0000000000007918 */ /* 0x000fd00000000000 */
[----:B0-----:R-:W0:-:S00]  /*d740*/  USETMAXREG.DEALLOC.CTAPOOL 0x28 ;  /* 0x00000028000079c8 */ /* 0x001e0000080e0500 */
[----:B0-----:R-:W-:Y:S01]  /*d750*/  LOP3.LUT R18, R0, 0x3, RZ, 0xc0, !PT ;  /* 0x0000000300127812 */ /* 0x001fe200078ec0ff */
[----:B------:R-:W0:Y:S05]  /*d760*/  S2R R26, SR_CTAID.Z ;  /* 0x00000000001a7919 */ /* 0x000e2a0000002700 */
[----:B------:R-:W1:Y:S01]  /*d770*/  S2UR UR6, SR_CTAID.Y ;  /* 0x00000000000679c3 */ /* 0x000e620000002600 */
[----:B------:R-:W2:Y:S02]  /*d780*/  SHFL.IDX PT, R0, R18, RZ, 0x1f ;  /* 0x00001fff12007589 */ /* 0x000ea400000e0000 */
[----:B--2---:R-:W-:-:S13]  /*d790*/  ISETP.NE.AND P0, PT, R0, RZ, PT ;  /* 0x000000ff0000720c */ /* 0x004fda0003f05270 */
[----:B01----:R-:W-:Y:S05]  /*d7a0*/  @!P0 BRA `(.L_x_38) ;  /* 0x0000000000288947 */ /* 0x003fea0003800000 */
[----:B------:R-:W-:Y:S01]  /*d7b0*/  ULDC UR7, c[0x0][0xc50] ;  /* 0x0003140000077ab9 */ /* 0x000fe20000000800 */
[----:B------:R-:W-:Y:S01]  /*d7c0*/  UMOV UR39, UR6 ;  /* 0x0000000600277c82 */ /* 0x000fe20008000000 */
[----:B------:R-:W-:-:S06]  /*d7d0*/  UISETP.NE.AND UP0, UPT, UR7, 0x1, UPT ;  /* 0x000000010700788c */ /* 0x000fcc000bf05270 */
[----:B------:R-:W-:-:S13]  /*d7e0*/  PLOP3.LUT P0, PT, PT, PT, UP0, 0x80, 0x0 ;  /* 0x000000000000781c */ /* 0x000fda0003f0f008 */
[----:B------:R-:W-:Y:S05]  /*d7f0*/  @!P0 BRA `(.L_x_39) ;  /* 0x0000000000308947 */ /* 0x000fea0003800000 */
[----:B------:R-:W-:Y:S01]  /*d800*/  ULDC UR4, c[0x0][0xc54] ;  /* 0x0003150000047ab9 */ /* 0x000fe20000000800 */
[----:B------:R-:W-:Y:S01]  /*d810*/  ULDC UR39, c[0x0][0xc58] ;  /* 0x0003160000277ab9 */ /* 0x000fe20000000800 */
[----:B------:R-:W-:-:S04]  /*d820*/  UIMAD.WIDE.U32 UR4, UR6, UR4, URZ ;  /* 0x00000004060472a5 */ /* 0x000fc8000f8e003f */
[----:B------:R-:W-:Y:S01]  /*d830*/  USHF.R.U32.HI UR39, URZ, UR39, UR5 ;  /* 0x000000273f277299 */ /* 0x000fe20008011605 */
[----:B------:R-:W-:Y:S11]  /*d840*/  BRA `(.L_x_39) ;  /* 0x00000000001c7947 */ /* 0x000ff60003800000 */
.L_x_38:
[----:B------:R-:W-:Y:S01]  /*d850*/  ULDC UR7, c[0x0][0xc50] ;  /* 0x0003140000077ab9 */ /* 0x000fe20000000800 */
[----:B------:R-:W-:Y:S01]  /*d860*/  UMOV UR39, UR6 ;  /* 0x0000000600277c82 */ /* 0x000fe20008000000 */
[----:B------:R-:W-:-:S11]  /*d870*/  UISETP.NE.AND UP0, UPT, UR7, 0x1, UPT ;  /* 0x000000010700788c */ /* 0x000fd6000bf05270 */
[----:B------:R-:W-:Y:S01]  /*d880*/  @UP0 ULDC UR4, c[0x0][0xc54] ;  /* 0x0003150000040ab9 */ /* 0x000fe20000000800 */
[----:B------:R-:W-:Y:S01]  /*d890*/  @UP0 ULDC UR8, c[0x0][0xc58] ;  /* 0x0003160000080ab9 */ /* 0x000fe20000000800 */
[----:B------:R-:W-:-:S04]  /*d8a0*/  UIMAD.WIDE.U32 UR4, UR6, UR4, URZ ;  /* 0x00000004060472a5 */ /* 0x000fc8000f8e003f */
[----:B------:R-:W-:-:S12]  /*d8b0*/  @UP0 USHF.R.U32.HI UR39, URZ, UR8, UR5 ;  /* 0x000000083f270299 */ /* 0x000fd80008011605 */
.L_x_39:
[----:B------:R-:W-:Y:S01]  /*d8c0*/  ISETP.GE.AND P0, PT, R26, RZ, PT ;  /* 0x000000ff1a00720c */ /* 0x000fe20003f06270 */
[----:B------:R-:W-:Y:S01]  /*d8d0*/  UIADD3 UR4, -UR39, URZ, URZ ;  /* 0x0000003f27047290 */ /* 0x000fe2000fffe13f */
[----:B------:R-:W-:Y:S01]  /*d8e0*/  MOV R0, 0x1 ;  /* 0x0000000100007802 */ /* 0x000fe20000000f00 */
[----:B------:R-:W-:Y:S02]  /*d8f0*/  IMAD.MOV.U32 R2, RZ, RZ, RZ ;  /* 0x000000ffff027224 */ /* 0x000fe400078e00ff */
[----:B------:R-:W-:Y:S01]  /*d900*/  UIMAD UR6, UR7, UR4, UR6 ;  /* 0x00000004070672a4 */ /* 0x000fe2000f8e0206 */
[----:B------:R-:W-:-:S07]  /*d910*/  IMAD.MOV.U32 R6, RZ, RZ, 0x1 ;  /* 0x00000001ff067424 */ /* 0x000fce00078e00ff */
[----:B------:R-:W-:Y:S05]  /*d920*/  @!P0 BRA `(.L_x_40) ;  /* 0x00000038004c8947 */ /* 0x000fea0003800000 */
[----:B------:R-:W0:Y:S01]  /*d930*/  LDC.64 R2, c[0x0][0xa28] ;  /* 0x00028a00ff027b82 */ /* 0x000e220000000a00 */
[----:B------:R-:W-:Y:S01]  /*d940*/  MOV R19, RZ ;  /* 0x000000ff00137202 */ /* 0x000fe20000000f00 */
[----:B------:R-:W-:Y:S01]  /*d950*/  ULDC.64 UR4, c[0x0][0x208] ;  /* 0x0000820000047ab9 */ /* 0x000fe20000000a00 */
[----:B------:R-:W-:Y:S01]  /*d960*/  ULDC UR40, c[0x0][0x2f0] ;  /* 0x0000bc0000287ab9 */ /* 0x000fe20000000800 */
[----:B0-----:R-:W-:-:S04]  /*d970*/  ISETP.NE.U32.AND P0, PT, R2, RZ, PT ;  /* 0x000000ff0200720c */ /* 0x001fc80003f05070 */
[----:B------:R-:W-:-:S13]  /*d980*/  ISETP.NE.AND.EX P0, PT, R3, RZ, PT, P0 ;  /* 0x000000ff0300720c */ /* 0x000fda0003f05300 */
[----:B------:R-:W0:Y:S02]  /*d990*/  @P0 LDC.64 R2, c[0x0][0xa28] ;  /* 0x00028a00ff020b82 */ /* 0x000e240000000a00 */
[----:B0-----:R-:W-:-:S05]  /*d9a0*/  @P0 IMAD.WIDE R2, R26, 0x4, R2 ;  /* 0x000000041a020825 */ /* 0x001fca00078e0202 */
[----:B------:R0:W5:Y:S01]  /*d9b0*/  @P0 LDG.E R19, desc[UR4][R2.64] ;  /* 0x0000000402130981 */ /* 0x000162000c1e1900 */
[----:B------:R-:W-:Y:S01]  /*d9c0*/  ULDC.64 UR4, c[0x0][0x418] ;  /* 0x0001060000047ab9 */ /* 0x000fe20000000a00 */
[----:B------:R-:W-:Y:S02]  /*d9d0*/  ULOP3.LUT UR44, UR6, 0xffff, URZ, 0xc0, !UPT ;  /* 0x0000ffff062c7892 */ /* 0x000fe4000f8ec03f */
[----:B------:R-:W-:Y:S01]  /*d9e0*/  UISETP.NE.U32.AND UP0, UPT, UR4, URZ, UPT ;  /* 0x0000003f0400728c */ /* 0x000fe2000bf05070 */
[----:B------:R-:W1:Y:S01]  /*d9f0*/  S2R R23, SR_CTAID.X ;  /* 0x0000000000177919 */ /* 0x000e620000002500 */
[----:B------:R-:W-:Y:S01]  /*da00*/  UMOV UR38, URZ ;  /* 0x0000003f00267c82 */ /* 0x000fe20008000000 */
[----:B------:R-:W-:Y:S01]  /*da10*/  ULDC UR4, c[0x0][0x424] ;  /* 0x0001090000047ab9 */ /* 0x000fe20000000800 */
[----:B------:R-:W-:-:S04]  /*da20*/  UISETP.NE.AND.EX UP0, UPT, UR5, URZ, UPT, UP0 ;  /* 0x0000003f0500728c */ /* 0x000fc8000bf05300 */
[----:B------:R-:W-:-:S04]  /*da30*/  USEL UR4, UR4, 0x1, UP0 ;  /* 0x0000000104047887 */ /* 0x000fc80008000000 */
[----:B------:R-:W-:-:S04]  /*da40*/  UIMAD UR40, UR4, UR40, URZ ;  /* 0x00000028042872a4 */ /* 0x000fc8000f8e023f */
[----:B------:R-:W-:Y:S02]  /*da50*/  UISETP.GE.AND UP0, UPT, UR40, 0x1, UPT ;  /* 0x000000012800788c */ /* 0x000fe4000bf06270 */
[----:B------:R-:W-:-:S04]  /*da60*/  UIADD3 UR4, UR40, 0x4f, URZ ;  /* 0x0000004f28047890 */ /* 0x000fc8000fffe03f */
[----:B------:R-:W-:Y:S01]  /*da70*/  PLOP3.LUT P0, PT, PT, PT, UP0, 0x80, 0x0 ;  /* 0x000000000000781c */ /* 0x000fe20003f0f008 */
[----:B------:R-:W-:-:S04]  /*da80*/  UIMAD.WIDE UR4, UR4, 0x66666667, URZ ;  /* 0x66666667040478a5 */ /* 0x000fc8000f8e023f */
[----:B------:R-:W-:-:S04]  /*da90*/  USHF.R.U32.HI UR41, URZ, 0x1f, UR5 ;  /* 0x0000001f3f297899 */ /* 0x000fc80008011605 */
[----:B------:R-:W-:-:S04]  /*daa0*/  ULEA.HI.SX32 UR41, UR5, UR41, 0x1b ;  /* 0x0000002905297291 */ /* 0x000fc8000f8fda3f */
[----:B01----:R-:W-:Y:S08]  /*dab0*/  @!P0 BRA `(.L_x_41) ;  /* 0x0000000000848947 */ /* 0x003ff00003800000 */
[----:B------:R-:W-:Y:S01]  /*dac0*/  USHF.R.U32.HI UR6, URZ, 0x10, UR6 ;  /* 0x000000103f067899 */ /* 0x000fe20008011606 */
[----:B------:R-:W-:-:S03]  /*dad0*/  UMOV UR4, URZ ;  /* 0x0000003f00047c82 */ /* 0x000fc60008000000 */
[----:B------:R-:W-:-:S11]  /*dae0*/  UISETP.NE.AND UP0, UPT, UR6, URZ, UPT ;  /* 0x0000003f0600728c */ /* 0x000fd6000bf05270 */
[----:B------:R-:W-:Y:S02]  /*daf0*/  @!UP0 ULDC UR6, c[0x0][0x9f0] ;  /* 0x00027c0000068ab9 */ /* 0x000fe40000000800 */
[----:B------:R-:W-:Y:S01]  /*db00*/  IABS R2, UR6 ;  /* 0x0000000600027c13 */ /* 0x000fe20008000000 */
[----:B------:R-:W-:Y:S02]  /*db10*/  UIADD3 UR7, UR41, -0x1, UR6 ;  /* 0xffffffff29077890 */ /* 0x000fe4000fffe006 */
[----:B------:R-:W-:Y:S02]  /*db20*/  IABS R5, UR6 ;  /* 0x0000000600057c13 */ /* 0x000fe40008000000 */
[----:B------:R-:W-:Y:S02]  /*db30*/  R2UR UR10, R2 ;  /* 0x00000000020a72ca */ /* 0x000fe400000e0000 */
[----:B------:R-:W-:Y:S01]  /*db40*/  IABS R4, UR7 ;  /* 0x0000000700047c13 */ /* 0x000fe20008000000 */
[----:B------:R-:W-:-:S03]  /*db50*/  ULOP3.LUT UR7, UR7, UR6, URZ, 0x3c, !UPT ;  /* 0x0000000607077292 */ /* 0x000fc6000f8e3c3f */
[----:B------:R-:W-:-:S07]  /*db60*/  R2UR UR9, R4 ;  /* 0x00000000040972ca */ /* 0x000fce00000e0000 */
[----:B------:R-:W0:Y:S08]  /*db70*/  I2F.RP R2, UR10 ;  /* 0x0000000a00027d06 */ /* 0x000e300008209400 */
[----:B0-----:R-:W0:Y:S02]  /*db80*/  MUFU.RCP R2, R2 ;  /* 0x0000000200027308 */ /* 0x001e240000001000 */
[----:B0-----:R-:W-:-:S02]  /*db90*/  VIADD R3, R2, 0xffffffe ;  /* 0x0ffffffe02037836 */ /* 0x001fc40000000000 */
[----:B------:R-:W-:-:S04]  /*dba0*/  IMAD.MOV R2, RZ, RZ, -R5 ;  /* 0x000000ffff027224 */ /* 0x000fc800078e0a05 */
        /* <DEDUP_REMOVED lines=14> */
[----:B------:R-:W-:Y:S02]  /*dc90*/  UISETP.NE.AND UP1, UPT, UR6, URZ, UPT ;  /* 0x0000003f0600728c */ /* 0x000fe4000bf25270 */
[----:B------:R-:W-:-:S09]  /*dca0*/  @!UP0 UIADD3 UR5, -UR5, URZ, URZ ;  /* 0x0000003f05058290 */ /* 0x000fd2000fffe13f */
[----:B------:R-:W-:-:S07]  /*dcb0*/  @!UP1 ULOP3.LUT UR5, URZ, UR6, URZ, 0x33, !UPT ;  /* 0x000000063f059292 */ /* 0x000fce000f8e333f */
[----:B------:R-:W-:-:S05]  /*dcc0*/  UMOV UR38, UR5 ;  /* 0x0000000500267c82 */ /* 0x000fca0008000000 */
.L_x_41:
[----:B------:R-:W-:Y:S02]  /*dcd0*/  UIMAD UR45, UR44, UR38, URZ ;  /* 0x000000262c2d72a4 */ /* 0x000fe4000f8e023f */
[----:B------:R-:W-:Y:S02]  /*dce0*/  MOV R3, UR38 ;  /* 0x0000002600037c02 */ /* 0x000fe40008000f00 */
[----:B------:R-:W-:Y:S02]  /*dcf0*/  MOV R6, 0x1 ;  /* 0x0000000100067802 */ /* 0x000fe40000000f00 */
[----:B------:R-:W-:-:S05]  /*dd00*/  IMAD.U32 R2, RZ, RZ, UR45 ;  /* 0x0000002dff027e24 */ /* 0x000fca000f8e00ff */
[----:B------:R-:W-:-:S04]  /*dd10*/  VIADDMNMX R2, R2, R3, UR41, PT ;  /* 0x0000002902027e46 */ /* 0x000fc8000b800103 */
[----:B------:R-:W-:Y:S01]  /*dd20*/  R2UR UR46, R2 ;  /* 0x00000000022e72ca */ /* 0x000fe200000e0000 */
[----:B------:R-:W-:-:S12]  /*dd30*/  IMAD.MOV.U32 R2, RZ, RZ, RZ ;  /* 0x000000ffff027224 */ /* 0x000fd800078e00ff */
[----:B------:R-:W-:-:S06]  /*dd40*/  UISETP.GT.AND UP0, UPT, UR46, UR45, UPT ;  /* 0x0000002d2e00728c */ /* 0x000fcc000bf04270 */
[----:B------:R-:W-:-:S13]  /*dd50*/  PLOP3.LUT P0, PT, PT, PT, UP0, 0x80, 0x0 ;  /* 0x000000000000781c */ /* 0x000fda0003f0f008 */
[----:B------:R-:W-:Y:S05]  /*dd60*/  @!P0 BRA `(.L_x_40) ;  /* 0x00000034003c8947 */ /* 0x000fea0003800000 */
[----:B------:R-:W0:Y:S01]  /*dd70*/  S2UR UR4, SR_CgaCtaId ;  /* 0x00000000000479c3 */ /* 0x000e220000008800 */
[----:B------:R-:W-:Y:S02]  /*dd80*/  UMOV UR42, 0x400 ;  /* 0x00000400002a7882 */ /* 0x000fe40000000000 */
[----:B0-----:R-:W-:-:S04]  /*dd90*/  ULEA UR42, UR4, UR42, 0x18 ;  /* 0x0000002a042a7291 */ /* 0x001fc8000f8ec03f */
[----:B------:R-:W-:-:S04]  /*dda0*/  UIADD3 UR4, UR42, 0x24400, URZ ;  /* 0x000244002a047890 */ /* 0x000fc8000fffe03f */
[----:B------:R-:W-:-:S06]  /*ddb0*/  ULOP3.LUT UP0, URZ, UR4, 0x3ff, URZ, 0xc0, !UPT ;  /* 0x000003ff043f7892 */ /* 0x000fcc000f80c03f */
[----:B------:R-:W-:-:S13]  /*ddc0*/  PLOP3.LUT P0, PT, PT, PT, UP0, 0x80, 0x0 ;  /* 0x000000000000781c */ /* 0x000fda0003f0f008 */
[----:B------:R-:W-:Y:S05]  /*ddd0*/  @!P0 BRA `(.L_x_42) ;  /* 0x0000000000408947 */ /* 0x000fea0003800000 */
[----:B------:R-:W-:Y:S01]  /*dde0*/  MOV R2, 0x0 ;  /* 0x0000000000027802 */ /* 0x000fe20000000f00 */
[----:B------:R-:W-:Y:S01]  /*ddf0*/  ULDC.64 UR4, c[0x4][0xa8] ;  /* 0x01002a0000047ab9 */ /* 0x000fe20000000a00 */
[----:B------:R-:W-:Y:S01]  /*de00*/  ULDC.64 UR6, c[0x4][0xb0] ;  /* 0x01002c0000067ab9 */ /* 0x000fe20000000a00 */
[----:B------:R-:W-:Y:S01]  /*de10*/  IMAD.U32 R4, RZ, RZ, UR4 ;  /* 0x00000004ff047e24 */ /* 0x000fe2000f8e00ff */
[----:B------:R-:W-:Y:S01]  /*de20*/  MOV R6, UR6 ;  /* 0x0000000600067c02 */ /* 0x000fe20008000f00 */
[----:B------:R-:W-:Y:S01]  /*de30*/  IMAD.U32 R5, RZ, RZ, UR5 ;  /* 0x00000005ff057e24 */ /* 0x000fe2000f8e00ff */
[----:B------:R-:W0:Y:S01]  /*de40*/  LDC.64 R2, c[0x4][R2] ;  /* 0x0100000002027b82 */ /* 0x000e220000000a00 */
[----:B------:R-:W-:Y:S01]  /*de50*/  ULDC.64 UR4, c[0x4][0x8] ;  /* 0x0100020000047ab9 */ /* 0x000fe20000000a00 */
[----:B------:R-:W-:Y:S01]  /*de60*/  IMAD.U32 R7, RZ, RZ, UR7 ;  /* 0x00000007ff077e24 */ /* 0x000fe2000f8e00ff */
[----:B------:R-:W-:Y:S01]  /*de70*/  MOV R11, UR5 ;  /* 0x00000005000b7c02 */ /* 0x000fe20008000f00 */
[----:B------:R-:W-:Y:S01]  /*de80*/  IMAD.U32 R10, RZ, RZ, UR4 ;  /* 0x00000004ff0a7e24 */ /* 0x000fe2000f8e00ff */
[----:B------:R-:W-:Y:S01]  /*de90*/  MOV R13, RZ ;  /* 0x000000ff000d7202 */ /* 0x000fe20000000f00 */
[----:B------:R-:W-:-:S02]  /*dea0*/  IMAD.MOV.U32 R8, RZ, RZ, 0x70 ;  /* 0x00000070ff087424 */ /* 0x000fc400078e00ff */
[----:B------:R-:W-:-:S07]  /*deb0*/  IMAD.MOV.U32 R12, RZ, RZ, 0x1 ;  /* 0x00000001ff0c7424 */ /* 0x000fce00078e00ff */
[----:B------:R-:W-:-:S07]  /*dec0*/  LEPC R20, `(.L_x_42) ;  /* 0x000000001014794e */ /* 0x000fce0000000000 */
[----:B0----5:R-:W-:Y:S05]  /*ded0*/  CALL.ABS.NOINC R2 ;  /* 0x0000000002007343 */ /* 0x021fea0003c00000 */
.L_x_42:
        /* <DEDUP_REMOVED lines=8> */
[----:B------:R0:W1:Y:S01]  /*df60*/  LDC.64 R2, c[0x4][R16] ;  /* 0x0100000010027b82 */ /* 0x0000620000000a00 */
[----:B------:R-:W-:Y:S01]  /*df70*/  IMAD.U32 R5, RZ, RZ, UR5 ;  /* 0x00000005ff057e24 */ /* 0x000fe2000f8e00ff */
[----:B------:R-:W-:Y:S01]  /*df80*/  ULDC.64 UR4, c[0x4][0x10] ;  /* 0x0100040000047ab9 */ /* 0x000fe20000000a00 */
[----:B------:R-:W-:Y:S01]  /*df90*/  MOV R6, UR6 ;  /* 0x0000000600067c02 */ /* 0x000fe20008000f00 */
[----:B------:R-:W-:Y:S01]  /*dfa0*/  IMAD.U32 R7, RZ, RZ, UR7 ;  /* 0x00000007ff077e24 */ /* 0x000fe2000f8e00ff */
[----:B------:R-:W-:Y:S01]  /*dfb0*/  MOV R11, UR5 ;  /* 0x00000005000b7c02 */ /* 0x000fe20008000f00 */
[----:B------:R-:W-:Y:S01]  /*dfc0*/  IMAD.U32 R10, RZ, RZ, UR4 ;  /* 0x00000004ff0a7e24 */ /* 0x000fe2000f8e00ff */
[----:B------:R-:W-:Y:S01]  /*dfd0*/  MOV R13, RZ ;  /* 0x000000ff000d7202 */ /* 0x000fe20000000f00 */
[----:B------:R-:W-:-:S02]  /*dfe0*/  IMAD.MOV.U32 R8, RZ, RZ, 0x70 ;  /* 0x00000070ff087424 */ /* 0x000fc400078e00ff */
[----:B0-----:R-:W-:-:S07]  /*dff0*/  IMAD.MOV.U32 R12, RZ, RZ, 0x1 ;  /* 0x00000001ff0c7424 */ /* 0x001fce00078e00ff */
[----:B------:R-:W-:-:S07]  /*e000*/  LEPC R20, `(.L_x_44) ;  /* 0x000000001014794e */ /* 0x000fce0000000000 */
[----:B-1---5:R-:W-:Y:S05]  /*e010*/  CALL.ABS.NOINC R2 ;  /* 0x0000000002007343 */ /* 0x022fea0003c00000 */
.L_x_44:
[----:B------:R0:W1:Y:S01]  /*e020*/  LDC.64 R2, c[0x4][R16] ;  /* 0x0100000010027b82 */ /* 0x0000620000000a00 */
[----:B------:R-:W-:Y:S01]  /*e030*/  ULDC.64 UR4, c[0x4][0xa8] ;  /* 0x01002a0000047ab9 */ /* 0x000fe20000000a00 */
[----:B------:R-:W-:Y:S01]  /*e040*/  ULDC.64 UR6, c[0x4][0xb0] ;  /* 0x01002c0000067ab9 */ /* 0x000fe20000000a00 */
[----:B------:R-:W-:Y:S01]  /*e050*/  IMAD.U32 R4, RZ, RZ, UR4 ;  /* 0x00000004ff047e24 */ /* 0x000fe2000f8e00ff */
[----:B------:R-:W-:Y:S01]  /*e060*/  MOV R6, UR6 ;  /* 0x0000000600067c02 */ /* 0x000fe20008000f00 */
[----:B------:R-:W-:Y:S01]  /*e070*/  IMAD.U32 R5, RZ, RZ, UR5 ;  /* 0x00000005ff057e24 */ /* 0x000fe2000f8e00ff */
[----:B------:R-:W-:Y:S01]  /*e080*/  ULDC.64 UR4, c[0x4][0x18] ;  /* 0x0100060000047ab9 */ /* 0x000fe20000000a00 */
[----:B------:R-:W-:Y:S01]  /*e090*/  IMAD.U32 R7, RZ, RZ, UR7 ;  /* 0x00000007ff077e24 */ /* 0x000fe2000f8e00ff */
[----:B------:R-:W-:Y:S01]  /*e0a0*/  MOV R11, UR5 ;  /* 0x00000005000b7c02 */ /* 0x000fe20008000f00 */
[----:B------:R-:W-:Y:S01]  /*e0b0*/  IMAD.U32 R10, RZ, RZ, UR4 ;  /* 0x00000004ff0a7e24 */ /* 0x000fe2000f8e00ff */
[----:B------:R-:W-:Y:S01]  /*e0c0*/  MOV R13, RZ ;  /* 0x000000ff000d7202 */ /* 0x000fe20000000f00 */
[----:B------:R-:W-:-:S02]  /*e0d0*/  IMAD.MOV.U32 R8, RZ, RZ, 0x70 ;  /* 0x00000070ff087424 */ /* 0x000fc400078e00ff */
[----:B0-----:R-:W-:-:S07]  /*e0e0*/  IMAD.MOV.U32 R12, RZ, RZ, 0x1 ;  /* 0x00000001ff0c7424 */ /* 0x001fce00078e00ff */
[----:B------:R-:W-:-:S07]  /*e0f0*/  LEPC R20, `(.L_x_43) ;  /* 0x000000001014794e */ /* 0x000fce0000000000 */
[----:B-1----:R-:W-:Y:S05]  /*e100*/  CALL.ABS.NOINC R2 ;  /* 0x0000000002007343 */ /* 0x002fea0003c00000 */
.L_x_43:
[----:B------:R-:W0:Y:S01]  /*e110*/  LDC.64 R2, c[0x0][0x9f8] ;  /* 0x00027e00ff027b82 */ /* 0x000e220000000a00 */
[----:B------:R-:W-:Y:S01]  /*e120*/  IMAD.MOV.U32 R34, RZ, RZ, R26 ;  /* 0x000000ffff227224 */ /* 0x000fe200078e001a */
[----:B------:R-:W-:-:S06]  /*e130*/  ULDC.64 UR4, c[0x0][0x208] ;  /* 0x0000820000047ab9 */ /* 0x000fcc0000000a00 */
[----:B------:R-:W1:Y:S01]  /*e140*/  LDC R17, c[0x0][0x430] ;  /* 0x00010c00ff117b82 */ /* 0x000e620000000800 */
[----:B0-----:R-:W-:-:S04]  /*e150*/  ISETP.NE.U32.AND P0, PT, R2, RZ, PT ;  /* 0x000000ff0200720c */ /* 0x001fc80003f05070 */
[----:B------:R-:W-:-:S13]  /*e160*/  ISETP.NE.AND.EX P0, PT, R3, RZ, PT, P0 ;  /* 0x000000ff0300720c */ /* 0x000fda0003f05300 */
[----:B------:R-:W0:Y:S01]  /*e170*/  @P0 LDC.64 R2, c[0x0][0x9f8] ;  /* 0x00027e00ff020b82 */ /* 0x000e220000000a00 */
[----:B------:R-:W-:-:S05]  /*e180*/  IMAD.SHL.U32 R8, R25, 0x8, RZ ;  /* 0x0000000819087824 */ /* 0x000fca00078e00ff */
[----:B------:R-:W-:-:S04]  /*e190*/  LOP3.LUT R22, R8, 0x38, RZ, 0xc0, !PT ;  /* 0x0000003808167812 */ /* 0x000fc800078ec0ff */
[----:B------:R-:W-:Y:S01]  /*e1a0*/  LOP3.LUT R37, R22, 0x40, RZ, 0xfc, !PT ;  /* 0x0000004016257812 */ /* 0x000fe200078efcff */
[----:B0-----:R-:W-:-:S05]  /*e1b0*/  @P0 IMAD.WIDE R2, R26, 0x4, R2 ;  /* 0x000000041a020825 */ /* 0x001fca00078e0202 */
[----:B------:R0:W5:Y:S01]  /*e1c0*/  @P0 LDG.E R34, desc[UR4][R2.64] ;  /* 0x0000000402220981 */ /* 0x000162000c1e1900 */
[----:B------:R-:W-:Y:S01]  /*e1d0*/  ULDC UR4, c[0x0][0x2f4] ;  /* 0x0000bd0000047ab9 */ /* 0x000fe20000000800 */
[----:B------:R-:W-:Y:S01]  /*e1e0*/  LOP3.LUT R16, R16, 0xffffffef, RZ, 0xc0, !PT ;  /* 0xffffffef10107812 */ /* 0x000fe200078ec0ff */
[----:B------:R-:W-:Y:S01]  /*e1f0*/  UMOV UR5, 0xffffffff ;  /* 0xffffffff00057882 */ /* 0x000fe20000000000 */
[C---:B------:R-:W-:Y:S02]  /*e200*/  ISETP.GE.AND P0, PT, R22.reuse, UR4, PT ;  /* 0x0000000416007c0c */ /* 0x040fe4000bf06270 */
[----:B------:R-:W-:Y:S02]  /*e210*/  ISETP.GE.AND P2, PT, R37, UR4, PT ;  /* 0x0000000425007c0c */ /* 0x000fe4000bf46270 */
[C---:B------:R-:W-:Y:S02]  /*e220*/  LOP3.LUT R36, R22.reuse, 0x80, RZ, 0xfc, !PT ;  /* 0x0000008016247812 */ /* 0x040fe400078efcff */
[----:B------:R-:W-:-:S02]  /*e230*/  LOP3.LUT R35, R22, 0xc0, RZ, 0xfc, !PT ;  /* 0x000000c016237812 */ /* 0x000fc400078efcff */
[----:B------:R-:W-:Y:S02]  /*e240*/  ISETP.GE.AND P1, PT, R36, UR4, PT ;  /* 0x0000000424007c0c */ /* 0x000fe4000bf26270 */
[C---:B------:R-:W-:Y:S02]  /*e250*/  SHF.L.U32 R24, R25.reuse, 0x4, RZ ;  /* 0x0000000419187819 */ /* 0x040fe400000006ff */
[----:B------:R-:W-:Y:S02]  /*e260*/  LOP3.LUT R9, R25, 0x7f, RZ, 0xc0, !PT ;  /* 0x0000007f19097812 */ /* 0x000fe400078ec0ff */
[----:B------:R-:W-:Y:S02]  /*e270*/  @P0 LOP3.LUT R16, R16, 0x10, RZ, 0xfc, !PT ;  /* 0x0000001010100812 */ /* 0x000fe400078efcff */
[----:B------:R-:W-:Y:S02]  /*e280*/  ISETP.GE.AND P0, PT, R35, UR4, PT ;  /* 0x0000000423007c0c */ /* 0x000fe4000bf06270 */
[----:B------:R-:W-:-:S02]  /*e290*/  LOP3.LUT R16, R16, 0xfffffff7, RZ, 0xc0, !PT ;  /* 0xfffffff710107812 */ /* 0x000fc400078ec0ff */
[----:B------:R-:W-:Y:S02]  /*e2a0*/  LOP3.LUT R24, R24, 0x70, RZ, 0xc0, !PT ;  /* 0x0000007018187812 */ /* 0x000fe400078ec0ff */
[----:B------:R-:W-:-:S04]  /*e2b0*/  @P2 LOP3.LUT R16, R16, 0x8, RZ, 0xfc, !PT ;  /* 0x0000000810102812 */ /* 0x000fc800078efcff */
[----:B------:R-:W-:-:S04]  /*e2c0*/  LOP3.LUT R16, R16, 0xfffffffd, RZ, 0xc0, !PT ;  /* 0xfffffffd10107812 */ /* 0x000fc800078ec0ff */
[----:B------:R-:W-:-:S04]  /*e2d0*/  LOP3.LUT R16, R16, 0xfffffffb, RZ, 0xc0, !PT ;  /* 0xfffffffb10107812 */ /* 0x000fc800078ec0ff */
[----:B------:R-:W-:-:S04]  /*e2e0*/  @P1 LOP3.LUT R16, R16, 0x4, RZ, 0xfc, !PT ;  /* 0x0000000410101812 */ /* 0x000fc800078efcff */
[----:B------:R-:W-:Y:S01]  /*e2f0*/  @P0 LOP3.LUT R16, R16, 0x2, RZ, 0xfc, !PT ;  /* 0x0000000210100812 */ /* 0x000fe200078efcff */
[----:B01----:R-:W-:Y:S06]  /*e300*/  BRA.DIV UR5, `(.L_x_45) ;  /* 0x0000003605287947 */ /* 0x003fec000b800000 */
.L_x_89:
[----:B------:R-:W2:Y:S01]  /*e310*/  LDL R0, [R1+0x4] ;  /* 0x0000040001007983 */ /* 0x000ea20000100800 */
[----:B------:R-:W-:Y:S01]  /*e320*/  ISETP.NE.AND P1, PT, R17, 0x1, PT ;  /* 0x000000011100780c */ /* 0x000fe20003f25270 */
[----:B------:R-:W-:Y:S01]  /*e330*/  UIADD3 UR4, UR46, -0x1, URZ ;  /* 0xffffffff2e047890 */ /* 0x000fe2000fffe03f */
[----:B-----5:R-:W-:Y:S01]  /*e340*/  SHF.R.S32.HI R13, RZ, 0x1f, R34 ;  /* 0x0000001fff0d7819 */ /* 0x020fe20000011422 */
[----:B------:R-:W-:Y:S01]  /*e350*/  ULDC.64 UR6, c[0x0][0x208] ;  /* 0x0000820000067ab9 */ /* 0x000fe20000000a00 */
[----:B------:R-:W-:-:S03]  /*e360*/  LOP3.LUT R16, R16, 0xffffffbf, RZ, 0xc0, !PT ;  /* 0xffffffbf10107812 */ /* 0x000fc600078ec0ff */
[----:B------:R-:W-:Y:S01]  /*e370*/  IMAD.U32 R10, RZ, RZ, UR4 ;  /* 0x00000004ff0a7e24 */ /* 0x000fe2000f8e00ff */
[----:B------:R0:W-:Y:S05]  /*e380*/  STL [R1], R13 ;  /* 0x0000000d01007387 */ /* 0x0001ea0000100800 */
[----:B------:R-:W1:Y:S01]  /*e390*/  @P1 LDC R3, c[0x0][0x434] ;  /* 0x00010d00ff031b82 */ /* 0x000e620000000800 */
[----:B------:R-:W-:-:S07]  /*e3a0*/  @P1 LOP3.LUT R16, R16, 0x40, RZ, 0xfc, !PT ;  /* 0x0000004010101812 */ /* 0x000fce00078efcff */
[----:B------:R-:W3:Y:S01]  /*e3b0*/  @P1 LDC R5, c[0x0][0x438] ;  /* 0x00010e00ff051b82 */ /* 0x000ee20000000800 */
[----:B------:R-:W-:Y:S01]  /*e3c0*/  LOP3.LUT R16, R16, 0xfffffffe, RZ, 0xc0, !PT ;  /* 0xfffffffe10107812 */ /* 0x000fe200078ec0ff */
[----:B------:R-:W-:Y:S01]  /*e3d0*/  IMAD.U32 R30, RZ, RZ, UR4 ;  /* 0x00000004ff1e7e24 */ /* 0x000fe2000f8e00ff */
[----:B------:R-:W-:-:S04]  /*e3e0*/  MOV R33, UR39 ;  /* 0x0000002700217c02 */ /* 0x000fc80008000f00 */
[----:B------:R-:W-:Y:S02]  /*e3f0*/  SHF.R.S32.HI R33, RZ, 0x1f, R33 ;  /* 0x0000001fff217819 */ /* 0x000fe40000011421 */
[----:B--2---:R-:W-:Y:S02]  /*e400*/  R2UR UR5, R0 ;  /* 0x00000000000572ca */ /* 0x004fe400000e0000 */
[----:B------:R-:W-:-:S04]  /*e410*/  SHF.R.U32.HI R0, RZ, 0x3, R9 ;  /* 0x00000003ff007819 */ /* 0x000fc80000011609 */
[----:B------:R-:W-:-:S05]  /*e420*/  LOP3.LUT R12, R24, R0, RZ, 0xfc, !PT ;  /* 0x00000000180c7212 */ /* 0x000fca00078efcff */
[----:B------:R-:W-:-:S05]  /*e430*/  IMAD R10, R10, 0x50, R12 ;  /* 0x000000500a0a7824 */ /* 0x000fca00078e020c */
[C---:B------:R-:W-:Y:S01]  /*e440*/  ISETP.GE.AND P0, PT, R10.reuse, UR40, PT ;  /* 0x000000280a007c0c */ /* 0x040fe2000bf06270 */
[----:B------:R-:W-:-:S03]  /*e450*/  IMAD.IADD R10, R10, 0x1, R19 ;  /* 0x000000010a0a7824 */ /* 0x000fc600078e0213 */
[----:B------:R-:W-:Y:S01]  /*e460*/  ISETP.GT.U32.OR P0, PT, R12, 0x4f, P0 ;  /* 0x0000004f0c00780c */ /* 0x000fe20000704470 */
[----:B-1----:R-:W-:Y:S01]  /*e470*/  @P1 IMAD.HI.U32 R0, R10, R3, RZ ;  /* 0x000000030a001227 */ /* 0x002fe200078e00ff */
[----:B------:R-:W-:-:S04]  /*e480*/  MOV R11, R10 ;  /* 0x0000000a000b7202 */ /* 0x000fc80000000f00 */
[----:B---3--:R-:W-:-:S07]  /*e490*/  @P1 SHF.R.U32.HI R11, RZ, R5, R0 ;  /* 0x00000005ff0b1219 */ /* 0x008fce0000011600 */
[----:B------:R-:W1:Y:S01]  /*e4a0*/  @!P0 LDC.64 R6, c[0x0][0x428] ;  /* 0x00010a00ff068b82 */ /* 0x000e620000000a00 */
[--C-:B------:R-:W-:Y:S01]  /*e4b0*/  @!P0 SHF.R.S32.HI R3, RZ, 0x1f, R11.reuse ;  /* 0x0000001fff038819 */ /* 0x100fe2000001140b */
[----:B------:R-:W-:-:S06]  /*e4c0*/  @!P0 IMAD.MOV.U32 R2, RZ, RZ, R11 ;  /* 0x000000ffff028224 */ /* 0x000fcc00078e000b */
[----:B------:R-:W2:Y:S01]  /*e4d0*/  @!P0 LDC.64 R4, c[0x0][0x418] ;  /* 0x00010600ff048b82 */ /* 0x000ea20000000a00 */
[-C--:B-1----:R-:W-:Y:S02]  /*e4e0*/  @!P0 IMAD R0, R13, R6.reuse, RZ ;  /* 0x000000060d008224 */ /* 0x082fe400078e02ff */
[----:B------:R-:W-:-:S04]  /*e4f0*/  @!P0 IMAD.WIDE.U32 R2, R34, R6, R2 ;  /* 0x0000000622028225 */ /* 0x000fc800078e0002 */
[----:B------:R-:W-:Y:S01]  /*e500*/  @!P0 IMAD R7, R34, R7, R0 ;  /* 0x0000000722078224 */ /* 0x000fe200078e0200 */
[----:B--2---:R-:W-:-:S03]  /*e510*/  @!P0 LEA R4, P1, R2, R4, 0x2 ;  /* 0x0000000402048211 */ /* 0x004fc600078210ff */
[----:B------:R-:W-:Y:S01]  /*e520*/  @!P0 IMAD.IADD R0, R3, 0x1, R7 ;  /* 0x0000000103008824 */ /* 0x000fe200078e0207 */
[----:B------:R-:W-:-:S04]  /*e530*/  ULOP3.LUT UR5, UR5, 0x2, URZ, 0xfc, !UPT ;  /* 0x0000000205057892 */ /* 0x000fc8000f8efc3f */
[----:B------:R-:W-:Y:S02]  /*e540*/  @!P0 LEA.HI.X R5, R2, R5, R0, 0x2, P1 ;  /* 0x0000000502058211 */ /* 0x000fe400008f1400 */
[----:B------:R-:W-:Y:S01]  /*e550*/  MOV R0, RZ ;  /* 0x000000ff00007202 */ /* 0x000fe20000000f00 */
[----:B------:R-:W-:-:S05]  /*e560*/  IMAD.U32 R2, RZ, RZ, UR5 ;  /* 0x00000005ff027e24 */ /* 0x000fca000f8e00ff */
[----:B------:R0:W5:Y:S01]  /*e570*/  @!P0 LDG.E R0, desc[UR6][R4.64] ;  /* 0x0000000604008981 */ /* 0x000162000c1e1900 */
[----:B------:R-:W-:Y:S01]  /*e580*/  ISETP.GT.U32.AND P0, PT, R12, 0x4f, PT ;  /* 0x0000004f0c00780c */ /* 0x000fe20003f04070 */
[----:B------:R-:W-:Y:S01]  /*e590*/  IMAD.MOV R3, RZ, RZ, -R11 ;  /* 0x000000ffff037224 */ /* 0x000fe200078e0a0b */
[----:B------:R-:W-:-:S03]  /*e5a0*/  ISETP.NE.AND P2, PT, R2, 0x3, PT ;  /* 0x000000030200780c */ /* 0x000fc60003f45270 */
[----:B------:R-:W-:-:S08]  /*e5b0*/  IMAD R6, R17, R3, R10 ;  /* 0x0000000311067224 */ /* 0x000fd000078e020a */
[----:B------:R-:W-:-:S04]  /*e5c0*/  @P0 LOP3.LUT R16, R16, 0x1, RZ, 0xfc, !PT ;  /* 0x0000000110100812 */ /* 0x000fc800078efcff */
[----:B------:R-:W-:-:S04]  /*e5d0*/  LOP3.LUT R16, R16, 0xffffffdf, RZ, 0xc0, !PT ;  /* 0xffffffdf10107812 */ /* 0x000fc800078ec0ff */
[----:B------:R-:W-:Y:S01]  /*e5e0*/  @P2 LOP3.LUT R16, R16, 0x20, RZ, 0xfc, !PT ;  /* 0x0000002010102812 */ /* 0x000fe200078efcff */
[----:B0-----:R-:W-:Y:S06]  /*e5f0*/  @!P2 BRA `(.L_x_46) ;  /* 0x000000000004a947 */ /* 0x001fec0003800000 */
[----:B------:R-:W-:Y:S01]  /*e600*/  BPT.TRAP 0x1 ;  /* 0x000000040000795c */ /* 0x000fe20000300000 */
.L_x_46:
[----:B------:R-:W-:Y:S01]  /*e610*/  SHF.R.S32.HI R5, RZ, 0x1f, R6 ;  /* 0x0000001fff057819 */ /* 0x000fe20000011406 */
[----:B------:R-:W-:Y:S01]  /*e620*/  ULDC.64 UR4, c[0x0][0x328] ;  /* 0x0000ca0000047ab9 */ /* 0x000fe20000000a00 */
[----:B-----5:R-:W-:Y:S02]  /*e630*/  SHF.R.S32.HI R4, RZ, 0x1f, R0 ;  /* 0x0000001fff047819 */ /* 0x020fe40000011400 */
[----:B------:R-:W-:Y:S01]  /*e640*/  R2UR UR6, R33 ;  /* 0x00000000210672ca */ /* 0x000fe200000e0000 */
[----:B------:R-:W-:-:S04]  /*e650*/  IMAD R3, R5, UR4, RZ ;  /* 0x0000000405037c24 */ /* 0x000fc8000f8e02ff */
[C---:B------:R-:W-:Y:S02]  /*e660*/  IMAD R7, R6.reuse, UR5, R3 ;  /* 0x0000000506077c24 */ /* 0x040fe4000f8e0203 */
[----:B------:R-:W-:Y:S01]  /*e670*/  IMAD.WIDE.U32 R2, R6, UR4, RZ ;  /* 0x0000000406027c25 */ /* 0x000fe2000f8e00ff */
[----:B------:R-:W-:-:S03]  /*e680*/  ULDC.64 UR4, c[0x0][0x338] ;  /* 0x0000ce0000047ab9 */ /* 0x000fc60000000a00 */
[----:B------:R-:W-:Y:S02]  /*e690*/  IMAD.IADD R3, R3, 0x1, R7 ;  /* 0x0000000103037824 */ /* 0x000fe400078e0207 */
[----:B------:R-:W-:Y:S02]  /*e6a0*/  IMAD R7, R4, UR4, RZ ;  /* 0x0000000404077c24 */ /* 0x000fe4000f8e02ff */
[----:B------:R-:W-:-:S04]  /*e6b0*/  IMAD.WIDE.U32 R2, R0, UR4, R2 ;  /* 0x0000000400027c25 */ /* 0x000fc8000f8e0002 */
[----:B------:R-:W-:Y:S01]  /*e6c0*/  IMAD R7, R0, UR5, R7 ;  /* 0x0000000500077c24 */ /* 0x000fe2000f8e0207 */
[----:B------:R-:W-:-:S04]  /*e6d0*/  ULDC.64 UR4, c[0x0][0x330] ;  /* 0x0000cc0000047ab9 */ /* 0x000fc80000000a00 */
[----:B------:R-:W-:Y:S01]  /*e6e0*/  IADD3 R3, R3, R7, RZ ;  /* 0x0000000703037210 */ /* 0x000fe20007ffe0ff */
[----:B------:R-:W-:Y:S01]  /*e6f0*/  IMAD.U32 R7, RZ, RZ, UR4 ;  /* 0x00000004ff077e24 */ /* 0x000fe2000f8e00ff */
[----:B------:R-:W-:-:S03]  /*e700*/  UIMAD UR4, UR6, UR4, URZ ;  /* 0x00000004060472a4 */ /* 0x000fc6000f8e023f */
[----:B------:R-:W-:Y:S01]  /*e710*/  IMAD.WIDE.U32 R2, R7, UR39, R2 ;  /* 0x0000002707027c25 */ /* 0x000fe2000f8e0002 */
[----:B------:R-:W-:Y:S01]  /*e720*/  UIMAD UR4, UR39, UR5, UR4 ;  /* 0x00000005270472a4 */ /* 0x000fe2000f8e0204 */
[----:B------:R-:W-:Y:S02]  /*e730*/  ULDC.64 UR6, c[0x0][0x318] ;  /* 0x0000c60000067ab9 */ /* 0x000fe40000000a00 */
[----:B------:R-:W-:-:S03]  /*e740*/  LEA R17, P0, R2, UR6, 0x1 ;  /* 0x0000000602117c11 */ /* 0x000fc6000f8008ff */
[----:B------:R-:W-:-:S05]  /*e750*/  VIADD R3, R3, UR4 ;  /* 0x0000000403037c36 */ /* 0x000fca0008000000 */
[----:B------:R-:W-:Y:S02]  /*e760*/  LEA.HI.X R18, R2, UR7, R3, 0x1, P0 ;  /* 0x0000000702127c11 */ /* 0x000fe400080f0c03 */
[----:B------:R-:W-:-:S04]  /*e770*/  MOV R2, 0x1 ;  /* 0x0000000100027802 */ /* 0x000fc80000000f00 */
[----:B------:R-:W-:-:S04]  /*e780*/  SHF.L.U32 R2, R2, 0x1f, RZ ;  /* 0x0000001f02027819 */ /* 0x000fc800000006ff */
[----:B------:R-:W0:Y:S02]  /*e790*/  SYNCS.PHASECHK.TRANS64.TRYWAIT P0, [UR42+0x38840], R2 ;  /* 0x03884002ff0075a7 */ /* 0x000e24000800016a */
[----:B0-----:R-:W-:Y:S05]  /*e7a0*/  @!P0 BRA `(.L_x_47) ;  /* 0x0000003000208947 */ /* 0x001fea0003800000 */
.L_x_90:
[----:B------:R-:W-:Y:S01]  /*e7b0*/  ULDC.64 UR4, c[0x0][0x300] ;  /* 0x0000c00000047ab9 */ /* 0x000fe20000000a00 */
[----:B------:R-:W-:Y:S01]  /*e7c0*/  R2UR UR6, R33 ;  /* 0x00000000210672ca */ /* 0x000fe200000e0000 */
[----:B------:R-:W-:Y:S01]  /*e7d0*/  IMAD R5, R5, UR4, RZ ;  /* 0x0000000405057c24 */ /* 0x000fe2000f8e02ff */
[----:B------:R-:W-:Y:S01]  /*e7e0*/  SHF.R.U32.HI R27, RZ, 0x3, R9 ;  /* 0x00000003ff1b7819 */ /* 0x000fe20000011609 */
[----:B0-----:R-:W-:Y:S01]  /*e7f0*/  IMAD.WIDE.U32 R2, R6, UR4, RZ ;  /* 0x0000000406027c25 */ /* 0x001fe2000f8e00ff */
[----:B------:R-:W-:-:S03]  /*e800*/  SHF.L.U32 R31, R9, 0x3, RZ ;  /* 0x00000003091f7819 */ /* 0x000fc600000006ff */
[----:B------:R-:W-:Y:S01]  /*e810*/  IMAD R5, R6, UR5, R5 ;  /* 0x0000000506057c24 */ /* 0x000fe2000f8e0205 */
[----:B------:R-:W-:-:S03]  /*e820*/  ULDC.64 UR4, c[0x0][0x310] ;  /* 0x0000c40000047ab9 */ /* 0x000fc60000000a00 */
[----:B------:R-:W-:Y:S02]  /*e830*/  IMAD.IADD R3, R3, 0x1, R5 ;  /* 0x0000000103037824 */ /* 0x000fe400078e0205 */
[----:B------:R-:W-:Y:S02]  /*e840*/  IMAD R5, R4, UR4, RZ ;  /* 0x0000000404057c24 */ /* 0x000fe4000f8e02ff */
[----:B------:R-:W-:-:S04]  /*e850*/  IMAD.WIDE.U32 R2, R0, UR4, R2 ;  /* 0x0000000400027c25 */ /* 0x000fc8000f8e0002 */
[----:B------:R-:W-:Y:S01]  /*e860*/  IMAD R5, R0, UR5, R5 ;  /* 0x0000000500057c24 */ /* 0x000fe2000f8e0205 */
[----:B------:R-:W-:-:S03]  /*e870*/  ULDC.64 UR4, c[0x0][0x308] ;  /* 0x0000c20000047ab9 */ /* 0x000fc60000000a00 */
[----:B------:R-:W-:Y:S01]  /*e880*/  IMAD.IADD R3, R3, 0x1, R5 ;  /* 0x0000000103037824 */ /* 0x000fe200078e0205 */
[----:B------:R-:W-:Y:S01]  /*e890*/  MOV R5, UR4 ;  /* 0x0000000400057c02 */ /* 0x000fe20008000f00 */
[----:B------:R-:W-:-:S03]  /*e8a0*/  UIMAD UR4, UR6, UR4, URZ ;  /* 0x00000004060472a4 */ /* 0x000fc6000f8e023f */
[----:B------:R-:W-:Y:S01]  /*e8b0*/  ULDC.64 UR6, c[0x0][0x2e8] ;  /* 0x0000ba0000067ab9 */ /* 0x000fe20000000a00 */
[----:B------:R-:W-:Y:S02]  /*e8c0*/  UIMAD UR4, UR39, UR5, UR4 ;  /* 0x00000005270472a4 */ /* 0x000fe4000f8e0204 */
[----:B------:R-:W-:-:S04]  /*e8d0*/  IMAD.WIDE.U32 R2, R5, UR39, R2 ;  /* 0x0000002705027c25 */ /* 0x000fc8000f8e0002 */
[----:B------:R-:W-:Y:S01]  /*e8e0*/  VIADD R7, R3, UR4 ;  /* 0x0000000403077c36 */ /* 0x000fe20008000000 */
[----:B------:R-:W-:Y:S01]  /*e8f0*/  LOP3.LUT R3, R8, 0x1c0, RZ, 0xc0, !PT ;  /* 0x000001c008037812 */ /* 0x000fe200078ec0ff */
[----:B------:R-:W-:Y:S01]  /*e900*/  UMOV UR4, 0xffffffff ;  /* 0xffffffff00047882 */ /* 0x000fe20000000000 */
[C---:B------:R-:W-:Y:S02]  /*e910*/  LEA R0, P0, R2.reuse, UR6, 0x1 ;  /* 0x0000000602007c11 */ /* 0x040fe4000f8008ff */
[----:B------:R-:W-:Y:S01]  /*e920*/  LOP3.LUT R8, R3, 0x38, R8, 0xf8, !PT ;  /* 0x0000003803087812 */ /* 0x000fe200078ef808 */
[----:B------:R-:W-:Y:S01]  /*e930*/  IMAD.MOV.U32 R3, RZ, RZ, -0x50 ;  /* 0xffffffb0ff037424 */ /* 0x000fe200078e00ff */
[----:B------:R-:W-:Y:S02]  /*e940*/  LEA.HI.X R7, R2, UR7, R7, 0x1, P0 ;  /* 0x0000000702077c11 */ /* 0x000fe400080f0c07 */
[----:B------:R-:W-:Y:S01]  /*e950*/  LOP3.LUT R8, R8, 0x38, R25, 0x78, !PT ;  /* 0x0000003808087812 */ /* 0x000fe200078e7819 */
[----:B------:R-:W-:-:S03]  /*e960*/  IMAD R6, R30, R3, UR40 ;  /* 0x000000281e067e24 */ /* 0x000fc6000f8e0203 */
[----:B------:R-:W-:Y:S01]  /*e970*/  LOP3.LUT R31, R8, 0x200, R31, 0xf8, !PT ;  /* 0x00000200081f7812 */ /* 0x000fe200078ef81f */
[----:B------:R-:W-:-:S05]  /*e980*/  IMAD.IADD R6, R6, 0x1, -R27 ;  /* 0x0000000106067824 */ /* 0x000fca00078e0a1b */
[----:B------:R-:W-:Y:S01]  /*e990*/  ISETP.GE.AND P0, PT, R6, 0x1, PT ;  /* 0x000000010600780c */ /* 0x000fe20003f06270 */
[----:B------:R-:W-:-:S12]  /*e9a0*/  BRA.DIV UR4, `(.L_x_48) ;  /* 0x0000002e04b87947 */ /* 0x000fd8000b800000 */
[----:B------:R-:W-:Y:S01]  /*e9b0*/  SHFL.IDX PT, R5, R7, RZ, 0x181f ;  /* 0x00181fff07057589 */ /* 0x000fe200000e0000 */
[C---:B------:R-:W-:Y:S01]  /*e9c0*/  LOP3.LUT P4, RZ, R16.reuse, 0x10, RZ, 0xc0, !PT ;  /* 0x0000001010ff7812 */ /* 0x040fe2000788c0ff */
[----:B------:R-:W-:Y:S01]  /*e9d0*/  ULDC.64 UR4, c[0x0][0x208] ;  /* 0x0000820000047ab9 */ /* 0x000fe20000000a00 */
[C---:B------:R-:W-:Y:S01]  /*e9e0*/  LOP3.LUT P3, RZ, R16.reuse, 0x8, RZ, 0xc0, !PT ;  /* 0x0000000810ff7812 */ /* 0x040fe2000786c0ff */
[----:B------:R-:W0:Y:S01]  /*e9f0*/  SHFL.IDX PT, R4, R0, RZ, 0x181f ;  /* 0x00181fff00047589 */ /* 0x000e2200000e0000 */
[C---:B------:R-:W-:Y:S02]  /*ea00*/  LOP3.LUT P2, RZ, R16.reuse, 0x4, RZ, 0xc0, !PT ;  /* 0x0000000410ff7812 */ /* 0x040fe4000784c0ff */
[----:B------:R-:W-:Y:S01]  /*ea10*/  LOP3.LUT P1, RZ, R16, 0x2, RZ, 0xc0, !PT ;  /* 0x0000000210ff7812 */ /* 0x000fe2000782c0ff */
[----:B------:R-:W-:Y:S01]  /*ea20*/  SHFL.IDX PT, R3, R7, 0x1, 0x181f ;  /* 0x00381f0007037f89 */ /* 0x000fe200000e0000 */
[----:B------:R-:W-:-:S03]  /*ea30*/  @P0 LEA R9, R31, UR42, 0x1 ;  /* 0x0000002a1f090c11 */ /* 0x000fc6000f8e08ff */
[----:B------:R-:W1:Y:S04]  /*ea40*/  SHFL.IDX PT, R2, R0, 0x1, 0x181f ;  /* 0x00381f0000027f89 */ /* 0x000e6800000e0000 */
[----:B------:R-:W-:Y:S01]  /*ea50*/  SHFL.IDX PT, R14, R0, 0x4, 0x181f ;  /* 0x00981f00000e7f89 */ /* 0x000fe200000e0000 */
[----:B0-----:R-:W-:-:S05]  /*ea60*/  @P0 IMAD.WIDE.U32 R4, R22, 0x2, R4 ;  /* 0x0000000216040825 */ /* 0x001fca00078e0004 */
[----:B------:R-:W-:Y:S04]  /*ea70*/  @P0 LDGSTS.E.BYPASS.LTC128B.128 [R9+0x24400], desc[UR4][R4.64], !P4 ;  /* 0x2440000004090fae */ /* 0x000fe8000e101d44 */
[----:B------:R-:W-:Y:S04]  /*ea80*/  @P0 LDGSTS.E.BYPASS.LTC128B.128 [R9+0x26c00], desc[UR4][R4.64+0x80], !P3 ;  /* 0x26c0008004090fae */ /* 0x000fe8000d901d44 */
[----:B------:R-:W-:Y:S04]  /*ea90*/  @P0 LDGSTS.E.BYPASS.LTC128B.128 [R9+0x29400], desc[UR4][R4.64+0x100], !P2 ;  /* 0x2940010004090fae */ /* 0x000fe8000d101d44 */
[----:B------:R0:W-:Y:S01]  /*eaa0*/  @P0 LDGSTS.E.BYPASS.LTC128B.128 [R9+0x2bc00], desc[UR4][R4.64+0x180], !P1 ;  /* 0x2bc0018004090fae */ /* 0x0001e2000c901d44 */
[----:B------:R-:W-:-:S03]  /*eab0*/  ISETP.GE.AND P0, PT, R6, 0x11, PT ;  /* 0x000000110600780c */ /* 0x000fc60003f06270 */
[----:B0-----:R-:W-:Y:S10]  /*eac0*/  SHFL.IDX PT, R5, R7, 0x2, 0x181f ;  /* 0x00581f0007057f89 */ /* 0x001ff400000e0000 */
[----:B-1----:R-:W-:Y:S01]  /*ead0*/  @P0 IMAD.WIDE.U32 R2, R22, 0x2, R2 ;  /* 0x0000000216020825 */ /* 0x002fe200078e0002 */
[----:B------:R-:W-:Y:S01]  /*eae0*/  @P0 LEA R21, R31, UR42, 0x1 ;  /* 0x0000002a1f150c11 */ /* 0x000fe2000f8e08ff */
[----:B------:R-:W0:Y:S04]  /*eaf0*/  SHFL.IDX PT, R4, R0, 0x2, 0x181f ;  /* 0x00581f0000047f89 */ /* 0x000e2800000e0000 */
[----:B------:R-:W-:Y:S04]  /*eb00*/  @P0 LDGSTS.E.BYPASS.LTC128B.128 [R21+0x24c00], desc[UR4][R2.64], !P4 ;  /* 0x24c0000002150fae */ /* 0x000fe8000e101d44 */
[----:B------:R-:W-:Y:S04]  /*eb10*/  @P0 LDGSTS.E.BYPASS.LTC128B.128 [R21+0x27400], desc[UR4][R2.64+0x80], !P3 ;  /* 0x2740008002150fae */ /* 0x000fe8000d901d44 */
[----:B------:R-:W-:Y:S04]  /*eb20*/  @P0 LDGSTS.E.BYPASS.LTC128B.128 [R21+0x29c00], desc[UR4][R2.64+0x100], !P2 ;  /* 0x29c0010002150fae */ /* 0x000fe8000d101d44 */
[----:B------:R1:W-:Y:S01]  /*eb30*/  @P0 LDGSTS.E.BYPASS.LTC128B.128 [R21+0x2c400], desc[UR4][R2.64+0x180], !P1 ;  /* 0x2c40018002150fae */ /* 0x0003e2000c901d44 */
[----:B------:R-:W-:-:S03]  /*eb40*/  ISETP.GE.AND P0, PT, R6, 0x21, PT ;  /* 0x000000210600780c */ /* 0x000fc60003f06270 */
[----:B-1----:R-:W-:Y:S10]  /*eb50*/  SHFL.IDX PT, R3, R7, 0x3, 0x181f ;  /* 0x00781f0007037f89 */ /* 0x002ff400000e0000 */
[----:B0-----:R-:W-:Y:S01]  /*eb60*/  @P0 IMAD.WIDE.U32 R4, R22, 0x2, R4 ;  /* 0x0000000216040825 */ /* 0x001fe200078e0004 */
[----:B------:R-:W-:Y:S01]  /*eb70*/  @P0 LEA R9, R31, UR42, 0x1 ;  /* 0x0000002a1f090c11 */ /* 0x000fe2000f8e08ff */
[----:B------:R-:W0:Y:S04]  /*eb80*/  SHFL.IDX PT, R2, R0, 0x3, 0x181f ;  /* 0x00781f0000027f89 */ /* 0x000e2800000e0000 */
[----:B------:R-:W-:Y:S04]  /*eb90*/  @P0 LDGSTS.E.BYPASS.LTC128B.128 [R9+0x25400], desc[UR4][R4.64], !P4 ;  /* 0x2540000004090fae */ /* 0x000fe8000e101d44 */
[----:B------:R-:W-:Y:S04]  /*eba0*/  @P0 LDGSTS.E.BYPASS.LTC128B.128 [R9+0x27c00], desc[UR4][R4.64+0x80], !P3 ;  /* 0x27c0008004090fae */ /* 0x000fe8000d901d44 */
[----:B------:R-:W-:Y:S04]  /*ebb0*/  @P0 LDGSTS.E.BYPASS.LTC128B.128 [R9+0x2a400], desc[UR4][R4.64+0x100], !P2 ;  /* 0x2a40010004090fae */ /* 0x000fe8000d101d44 */
[----:B------:R1:W-:Y:S01]  /*ebc0*/  @P0 LDGSTS.E.BYPASS.LTC128B.128 [R9+0x2cc00], desc[UR4][R4.64+0x180], !P1 ;  /* 0x2cc0018004090fae */ /* 0x0003e2000c901d44 */
[----:B------:R-:W-:-:S03]  /*ebd0*/  ISETP.GE.AND P0, PT, R6, 0x31, PT ;  /* 0x000000310600780c */ /* 0x000fc60003f06270 */
[----:B-1----:R1:W2:Y:S10]  /*ebe0*/  SHFL.IDX PT, R4, R7, 0x4, 0x181f ;  /* 0x00981f0007047f89 */ /* 0x0022b400000e0000 */
[----:B0-----:R-:W-:Y:S01]  /*ebf0*/  @P0 IMAD.WIDE.U32 R2, R22, 0x2, R2 ;  /* 0x0000000216020825 */ /* 0x001fe200078e0002 */
[----:B------:R-:W-:-:S05]  /*ec00*/  @P0 LEA R21, R31, UR42, 0x1 ;  /* 0x0000002a1f150c11 */ /* 0x000fca000f8e08ff */
[----:B------:R1:W-:Y:S04]  /*ec10*/  @P0 LDGSTS.E.BYPASS.LTC128B.128 [R21+0x25c00], desc[UR4][R2.64], !P4 ;  /* 0x25c0000002150fae */ /* 0x0003e8000e101d44 */
[----:B------:R1:W-:Y:S04]  /*ec20*/  @P0 LDGSTS.E.BYPASS.LTC128B.128 [R21+0x28400], desc[UR4][R2.64+0x80], !P3 ;  /* 0x2840008002150fae */ /* 0x0003e8000d901d44 */
[----:B------:R1:W-:Y:S04]  /*ec30*/  @P0 LDGSTS.E.BYPASS.LTC128B.128 [R21+0x2ac00], desc[UR4][R2.64+0x100], !P2 ;  /* 0x2ac0010002150fae */ /* 0x0003e8000d101d44 */
[----:B------:R1:W-:Y:S02]  /*ec40*/  @P0 LDGSTS.E.BYPASS.LTC128B.128 [R21+0x2d400], desc[UR4][R2.64+0x180], !P1 ;  /* 0x2d40018002150fae */ /* 0x0003e4000c901d44 */
.L_x_102:
[----:B------:R-:W-:Y:S01]  /*ec50*/  ISETP.GE.AND P0, PT, R6, 0x41, PT ;  /* 0x000000410600780c */ /* 0x000fe20003f06270 */
[----:B------:R-:W-:Y:S01]  /*ec60*/  BSSY B0, `(.L_x_49) ;  /* 0x0000012000007945 */ /* 0x000fe20003800000 */
[----:B-1----:R-:W-:Y:S01]  /*ec70*/  IMAD.MOV.U32 R2, RZ, RZ, R14 ;  /* 0x000000ffff027224 */ /* 0x002fe200078e000e */
[----:B--2---:R-:W-:-:S10]  /*ec80*/  MOV R3, R4 ;  /* 0x0000000400037202 */ /* 0x004fd40000000f00 */
[----:B------:R-:W-:Y:S05]  /*ec90*/  @!P0 BRA `(.L_x_50) ;  /* 0x0000000000388947 */ /* 0x000fea0003800000 */
[----:B------:R-:W-:Y:S01]  /*eca0*/  LOP3.LUT P4, RZ, R16, 0x10, RZ, 0xc0, !PT ;  /* 0x0000001010ff7812 */ /* 0x000fe2000788c0ff */
[----:B------:R-:W-:Y:S01]  /*ecb0*/  IMAD.WIDE.U32 R2, R22, 0x2, R2 ;  /* 0x0000000216027825 */ /* 0x000fe200078e0002 */
[C---:B------:R-:W-:Y:S01]  /*ecc0*/  LOP3.LUT P3, RZ, R16.reuse, 0x8, RZ, 0xc0, !PT ;  /* 0x0000000810ff7812 */ /* 0x040fe2000786c0ff */
[----:B------:R-:W-:Y:S01]  /*ecd0*/  ULDC.64 UR4, c[0x0][0x208] ;  /* 0x0000820000047ab9 */ /* 0x000fe20000000a00 */
[C---:B------:R-:W-:Y:S02]  /*ece0*/  LOP3.LUT P2, RZ, R16.reuse, 0x4, RZ, 0xc0, !PT ;  /* 0x0000000410ff7812 */ /* 0x040fe4000784c0ff */
[----:B------:R-:W-:Y:S02]  /*ecf0*/  LOP3.LUT P1, RZ, R16, 0x2, RZ, 0xc0, !PT ;  /* 0x0000000210ff7812 */ /* 0x000fe4000782c0ff */
[----:B------:R-:W-:-:S05]  /*ed00*/  LEA R5, R31, UR42, 0x1 ;  /* 0x0000002a1f057c11 */ /* 0x000fca000f8e08ff */
[----:B------:R-:W-:Y:S01]  /*ed10*/  @!PT LDS RZ, [RZ] ;  /* 0x00000000fffff984 */ /* 0x000fe20000000800 */
[----:B------:R-:W-:Y:S01]  /*ed20*/  @!PT LDS RZ, [RZ] ;  /* 0x00000000fffff984 */ /* 0x000fe20000000800 */
[----:B------:R-:W-:Y:S01]  /*ed30*/  @!PT LDS RZ, [RZ] ;  /* 0x00000000fffff984 */ /* 0x000fe20000000800 */
[----:B------:R0:W-:Y:S04]  /*ed40*/  LDGSTS.E.BYPASS.LTC128B.128 [R5+0x26400], desc[UR4][R2.64], !P4 ;  /* 0x2640000002057fae */ /* 0x0001e8000e101d44 */
[----:B------:R0:W-:Y:S04]  /*ed50*/  LDGSTS.E.BYPASS.LTC128B.128 [R5+0x28c00], desc[UR4][R2.64+0x80], !P3 ;  /* 0x28c0008002057fae */ /* 0x0001e8000d901d44 */
[----:B------:R0:W-:Y:S04]  /*ed60*/  LDGSTS.E.BYPASS.LTC128B.128 [R5+0x2b400], desc[UR4][R2.64+0x100], !P2 ;  /* 0x2b40010002057fae */ /* 0x0001e8000d101d44 */
[----:B------:R0:W-:Y:S02]  /*ed70*/  LDGSTS.E.BYPASS.LTC128B.128 [R5+0x2dc00], desc[UR4][R2.64+0x180], !P1 ;  /* 0x2dc0018002057fae */ /* 0x0001e4000c901d44 */
.L_x_50:
[----:B------:R-:W-:Y:S05]  /*ed80*/  BSYNC B0 ;  /* 0x0000000000007941 */ /* 0x000fea0003800000 */
.L_x_49:
[----:B------:R-:W-:Y:S01]  /*ed90*/  NOP ;  /* 0x0000000000007918 */ /* 0x000fe20000000000 */
[----:B------:R-:W-:Y:S01]  /*eda0*/  SYNCS.ARRIVE.TRANS64.RED.A0T1 RZ, [UR42+0x38830], RZ ;  /* 0x038830ffffff79a7 */ /* 0x000fe2000820042a */
[----:B------:R-:W-:Y:S01]  /*edb0*/  ARRIVES.LDGSTSBAR.64.TRANSCNT [UR42+0x38830] ;  /* 0x03883000ff0079b0 */ /* 0x000fe20008000aaa */
[----:B------:R-:W-:Y:S01]  /*edc0*/  NOP ;  /* 0x0000000000007918 */ /* 0x000fe20000000000 */
[----:B------:R-:W-:-:S13]  /*edd0*/  LOP3.LUT P0, RZ, R16, 0x20, RZ, 0xc0, !PT ;  /* 0x0000002010ff7812 */ /* 0x000fda000780c0ff */
[----:B------:R-:W-:Y:S05]  /*ede0*/  @!P0 BRA `(.L_x_51) ;  /* 0x0000000000048947 */ /* 0x000fea0003800000 */
[----:B------:R-:W-:Y:S01]  /*edf0*/  BPT.TRAP 0x1 ;  /* 0x000000040000795c */ /* 0x000fe20000300000 */
.L_x_51:
[----:B------:R-:W-:Y:S01]  /*ee00*/  SYNCS.ARRIVE.TRANS64.A1T0 RZ, [UR42+0x38830], RZ ;  /* 0x038830ffffff79a7 */ /* 0x000fe2000810002a */
[----:B------:R-:W-:Y:S05]  /*ee10*/  WARPSYNC.ALL ;  /* 0x0000000000007948 */ /* 0x000fea0003800000 */
[----:B------:R-:W-:Y:S01]  /*ee20*/  UIADD3 UR5, UR42, 0x14400, URZ ;  /* 0x000144002a057890 */ /* 0x000fe2000fffe03f */
[----:B------:R-:W-:Y:S01]  /*ee30*/  R2UR UR4, R33 ;  /* 0x00000000210472ca */ /* 0x000fe200000e0000 */
[----:B------:R-:W-:Y:S01]  /*ee40*/  ULDC.64 UR6, c[0x0][0x2d8] ;  /* 0x0000b60000067ab9 */ /* 0x000fe20000000a00 */
[----:B------:R-:W-:Y:S01]  /*ee50*/  SHF.R.S32.HI R25, RZ, 0x1f, R26 ;  /* 0x0000001fff197819 */ /* 0x000fe2000001141a */
[----:B------:R-:W-:Y:S02]  /*ee60*/  ULOP3.LUT UP0, URZ, UR5, 0x3ff, URZ, 0xc0, !UPT ;  /* 0x000003ff053f7892 */ /* 0x000fe4000f80c03f */
[----:B------:R-:W-:Y:S01]  /*ee70*/  UIMAD.WIDE.U32 UR36, UR39, UR6, URZ ;  /* 0x00000006272472a5 */ /* 0x000fe2000f8e003f */
[----:B------:R-:W-:Y:S03]  /*ee80*/  BAR.SYNC.DEFER_BLOCKING 0x8, 0x180 ;  /* 0x0206000000007b1d */ /* 0x000fe60000010000 */
[----:B------:R-:W-:-:S04]  /*ee90*/  PLOP3.LUT P0, PT, PT, PT, UP0, 0x80, 0x0 ;  /* 0x000000000000781c */ /* 0x000fc80003f0f008 */
[----:B------:R-:W-:-:S04]  /*eea0*/  UIMAD UR4, UR4, UR6, URZ ;  /* 0x00000006040472a4 */ /* 0x000fc8000f8e023f */
[----:B------:R-:W-:-:S04]  /*eeb0*/  UIMAD UR4, UR39, UR7, UR4 ;  /* 0x00000007270472a4 */ /* 0x000fc8000f8e0204 */
[----:B------:R-:W-:Y:S01]  /*eec0*/  UIADD3 UR43, UR37, UR4, URZ ;  /* 0x00000004252b7290 */ /* 0x000fe2000fffe03f */
[----:B------:R-:W-:Y:S11]  /*eed0*/  @!P0 BRA `(.L_x_52) ;  /* 0x0000000000408947 */ /* 0x000ff60003800000 */
[----:B0-----:R-:W-:Y:S01]  /*eee0*/  MOV R2, 0x0 ;  /* 0x0000000000027802 */ /* 0x001fe20000000f00 */
[----:B------:R-:W-:Y:S01]  /*eef0*/  ULDC.64 UR6, c[0x4][0xa8] ;  /* 0x01002a0000067ab9 */ /* 0x000fe20000000a00 */
[----:B------:R-:W-:Y:S01]  /*ef00*/  ULDC.64 UR8, c[0x4][0xb0] ;  /* 0x01002c0000087ab9 */ /* 0x000fe20000000a00 */
[----:B------:R-:W-:Y:S01]  /*ef10*/  ULDC.64 UR4, c[0x4][0x20] ;  /* 0x0100080000047ab9 */ /* 0x000fe20000000a00 */
[----:B------:R-:W-:Y:S01]  /*ef20*/  IMAD.U32 R4, RZ, RZ, UR6 ;  /* 0x00000006ff047e24 */ /* 0x000fe2000f8e00ff */
[----:B------:R-:W-:Y:S01]  /*ef30*/  MOV R6, UR8 ;  /* 0x0000000800067c02 */ /* 0x000fe20008000f00 */
[----:B------:R-:W0:Y:S01]  /*ef40*/  LDC.64 R2, c[0x4][R2] ;  /* 0x0100000002027b82 */ /* 0x000e220000000a00 */
[----:B------:R-:W-:Y:S01]  /*ef50*/  IMAD.U32 R5, RZ, RZ, UR7 ;  /* 0x00000007ff057e24 */ /* 0x000fe2000f8e00ff */
[----:B------:R-:W-:Y:S01]  /*ef60*/  MOV R11, UR5 ;  /* 0x00000005000b7c02 */ /* 0x000fe20008000f00 */
[----:B------:R-:W-:Y:S01]  /*ef70*/  IMAD.U32 R7, RZ, RZ, UR9 ;  /* 0x00000009ff077e24 */ /* 0x000fe2000f8e00ff */
[----:B------:R-:W-:Y:S01]  /*ef80*/  MOV R13, RZ ;  /* 0x000000ff000d7202 */ /* 0x000fe20000000f00 */
[----:B------:R-:W-:-:S02]  /*ef90*/  IMAD.U32 R10, RZ, RZ, UR4 ;  /* 0x00000004ff0a7e24 */ /* 0x000fc4000f8e00ff */
[----:B------:R-:W-:Y:S02]  /*efa0*/  IMAD.MOV.U32 R8, RZ, RZ, 0x70 ;  /* 0x00000070ff087424 */ /* 0x000fe400078e00ff */
[----:B------:R-:W-:-:S07]  /*efb0*/  IMAD.MOV.U32 R12, RZ, RZ, 0x1 ;  /* 0x00000001ff0c7424 */ /* 0x000fce00078e00ff */
[----:B------:R-:W-:-:S07]  /*efc0*/  LEPC R20, `(.L_x_52) ;  /* 0x000000001014794e */ /* 0x000fce0000000000 */
[----:B0-----:R-:W-:Y:S05]  /*efd0*/  CALL.ABS.NOINC R2 ;  /* 0x0000000002007343 */ /* 0x001fea0003c00000 */
.L_x_52:
[----:B0-----:R-:W0:Y:S01]  /*efe0*/  S2R R2, SR_TID.X ;  /* 0x0000000000027919 */ /* 0x001e220000002100 */
[----:B------:R-:W1:Y:S01]  /*eff0*/  LDC R0, c[0x0][0x448] ;  /* 0x00011200ff007b82 */ /* 0x000e620000000800 */
[----:B------:R-:W-:Y:S01]  /*f000*/  IMAD.U32 R4, RZ, RZ, UR36 ;  /* 0x00000024ff047e24 */ /* 0x000fe2000f8e00ff */
[----:B------:R-:W-:Y:S01]  /*f010*/  ULDC.64 UR4, c[0x0][0x2e0] ;  /* 0x0000b80000047ab9 */ /* 0x000fe20000000a00 */
[----:B------:R-:W-:Y:S02]  /*f020*/  IMAD.U32 R5, RZ, RZ, UR37 ;  /* 0x00000025ff057e24 */ /* 0x000fe4000f8e00ff */
[----:B------:R-:W-:-:S04]  /*f030*/  IMAD R25, R25, UR4, RZ ;  /* 0x0000000419197c24 */ /* 0x000fc8000f8e02ff */
[----:B------:R-:W-:Y:S01]  /*f040*/  IMAD R25, R26, UR5, R25 ;  /* 0x000000051a197c24 */ /* 0x000fe2000f8e0219 */
[----:B-1----:R-:W-:Y:S02]  /*f050*/  ISETP.NE.AND P0, PT, R0, 0x1, PT ;  /* 0x000000010000780c */ /* 0x002fe40003f05270 */
[----:B0-----:R-:W-:-:S04]  /*f060*/  LOP3.LUT R2, R2, 0x7f, RZ, 0xc0, !PT ;  /* 0x0000007f02027812 */ /* 0x001fc800078ec0ff */
[----:B------:R-:W-:-:S07]  /*f070*/  SHF.R.U32.HI R2, RZ, 0x3, R2 ;  /* 0x00000003ff027819 */ /* 0x000fce0000011602 */
[----:B------:R-:W0:Y:S01]  /*f080*/  @P0 LDC R3, c[0x0][0x450] ;  /* 0x00011400ff030b82 */ /* 0x000e220000000800 */
[----:B------:R-:W-:-:S05]  /*f090*/  LOP3.LUT R20, R24, R2, RZ, 0xfc, !PT ;  /* 0x0000000218147212 */ /* 0x000fca00078efcff */
[----:B------:R-:W-:Y:S02]  /*f0a0*/  IMAD R9, R23, 0x80, R20 ;  /* 0x0000008017097824 */ /* 0x000fe400078e0214 */
[----:B------:R-:W1:Y:S02]  /*f0b0*/  @P0 LDC R2, c[0x0][0x44c] ;  /* 0x00011300ff020b82 */ /* 0x000e640000000800 */
[----:B------:R-:W-:Y:S02]  /*f0c0*/  IMAD.MOV.U32 R7, RZ, RZ, R9 ;  /* 0x000000ffff077224 */ /* 0x000fe400078e0009 */
[----:B-1----:R-:W-:-:S05]  /*f0d0*/  @P0 IMAD.HI.U32 R2, R9, R2, RZ ;  /* 0x0000000209020227 */ /* 0x002fca00078e00ff */
[----:B0-----:R-:W-:Y:S02]  /*f0e0*/  @P0 SHF.R.U32.HI R7, RZ, R3, R2 ;  /* 0x00000003ff070219 */ /* 0x001fe40000011602 */
[----:B------:R-:W-:Y:S02]  /*f0f0*/  MOV R3, UR43 ;  /* 0x0000002b00037c02 */ /* 0x000fe40008000f00 */
[----:B------:R-:W-:Y:S01]  /*f100*/  MOV R2, R4 ;  /* 0x0000000400027202 */ /* 0x000fe20000000f00 */
[--C-:B------:R-:W-:Y:S01]  /*f110*/  IMAD.MOV R5, RZ, RZ, -R7.reuse ;  /* 0x000000ffff057224 */ /* 0x100fe200078e0a07 */
[----:B------:R-:W-:-:S03]  /*f120*/  SHF.R.S32.HI R4, RZ, 0x1f, R7 ;  /* 0x0000001fff047819 */ /* 0x000fc60000011407 */
[----:B------:R-:W-:Y:S01]  /*f130*/  IMAD.WIDE.U32 R2, R26, UR4, R2 ;  /* 0x000000041a027c25 */ /* 0x000fe2000f8e0002 */
[----:B------:R-:W-:-:S03]  /*f140*/  ULDC.64 UR4, c[0x0][0x2d0] ;  /* 0x0000b40000047ab9 */ /* 0x000fc60000000a00 */
[----:B------:R-:W-:Y:S02]  /*f150*/  IMAD.IADD R3, R3, 0x1, R25 ;  /* 0x0000000103037824 */ /* 0x000fe400078e0219 */
[----:B------:R-:W-:Y:S02]  /*f160*/  IMAD R5, R0, R5, R9 ;  /* 0x0000000500057224 */ /* 0x000fe400078e0209 */
[----:B------:R-:W-:Y:S02]  /*f170*/  IMAD R4, R4, UR4, RZ ;  /* 0x0000000404047c24 */ /* 0x000fe4000f8e02ff */
[----:B------:R-:W-:-:S04]  /*f180*/  IMAD.WIDE.U32 R2, R7, UR4, R2 ;  /* 0x0000000407027c25 */ /* 0x000fc8000f8e0002 */
[----:B------:R-:W-:Y:S01]  /*f190*/  IMAD R7, R7, UR5, R4 ;  /* 0x0000000507077c24 */ /* 0x000fe2000f8e0204 */
[----:B------:R-:W-:Y:S01]  /*f1a0*/  SHF.R.S32.HI R4, RZ, 0x1f, R5 ;  /* 0x0000001fff047819 */ /* 0x000fe20000011405 */
[----:B------:R-:W-:-:S03]  /*f1b0*/  ULDC.64 UR4, c[0x0][0x2c8] ;  /* 0x0000b20000047ab9 */ /* 0x000fc60000000a00 */
[----:B------:R-:W-:Y:S01]  /*f1c0*/  IADD3 R3, R3, R7, RZ ;  /* 0x0000000703037210 */ /* 0x000fe20007ffe0ff */
[----:B------:R-:W-:-:S04]  /*f1d0*/  IMAD R4, R4, UR4, RZ ;  /* 0x0000000404047c24 */ /* 0x000fc8000f8e02ff */
[C---:B------:R-:W-:Y:S02]  /*f1e0*/  IMAD R7, R5.reuse, UR5, R4 ;  /* 0x0000000505077c24 */ /* 0x040fe4000f8e0204 */
[----:B------:R-:W-:Y:S01]  /*f1f0*/  IMAD.WIDE.U32 R2, R5, UR4, R2 ;  /* 0x0000000405027c25 */ /* 0x000fe2000f8e0002 */
[----:B------:R-:W-:-:S03]  /*f200*/  ULDC.64 UR4, c[0x0][0x280] ;  /* 0x0000a00000047ab9 */ /* 0x000fc60000000a00 */
[----:B------:R-:W-:Y:S01]  /*f210*/  IMAD.IADD R3, R3, 0x1, R7 ;  /* 0x0000000103037824 */ /* 0x000fe200078e0207 */
[----:B------:R-:W-:Y:S01]  /*f220*/  LEA R6, P0, R2, UR4, 0x1 ;  /* 0x0000000402067c11 */ /* 0x000fe2000f8008ff */
[----:B------:R-:W-:Y:S02]  /*f230*/  ULDC UR4, c[0x0][0x2b8] ;  /* 0x0000ae0000047ab9 */ /* 0x000fe40000000800 */
[----:B------:R-:W-:Y:S02]  /*f240*/  ISETP.GE.AND P4, PT, R22, UR4, PT ;  /* 0x0000000416007c0c */ /* 0x000fe4000bf86270 */
[----:B------:R-:W-:Y:S01]  /*f250*/  LEA.HI.X R8, R2, UR5, R3, 0x1, P0 ;  /* 0x0000000502087c11 */ /* 0x000fe200080f0c03 */
[----:B------:R-:W-:Y:S01]  /*f260*/  UMOV UR5, 0xffffffff ;  /* 0xffffffff00057882 */ /* 0x000fe20000000000 */
[----:B------:R-:W-:Y:S02]  /*f270*/  ISETP.GE.AND P3, PT, R37, UR4, PT ;  /* 0x0000000425007c0c */ /* 0x000fe4000bf66270 */
[----:B------:R-:W-:-:S02]  /*f280*/  ISETP.GE.AND P2, PT, R36, UR4, PT ;  /* 0x0000000424007c0c */ /* 0x000fc4000bf46270 */
[----:B------:R-:W-:Y:S01]  /*f290*/  ISETP.GE.AND P1, PT, R35, UR4, PT ;  /* 0x0000000423007c0c */ /* 0x000fe2000bf26270 */
[----:B------:R-:W-:-:S12]  /*f2a0*/  BRA.DIV UR5, `(.L_x_53) ;  /* 0x0000002e052c7947 */ /* 0x000fd8000b800000 */
[----:B------:R-:W-:Y:S01]  /*f2b0*/  SHFL.IDX PT, R3, R8, RZ, 0x181f ;  /* 0x00181fff08037589 */ /* 0x000fe200000e0000 */
[----:B------:R-:W-:Y:S01]  /*f2c0*/  ULDC UR4, c[0x0][0x288] ;  /* 0x0000a20000047ab9 */ /* 0x000fe20000000800 */
[----:B------:R-:W-:Y:S01]  /*f2d0*/  IMAD R7, R23, 0x80, R27 ;  /* 0x0000008017077824 */ /* 0x000fe200078e021b */
[----:B------:R-:W-:Y:S01]  /*f2e0*/  ULDC.64 UR6, c[0x0][0x208] ;  /* 0x0000820000067ab9 */ /* 0x000fe20000000a00 */
[----:B------:R-:W0:Y:S01]  /*f2f0*/  SHFL.IDX PT, R2, R6, RZ, 0x181f ;  /* 0x00181fff06027589 */ /* 0x000e2200000e0000 */
[----:B------:R-:W-:Y:S02]  /*f300*/  IMAD R0, R0, UR4, RZ ;  /* 0x0000000400007c24 */ /* 0x000fe4000f8e02ff */
[C---:B------:R-:W-:Y:S01]  /*f310*/  IADD3 R11, R7.reuse, 0x10, RZ ;  /* 0x00000010070b7810 */ /* 0x040fe20007ffe0ff */
[----:B------:R-:W-:Y:S02]  /*f320*/  SHFL.IDX PT, R5, R8, 0x1, 0x181f ;  /* 0x00381f0008057f89 */ /* 0x000fe400000e0000 */
[----:B------:R-:W-:-:S02]  /*f330*/  ISETP.GE.AND P0, PT, R7, R0, PT ;  /* 0x000000000700720c */ /* 0x000fc40003f06270 */
[----:B------:R-:W1:Y:S04]  /*f340*/  SHFL.IDX PT, R4, R6, 0x1, 0x181f ;  /* 0x00381f0006047f89 */ /* 0x000e6800000e0000 */
[----:B------:R-:W-:Y:S07]  /*f350*/  SHFL.IDX PT, R14, R6, 0x7, 0x181f ;  /* 0x00f81f00060e7f89 */ /* 0x000fee00000e0000 */
[----:B------:R-:W-:Y:S01]  /*f360*/  @!P0 LEA R9, R31, UR42, 0x1 ;  /* 0x0000002a1f098c11 */ /* 0x000fe2000f8e08ff */
[----:B0-----:R-:W-:-:S05]  /*f370*/  @!P0 IMAD.WIDE.U32 R2, R22, 0x2, R2 ;  /* 0x0000000216028825 */ /* 0x001fca00078e0002 */
[----:B------:R-:W-:Y:S04]  /*f380*/  @!P0 LDGSTS.E.BYPASS.LTC128B.128 [R9+0x14400], desc[UR6][R2.64], !P4 ;  /* 0x1440000002098fae */ /* 0x000fe8000e101d46 */
[----:B------:R-:W-:Y:S04]  /*f390*/  @!P0 LDGSTS.E.BYPASS.LTC128B.128 [R9+0x18400], desc[UR6][R2.64+0x80], !P3 ;  /* 0x1840008002098fae */ /* 0x000fe8000d901d46 */
[----:B------:R-:W-:Y:S04]  /*f3a0*/  @!P0 LDGSTS.E.BYPASS.LTC128B.128 [R9+0x1c400], desc[UR6][R2.64+0x100], !P2 ;  /* 0x1c40010002098fae */ /* 0x000fe8000d101d46 */
[----:B------:R0:W-:Y:S01]  /*f3b0*/  @!P0 LDGSTS.E.BYPASS.LTC128B.128 [R9+0x20400], desc[UR6][R2.64+0x180], !P1 ;  /* 0x2040018002098fae */ /* 0x0001e2000c901d46 */
[----:B------:R-:W-:Y:S01]  /*f3c0*/  ISETP.GE.AND P0, PT, R11, R0, PT ;  /* 0x000000000b00720c */ /* 0x000fe20003f06270 */
[----:B------:R-:W-:-:S02]  /*f3d0*/  VIADD R11, R7, 0x30 ;  /* 0x00000030070b7836 */ /* 0x000fc40000000000 */
[----:B0-----:R-:W-:Y:S01]  /*f3e0*/  SHFL.IDX PT, R3, R8, 0x2, 0x181f ;  /* 0x00581f0008037f89 */ /* 0x001fe200000e0000 */
[----:B------:R-:W-:-:S09]  /*f3f0*/  VIADD R9, R7, 0x20 ;  /* 0x0000002007097836 */ /* 0x000fd20000000000 */
[----:B------:R-:W-:Y:S01]  /*f400*/  @!P0 LEA R21, R31, UR42, 0x1 ;  /* 0x0000002a1f158c11 */ /* 0x000fe2000f8e08ff */
[----:B-1----:R-:W-:Y:S01]  /*f410*/  @!P0 IMAD.WIDE.U32 R4, R22, 0x2, R4 ;  /* 0x0000000216048825 */ /* 0x002fe200078e0004 */
[----:B------:R-:W0:Y:S04]  /*f420*/  SHFL.IDX PT, R2, R6, 0x2, 0x181f ;  /* 0x00581f0006027f89 */ /* 0x000e2800000e0000 */
[----:B------:R-:W-:Y:S04]  /*f430*/  @!P0 LDGSTS.E.BYPASS.LTC128B.128 [R21+0x14c00], desc[UR6][R4.64], !P4 ;  /* 0x14c0000004158fae */ /* 0x000fe8000e101d46 */
[----:B------:R-:W-:Y:S04]  /*f440*/  @!P0 LDGSTS.E.BYPASS.LTC128B.128 [R21+0x18c00], desc[UR6][R4.64+0x80], !P3 ;  /* 0x18c0008004158fae */ /* 0x000fe8000d901d46 */
[----:B------:R-:W-:Y:S04]  /*f450*/  @!P0 LDGSTS.E.BYPASS.LTC128B.128 [R21+0x1cc00], desc[UR6][R4.64+0x100], !P2 ;  /* 0x1cc0010004158fae */ /* 0x000fe8000d101d46 */
[----:B------:R1:W-:Y:S01]  /*f460*/  @!P0 LDGSTS.E.BYPASS.LTC128B.128 [R21+0x20c00], desc[UR6][R4.64+0x180], !P1 ;  /* 0x20c0018004158fae */ /* 0x0003e2000c901d46 */
[----:B------:R-:W-:-:S03]  /*f470*/  ISETP.GE.AND P0, PT, R9, R0, PT ;  /* 0x000000000900720c */ /* 0x000fc60003f06270 */
[----:B-1----:R-:W-:Y:S10]  /*f480*/  SHFL.IDX PT, R5, R8, 0x3, 0x181f ;  /* 0x00781f0008057f89 */ /* 0x002ff400000e0000 */
[----:B0-----:R-:W-:Y:S01]  /*f490*/  @!P0 IMAD.WIDE.U32 R2, R22, 0x2, R2 ;  /* 0x0000000216028825 */ /* 0x001fe200078e0002 */
[----:B------:R-:W-:Y:S01]  /*f4a0*/  @!P0 LEA R9, R31, UR42, 0x1 ;  /* 0x0000002a1f098c11 */ /* 0x000fe2000f8e08ff */
[----:B------:R-:W0:Y:S04]  /*f4b0*/  SHFL.IDX PT, R4, R6, 0x3, 0x181f ;  /* 0x00781f0006047f89 */ /* 0x000e2800000e0000 */
[----:B------:R-:W-:Y:S04]  /*f4c0*/  @!P0 LDGSTS.E.BYPASS.LTC128B.128 [R9+0x15400], desc[UR6][R2.64], !P4 ;  /* 0x1540000002098fae */ /* 0x000fe8000e101d46 */
[----:B------:R-:W-:Y:S04]  /*f4d0*/  @!P0 LDGSTS.E.BYPASS.LTC128B.128 [R9+0x19400], desc[UR6][R2.64+0x80], !P3 ;  /* 0x1940008002098fae */ /* 0x000fe8000d901d46 */
[----:B------:R-:W-:Y:S04]  /*f4e0*/  @!P0 LDGSTS.E.BYPASS.LTC128B.128 [R9+0x1d400], desc[UR6][R2.64+0x100], !P2 ;  /* 0x1d40010002098fae */ /* 0x000fe8000d101d46 */
[----:B------:R1:W-:Y:S01]  /*f4f0*/  @!P0 LDGSTS.E.BYPASS.LTC128B.128 [R9+0x21400], desc[UR6][R2.64+0x180], !P1 ;  /* 0x2140018002098fae */ /* 0x0003e2000c901d46 */
[----:B------:R-:W-:Y:S01]  /*f500*/  ISETP.GE.AND P0, PT, R11, R0, PT ;  /* 0x000000000b00720c */ /* 0x000fe20003f06270 */
[----:B------:R-:W-:-:S02]  /*f510*/  VIADD R11, R7, 0x50 ;  /* 0x00000050070b7836 */ /* 0x000fc40000000000 */
[----:B-1----:R-:W-:Y:S01]  /*f520*/  SHFL.IDX PT, R3, R8, 0x4, 0x181f ;  /* 0x00981f0008037f89 */ /* 0x002fe200000e0000 */
[----:B------:R-:W-:-:S09]  /*f530*/  IADD3 R9, R7, 0x40, RZ ;  /* 0x0000004007097810 */ /* 0x000fd20007ffe0ff */
[----:B0-----:R-:W-:Y:S01]  /*f540*/  @!P0 IMAD.WIDE.U32 R4, R22, 0x2, R4 ;  /* 0x0000000216048825 */ /* 0x001fe200078e0004 */
[----:B------:R-:W-:Y:S01]  /*f550*/  @!P0 LEA R21, R31, UR42, 0x1 ;  /* 0x0000002a1f158c11 */ /* 0x000fe2000f8e08ff */
        /* <DEDUP_REMOVED lines=15> */
[----:B-1----:R-:W-:Y:S01]  /*f650*/  SHFL.IDX PT, R3, R8, 0x6, 0x181f ;  /* 0x00d81f0008037f89 */ /* 0x002fe200000e0000 */
[----:B------:R-:W-:-:S09]  /*f660*/  VIADD R9, R7, 0x60 ;  /* 0x0000006007097836 */ /* 0x000fd20000000000 */
[----:B------:R-:W-:Y:S01]  /*f670*/  @!P0 LEA R21, R31, UR42, 0x1 ;  /* 0x0000002a1f158c11 */ /* 0x000fe2000f8e08ff */
[----:B0-----:R-:W-:Y:S01]  /*f680*/  @!P0 IMAD.WIDE.U32 R4, R22, 0x2, R4 ;  /* 0x0000000216048825 */ /* 0x001fe200078e0004 */
[----:B------:R-:W0:Y:S04]  /*f690*/  SHFL.IDX PT, R2, R6, 0x6, 0x181f ;  /* 0x00d81f0006027f89 */ /* 0x000e2800000e0000 */
[----:B------:R1:W-:Y:S04]  /*f6a0*/  @!P0 LDGSTS.E.BYPASS.LTC128B.128 [R21+0x16c00], desc[UR6][R4.64], !P4 ;  /* 0x16c0000004158fae */ /* 0x0003e8000e101d46 */
[----:B------:R1:W-:Y:S04]  /*f6b0*/  @!P0 LDGSTS.E.BYPASS.LTC128B.128 [R21+0x1ac00], desc[UR6][R4.64+0x80], !P3 ;  /* 0x1ac0008004158fae */ /* 0x0003e8000d901d46 */
[----:B------:R1:W-:Y:S04]  /*f6c0*/  @!P0 LDGSTS.E.BYPASS.LTC128B.128 [R21+0x1ec00], desc[UR6][R4.64+0x100], !P2 ;  /* 0x1ec0010004158fae */ /* 0x0003e8000d101d46 */
[----:B------:R1:W-:Y:S01]  /*f6d0*/  @!P0 LDGSTS.E.BYPASS.LTC128B.128 [R21+0x22c00], desc[UR6][R4.64+0x180], !P1 ;  /* 0x22c0018004158fae */ /* 0x0003e2000c901d46 */
[----:B------:R-:W-:-:S03]  /*f6e0*/  ISETP.GE.AND P0, PT, R9, R0, PT ;  /* 0x000000000900720c */ /* 0x000fc60003f06270 */
[----:B------:R-:W2:Y:S10]  /*f6f0*/  SHFL.IDX PT, R8, R8, 0x7, 0x181f ;  /* 0x00f81f0008087f89 */ /* 0x000eb400000e0000 */
[----:B0-----:R-:W-:Y:S01]  /*f700*/  @!P0 IMAD.WIDE.U32 R2, R22, 0x2, R2 ;  /* 0x0000000216028825 */ /* 0x001fe200078e0002 */
[----:B------:R-:W-:-:S05]  /*f710*/  @!P0 LEA R9, R31, UR42, 0x1 ;  /* 0x0000002a1f098c11 */ /* 0x000fca000f8e08ff */
[----:B------:R1:W-:Y:S04]  /*f720*/  @!P0 LDGSTS.E.BYPASS.LTC128B.128 [R9+0x17400], desc[UR6][R2.64], !P4 ;  /* 0x1740000002098fae */ /* 0x0003e8000e101d46 */
[----:B------:R1:W-:Y:S04]  /*f730*/  @!P0 LDGSTS.E.BYPASS.LTC128B.128 [R9+0x1b400], desc[UR6][R2.64+0x80], !P3 ;  /* 0x1b40008002098fae */ /* 0x0003e8000d901d46 */
[----:B------:R1:W-:Y:S04]  /*f740*/  @!P0 LDGSTS.E.BYPASS.LTC128B.128 [R9+0x1f400], desc[UR6][R2.64+0x100], !P2 ;  /* 0x1f40010002098fae */ /* 0x0003e8000d101d46 */
[----:B--2---:R1:W-:Y:S02]  /*f750*/  @!P0 LDGSTS.E.BYPASS.LTC128B.128 [R9+0x23400], desc[UR6][R2.64+0x180], !P1 ;  /* 0x2340018002098fae */ /* 0x0043e4000c901d46 */
.L_x_119:
[----:B------:R-:W-:Y:S01]  /*f760*/  IADD3 R7, R7, 0x70, RZ ;  /* 0x0000007007077810 */ /* 0x000fe20007ffe0ff */
[----:B------:R-:W-:Y:S01]  /*f770*/  BSSY B0, `(.L_x_54) ;  /* 0x000000f000007945 */ /* 0x000fe20003800000 */
[----:B-1----:R-:W-:Y:S02]  /*f780*/  IMAD.MOV.U32 R2, RZ, RZ, R14 ;  /* 0x000000ffff027224 */ /* 0x002fe400078e000e */
[----:B------:R-:W-:Y:S01]  /*f790*/  ISETP.GE.AND P0, PT, R7, R0, PT ;  /* 0x000000000700720c */ /* 0x000fe20003f06270 */
[----:B------:R-:W-:-:S12]  /*f7a0*/  IMAD.MOV.U32 R3, RZ, RZ, R8 ;  /* 0x000000ffff037224 */ /* 0x000fd800078e0008 */
[----:B------:R-:W-:Y:S05]  /*f7b0*/  @P0 BRA `(.L_x_55) ;  /* 0x0000000000280947 */ /* 0x000fea0003800000 */
[----:B------:R-:W-:Y:S01]  /*f7c0*/  IMAD.WIDE.U32 R2, R22, 0x2, R2 ;  /* 0x0000000216027825 */ /* 0x000fe200078e0002 */
[----:B------:R-:W-:Y:S01]  /*f7d0*/  LEA R5, R31, UR42, 0x1 ;  /* 0x0000002a1f057c11 */ /* 0x000fe2000f8e08ff */
[----:B------:R-:W-:-:S04]  /*f7e0*/  ULDC.64 UR4, c[0x0][0x208] ;  /* 0x0000820000047ab9 */ /* 0x000fc80000000a00 */
[----:B------:R-:W-:Y:S01]  /*f7f0*/  @!PT LDS RZ, [RZ] ;  /* 0x00000000fffff984 */ /* 0x000fe20000000800 */
[----:B------:R-:W-:Y:S01]  /*f800*/  @!PT LDS RZ, [RZ] ;  /* 0x00000000fffff984 */ /* 0x000fe20000000800 */
[----:B------:R-:W-:Y:S01]  /*f810*/  @!PT LDS RZ, [RZ] ;  /* 0x00000000fffff984 */ /* 0x000fe20000000800 */
[----:B------:R0:W-:Y:S04]  /*f820*/  LDGSTS.E.BYPASS.LTC128B.128 [R5+0x17c00], desc[UR4][R2.64], !P4 ;  /* 0x17c0000002057fae */ /* 0x0001e8000e101d44 */
[----:B------:R0:W-:Y:S04]  /*f830*/  LDGSTS.E.BYPASS.LTC128B.128 [R5+0x1bc00], desc[UR4][R2.64+0x80], !P3 ;  /* 0x1bc0008002057fae */ /* 0x0001e8000d901d44 */
[----:B------:R0:W-:Y:S04]  /*f840*/  LDGSTS.E.BYPASS.LTC128B.128 [R5+0x1fc00], desc[UR4][R2.64+0x100], !P2 ;  /* 0x1fc0010002057fae */ /* 0x0001e8000d101d44 */
[----:B------:R0:W-:Y:S02]  /*f850*/  LDGSTS.E.BYPASS.LTC128B.128 [R5+0x23c00], desc[UR4][R2.64+0x180], !P1 ;  /* 0x23c0018002057fae */ /* 0x0001e4000c901d44 */
.L_x_55:
[----:B------:R-:W-:Y:S05]  /*f860*/  BSYNC B0 ;  /* 0x0000000000007941 */ /* 0x000fea0003800000 */
.L_x_54:
[----:B------:R-:W-:Y:S01]  /*f870*/  NOP ;  /* 0x0000000000007918 */ /* 0x000fe20000000000 */
[----:B------:R-:W-:Y:S01]  /*f880*/  SYNCS.ARRIVE.TRANS64.RED.A0T1 RZ, [UR42+0x38800], RZ ;  /* 0x038800ffffff79a7 */ /* 0x000fe2000820042a */
[----:B------:R-:W-:Y:S01]  /*f890*/  MOV R0, 0x1 ;  /* 0x0000000100007802 */ /* 0x000fe20000000f00 */
[----:B------:R-:W-:Y:S03]  /*f8a0*/  ARRIVES.LDGSTSBAR.64.TRANSCNT [UR42+0x38800] ;  /* 0x03880000ff0079b0 */ /* 0x000fe60008000aaa */
[----:B------:R-:W-:Y:S01]  /*f8b0*/  SHF.L.U32 R0, R0, 0x1f, RZ ;  /* 0x0000001f00007819 */ /* 0x000fe200000006ff */
[----:B------:R-:W-:Y:S01]  /*f8c0*/  NOP ;  /* 0x0000000000007918 */ /* 0x000fe20000000000 */
[----:B------:R-:W-:Y:S02]  /*f8d0*/  SYNCS.ARRIVE.TRANS64.A1T0 RZ, [UR42+0x38800], RZ ;  /* 0x038800ffffff79a7 */ /* 0x000fe4000810002a */
[----:B------:R-:W1:Y:S02]  /*f8e0*/  SYNCS.PHASECHK.TRANS64.TRYWAIT P0, [UR42+0x38820], R0 ;  /* 0x03882000ff0075a7 */ /* 0x000e64000800016a */
[----:B-1----:R-:W-:Y:S05]  /*f8f0*/  @!P0 BRA `(.L_x_56) ;  /* 0x0000003000588947 */ /* 0x002fea0003800000 */
.L_x_120:
[----:B------:R-:W-:Y:S01]  /*f900*/  UIADD3 UR4, UR46, -0x2, URZ ;  /* 0xfffffffe2e047890 */ /* 0x000fe2000fffe03f */
[----:B------:R-:W-:Y:S02]  /*f910*/  IMAD.MOV.U32 R26, RZ, RZ, 0x1 ;  /* 0x00000001ff1a7424 */ /* 0x000fe400078e00ff */
[----:B------:R-:W-:Y:S01]  /*f920*/  IMAD.MOV.U32 R21, RZ, RZ, RZ ;  /* 0x000000ffff157224 */ /* 0x000fe200078e00ff */
[----:B------:R-:W-:-:S06]  /*f930*/  UISETP.GE.AND UP0, UPT, UR4, UR45, UPT ;  /* 0x0000002d0400728c */ /* 0x000fcc000bf06270 */
[----:B------:R-:W-:-:S13]  /*f940*/  PLOP3.LUT P0, PT, PT, PT, UP0, 0x40, 0x0 ;  /* 0x000000000000781c */ /* 0x000fda0003f0e808 */
[----:B------:R-:W-:Y:S05]  /*f950*/  @P0 BRA `(.L_x_57) ;  /* 0x0000001000840947 */ /* 0x000fea0003800000 */
[----:B0-----:R-:W0:Y:S01]  /*f960*/  S2R R2, SR_TID.X ;  /* 0x0000000000027919 */ /* 0x001e220000002100 */
[----:B------:R-:W-:Y:S01]  /*f970*/  UIADD3 UR4, UR44, 0x1, URZ ;  /* 0x000000012c047890 */ /* 0x000fe2000fffe03f */
[----:B------:R-:W-:Y:S01]  /*f980*/  LOP3.LUT R3, RZ, UR41, RZ, 0x33, !PT ;  /* 0x00000029ff037c12 */ /* 0x000fe2000f8e33ff */
[----:B------:R-:W-:Y:S01]  /*f990*/  BSSY B0, `(.L_x_57) ;  /* 0x000011d000007945 */ /* 0x000fe20003800000 */
[----:B------:R-:W-:Y:S01]  /*f9a0*/  IMAD.MOV.U32 R23, RZ, RZ, 0x1 ;  /* 0x00000001ff177424 */ /* 0x000fe200078e00ff */
[----:B------:R-:W-:Y:S01]  /*f9b0*/  UIMAD UR4, UR4, UR38, URZ ;  /* 0x00000026040472a4 */ /* 0x000fe2000f8e023f */
[----:B------:R-:W-:-:S05]  /*f9c0*/  MOV R20, RZ ;  /* 0x000000ff00147202 */ /* 0x000fca0000000f00 */
[----:B------:R-:W-:Y:S01]  /*f9d0*/  LOP3.LUT R0, RZ, UR4, RZ, 0x33, !PT ;  /* 0x00000004ff007c12 */ /* 0x000fe2000f8e33ff */
[----:B------:R-:W-:Y:S02]  /*f9e0*/  ULDC UR4, c[0x0][0x2f4] ;  /* 0x0000bd0000047ab9 */ /* 0x000fe40000000800 */
[----:B------:R-:W-:Y:S02]  /*f9f0*/  ISETP.GE.AND P4, PT, R22, UR4, PT ;  /* 0x0000000416007c0c */ /* 0x000fe4000bf86270 */
[----:B------:R-:W-:Y:S02]  /*fa00*/  VIMNMX R0, R0, R3, !PT ;  /* 0x0000000300007248 */ /* 0x000fe40007fe0100 */
[----:B------:R-:W-:Y:S02]  /*fa10*/  ISETP.GE.AND P3, PT, R37, UR4, PT ;  /* 0x0000000425007c0c */ /* 0x000fe4000bf66270 */
[----:B------:R-:W-:Y:S02]  /*fa20*/  IADD3 R30, -R0, -0x2, RZ ;  /* 0xfffffffe001e7810 */ /* 0x000fe40007ffe1ff */
[----:B------:R-:W-:-:S02]  /*fa30*/  ISETP.GE.AND P2, PT, R36, UR4, PT ;  /* 0x0000000424007c0c */ /* 0x000fc4000bf46270 */
[----:B------:R-:W-:Y:S02]  /*fa40*/  ISETP.GE.AND P1, PT, R35, UR4, PT ;  /* 0x0000000423007c0c */ /* 0x000fe4000bf26270 */
[----:B0-----:R-:W-:-:S04]  /*fa50*/  LOP3.LUT R2, R2, 0x7f, RZ, 0xc0, !PT ;  /* 0x0000007f02027812 */ /* 0x001fc800078ec0ff */
[----:B------:R-:W-:-:S04]  /*fa60*/  SHF.R.U32.HI R2, RZ, 0x3, R2 ;  /* 0x00000003ff027819 */ /* 0x000fc80000011602 */
[----:B------:R-:W-:Y:S02]  /*fa70*/  IADD3 R19, R24, R19, R2 ;  /* 0x0000001318137210 */ /* 0x000fe40007ffe002 */
[----:B------:R-:W-:Y:S01]  /*fa80*/  IADD3 R5, -R2, UR40, RZ ;  /* 0x0000002802057c10 */ /* 0x000fe2000fffe1ff */
[----:B------:R-:W-:Y:S01]  /*fa90*/  IMAD.SHL.U32 R2, R22, 0x2, RZ ;  /* 0x0000000216027824 */ /* 0x000fe200078e00ff */
[----:B------:R-:W-:-:S03]  /*faa0*/  IADD3 R19, R19, -0xf0, RZ ;  /* 0xffffff1013137810 */ /* 0x000fc60007ffe0ff */
[C---:B------:R-:W-:Y:S02]  /*fab0*/  IMAD R5, R0.reuse, 0x50, R5 ;  /* 0x0000005000057824 */ /* 0x040fe400078e0205 */
[----:B------:R-:W-:Y:S02]  /*fac0*/  IMAD R10, R0, -0x50, R19 ;  /* 0xffffffb0000a7824 */ /* 0x000fe400078e0213 */
[----:B------:R-:W-:-:S07]  /*fad0*/  VIADD R0, R5, 0xa0 ;  /* 0x000000a005007836 */ /* 0x000fce0000000000 */
.L_x_70:
[----:B------:R-:W2:Y:S01]  /*fae0*/  LDL R8, [R1] ;  /* 0x0000000001087983 */ /* 0x000ea20000100800 */
[----:B------:R-:W0:Y:S01]  /*faf0*/  LDC R3, c[0x0][0x430] ;  /* 0x00010c00ff037b82 */ /* 0x000e220000000800 */
[----:B------:R-:W1:Y:S01]  /*fb00*/  S2R R2, SR_TID.X ;  /* 0x0000000000027919 */ /* 0x000e620000002100 */
[----:B------:R-:W3:Y:S01]  /*fb10*/  S2R R4, SR_TID.X ;  /* 0x0000000000047919 */ /* 0x000ee20000002100 */
[----:B0-----:R-:W-:Y:S01]  /*fb20*/  ISETP.NE.AND P0, PT, R3, 0x1, PT ;  /* 0x000000010300780c */ /* 0x001fe20003f05270 */
[----:B-1----:R-:W-:-:S12]  /*fb30*/  IMAD.SHL.U32 R2, R2, 0x10, RZ ;  /* 0x0000001002027824 */ /* 0x002fd800078e00ff */
[----:B------:R-:W0:Y:S01]  /*fb40*/  @P0 LDC R3, c[0x0][0x434] ;  /* 0x00010d00ff030b82 */ /* 0x000e220000000800 */
[----:B---3--:R-:W-:Y:S02]  /*fb50*/  LOP3.LUT R4, R4, 0x7f, RZ, 0xc0, !PT ;  /* 0x0000007f04047812 */ /* 0x008fe400078ec0ff */
[----:B------:R-:W-:Y:S02]  /*fb60*/  LOP3.LUT R2, R2, 0x70, RZ, 0xc0, !PT ;  /* 0x0000007002027812 */ /* 0x000fe400078ec0ff */
[----:B------:R-:W-:-:S03]  /*fb70*/  SHF.R.U32.HI R4, RZ, 0x3, R4 ;  /* 0x00000003ff047819 */ /* 0x000fc60000011604 */
[----:B------:R-:W1:Y:S01]  /*fb80*/  @P0 LDC R5, c[0x0][0x438] ;  /* 0x00010e00ff050b82 */ /* 0x000e620000000800 */
[----:B------:R-:W-:-:S04]  /*fb90*/  LOP3.LUT R2, R2, R4, RZ, 0xfc, !PT ;  /* 0x0000000402027212 */ /* 0x000fc800078efcff */
[----:B------:R-:W-:-:S13]  /*fba0*/  ISETP.GT.U32.AND P6, PT, R2, 0x4f, PT ;  /* 0x0000004f0200780c */ /* 0x000fda0003fc4070 */
[----:B------:R-:W2:Y:S01]  /*fbb0*/  @!P6 LDC.64 R6, c[0x0][0x428] ;  /* 0x00010a00ff06eb82 */ /* 0x000ea20000000a00 */
[----:B0-----:R-:W-:Y:S01]  /*fbc0*/  @P0 IMAD.HI.U32 R2, R10, R3, RZ ;  /* 0x000000030a020227 */ /* 0x001fe200078e00ff */
[----:B------:R-:W-:-:S04]  /*fbd0*/  MOV R9, R10 ;  /* 0x0000000a00097202 */ /* 0x000fc80000000f00 */
[----:B-1----:R-:W-:Y:S02]  /*fbe0*/  @P0 SHF.R.U32.HI R9, RZ, R5, R2 ;  /* 0x00000005ff090219 */ /* 0x002fe40000011602 */
[----:B------:R-:W0:Y:S02]  /*fbf0*/  @!P6 LDC.64 R4, c[0x0][0x418] ;  /* 0x00010600ff04eb82 */ /* 0x000e240000000a00 */
[----:B------:R-:W-:Y:S02]  /*fc00*/  @!P6 SHF.R.S32.HI R3, RZ, 0x1f, R9 ;  /* 0x0000001fff03e819 */ /* 0x000fe40000011409 */
[----:B------:R-:W-:Y:S02]  /*fc10*/  LOP3.LUT P5, RZ, R16, 0x20, RZ, 0xc0, !PT ;  /* 0x0000002010ff7812 */ /* 0x000fe400078ac0ff */
[----:B------:R-:W-:Y:S01]  /*fc20*/  IADD3 R21, R20, 0x1, RZ ;  /* 0x0000000114157810 */ /* 0x000fe20007ffe0ff */
[----:B------:R-:W-:Y:S01]  /*fc30*/  ULDC.64 UR4, c[0x0][0x208] ;  /* 0x0000820000047ab9 */ /* 0x000fe20000000a00 */
[----:B--2---:R-:W-:-:S04]  /*fc40*/  @!P6 IMAD R2, R8, R6, RZ ;  /* 0x000000060802e224 */ /* 0x004fc800078e02ff */
[----:B------:R-:W-:Y:S02]  /*fc50*/  @!P6 IMAD R7, R34, R7, R2 ;  /* 0x000000072207e224 */ /* 0x000fe400078e0202 */
[----:B------:R-:W-:-:S04]  /*fc60*/  @!P6 IMAD.MOV.U32 R2, RZ, RZ, R9 ;  /* 0x000000ffff02e224 */ /* 0x000fc800078e0009 */
[----:B------:R-:W-:-:S04]  /*fc70*/  @!P6 IMAD.WIDE.U32 R2, R34, R6, R2 ;  /* 0x000000062202e225 */ /* 0x000fc800078e0002 */
[----:B------:R-:W-:Y:S01]  /*fc80*/  @!P6 IMAD.IADD R3, R7, 0x1, R3 ;  /* 0x000000010703e824 */ /* 0x000fe200078e0203 */
[----:B0-----:R-:W-:Y:S01]  /*fc90*/  @!P6 LEA R4, P0, R2, R4, 0x2 ;  /* 0x000000040204e211 */ /* 0x001fe200078010ff */
[----:B------:R-:W-:-:S03]  /*fca0*/  IMAD.MOV.U32 R8, RZ, RZ, RZ ;  /* 0x000000ffff087224 */ /* 0x000fc600078e00ff */
[----:B------:R-:W-:Y:S02]  /*fcb0*/  @!P6 LEA.HI.X R5, R2, R5, R3, 0x2, P0 ;  /* 0x000000050205e211 */ /* 0x000fe400000f1403 */
[----:B------:R-:W-:-:S03]  /*fcc0*/  ISETP.NE.AND P0, PT, R21, 0x2, PT ;  /* 0x000000021500780c */ /* 0x000fc60003f05270 */
[----:B------:R0:W5:Y:S01]  /*fcd0*/  @!P6 LDG.E R8, desc[UR4][R4.64] ;  /* 0x000000040408e981 */ /* 0x000162000c1e1900 */
[----:B------:R-:W-:Y:S02]  /*fce0*/  SEL R26, RZ, 0x1, P0 ;  /* 0x00000001ff1a7807 */ /* 0x000fe40000000000 */
[----:B------:R-:W-:Y:S02]  /*fcf0*/  SEL R21, R21, RZ, P0 ;  /* 0x000000ff15157207 */ /* 0x000fe40000000000 */
[----:B------:R-:W-:Y:S01]  /*fd00*/  LOP3.LUT R26, R23, R26, RZ, 0x3c, !PT ;  /* 0x0000001a171a7212 */ /* 0x000fe200078e3cff */
[----:B------:R-:W-:Y:S06]  /*fd10*/  @!P5 BRA `(.L_x_58) ;  /* 0x000000000004d947 */ /* 0x000fec0003800000 */
[----:B------:R-:W-:Y:S01]  /*fd20*/  BPT.TRAP 0x1 ;  /* 0x000000040000795c */ /* 0x000fe20000300000 */
.L_x_58:
[----:B------:R-:W-:Y:S01]  /*fd30*/  LEA R19, R21, UR42, 0x3 ;  /* 0x0000002a15137c11 */ /* 0x000fe2000f8e18ff */
[----:B------:R-:W-:Y:S01]  /*fd40*/  BSSY B1, `(.L_x_59) ;  /* 0x0000004000017945 */ /* 0x000fe20003800000 */
[----:B------:R-:W-:-:S04]  /*fd50*/  SHF.L.U32 R2, R26, 0x1f, RZ ;  /* 0x0000001f1a027819 */ /* 0x000fc800000006ff */
[----:B------:R-:W1:Y:S02]  /*fd60*/  SYNCS.PHASECHK.TRANS64.TRYWAIT P0, [R19+URZ+0x38840], R2 ;  /* 0x03884002130075a7 */ /* 0x000e64000800017f */
[----:B-1----:R-:W-:Y:S05]  /*fd70*/  @!P0 BRA `(.L_x_60) ;  /* 0x0000002c00508947 */ /* 0x002fea0003800000 */
.L_x_121:
[----:B------:R-:W-:Y:S05]  /*fd80*/  BSYNC B1 ;  /* 0x0000000000017941 */ /* 0x000fea0003800000 */
.L_x_59:
[----:B------:R-:W-:Y:S01]  /*fd90*/  ULDC UR4, c[0x0][0x430] ;  /* 0x00010c0000047ab9 */ /* 0x000fe20000000800 */
[----:B-----5:R-:W-:Y:S01]  /*fda0*/  SHF.R.S32.HI R29, RZ, 0x1f, R8 ;  /* 0x0000001fff1d7819 */ /* 0x020fe20000011408 */
[----:B------:R-:W-:Y:S01]  /*fdb0*/  UIADD3 UR4, -UR4, URZ, URZ ;  /* 0x0000003f04047290 */ /* 0x000fe2000fffe13f */
[----:B------:R-:W-:Y:S01]  /*fdc0*/  R2UR UR6, R33 ;  /* 0x00000000210672ca */ /* 0x000fe200000e0000 */
[----:B------:R-:W-:Y:S01]  /*fdd0*/  IMAD R25, R21, 0x5000, R31 ;  /* 0x0000500015197824 */ /* 0x000fe200078e021f */
[----:B------:R-:W-:-:S03]  /*fde0*/  LOP3.LUT P5, RZ, R16, 0x2, RZ, 0xc0, !PT ;  /* 0x0000000210ff7812 */ /* 0x000fc600078ac0ff */
[----:B------:R-:W-:Y:S01]  /*fdf0*/  IMAD R9, R9, UR4, R10 ;  /* 0x0000000409097c24 */ /* 0x000fe2000f8e020a */
[----:B------:R-:W-:-:S04]  /*fe00*/  ULDC.64 UR4, c[0x0][0x300] ;  /* 0x0000c00000047ab9 */ /* 0x000fc80000000a00 */
[----:B------:R-:W-:-:S05]  /*fe10*/  SHF.R.S32.HI R28, RZ, 0x1f, R9 ;  /* 0x0000001fff1c7819 */ /* 0x000fca0000011409 */
[----:B-1----:R-:W-:-:S04]  /*fe20*/  IMAD R2, R28, UR4, RZ ;  /* 0x000000041c027c24 */ /* 0x002fc8000f8e02ff */
[C---:B0-----:R-:W-:Y:S02]  /*fe30*/  IMAD R5, R9.reuse, UR5, R2 ;  /* 0x0000000509057c24 */ /* 0x041fe4000f8e0202 */
        /* <DEDUP_REMOVED lines=14> */
[----:B------:R-:W-:Y:S01]  /*ff20*/  VIADD R27, R3, UR4 ;  /* 0x00000004031b7c36 */ /* 0x000fe20008000000 */
[----:B------:R-:W-:-:S04]  /*ff30*/  UMOV UR4, 0xffffffff ;  /* 0xffffffff00047882 */ /* 0x000fc80000000000 */
[----:B------:R-:W-:Y:S01]  /*ff40*/  LEA.HI.X R27, R2, UR7, R27, 0x1, P0 ;  /* 0x00000007021b7c11 */ /* 0x000fe200080f0c1b */
[----:B------:R-:W-:Y:S06]  /*ff50*/  BRA.DIV UR4, `(.L_x_61) ;  /* 0x0000002a04ec7947 */ /* 0x000fec000b800000 */
[----:B------:R-:W0:Y:S01]  /*ff60*/  SHFL.IDX PT, R14, R24, RZ, 0x181f ;  /* 0x00181fff180e7589 */ /* 0x000e2200000e0000 */
[----:B------:R-:W-:Y:S01]  /*ff70*/  SHF.L.U32 R12, R22, 0x1, RZ ;  /* 0x00000001160c7819 */ /* 0x000fe200000006ff */
[----:B------:R-:W-:Y:S01]  /*ff80*/  ULDC.64 UR4, c[0x0][0x208] ;  /* 0x0000820000047ab9 */ /* 0x000fe20000000a00 */
[----:B------:R-:W-:Y:S01]  /*ff90*/  LOP3.LUT R16, R16, 0xffffff7f, RZ, 0xc0, !PT ;  /* 0xffffff7f10107812 */ /* 0x000fe200078ec0ff */
[----:B------:R-:W1:Y:S01]  /*ffa0*/  SHFL.IDX PT, R3, R27, RZ, 0x181f ;  /* 0x00181fff1b037589 */ /* 0x000e6200000e0000 */
[----:B------:R-:W-:Y:S02]  /*ffb0*/  LEA R25, R25, UR42, 0x1 ;  /* 0x0000002a19197c11 */ /* 0x000fe4000f8e08ff */
[----:B------:R-:W-:Y:S01]  /*ffc0*/  @P1 LOP3.LUT R16, R16, 0x80, RZ, 0xfc, !PT ;  /* 0x0000008010101812 */ /* 0x000fe200078efcff */
[----:B------:R-:W2:Y:S03]  /*ffd0*/  SHFL.IDX PT, R11, R24, 0x1, 0x181f ;  /* 0x00381f00180b7f89 */ /* 0x000ea600000e0000 */
[C---:B------:R-:W-:Y:S01]  /*ffe0*/  LOP3.LUT P1, RZ, R16.reuse, 0x8, RZ, 0xc0, !PT ;  /* 0x0000000810ff7812 */ /* 0x040fe2000782c0ff */
[----:B------:R-:W3:Y:S01]  /*fff0*/  SHFL.IDX PT, R5, R27, 0x1, 0x181f ;  /* 0x00381f001b057f89 */ /* 0x000ee200000e0000 */
[----:B------:R-:W-:-:S03]  /*10000*/  LOP3.LUT P6, RZ, R16, 0x4, RZ, 0xc0, !PT ;  /* 0x0000000410ff7812 */ /* 0x000fc600078cc0ff */
[----:B------:R-:W-:Y:S01]  /*10010*/  SHFL.IDX PT, R32, R27, 0x3, 0x181f ;  /* 0x00781f001b207f89 */ /* 0x000fe200000e0000 */
[----:B0-----:R-:W-:-:S03]  /*10020*/  IADD3 R2, P0, R14, R12, RZ ;  /* 0x0000000c0e027210 */ /* 0x001fc60007f1e0ff */
[----:B------:R-:W-:Y:S02]  /*10030*/  SHFL.IDX PT, R14, R24, 0x4, 0x181f ;  /* 0x00981f00180e7f89 */ /* 0x000fe400000e0000 */
[----:B-1----:R-:W-:Y:S01]  /*10040*/  IMAD.X R3, RZ, RZ, R3, P0 ;  /* 0x000000ffff037224 */ /* 0x002fe200000e0603 */
[-C--:B--2---:R-:W-:Y:S02]  /*10050*/  IADD3 R6, P0, R11, R12.reuse, RZ ;  /* 0x0000000c0b067210 */ /* 0x084fe40007f1e0ff */
[----:B------:R-:W0:Y:S03]  /*10060*/  SHFL.IDX PT, R11, R24, 0x2, 0x181f ;  /* 0x00581f00180b7f89 */ /* 0x000e2600000e0000 */
[----:B---3--:R-:W-:Y:S02]  /*10070*/  IMAD.X R7, RZ, RZ, R5, P0 ;  /* 0x000000ffff077224 */ /* 0x008fe400000e0605 */
[----:B------:R-:W1:Y:S04]  /*10080*/  SHFL.IDX PT, R5, R27, 0x2, 0x181f ;  /* 0x00581f001b057f89 */ /* 0x000e6800000e0000 */
[----:B------:R-:W-:Y:S01]  /*10090*/  SHFL.IDX PT, R27, R27, 0x4, 0x181f ;  /* 0x00981f001b1b7f89 */ /* 0x000fe200000e0000 */
[----:B0-----:R-:W-:-:S04]  /*100a0*/  IADD3 R4, P0, R11, R12, RZ ;  /* 0x0000000c0b047210 */ /* 0x001fc80007f1e0ff */
[----:B-1----:R-:W-:Y:S02]  /*100b0*/  IADD3.X R5, RZ, R5, RZ, P0, !PT ;  /* 0x00000005ff057210 */ /* 0x002fe400007fe4ff */
[----:B------:R-:W-:-:S13]  /*100c0*/  LOP3.LUT P0, RZ, R16, 0x10, RZ, 0xc0, !PT ;  /* 0x0000001010ff7812 */ /* 0x000fda000780c0ff */
[----:B------:R-:W-:Y:S04]  /*100d0*/  LDGSTS.E.BYPASS.LTC128B.128 [R25+0x24400], desc[UR4][R2.64], !P0 ;  /* 0x2440000002197fae */ /* 0x000fe8000c101d44 */
[----:B------:R-:W-:Y:S04]  /*100e0*/  LDGSTS.E.BYPASS.LTC128B.128 [R25+0x26c00], desc[UR4][R2.64+0x80], !P1 ;  /* 0x26c0008002197fae */ /* 0x000fe8000c901d44 */
[----:B------:R-:W-:Y:S04]  /*100f0*/  LDGSTS.E.BYPASS.LTC128B.128 [R25+0x29400], desc[UR4][R2.64+0x100], !P6 ;  /* 0x2940010002197fae */ /* 0x000fe8000f101d44 */
[----:B------:R0:W-:Y:S04]  /*10100*/  LDGSTS.E.BYPASS.LTC128B.128 [R25+0x2bc00], desc[UR4][R2.64+0x180], !P5 ;  /* 0x2bc0018002197fae */ /* 0x0001e8000e901d44 */
[----:B0-----:R-:W0:Y:S02]  /*10110*/  SHFL.IDX PT, R2, R24, 0x3, 0x181f ;  /* 0x00781f0018027f89 */ /* 0x001e2400000e0000 */
[----:B0-----:R-:W-:-:S05]  /*10120*/  IADD3 R2, P0, R2, R12, RZ ;  /* 0x0000000c02027210 */ /* 0x001fca0007f1e0ff */
[----:B------:R-:W-:Y:S01]  /*10130*/  IMAD.X R3, RZ, RZ, R32, P0 ;  /* 0x000000ffff037224 */ /* 0x000fe200000e0620 */
[----:B------:R-:W-:-:S13]  /*10140*/  LOP3.LUT P0, RZ, R16, 0x10, RZ, 0xc0, !PT ;  /* 0x0000001010ff7812 */ /* 0x000fda000780c0ff */
[----:B------:R0:W-:Y:S04]  /*10150*/  LDGSTS.E.BYPASS.LTC128B.128 [R25+0x24c00], desc[UR4][R6.64], !P0 ;  /* 0x24c0000006197fae */ /* 0x0001e8000c101d44 */
        /* <DEDUP_REMOVED lines=8> */
[----:B------:R0:W-:Y:S01]  /*101e0*/  LDGSTS.E.BYPASS.LTC128B.128 [R25+0x28400], desc[UR4][R2.64+0x80], !P1 ;  /* 0x2840008002197fae */ /* 0x0001e2000c901d44 */
[----:B------:R-:W-:-:S03]  /*101f0*/  LOP3.LUT P1, RZ, R16, 0x80, RZ, 0xc0, !PT ;  /* 0x0000008010ff7812 */ /* 0x000fc6000782c0ff */
[----:B------:R0:W-:Y:S04]  /*10200*/  LDGSTS.E.BYPASS.LTC128B.128 [R25+0x2ac00], desc[UR4][R2.64+0x100], !P6 ;  /* 0x2ac0010002197fae */ /* 0x0001e8000f101d44 */
[----:B------:R0:W-:Y:S06]  /*10210*/  LDGSTS.E.BYPASS.LTC128B.128 [R25+0x2d400], desc[UR4][R2.64+0x180], !P5 ;  /* 0x2d40018002197fae */ /* 0x0001ec000e901d44 */
.L_x_133:
[----:B0-----:R-:W-:Y:S01]  /*10220*/  IMAD.SHL.U32 R2, R22, 0x2, RZ ;  /* 0x0000000216027824 */ /* 0x001fe200078e00ff */
[----:B------:R-:W-:Y:S01]  /*10230*/  P2R R4, PR, RZ, 0x2 ;  /* 0x00000002ff047803 */ /* 0x000fe20000000000 */
[----:B------:R-:W-:Y:S01]  /*10240*/  ULDC.64 UR4, c[0x0][0x208] ;  /* 0x0000820000047ab9 */ /* 0x000fe20000000a00 */
[----:B------:R-:W-:Y:S02]  /*10250*/  LOP3.LUT P1, RZ, R16, 0x10, RZ, 0xc0, !PT ;  /* 0x0000001010ff7812 */ /* 0x000fe4000782c0ff */
[----:B------:R-:W-:Y:S02]  /*10260*/  IADD3 R2, P0, R14, R2, RZ ;  /* 0x000000020e027210 */ /* 0x000fe40007f1e0ff */
[C---:B------:R-:W-:Y:S02]  /*10270*/  LOP3.LUT P6, RZ, R16.reuse, 0x4, RZ, 0xc0, !PT ;  /* 0x0000000410ff7812 */ /* 0x040fe400078cc0ff */
[----:B------:R-:W-:Y:S02]  /*10280*/  IADD3.X R3, RZ, R27, RZ, P0, !PT ;  /* 0x0000001bff037210 */ /* 0x000fe400007fe4ff */
[----:B------:R-:W-:-:S05]  /*10290*/  LOP3.LUT P0, RZ, R16, 0x8, RZ, 0xc0, !PT ;  /* 0x0000000810ff7812 */ /* 0x000fca000780c0ff */
[----:B------:R-:W-:Y:S01]  /*102a0*/  @!PT LDS RZ, [RZ] ;  /* 0x00000000fffff984 */ /* 0x000fe20000000800 */
[----:B------:R-:W-:Y:S01]  /*102b0*/  @!PT LDS RZ, [RZ] ;  /* 0x00000000fffff984 */ /* 0x000fe20000000800 */
[----:B------:R-:W-:Y:S01]  /*102c0*/  @!PT LDS RZ, [RZ] ;  /* 0x00000000fffff984 */ /* 0x000fe20000000800 */
[----:B------:R0:W-:Y:S01]  /*102d0*/  LDGSTS.E.BYPASS.LTC128B.128 [R25+0x26400], desc[UR4][R2.64], !P1 ;  /* 0x2640000002197fae */ /* 0x0001e2000c901d44 */
[----:B------:R-:W-:-:S07]  /*102e0*/  ISETP.NE.AND P1, PT, R4, RZ, PT ;  /* 0x000000ff0400720c */ /* 0x000fce0003f25270 */
[----:B------:R0:W-:Y:S01]  /*102f0*/  LDGSTS.E.BYPASS.LTC128B.128 [R25+0x28c00], desc[UR4][R2.64+0x80], !P0 ;  /* 0x28c0008002197fae */ /* 0x0001e2000c101d44 */
[----:B------:R-:W-:-:S03]  /*10300*/  PLOP3.LUT P0, PT, PT, PT, PT, 0x80, 0x0 ;  /* 0x000000000000781c */ /* 0x000fc60003f0f070 */
[----:B------:R0:W-:Y:S04]  /*10310*/  LDGSTS.E.BYPASS.LTC128B.128 [R25+0x2b400], desc[UR4][R2.64+0x100], !P6 ;  /* 0x2b40010002197fae */ /* 0x0001e8000f101d44 */
[----:B------:R0:W-:Y:S01]  /*10320*/  LDGSTS.E.BYPASS.LTC128B.128 [R25+0x2dc00], desc[UR4][R2.64+0x180], !P5 ;  /* 0x2dc0018002197fae */ /* 0x0001e2000e901d44 */
[----:B------:R-:W-:-:S05]  /*10330*/  NOP ;  /* 0x0000000000007918 */ /* 0x000fca0000000000 */
.L_x_62:
[----:B------:R-:W-:Y:S02]  /*10340*/  PLOP3.LUT P5, PT, P5, P0, PT, 0xa2, 0x0 ;  /* 0x000000000000781c */ /* 0x000fe40002fa1472 */
[----:B------:R-:W-:-:S08]  /*10350*/  @P0 R2UR P5, UR4, R19 ;  /* 0x00000000130402ca */ /* 0x000fd000000a0000 */
[----:B------:R-:W-:-:S05]  /*10360*/  @P0 PLOP3.LUT P0, PT, P5, PT, PT, 0x80, 0x0 ;  /* 0x000000000000081c */ /* 0x000fca0002f0f070 */
[----:B------:R-:W-:Y:S01]  /*10370*/  @!P5 SYNCS.ARRIVE.TRANS64.RED.A0T1 RZ, [UR4+0x38830], RZ ;  /* 0x038830ffffffd9a7 */ /* 0x000fe20008200404 */
[----:B------:R-:W-:Y:S07]  /*10380*/  @!P5 ARRIVES.LDGSTSBAR.64.TRANSCNT [UR4+0x38830] ;  /* 0x03883000ff00d9b0 */ /* 0x000fee0008000a84 */
[----:B------:R-:W-:Y:S05]  /*10390*/  @P0 BRA.U.ANY `(.L_x_62) ;  /* 0xfffffffd00e80947 */ /* 0x000fea000393ffff */
[----:B------:R-:W-:Y:S01]  /*103a0*/  NOP ;  /* 0x0000000000007918 */ /* 0x000fe20000000000 */
[----:B------:R-:W-:-:S13]  /*103b0*/  LOP3.LUT P6, RZ, R16, 0x20, RZ, 0xc0, !PT ;  /* 0x0000002010ff7812 */ /* 0x000fda00078cc0ff */
[----:B------:R-:W-:Y:S05]  /*103c0*/  @!P6 BRA `(.L_x_63) ;  /* 0x000000000004e947 */ /* 0x000fea0003800000 */
[----:B------:R-:W-:Y:S01]  /*103d0*/  BPT.TRAP 0x1 ;  /* 0x000000040000795c */ /* 0x000fe20000300000 */
.L_x_63:
[----:B------:R1:W-:Y:S01]  /*103e0*/  SYNCS.ARRIVE.TRANS64.A1T0 RZ, [R19+URZ+0x38830], RZ ;  /* 0x038830ff13ff79a7 */ /* 0x0003e2000810003f */
[----:B------:R-:W-:Y:S05]  /*103f0*/  @!P6 BRA `(.L_x_64) ;  /* 0x000000000004e947 */ /* 0x000fea0003800000 */
[----:B------:R-:W-:Y:S01]  /*10400*/  BPT.TRAP 0x1 ;  /* 0x000000040000795c */ /* 0x000fe20000300000 */
.L_x_64:
[----:B0-----:R-:W-:Y:S01]  /*10410*/  SHF.L.U32 R3, R23, 0x1f, RZ ;  /* 0x0000001f17037819 */ /* 0x001fe200000006ff */
[----:B------:R-:W-:Y:S01]  /*10420*/  BSSY B1, `(.L_x_65) ;  /* 0x0000004000017945 */ /* 0x000fe20003800000 */
[----:B------:R-:W-:-:S04]  /*10430*/  LEA R4, R20, UR42, 0x3 ;  /* 0x0000002a14047c11 */ /* 0x000fc8000f8e18ff */
[----:B------:R-:W0:Y:S02]  /*10440*/  SYNCS.PHASECHK.TRANS64.TRYWAIT P0, [R4+URZ+0x38860], R3 ;  /* 0x03886003040075a7 */ /* 0x000e24000800017f */
[----:B0-----:R-:W-:Y:S05]  /*10450*/  @!P0 BRA `(.L_x_66) ;  /* 0x0000002c00788947 */ /* 0x001fea0003800000 */
.L_x_134:
[----:B------:R-:W-:Y:S05]  /*10460*/  BSYNC B1 ;  /* 0x0000000000017941 */ /* 0x000fea0003800000 */
.L_x_65:
[----:B------:R-:W-:Y:S01]  /*10470*/  UMOV UR4, 0xffffffff ;  /* 0xffffffff00047882 */ /* 0x000fe20000000000 */
[----:B------:R-:W-:Y:S02]  /*10480*/  IMAD R5, R20, 0x5000, R31 ;  /* 0x0000500014057824 */ /* 0x000fe400078e021f */
[----:B------:R-:W-:Y:S01]  /*10490*/  IMAD.SHL.U32 R6, R22, 0x2, RZ ;  /* 0x0000000216067824 */ /* 0x000fe200078e00ff */
[----:B------:R-:W-:Y:S06]  /*104a0*/  BRA.DIV UR4, `(.L_x_67) ;  /* 0x0000002e04787947 */ /* 0x000fec000b800000 */
[----:B------:R-:W2:Y:S01]  /*104b0*/  SHFL.IDX PT, R14, R17, RZ, 0x181f ;  /* 0x00181fff110e7589 */ /* 0x000ea200000e0000 */
[----:B------:R-:W-:Y:S01]  /*104c0*/  LEA R5, R5, UR42, 0x1 ;  /* 0x0000002a05057c11 */ /* 0x000fe2000f8e08ff */
[----:B------:R-:W-:Y:S02]  /*104d0*/  ULDC.64 UR4, c[0x0][0x208] ;  /* 0x0000820000047ab9 */ /* 0x000fe40000000a00 */
[----:B0-----:R-:W0:Y:S01]  /*104e0*/  SHFL.IDX PT, R3, R18, RZ, 0x181f ;  /* 0x00181fff12037589 */ /* 0x001e2200000e0000 */
[----:B--2---:R-:W-:-:S03]  /*104f0*/  IADD3 R2, P0, R14, R6, RZ ;  /* 0x000000060e027210 */ /* 0x004fc60007f1e0ff */
[----:B------:R-:W2:Y:S02]  /*10500*/  SHFL.IDX PT, R14, R17, 0x1, 0x181f ;  /* 0x00381f00110e7f89 */ /* 0x000ea400000e0000 */
[----:B0-----:R-:W-:Y:S01]  /*10510*/  IMAD.X R3, RZ, RZ, R3, P0 ;  /* 0x000000ffff037224 */ /* 0x001fe200000e0603 */
[----:B------:R-:W-:-:S13]  /*10520*/  ISETP.LT.OR P0, PT, R0, 0x1, P4 ;  /* 0x000000010000780c */ /* 0x000fda0002701670 */
[----:B------:R-:W-:Y:S01]  /*10530*/  LDGSTS.E.BYPASS.LTC128B.128 [R5+0x400], desc[UR4][R2.64], !P0 ;  /* 0x0040000002057fae */ /* 0x000fe2000c101d44 */
[----:B------:R-:W-:-:S13]  /*10540*/  ISETP.LT.OR P0, PT, R0, 0x1, P3 ;  /* 0x000000010000780c */ /* 0x000fda0001f01670 */
[----:B------:R-:W-:Y:S01]  /*10550*/  LDGSTS.E.BYPASS.LTC128B.128 [R5+0x2c00], desc[UR4][R2.64+0x80], !P0 ;  /* 0x02c0008002057fae */ /* 0x000fe2000c101d44 */
[----:B------:R-:W-:-:S13]  /*10560*/  ISETP.LT.OR P0, PT, R0, 0x1, P2 ;  /* 0x000000010000780c */ /* 0x000fda0001701670 */
[----:B------:R-:W-:Y:S01]  /*10570*/  LDGSTS.E.BYPASS.LTC128B.128 [R5+0x5400], desc[UR4][R2.64+0x100], !P0 ;  /* 0x0540010002057fae */ /* 0x000fe2000c101d44 */
[----:B------:R-:W-:-:S13]  /*10580*/  ISETP.LT.OR P0, PT, R0, 0x1, P1 ;  /* 0x000000010000780c */ /* 0x000fda0000f01670 */
[----:B------:R0:W-:Y:S04]  /*10590*/  LDGSTS.E.BYPASS.LTC128B.128 [R5+0x7c00], desc[UR4][R2.64+0x180], !P0 ;  /* 0x07c0018002057fae */ /* 0x0001e8000c101d44 */
[----:B0-----:R-:W0:Y:S01]  /*105a0*/  SHFL.IDX PT, R3, R18, 0x1, 0x181f ;  /* 0x00381f0012037f89 */ /* 0x001e2200000e0000 */
[----:B--2---:R-:W-:-:S03]  /*105b0*/  IADD3 R2, P0, R14, R6, RZ ;  /* 0x000000060e027210 */ /* 0x004fc60007f1e0ff */
[----:B------:R-:W2:Y:S01]  /*105c0*/  SHFL.IDX PT, R14, R17, 0x2, 0x181f ;  /* 0x00581f00110e7f89 */ /* 0x000ea200000e0000 */
[----:B0-----:R-:W-:Y:S02]  /*105d0*/  IADD3.X R3, RZ, R3, RZ, P0, !PT ;  /* 0x00000003ff037210 */ /* 0x001fe400007fe4ff */
        /* <DEDUP_REMOVED lines=22> */
[----:B------:R-:W2:Y:S04]  /*10740*/  SHFL.IDX PT, R18, R18, 0x4, 0x181f ;  /* 0x00981f0012127f89 */ /* 0x000ea800000e0000 */
[----:B------:R3:W4:Y:S01]  /*10750*/  SHFL.IDX PT, R14, R17, 0x4, 0x181f ;  /* 0x00981f00110e7f89 */ /* 0x00072200000e0000 */
[----:B0-----:R-:W-:Y:S01]  /*10760*/  IMAD.X R3, RZ, RZ, R3, P0 ;  /* 0x000000ffff037224 */ /* 0x001fe200000e0603 */
[----:B------:R-:W-:-:S13]  /*10770*/  ISETP.LT.OR P0, PT, R0, 0x31, P4 ;  /* 0x000000310000780c */ /* 0x000fda0002701670 */
[----:B------:R3:W-:Y:S01]  /*10780*/  LDGSTS.E.BYPASS.LTC128B.128 [R5+0x1c00], desc[UR4][R2.64], !P0 ;  /* 0x01c0000002057fae */ /* 0x0007e2000c101d44 */
[----:B------:R-:W-:-:S13]  /*10790*/  ISETP.LT.OR P0, PT, R0, 0x31, P3 ;  /* 0x000000310000780c */ /* 0x000fda0001f01670 */
[----:B------:R3:W-:Y:S01]  /*107a0*/  LDGSTS.E.BYPASS.LTC128B.128 [R5+0x4400], desc[UR4][R2.64+0x80], !P0 ;  /* 0x0440008002057fae */ /* 0x0007e2000c101d44 */
[----:B------:R-:W-:-:S13]  /*107b0*/  ISETP.LT.OR P0, PT, R0, 0x31, P2 ;  /* 0x000000310000780c */ /* 0x000fda0001701670 */
[----:B------:R3:W-:Y:S01]  /*107c0*/  LDGSTS.E.BYPASS.LTC128B.128 [R5+0x6c00], desc[UR4][R2.64+0x100], !P0 ;  /* 0x06c0010002057fae */ /* 0x0007e2000c101d44 */
[----:B------:R-:W-:-:S13]  /*107d0*/  ISETP.LT.OR P0, PT, R0, 0x31, P1 ;  /* 0x000000310000780c */ /* 0x000fda0000f01670 */
[----:B--2-4-:R3:W-:Y:S02]  /*107e0*/  LDGSTS.E.BYPASS.LTC128B.128 [R5+0x9400], desc[UR4][R2.64+0x180], !P0 ;  /* 0x0940018002057fae */ /* 0x0147e4000c101d44 */
.L_x_146:
[----:B---3--:R-:W-:Y:S01]  /*107f0*/  IADD3 R2, P0, R14, R6, RZ ;  /* 0x000000060e027210 */ /* 0x008fe20007f1e0ff */
[----:B------:R-:W-:-:S03]  /*10800*/  ULDC.64 UR4, c[0x0][0x208] ;  /* 0x0000820000047ab9 */ /* 0x000fc60000000a00 */
[----:B------:R-:W-:Y:S02]  /*10810*/  IADD3.X R3, RZ, R18, RZ, P0, !PT ;  /* 0x00000012ff037210 */ /* 0x000fe400007fe4ff */
[----:B------:R-:W-:-:S13]  /*10820*/  ISETP.LT.OR P0, PT, R0, 0x41, P4 ;  /* 0x000000410000780c */ /* 0x000fda0002701670 */
[----:B------:R-:W-:Y:S01]  /*10830*/  @!PT LDS RZ, [RZ] ;  /* 0x00000000fffff984 */ /* 0x000fe20000000800 */
[----:B------:R-:W-:Y:S01]  /*10840*/  @!PT LDS RZ, [RZ] ;  /* 0x00000000fffff984 */ /* 0x000fe20000000800 */
[----:B------:R-:W-:Y:S01]  /*10850*/  @!PT LDS RZ, [RZ] ;  /* 0x00000000fffff984 */ /* 0x000fe20000000800 */
[----:B------:R-:W-:Y:S01]  /*10860*/  LDGSTS.E.BYPASS.LTC128B.128 [R5+0x2400], desc[UR4][R2.64], !P0 ;  /* 0x0240000002057fae */ /* 0x000fe2000c101d44 */
[----:B------:R-:W-:-:S13]  /*10870*/  ISETP.LT.OR P0, PT, R0, 0x41, P3 ;  /* 0x000000410000780c */ /* 0x000fda0001f01670 */
[----:B------:R-:W-:Y:S01]  /*10880*/  LDGSTS.E.BYPASS.LTC128B.128 [R5+0x4c00], desc[UR4][R2.64+0x80], !P0 ;  /* 0x04c0008002057fae */ /* 0x000fe2000c101d44 */
[----:B------:R-:W-:-:S13]  /*10890*/  ISETP.LT.OR P0, PT, R0, 0x41, P2 ;  /* 0x000000410000780c */ /* 0x000fda0001701670 */
[----:B------:R-:W-:Y:S01]  /*108a0*/  LDGSTS.E.BYPASS.LTC128B.128 [R5+0x7400], desc[UR4][R2.64+0x100], !P0 ;  /* 0x0740010002057fae */ /* 0x000fe2000c101d44 */
[----:B------:R-:W-:-:S13]  /*108b0*/  ISETP.LT.OR P0, PT, R0, 0x41, P1 ;  /* 0x000000410000780c */ /* 0x000fda0000f01670 */
[----:B------:R0:W-:Y:S01]  /*108c0*/  LDGSTS.E.BYPASS.LTC128B.128 [R5+0x9c00], desc[UR4][R2.64+0x180], !P0 ;  /* 0x09c0018002057fae */ /* 0x0001e2000c101d44 */
[----:B------:R-:W-:Y:S01]  /*108d0*/  ULDC.64 UR4, c[0x0][0x328] ;  /* 0x0000ca0000047ab9 */ /* 0x000fe20000000a00 */
[----:B------:R-:W-:Y:S01]  /*108e0*/  PLOP3.LUT P0, PT, PT, PT, PT, 0x80, 0x0 ;  /* 0x000000000000781c */ /* 0x000fe20003f0f070 */
[----:B------:R-:W-:Y:S01]  /*108f0*/  IMAD R28, R28, UR4, RZ ;  /* 0x000000041c1c7c24 */ /* 0x000fe2000f8e02ff */
[----:B------:R-:W-:-:S03]  /*10900*/  NOP ;  /* 0x0000000000007918 */ /* 0x000fc60000000000 */
[C---:B------:R-:W-:Y:S02]  /*10910*/  IMAD R7, R9.reuse, UR5, R28 ;  /* 0x0000000509077c24 */ /* 0x040fe4000f8e021c */
[----:B0-----:R-:W-:Y:S01]  /*10920*/  IMAD.WIDE.U32 R2, R9, UR4, RZ ;  /* 0x0000000409027c25 */ /* 0x001fe2000f8e00ff */
[----:B------:R-:W-:-:S03]  /*10930*/  ULDC.64 UR4, c[0x0][0x338] ;  /* 0x0000ce0000047ab9 */ /* 0x000fc60000000a00 */
[----:B------:R-:W-:Y:S02]  /*10940*/  IMAD.IADD R3, R3, 0x1, R7 ;  /* 0x0000000103037824 */ /* 0x000fe400078e0207 */
[----:B------:R-:W-:Y:S02]  /*10950*/  IMAD R29, R29, UR4, RZ ;  /* 0x000000041d1d7c24 */ /* 0x000fe4000f8e02ff */
[----:B------:R-:W-:-:S04]  /*10960*/  IMAD.WIDE.U32 R2, R8, UR4, R2 ;  /* 0x0000000408027c25 */ /* 0x000fc8000f8e0002 */
[----:B------:R-:W-:-:S04]  /*10970*/  IMAD R29, R8, UR5, R29 ;  /* 0x00000005081d7c24 */ /* 0x000fc8000f8e021d */
[----:B-1----:R-:W-:-:S07]  /*10980*/  IMAD.IADD R19, R3, 0x1, R29 ;  /* 0x0000000103137824 */ /* 0x002fce00078e021d */
.L_x_68:
        /* <DEDUP_REMOVED lines=10> */
.L_x_69:
[----:B------:R-:W-:Y:S01]  /*10a30*/  R2UR UR4, R33 ;  /* 0x00000000210472ca */ /* 0x000fe200000e0000 */
[----:B------:R-:W-:Y:S01]  /*10a40*/  ULDC.64 UR6, c[0x0][0x330] ;  /* 0x0000cc0000067ab9 */ /* 0x000fe20000000a00 */
[----:B------:R-:W-:Y:S01]  /*10a50*/  MOV R18, R2 ;  /* 0x0000000200127202 */ /* 0x000fe20000000f00 */
[----:B------:R-:W-:Y:S01]  /*10a60*/  IMAD.U32 R3, RZ, RZ, UR6 ;  /* 0x00000006ff037e24 */ /* 0x000fe2000f8e00ff */
[----:B------:R0:W-:Y:S01]  /*10a70*/  SYNCS.ARRIVE.TRANS64.A1T0 RZ, [R4+URZ+0x38850], RZ ;  /* 0x038850ff04ff79a7 */ /* 0x0001e2000810003f */
[----:B------:R-:W-:Y:S01]  /*10a80*/  VIADD R30, R30, 0xffffffff ;  /* 0xffffffff1e1e7836 */ /* 0x000fe20000000000 */
[----:B------:R-:W-:Y:S01]  /*10a90*/  IADD3 R0, R0, 0x50, RZ ;  /* 0x0000005000007810 */ /* 0x000fe20007ffe0ff */
[----:B------:R-:W-:Y:S01]  /*10aa0*/  IMAD.WIDE.U32 R18, R3, UR39, R18 ;  /* 0x0000002703127c25 */ /* 0x000fe2000f8e0012 */
[----:B------:R-:W-:-:S03]  /*10ab0*/  MOV R20, R21 ;  /* 0x0000001500147202 */ /* 0x000fc60000000f00 */
[----:B------:R-:W-:Y:S02]  /*10ac0*/  VIADD R10, R10, 0xffffffb0 ;  /* 0xffffffb00a0a7836 */ /* 0x000fe40000000000 */
[----:B------:R-:W-:Y:S01]  /*10ad0*/  UIMAD UR4, UR4, UR6, URZ ;  /* 0x00000006040472a4 */ /* 0x000fe2000f8e023f */
[----:B------:R-:W-:-:S03]  /*10ae0*/  IMAD.MOV.U32 R23, RZ, RZ, R26 ;  /* 0x000000ffff177224 */ /* 0x000fc600078e001a */
[----:B------:R-:W-:-:S03]  /*10af0*/  UIMAD UR4, UR39, UR7, UR4 ;  /* 0x00000007270472a4 */ /* 0x000fc6000f8e0204 */
[----:B------:R-:W-:Y:S02]  /*10b00*/  ULDC.64 UR6, c[0x0][0x318] ;  /* 0x0000c60000067ab9 */ /* 0x000fe40000000a00 */
[----:B------:R-:W-:Y:S01]  /*10b10*/  LEA R17, P0, R18, UR6, 0x1 ;  /* 0x0000000612117c11 */ /* 0x000fe2000f8008ff */
[----:B------:R-:W-:-:S05]  /*10b20*/  VIADD R3, R19, UR4 ;  /* 0x0000000413037c36 */ /* 0x000fca0008000000 */
[----:B------:R-:W-:Y:S02]  /*10b30*/  LEA.HI.X R18, R18, UR7, R3, 0x1, P0 ;  /* 0x0000000712127c11 */ /* 0x000fe400080f0c03 */
[----:B------:R-:W-:-:S13]  /*10b40*/  ISETP.GT.AND P0, PT, R30, UR45, PT ;  /* 0x0000002d1e007c0c */ /* 0x000fda000bf04270 */
[----:B0-----:R-:W-:Y:S05]  /*10b50*/  @P0 BRA `(.L_x_70) ;  /* 0xffffffec00e00947 */ /* 0x001fea000383ffff */
[----:B------:R-:W-:Y:S05]  /*10b60*/  BSYNC B0 ;  /* 0x0000000000007941 */ /* 0x000fea0003800000 */
.L_x_57:
[----:B------:R-:W-:-:S13]  /*10b70*/  LOP3.LUT P0, RZ, R16, 0x20, RZ, 0xc0, !PT ;  /* 0x0000002010ff7812 */ /* 0x000fda000780c0ff */
[----:B------:R-:W-:Y:S05]  /*10b80*/  @!P0 BRA `(.L_x_71) ;  /* 0x0000000000048947 */ /* 0x000fea0003800000 */
[----:B------:R-:W-:Y:S01]  /*10b90*/  BPT.TRAP 0x1 ;  /* 0x000000040000795c */ /* 0x000fe20000300000 */
.L_x_71:
[C---:B0-----:R-:W-:Y:S01]  /*10ba0*/  LEA R0, R21.reuse, UR42, 0x3 ;  /* 0x0000002a15007c11 */ /* 0x041fe2000f8e18ff */
[----:B------:R-:W0:Y:S01]  /*10bb0*/  S2R R2, SR_TID.X ;  /* 0x0000000000027919 */ /* 0x000e220000002100 */
[----:B------:R-:W-:Y:S01]  /*10bc0*/  SHF.L.U32 R3, R26, 0x1f, RZ ;  /* 0x0000001f1a037819 */ /* 0x000fe200000006ff */
[----:B------:R-:W-:Y:S01]  /*10bd0*/  IMAD.MOV.U32 R5, RZ, RZ, -0x50 ;  /* 0xffffffb0ff057424 */ /* 0x000fe200078e00ff */
[----:B------:R-:W-:Y:S01]  /*10be0*/  BSSY B0, `(.L_x_72) ;  /* 0x0000008000007945 */ /* 0x000fe20003800000 */
[----:B------:R-:W-:Y:S01]  /*10bf0*/  IMAD R4, R21, 0x5000, R31 ;  /* 0x0000500015047824 */ /* 0x000fe200078e021f */
[----:B------:R-:W1:Y:S01]  /*10c00*/  SYNCS.PHASECHK.TRANS64.TRYWAIT P0, [R0+URZ+0x38860], R3 ;  /* 0x03886003000075a7 */ /* 0x000e62000800017f */
[----:B------:R-:W-:Y:S01]  /*10c10*/  IMAD R5, R30, R5, UR40 ;  /* 0x000000281e057e24 */ /* 0x000fe2000f8e0205 */
[----:B0-----:R-:W-:-:S04]  /*10c20*/  LOP3.LUT R2, R2, 0x7f, RZ, 0xc0, !PT ;  /* 0x0000007f02027812 */ /* 0x001fc800078ec0ff */
[----:B------:R-:W-:-:S04]  /*10c30*/  SHF.R.U32.HI R2, RZ, 0x3, R2 ;  /* 0x00000003ff027819 */ /* 0x000fc80000011602 */
[----:B------:R-:W-:Y:S01]  /*10c40*/  IADD3 R5, -R2, R5, RZ ;  /* 0x0000000502057210 */ /* 0x000fe20007ffe1ff */
[----:B-1----:R-:W-:Y:S06]  /*10c50*/  @!P0 BRA `(.L_x_73) ;  /* 0x0000002c00588947 */ /* 0x002fec0003800000 */
.L_x_147:
[----:B------:R-:W-:Y:S05]  /*10c60*/  BSYNC B0 ;  /* 0x0000000000007941 */ /* 0x000fea0003800000 */
.L_x_72:
[----:B------:R-:W-:-:S03]  /*10c70*/  UMOV UR4, 0xffffffff ;  /* 0xffffffff00047882 */ /* 0x000fc60000000000 */
[----:B------:R-:W-:Y:S05]  /*10c80*/  BRA.DIV UR4, `(.L_x_74) ;  /* 0x0000002e04607947 */ /* 0x000fea000b800000 */
[----:B0-----:R-:W-:Y:S01]  /*10c90*/  SHFL.IDX PT, R3, R18, RZ, 0x181f ;  /* 0x00181fff12037589 */ /* 0x001fe200000e0000 */
[----:B------:R-:W-:Y:S01]  /*10ca0*/  ULDC UR4, c[0x0][0x2f4] ;  /* 0x0000bd0000047ab9 */ /* 0x000fe20000000800 */
[----:B------:R-:W-:Y:S01]  /*10cb0*/  LEA R4, R4, UR42, 0x1 ;  /* 0x0000002a04047c11 */ /* 0x000fe2000f8e08ff */
[----:B------:R-:W-:Y:S01]  /*10cc0*/  ULDC.64 UR6, c[0x0][0x208] ;  /* 0x0000820000067ab9 */ /* 0x000fe20000000a00 */
[----:B------:R-:W0:Y:S01]  /*10cd0*/  SHFL.IDX PT, R2, R17, RZ, 0x181f ;  /* 0x00181fff11027589 */ /* 0x000e2200000e0000 */
[----:B------:R-:W-:Y:S02]  /*10ce0*/  ISETP.GE.AND P2, PT, R22, UR4, PT ;  /* 0x0000000416007c0c */ /* 0x000fe4000bf46270 */
[----:B------:R-:W-:Y:S01]  /*10cf0*/  ISETP.GE.AND P3, PT, R37, UR4, PT ;  /* 0x0000000425007c0c */ /* 0x000fe2000bf66270 */
[----:B------:R-:W-:Y:S01]  /*10d00*/  SHFL.IDX PT, R6, R18, 0x1, 0x181f ;  /* 0x00381f0012067f89 */ /* 0x000fe200000e0000 */
[C---:B------:R-:W-:Y:S02]  /*10d10*/  ISETP.LT.OR P5, PT, R5.reuse, 0x1, P2 ;  /* 0x000000010500780c */ /* 0x040fe400017a1670 */
[----:B------:R-:W-:Y:S01]  /*10d20*/  ISETP.LT.OR P4, PT, R5, 0x1, P3 ;  /* 0x000000010500780c */ /* 0x000fe20001f81670 */
[----:B------:R-:W1:Y:S01]  /*10d30*/  SHFL.IDX PT, R14, R17, 0x1, 0x181f ;  /* 0x00381f00110e7f89 */ /* 0x000e6200000e0000 */
[----:B------:R-:W-:-:S02]  /*10d40*/  ISETP.GE.AND P1, PT, R36, UR4, PT ;  /* 0x0000000424007c0c */ /* 0x000fc4000bf26270 */
[----:B------:R-:W-:Y:S01]  /*10d50*/  ISETP.GE.AND P0, PT, R35, UR4, PT ;  /* 0x0000000423007c0c */ /* 0x000fe2000bf06270 */
[----:B0-----:R-:W-:-:S06]  /*10d60*/  IMAD.WIDE.U32 R2, R22, 0x2, R2 ;  /* 0x0000000216027825 */ /* 0x001fcc00078e0002 */
[----:B------:R-:W-:Y:S01]  /*10d70*/  LDGSTS.E.BYPASS.LTC128B.128 [R4+0x400], desc[UR6][R2.64], !P5 ;  /* 0x0040000002047fae */ /* 0x000fe2000e901d46 */
[----:B------:R-:W-:-:S03]  /*10d80*/  ISETP.LT.OR P5, PT, R5, 0x1, P1 ;  /* 0x000000010500780c */ /* 0x000fc60000fa1670 */
[----:B------:R-:W-:Y:S01]  /*10d90*/  LDGSTS.E.BYPASS.LTC128B.128 [R4+0x2c00], desc[UR6][R2.64+0x80], !P4 ;  /* 0x02c0008002047fae */ /* 0x000fe2000e101d46 */
[----:B------:R-:W-:-:S09]  /*10da0*/  ISETP.LT.OR P4, PT, R5, 0x1, P0 ;  /* 0x000000010500780c */ /* 0x000fd20000781670 */
[----:B------:R-:W-:Y:S01]  /*10db0*/  LDGSTS.E.BYPASS.LTC128B.128 [R4+0x5400], desc[UR6][R2.64+0x100], !P5 ;  /* 0x0540010002047fae */ /* 0x000fe2000e901d46 */
[----:B------:R-:W-:-:S03]  /*10dc0*/  ISETP.LT.OR P5, PT, R5, 0x11, P2 ;  /* 0x000000110500780c */ /* 0x000fc600017a1670 */
[----:B------:R1:W-:Y:S01]  /*10dd0*/  LDGSTS.E.BYPASS.LTC128B.128 [R4+0x7c00], desc[UR6][R2.64+0x180], !P4 ;  /* 0x07c0018002047fae */ /* 0x0003e2000e101d46 */
[----:B------:R-:W-:Y:S01]  /*10de0*/  ISETP.LT.OR P4, PT, R5, 0x11, P3 ;  /* 0x000000110500780c */ /* 0x000fe20001f81670 */
[----:B-1----:R-:W-:Y:S02]  /*10df0*/  IMAD.MOV.U32 R2, RZ, RZ, R14 ;  /* 0x000000ffff027224 */ /* 0x002fe400078e000e */
[----:B------:R-:W-:Y:S01]  /*10e00*/  IMAD.MOV.U32 R3, RZ, RZ, R6 ;  /* 0x000000ffff037224 */ /* 0x000fe200078e0006 */
[----:B------:R-:W0:Y:S01]  /*10e10*/  SHFL.IDX PT, R14, R17, 0x2, 0x181f ;  /* 0x00581f00110e7f89 */ /* 0x000e2200000e0000 */
[----:B------:R-:W-:-:S03]  /*10e20*/  IMAD.WIDE.U32 R2, R22, 0x2, R2 ;  /* 0x0000000216027825 */ /* 0x000fc600078e0002 */
[----:B------:R-:W1:Y:S04]  /*10e30*/  SHFL.IDX PT, R6, R18, 0x2, 0x181f ;  /* 0x00581f0012067f89 */ /* 0x000e6800000e0000 */
[----:B------:R-:W-:Y:S01]  /*10e40*/  LDGSTS.E.BYPASS.LTC128B.128 [R4+0xc00], desc[UR6][R2.64], !P5 ;  /* 0x00c0000002047fae */ /* 0x000fe2000e901d46 */
[----:B------:R-:W-:-:S03]  /*10e50*/  ISETP.LT.OR P5, PT, R5, 0x11, P1 ;  /* 0x000000110500780c */ /* 0x000fc60000fa1670 */
[----:B------:R-:W-:Y:S01]  /*10e60*/  LDGSTS.E.BYPASS.LTC128B.128 [R4+0x3400], desc[UR6][R2.64+0x80], !P4 ;  /* 0x0340008002047fae */ /* 0x000fe2000e101d46 */
[----:B------:R-:W-:-:S09]  /*10e70*/  ISETP.LT.OR P4, PT, R5, 0x11, P0 ;  /* 0x000000110500780c */ /* 0x000fd20000781670 */
[----:B------:R-:W-:Y:S01]  /*10e80*/  LDGSTS.E.BYPASS.LTC128B.128 [R4+0x5c00], desc[UR6][R2.64+0x100], !P5 ;  /* 0x05c0010002047fae */ /* 0x000fe2000e901d46 */
[----:B------:R-:W-:-:S03]  /*10e90*/  ISETP.LT.OR P5, PT, R5, 0x21, P2 ;  /* 0x000000210500780c */ /* 0x000fc600017a1670 */
[----:B------:R0:W-:Y:S01]  /*10ea0*/  LDGSTS.E.BYPASS.LTC128B.128 [R4+0x8400], desc[UR6][R2.64+0x180], !P4 ;  /* 0x0840018002047fae */ /* 0x0001e2000e101d46 */
[C---:B------:R-:W-:Y:S02]  /*10eb0*/  ISETP.LT.OR P4, PT, R5.reuse, 0x21, P3 ;  /* 0x000000210500780c */ /* 0x040fe40001f81670 */
[----:B0-----:R-:W-:Y:S01]  /*10ec0*/  MOV R2, R14 ;  /* 0x0000000e00027202 */ /* 0x001fe20000000f00 */
[----:B-1----:R-:W-:Y:S01]  /*10ed0*/  IMAD.MOV.U32 R3, RZ, RZ, R6 ;  /* 0x000000ffff037224 */ /* 0x002fe200078e0006 */
[----:B------:R-:W-:Y:S03]  /*10ee0*/  SHFL.IDX PT, R14, R17, 0x3, 0x181f ;  /* 0x00781f00110e7f89 */ /* 0x000fe600000e0000 */
[----:B------:R-:W-:Y:S01]  /*10ef0*/  IMAD.WIDE.U32 R2, R22, 0x2, R2 ;  /* 0x0000000216027825 */ /* 0x000fe200078e0002 */
[----:B------:R-:W0:Y:S04]  /*10f00*/  SHFL.IDX PT, R6, R18, 0x3, 0x181f ;  /* 0x00781f0012067f89 */ /* 0x000e2800000e0000 */
[----:B------:R-:W-:Y:S01]  /*10f10*/  LDGSTS.E.BYPASS.LTC128B.128 [R4+0x1400], desc[UR6][R2.64], !P5 ;  /* 0x0140000002047fae */ /* 0x000fe2000e901d46 */
[----:B------:R-:W-:-:S03]  /*10f20*/  ISETP.LT.OR P5, PT, R5, 0x21, P1 ;  /* 0x000000210500780c */ /* 0x000fc60000fa1670 */
[----:B------:R-:W-:Y:S01]  /*10f30*/  LDGSTS.E.BYPASS.LTC128B.128 [R4+0x3c00], desc[UR6][R2.64+0x80], !P4 ;  /* 0x03c0008002047fae */ /* 0x000fe2000e101d46 */
[----:B------:R-:W-:-:S03]  /*10f40*/  ISETP.LT.OR P4, PT, R5, 0x21, P0 ;  /* 0x000000210500780c */ /* 0x000fc60000781670 */
[----:B------:R-:W1:Y:S06]  /*10f50*/  SHFL.IDX PT, R18, R18, 0x4, 0x181f ;  /* 0x00981f0012127f89 */ /* 0x000e6c00000e0000 */
[----:B------:R-:W-:Y:S01]  /*10f60*/  LDGSTS.E.BYPASS.LTC128B.128 [R4+0x6400], desc[UR6][R2.64+0x100], !P5 ;  /* 0x0640010002047fae */ /* 0x000fe2000e901d46 */
[----:B------:R-:W-:-:S03]  /*10f70*/  ISETP.LT.OR P5, PT, R5, 0x31, P2 ;  /* 0x000000310500780c */ /* 0x000fc600017a1670 */
[----:B------:R0:W-:Y:S01]  /*10f80*/  LDGSTS.E.BYPASS.LTC128B.128 [R4+0x8c00], desc[UR6][R2.64+0x180], !P4 ;  /* 0x08c0018002047fae */ /* 0x0001e2000e101d46 */
[----:B------:R-:W-:Y:S02]  /*10f90*/  ISETP.LT.OR P4, PT, R5, 0x31, P3 ;  /* 0x000000310500780c */ /* 0x000fe40001f81670 */
[----:B0-----:R-:W-:Y:S01]  /*10fa0*/  MOV R3, R6 ;  /* 0x0000000600037202 */ /* 0x001fe20000000f00 */
[----:B------:R-:W-:Y:S02]  /*10fb0*/  IMAD.MOV.U32 R2, RZ, RZ, R14 ;  /* 0x000000ffff027224 */ /* 0x000fe400078e000e */
[----:B------:R0:W2:Y:S01]  /*10fc0*/  SHFL.IDX PT, R14, R17, 0x4, 0x181f ;  /* 0x00981f00110e7f89 */ /* 0x0000a200000e0000 */
[----:B------:R-:W-:Y:S02]  /*10fd0*/  IMAD.MOV.U32 R6, RZ, RZ, RZ ;  /* 0x000000ffff067224 */ /* 0x000fe400078e00ff */
[----:B------:R-:W-:-:S05]  /*10fe0*/  IMAD.WIDE.U32 R2, R22, 0x2, R2 ;  /* 0x0000000216027825 */ /* 0x000fca00078e0002 */
[----:B------:R0:W-:Y:S01]  /*10ff0*/  LDGSTS.E.BYPASS.LTC128B.128 [R4+0x1c00], desc[UR6][R2.64], !P5 ;  /* 0x01c0000002047fae */ /* 0x0001e2000e901d46 */
[----:B------:R-:W-:-:S03]  /*11000*/  ISETP.LT.OR P5, PT, R5, 0x31, P1 ;  /* 0x000000310500780c */ /* 0x000fc60000fa1670 */
[----:B------:R0:W-:Y:S01]  /*11010*/  LDGSTS.E.BYPASS.LTC128B.128 [R4+0x4400], desc[UR6][R2.64+0x80], !P4 ;  /* 0x0440008002047fae */ /* 0x0001e2000e101d46 */
[----:B------:R-:W-:-:S09]  /*11020*/  ISETP.LT.OR P4, PT, R5, 0x31, P0 ;  /* 0x000000310500780c */ /* 0x000fd20000781670 */
[----:B------:R0:W-:Y:S04]  /*11030*/  LDGSTS.E.BYPASS.LTC128B.128 [R4+0x6c00], desc[UR6][R2.64+0x100], !P5 ;  /* 0x06c0010002047fae */ /* 0x0001e8000e901d46 */
[----:B-12---:R0:W-:Y:S02]  /*11040*/  LDGSTS.E.BYPASS.LTC128B.128 [R4+0x9400], desc[UR6][R2.64+0x180], !P4 ;  /* 0x0940018002047fae */ /* 0x0061e4000e101d46 */
.L_x_159:
[C---:B------:R-:W-:Y:S01]  /*11050*/  ISETP.LT.OR P2, PT, R5.reuse, 0x41, P2 ;  /* 0x000000410500780c */ /* 0x040fe20001741670 */
[----:B0-----:R-:W-:Y:S01]  /*11060*/  IMAD.MOV.U32 R2, RZ, RZ, R14 ;  /* 0x000000ffff027224 */ /* 0x001fe200078e000e */
[C---:B------:R-:W-:Y:S01]  /*11070*/  ISETP.LT.OR P3, PT, R5.reuse, 0x41, P3 ;  /* 0x000000410500780c */ /* 0x040fe20001f61670 */
[----:B------:R-:W-:Y:S01]  /*11080*/  ULDC.64 UR4, c[0x0][0x208] ;  /* 0x0000820000047ab9 */ /* 0x000fe20000000a00 */
[C---:B------:R-:W-:Y:S02]  /*11090*/  ISETP.LT.OR P1, PT, R5.reuse, 0x41, P1 ;  /* 0x000000410500780c */ /* 0x040fe40000f21670 */
[----:B------:R-:W-:Y:S02]  /*110a0*/  ISETP.LT.OR P0, PT, R5, 0x41, P0 ;  /* 0x000000410500780c */ /* 0x000fe40000701670 */
[----:B------:R-:W-:-:S03]  /*110b0*/  MOV R3, R18 ;  /* 0x0000001200037202 */ /* 0x000fc60000000f00 */
[----:B------:R-:W-:-:S05]  /*110c0*/  IMAD.WIDE.U32 R22, R22, 0x2, R2 ;  /* 0x0000000216167825 */ /* 0x000fca00078e0002 */
[----:B------:R-:W-:Y:S01]  /*110d0*/  @!PT LDS RZ, [RZ] ;  /* 0x00000000fffff984 */ /* 0x000fe20000000800 */
[----:B------:R-:W-:Y:S01]  /*110e0*/  @!PT LDS RZ, [RZ] ;  /* 0x00000000fffff984 */ /* 0x000fe20000000800 */
[----:B------:R-:W-:Y:S01]  /*110f0*/  @!PT LDS RZ, [RZ] ;  /* 0x00000000fffff984 */ /* 0x000fe20000000800 */
[----:B------:R0:W-:Y:S04]  /*11100*/  LDGSTS.E.BYPASS.LTC128B.128 [R4+0x2400], desc[UR4][R22.64], !P2 ;  /* 0x0240000016047fae */ /* 0x0001e8000d101d44 */
[----:B------:R0:W-:Y:S04]  /*11110*/  LDGSTS.E.BYPASS.LTC128B.128 [R4+0x4c00], desc[UR4][R22.64+0x80], !P3 ;  /* 0x04c0008016047fae */ /* 0x0001e8000d901d44 */
[----:B------:R0:W-:Y:S04]  /*11120*/  LDGSTS.E.BYPASS.LTC128B.128 [R4+0x7400], desc[UR4][R22.64+0x100], !P1 ;  /* 0x0740010016047fae */ /* 0x0001e8000c901d44 */
[----:B------:R0:W-:Y:S01]  /*11130*/  LDGSTS.E.BYPASS.LTC128B.128 [R4+0x9c00], desc[UR4][R22.64+0x180], !P0 ;  /* 0x09c0018016047fae */ /* 0x0001e2000c101d44 */
[----:B------:R-:W-:Y:S01]  /*11140*/  PLOP3.LUT P0, PT, PT, PT, PT, 0x80, 0x0 ;  /* 0x000000000000781c */ /* 0x000fe20003f0f070 */
[----:B------:R-:W-:-:S12]  /*11150*/  NOP ;  /* 0x0000000000007918 */ /* 0x000fd80000000000 */
.L_x_75:
        /* <DEDUP_REMOVED lines=10> */
.L_x_76:
[----:B------:R-:W-:Y:S01]  /*11200*/  VIADD R2, R21, 0x1 ;  /* 0x0000000115027836 */ /* 0x000fe20000000000 */
[----:B------:R1:W-:Y:S04]  /*11210*/  SYNCS.ARRIVE.TRANS64.A1T0 RZ, [R0+URZ+0x38850], RZ ;  /* 0x038850ff00ff79a7 */ /* 0x0003e8000810003f */
[----:B------:R-:W-:-:S04]  /*11220*/  ISETP.NE.AND P0, PT, R2, 0x2, PT ;  /* 0x000000020200780c */ /* 0x000fc80003f05270 */
[----:B------:R-:W-:Y:S02]  /*11230*/  SEL R3, RZ, 0x1, P0 ;  /* 0x00000001ff037807 */ /* 0x000fe40000000000 */
[----:B------:R-:W-:Y:S02]  /*11240*/  SEL R2, R2, RZ, P0 ;  /* 0x000000ff02027207 */ /* 0x000fe40000000000 */
[----:B-1----:R-:W-:-:S07]  /*11250*/  LOP3.LUT R0, R26, R3, RZ, 0x3c, !PT ;  /* 0x000000031a007212 */ /* 0x002fce00078e3cff */
.L_x_40:
[----:B0-----:R-:W0:Y:S01]  /*11260*/  S2R R4, SR_CgaCtaId ;  /* 0x0000000000047919 */ /* 0x001e220000008800 */
[----:B------:R-:W-:Y:S02]  /*11270*/  MOV R3, 0x400 ;  /* 0x0000040000037802 */ /* 0x000fe40000000f00 */
[----:B------:R-:W-:Y:S02]  /*11280*/  SHF.L.U32 R6, R6, 0x1f, RZ ;  /* 0x0000001f06067819 */ /* 0x000fe400000006ff */
[----:B0-----:R-:W-:-:S04]  /*11290*/  LEA R7, R4, R3, 0x18 ;  /* 0x0000000304077211 */ /* 0x001fc800078ec0ff */
[----:B------:R-:W0:Y:S02]  /*112a0*/  SYNCS.PHASECHK.TRANS64.TRYWAIT P0, [R7+URZ+0x38820], R6 ;  /* 0x03882006070075a7 */ /* 0x000e24000800017f */
[----:B0-----:R-:W-:Y:S05]  /*112b0*/  @!P0 BRA `(.L_x_77) ;  /* 0x0000002c00c48947 */ /* 0x001fea0003800000 */
.L_x_160:
[----:B------:R-:W-:-:S03]  /*112c0*/  UMOV UR4, 0xffffffff ;  /* 0xffffffff00047882 */ /* 0x000fc60000000000 */
[----:B------:R-:W-:Y:S05]  /*112d0*/  BRA.DIV UR4, `(.L_x_78) ;  /* 0x0000002e04d07947 */ /* 0x000fea000b800000 */
[----:B------:R-:W1:Y:S02]  /*112e0*/  S2R R3, SR_TID.X ;  /* 0x0000000000037919 */ /* 0x000e640000002100 */
[----:B-1----:R-:W-:-:S04]  /*112f0*/  SHF.R.U32.HI R3, RZ, 0x5, R3 ;  /* 0x00000005ff037819 */ /* 0x002fc80000011603 */
[----:B------:R-:W-:-:S05]  /*11300*/  LOP3.LUT R3, R3, 0x3, RZ, 0xc0, !PT ;  /* 0x0000000303037812 */ /* 0x000fca00078ec0ff */
[----:B------:R1:W2:Y:S02]  /*11310*/  SHFL.IDX PT, R14, R3, RZ, 0x1f ;  /* 0x00001fff030e7589 */ /* 0x0002a400000e0000 */
.L_x_163:
[----:B--2---:R-:W-:-:S13]  /*11320*/  ISETP.NE.AND P0, PT, R14, RZ, PT ;  /* 0x000000ff0e00720c */ /* 0x004fda0003f05270 */
[----:B------:R-:W-:Y:S05]  /*11330*/  @P0 BRA `(.L_x_8) ;  /* 0x0000000000900947 */ /* 0x000fea0003800000 */
[----:B------:R-:W-:-:S03]  /*11340*/  UMOV UR4, 0xffffffff ;  /* 0xffffffff00047882 */ /* 0x000fc60000000000 */
[----:B------:R-:W-:Y:S05]  /*11350*/  BRA.DIV UR4, `(.L_x_79) ;  /* 0x0000002e04e47947 */ /* 0x000fea000b800000 */
[----:B------:R-:W-:-:S13]  /*11360*/  ELECT P6, URZ, PT ;  /* 0x00000000003f782f */ /* 0x000fda00038c0000 */
.L_x_166:
[----:B------:R-:W-:Y:S05]  /*11370*/  @!P6 BRA `(.L_x_8) ;  /* 0x000000000080e947 */ /* 0x000fea0003800000 */
[----:B-1----:R-:W2:Y:S02]  /*11380*/  LDL R3, [R1+0x4] ;  /* 0x0000040001037983 */ /* 0x002ea40000100800 */
[----:B--2---:R-:W-:-:S13]  /*11390*/  R2UR UR4, R3 ;  /* 0x00000000030472ca */ /* 0x004fda00000e0000 */
[----:B------:R-:W-:-:S06]  /*113a0*/  ULOP3.LUT UR4, UR4, 0x2, URZ, 0xfc, !UPT ;  /* 0x0000000204047892 */ /* 0x000fcc000f8efc3f */
[----:B------:R-:W-:-:S05]  /*113b0*/  IMAD.U32 R3, RZ, RZ, UR4 ;  /* 0x00000004ff037e24 */ /* 0x000fca000f8e00ff */
[----:B------:R-:W-:-:S13]  /*113c0*/  ISETP.NE.AND P0, PT, R3, 0x3, PT ;  /* 0x000000030300780c */ /* 0x000fda0003f05270 */
[----:B------:R-:W-:Y:S05]  /*113d0*/  @!P0 BRA `(.L_x_80) ;  /* 0x0000000000048947 */ /* 0x000fea0003800000 */
[----:B------:R-:W-:Y:S01]  /*113e0*/  BPT.TRAP 0x1 ;  /* 0x000000040000795c */ /* 0x000fe20000300000 */
.L_x_80:
[C---:B------:R-:W-:Y:S01]  /*113f0*/  LEA R5, R2.reuse, R7, 0x3 ;  /* 0x0000000702057211 */ /* 0x040fe200078e18ff */
[----:B------:R-:W-:Y:S01]  /*11400*/  VIADD R2, R2, 0x1 ;  /* 0x0000000102027836 */ /* 0x000fe20000000000 */
[----:B------:R-:W-:-:S04]  /*11410*/  SHF.L.U32 R4, R0, 0x1f, RZ ;  /* 0x0000001f00047819 */ /* 0x000fc800000006ff */
[----:B------:R-:W1:Y:S01]  /*11420*/  SYNCS.PHASECHK.TRANS64.TRYWAIT P1, [R5+URZ+0x38840], R4 ;  /* 0x03884004050075a7 */ /* 0x000e62000802017f */
[----:B------:R-:W-:-:S04]  /*11430*/  ISETP.NE.AND P2, PT, R2, 0x2, PT ;  /* 0x000000020200780c */ /* 0x000fc80003f45270 */
[----:B------:R-:W-:Y:S01]  /*11440*/  SEL R3, RZ, 0x1, P2 ;  /* 0x00000001ff037807 */ /* 0x000fe20001000000 */
[----:B-1----:R-:W-:Y:S08]  /*11450*/  @!P1 BRA `(.L_x_81) ;  /* 0x0000002c00c49947 */ /* 0x002ff00003800000 */
.L_x_167:
[----:B------:R-:W-:Y:S02]  /*11460*/  SEL R2, R2, RZ, P2 ;  /* 0x000000ff02027207 */ /* 0x000fe40001000000 */
[----:B------:R-:W-:Y:S01]  /*11470*/  LOP3.LUT R0, R0, R3, RZ, 0x3c, !PT ;  /* 0x0000000300007212 */ /* 0x000fe200078e3cff */
[----:B------:R-:W-:Y:S06]  /*11480*/  @!P0 BRA `(.L_x_82) ;  /* 0x0000000000048947 */ /* 0x000fec0003800000 */
[----:B------:R-:W-:Y:S01]  /*11490*/  BPT.TRAP 0x1 ;  /* 0x000000040000795c */ /* 0x000fe20000300000 */
.L_x_82:
[----:B------:R-:W-:Y:S01]  /*114a0*/  IMAD R3, R2, 0x8, R7 ;  /* 0x0000000802037824 */ /* 0x000fe200078e0207 */
[----:B------:R-:W-:-:S04]  /*114b0*/  SHF.L.U32 R0, R0, 0x1f, RZ ;  /* 0x0000001f00007819 */ /* 0x000fc800000006ff */
[----:B------:R-:W2:Y:S02]  /*114c0*/  SYNCS.PHASECHK.TRANS64.TRYWAIT P1, [R3+URZ+0x38840], R0 ;  /* 0x03884000030075a7 */ /* 0x000ea4000802017f */
[----:B--2---:R-:W-:Y:S05]  /*114d0*/  @!P1 BRA `(.L_x_83) ;  /* 0x0000002c00b89947 */ /* 0x004fea0003800000 */
.L_x_168:
[----:B------:R-:W-:Y:S05]  /*114e0*/  @!P0 BRA `(.L_x_84) ;  /* 0x0000000000048947 */ /* 0x000fea0003800000 */
[----:B------:R-:W-:Y:S01]  /*114f0*/  BPT.TRAP 0x1 ;  /* 0x000000040000795c */ /* 0x000fe20000300000 */
.L_x_84:
[----:B------:R-:W3:Y:S02]  /*11500*/  SYNCS.PHASECHK.TRANS64.TRYWAIT P1, [R5+URZ+0x38860], R4 ;  /* 0x03886004050075a7 */ /* 0x000ee4000802017f */
[----:B---3--:R-:W-:Y:S05]  /*11510*/  @!P1 BRA `(.L_x_85) ;  /* 0x0000002c00bc9947 */ /* 0x008fea0003800000 */
.L_x_169:
[----:B------:R-:W-:Y:S05]  /*11520*/  @!P0 BRA `(.L_x_86) ;  /* 0x0000000000048947 */ /* 0x000fea0003800000 */
[----:B------:R-:W-:Y:S01]  /*11530*/  BPT.TRAP 0x1 ;  /* 0x000000040000795c */ /* 0x000fe20000300000 */
.L_x_86:
[----:B----4-:R4:W0:Y:S02]  /*11540*/  SYNCS.PHASECHK.TRANS64.TRYWAIT P0, [R3+URZ+0x38860], R0 ;  /* 0x03886000030075a7 */ /* 0x010824000800017f */
[----:B0-----:R-:W-:Y:S05]  /*11550*/  @!P0 NANOSLEEP.SYNCS 0x989680 ;  /* 0x009896800000895d */ /* 0x001fea0003900000 */
[----:B------:R-:W0:Y:S02]  /*11560*/  @!P0 SYNCS.PHASECHK.TRANS64 P0, [R3+URZ+0x38860], R0 ;  /* 0x03886000030085a7 */ /* 0x000e24000800007f */
[----:B0-----:R-:W-:Y:S05]  /*11570*/  @!P0 BRA `(.L_x_86) ;  /* 0xfffffffc00f08947 */ /* 0x001fea000383ffff */
.L_x_8:
[----:B------:R-:W-:Y:S05]  /*11580*/  BSYNC B6 ;  /* 0x0000000000067941 */ /* 0x000fea0003800000 */
.L_x_5:
[----:B------:R-:W-:Y:S05]  /*11590*/  EXIT ;  /* 0x000000000000794d */ /* 0x000fea0003800000 */
.L_x_12:
[----:B------:R-:W-:-:S13]  /*115a0*/  R2UR UR4, R16 ;  /* 0x00000000100472ca */ /* 0x000fda00000e0000 */
[----:B0-----:R-:W-:-:S04]  /*115b0*/  MOV R3, UR4 ;  /* 0x0000000400037c02 */ /* 0x001fc80008000f00 */
[----:B------:R0:W1:Y:S03]  /*115c0*/  SYNCS.PHASECHK.TRANS64.TRYWAIT P0, [R3+URZ+0x38800], R0 ;  /* 0x03880000030075a7 */ /* 0x000066000800017f */
[----:B-1----:R-:W-:Y:S05]  /*115d0*/  @!P0 NANOSLEEP.SYNCS 0x989680 ;  /* 0x009896800000895d */ /* 0x002fea0003900000 */
[----:B------:R-:W1:Y:S02]  /*115e0*/  @!P0 SYNCS.PHASECHK.TRANS64 P0, [R3+URZ+0x38800], R0 ;  /* 0x03880000030085a7 */ /* 0x000e64000800007f */
[----:B-1----:R-:W-:Y:S05]  /*115f0*/  @!P0 BRA `(.L_x_12) ;  /* 0xfffffffc00e88947 */ /* 0x002fea000383ffff */
[----:B------:R-:W-:Y:S05]  /*11600*/  BRA `(.L_x_87) ;  /* 0xfffffefc00987947 */ /* 0x000fea000383ffff */
.L_x_16:
[----:B------:R-:W-:-:S13]  /*11610*/  R2UR UR4, R16 ;  /* 0x00000000100472ca */ /* 0x000fda00000e0000 */
[----:B0-----:R-:W-:-:S04]  /*11620*/  IMAD.U32 R3, RZ, RZ, UR4 ;  /* 0x00000004ff037e24 */ /* 0x001fc8000f8e00ff */
[----:B------:R0:W2:Y:S03]  /*11630*/  SYNCS.PHASECHK.TRANS64.TRYWAIT P1, [R3+URZ+0x38830], R0 ;  /* 0x03883000030075a7 */ /* 0x0000a6000802017f */
[----:B--2---:R-:W-:Y:S05]  /*11640*/  @!P1 NANOSLEEP.SYNCS 0x989680 ;  /* 0x009896800000995d */ /* 0x004fea0003900000 */
[----:B------:R-:W2:Y:S02]  /*11650*/  @!P1 SYNCS.PHASECHK.TRANS64 P1, [R3+URZ+0x38830], R0 ;  /* 0x03883000030095a7 */ /* 0x000ea4000802007f */
[----:B--2---:R-:W-:Y:S05]  /*11660*/  @!P1 BRA `(.L_x_16) ;  /* 0xfffffffc00e89947 */ /* 0x004fea000383ffff */
[----:B------:R-:W-:Y:S05]  /*11670*/  BRA `(.L_x_15) ;  /* 0xfffffefc00c07947 */ /* 0x000fea000383ffff */
.L_x_22:
[----:B------:R-:W-:-:S13]  /*11680*/  R2UR UR6, R213 ;  /* 0x00000000d50672ca */ /* 0x000fda00000e0000 */
[----:B-1----:R-:W-:-:S04]  /*11690*/  IMAD.U32 R6, RZ, RZ, UR6 ;  /* 0x00000006ff067e24 */ /* 0x002fc8000f8e00ff */
[----:B------:R1:W2:Y:S03]  /*116a0*/  SYNCS.PHASECHK.TRANS64.TRYWAIT P1, [R6+URZ+0x38830], R3 ;  /* 0x03883003060075a7 */ /* 0x0002a6000802017f */
[----:B--2---:R-:W-:Y:S05]  /*116b0*/  @!P1 NANOSLEEP.SYNCS 0x989680 ;  /* 0x009896800000995d */ /* 0x004fea0003900000 */
[----:B------:R-:W2:Y:S02]  /*116c0*/  @!P1 SYNCS.PHASECHK.TRANS64 P1, [R6+URZ+0x38830], R3 ;  /* 0x03883003060095a7 */ /* 0x000ea4000802007f */
[----:B--2---:R-:W-:Y:S05]  /*116d0*/  @!P1 BRA `(.L_x_22) ;  /* 0xfffffffc00e89947 */ /* 0x004fea000383ffff */
[----:B------:R-:W-:Y:S05]  /*116e0*/  BRA `(.L_x_21) ;  /* 0xffffff4400b47947 */ /* 0x000fea000383ffff */
.L_x_26:
[----:B-1----:R-:W-:-:S04]  /*116f0*/  MOV R3, UR6 ;  /* 0x0000000600037c02 */ /* 0x002fc80008000f00 */
[----:B------:R1:W2:Y:S03]  /*11700*/  SYNCS.PHASECHK.TRANS64.TRYWAIT P1, [R3+URZ+0x38850], R0 ;  /* 0x03885000030075a7 */ /* 0x0002a6000802017f */
[----:B--2---:R-:W-:Y:S05]  /*11710*/  @!P1 NANOSLEEP.SYNCS 0x989680 ;  /* 0x009896800000995d */ /* 0x004fea0003900000 */
[----:B------:R-:W2:Y:S02]  /*11720*/  @!P1 SYNCS.PHASECHK.TRANS64 P1, [R3+URZ+0x38850], R0 ;  /* 0x03885000030095a7 */ /* 0x000ea4000802007f */
[----:B--2---:R-:W-:Y:S05]  /*11730*/  @!P1 BRA `(.L_x_26) ;  /* 0xfffffffc00ec9947 */ /* 0x004fea000383ffff */
[----:B------:R-:W-:Y:S05]  /*11740*/  BRA `(.L_x_25) ;  /* 0xffffff6c00f47947 */ /* 0x000fea000383ffff */
.L_x_33:
[----:B-1----:R-:W-:-:S04]  /*11750*/  IMAD.U32 R5, RZ, RZ, UR5 ;  /* 0x00000005ff057e24 */ /* 0x002fc8000f8e00ff */
[----:B------:R1:W2:Y:S03]  /*11760*/  SYNCS.PHASECHK.TRANS64.TRYWAIT P1, [R5+URZ+0x38850], R0 ;  /* 0x03885000050075a7 */ /* 0x0002a6000802017f */
[----:B--2---:R-:W-:Y:S05]  /*11770*/  @!P1 NANOSLEEP.SYNCS 0x989680 ;  /* 0x009896800000995d */ /* 0x004fea0003900000 */
[----:B------:R-:W2:Y:S02]  /*11780*/  @!P1 SYNCS.PHASECHK.TRANS64 P1, [R5+URZ+0x38850], R0 ;  /* 0x03885000050095a7 */ /* 0x000ea4000802007f */
[----:B--2---:R-:W-:Y:S05]  /*11790*/  @!P1 BRA `(.L_x_33) ;  /* 0xfffffffc00ec9947 */ /* 0x004fea000383ffff */
[----:B------:R-:W-:Y:S05]  /*117a0*/  BRA `(.L_x_32) ;  /* 0xffffff8c00647947 */ /* 0x000fea000383ffff */
.L_x_45:
[----:B------:R-:W-:Y:S01]  /*117b0*/  IMAD.MOV.U32 R13, RZ, RZ, R18 ;  /* 0x000000ffff0d7224 */ /* 0x000fe200078e0012 */
[----:B------:R-:W-:Y:S01]  /*117c0*/  MOV R12, RZ ;  /* 0x000000ff000c7202 */ /* 0x000fe20000000f00 */
[----:B------:R-:W-:Y:S02]  /*117d0*/  IMAD.MOV.U32 R11, RZ, RZ, 0x1f ;  /* 0x0000001fff0b7424 */ /* 0x000fe400078e00ff */
[----:B------:R-:W-:-:S07]  /*117e0*/  IMAD.MOV.U32 R15, RZ, RZ, -0x1 ;  /* 0xffffffffff0f7424 */ /* 0x000fce00078e00ff */
[----:B-----5:R-:W-:Y:S05]  /*117f0*/  WARPSYNC.COLLECTIVE R15, `(.L_x_88) ;  /* 0x000000000f087348 */ /* 0x020fea0003c00000 */
[----:B------:R0:W1:Y:S02]  /*11800*/  SHFL.IDX P6, R14, R13, R12, R11 ;  /* 0x0000000c0d0e7389 */ /* 0x00006400000c000b */
[----:B01---5:R-:W-:Y:S01]  /*11810*/  ENDCOLLECTIVE ;  /* 0x000000000000791b */ /* 0x023fe20003800000 */
.L_x_88:
[----:B------:R-:W-:Y:S05]  /*11820*/  BRA `(.L_x_89) ;  /* 0xffffffc800b87947 */ /* 0x000fea000383ffff */
.L_x_47:
[----:B0-----:R-:W-:-:S04]  /*11830*/  MOV R3, UR42 ;  /* 0x0000002a00037c02 */ /* 0x001fc80008000f00 */
[----:B------:R0:W1:Y:S03]  /*11840*/  SYNCS.PHASECHK.TRANS64.TRYWAIT P0, [R3+URZ+0x38840], R2 ;  /* 0x03884002030075a7 */ /* 0x000066000800017f */
[----:B-1----:R-:W-:Y:S05]  /*11850*/  @!P0 NANOSLEEP.SYNCS 0x989680 ;  /* 0x009896800000895d */ /* 0x002fea0003900000 */
[----:B------:R-:W1:Y:S02]  /*11860*/  @!P0 SYNCS.PHASECHK.TRANS64 P0, [R3+URZ+0x38840], R2 ;  /* 0x03884002030085a7 */ /* 0x000e64000800007f */
[----:B-1----:R-:W-:Y:S05]  /*11870*/  @!P0 BRA `(.L_x_47) ;  /* 0xfffffffc00ec8947 */ /* 0x002fea000383ffff */
[----:B------:R-:W-:Y:S05]  /*11880*/  BRA `(.L_x_90) ;  /* 0xffffffcc00c87947 */ /* 0x000fea000383ffff */
.L_x_48:
[----:B------:R-:W-:Y:S01]  /*11890*/  BSSY B0, `(.L_x_91) ;  /* 0x0000008000007945 */ /* 0x000fe20003800000 */
[----:B------:R-:W-:Y:S01]  /*118a0*/  IMAD.MOV.U32 R13, RZ, RZ, R7 ;  /* 0x000000ffff0d7224 */ /* 0x000fe200078e0007 */
[----:B------:R-:W-:Y:S01]  /*118b0*/  MOV R11, 0x181f ;  /* 0x0000181f000b7802 */ /* 0x000fe20000000f00 */
[----:B------:R-:W-:Y:S02]  /*118c0*/  IMAD.MOV.U32 R12, RZ, RZ, RZ ;  /* 0x000000ffff0c7224 */ /* 0x000fe400078e00ff */
[----:B------:R-:W-:-:S07]  /*118d0*/  IMAD.MOV.U32 R15, RZ, RZ, -0x1 ;  /* 0xffffffffff0f7424 */ /* 0x000fce00078e00ff */
[----:B------:R-:W-:Y:S05]  /*118e0*/  WARPSYNC.COLLECTIVE R15, `(.L_x_92) ;  /* 0x000000000f087348 */ /* 0x000fea0003c00000 */
[----:B------:R0:W1:Y:S02]  /*118f0*/  SHFL.IDX P6, R14, R13, R12, R11 ;  /* 0x0000000c0d0e7389 */ /* 0x00006400000c000b */
[----:B01----:R-:W-:Y:S01]  /*11900*/  ENDCOLLECTIVE ;  /* 0x000000000000791b */ /* 0x003fe20003800000 */
.L_x_92:
[----:B------:R-:W-:Y:S05]  /*11910*/  BSYNC B0 ;  /* 0x0000000000007941 */ /* 0x000fea0003800000 */
.L_x_91:
[----:B------:R-:W-:Y:S01]  /*11920*/  MOV R13, R0 ;  /* 0x00000000000d7202 */ /* 0x000fe20000000f00 */
[----:B------:R-:W-:Y:S01]  /*11930*/  IMAD.MOV.U32 R12, RZ, RZ, RZ ;  /* 0x000000ffff0c7224 */ /* 0x000fe200078e00ff */
[----:B------:R-:W-:Y:S01]  /*11940*/  MOV R15, 0xffffffff ;  /* 0xffffffff000f7802 */ /* 0x000fe20000000f00 */
[----:B------:R-:W-:Y:S01]  /*11950*/  IMAD.MOV.U32 R11, RZ, RZ, 0x181f ;  /* 0x0000181fff0b7424 */ /* 0x000fe200078e00ff */
[C---:B------:R-:W-:Y:S01]  /*11960*/  LOP3.LUT P4, RZ, R16.reuse, 0x10, RZ, 0xc0, !PT ;  /* 0x0000001010ff7812 */ /* 0x040fe2000788c0ff */
[----:B------:R-:W-:Y:S01]  /*11970*/  IMAD.MOV.U32 R5, RZ, RZ, R14 ;  /* 0x000000ffff057224 */ /* 0x000fe200078e000e */
[----:B------:R-:W-:-:S13]  /*11980*/  LOP3.LUT P3, RZ, R16, 0x8, RZ, 0xc0, !PT ;  /* 0x0000000810ff7812 */ /* 0x000fda000786c0ff */
[----:B------:R-:W-:Y:S05]  /*11990*/  WARPSYNC.COLLECTIVE R15, `(.L_x_93) ;  /* 0x000000000f087348 */ /* 0x000fea0003c00000 */
[----:B------:R0:W1:Y:S02]  /*119a0*/  SHFL.IDX P6, R14, R13, R12, R11 ;  /* 0x0000000c0d0e7389 */ /* 0x00006400000c000b */
[----:B01----:R-:W-:Y:S01]  /*119b0*/  ENDCOLLECTIVE ;  /* 0x000000000000791b */ /* 0x003fe20003800000 */
.L_x_93:
[C---:B------:R-:W-:Y:S01]  /*119c0*/  LOP3.LUT P2, RZ, R16.reuse, 0x4, RZ, 0xc0, !PT ;  /* 0x0000000410ff7812 */ /* 0x040fe2000784c0ff */
[----:B------:R-:W-:Y:S01]  /*119d0*/  ULDC.64 UR4, c[0x0][0x208] ;  /* 0x0000820000047ab9 */ /* 0x000fe20000000a00 */
[----:B------:R-:W-:Y:S02]  /*119e0*/  LOP3.LUT P1, RZ, R16, 0x2, RZ, 0xc0, !PT ;  /* 0x0000000210ff7812 */ /* 0x000fe4000782c0ff */
[----:B------:R-:W-:Y:S01]  /*119f0*/  @P0 LEA R9, R31, UR42, 0x1 ;  /* 0x0000002a1f090c11 */ /* 0x000fe2000f8e08ff */
[----:B------:R-:W-:Y:S01]  /*11a00*/  IMAD.MOV.U32 R13, RZ, RZ, R7 ;  /* 0x000000ffff0d7224 */ /* 0x000fe200078e0007 */
[----:B------:R-:W-:Y:S01]  /*11a10*/  MOV R12, 0x1 ;  /* 0x00000001000c7802 */ /* 0x000fe20000000f00 */
[----:B------:R-:W-:-:S04]  /*11a20*/  IMAD.MOV.U32 R4, RZ, RZ, R14 ;  /* 0x000000ffff047224 */ /* 0x000fc800078e000e */
[----:B------:R-:W-:-:S05]  /*11a30*/  @P0 IMAD.WIDE.U32 R4, R22, 0x2, R4 ;  /* 0x0000000216040825 */ /* 0x000fca00078e0004 */
[----:B------:R-:W-:Y:S01]  /*11a40*/  @!PT LDS RZ, [RZ] ;  /* 0x00000000fffff984 */ /* 0x000fe20000000800 */
[----:B------:R-:W-:Y:S01]  /*11a50*/  @!PT LDS RZ, [RZ] ;  /* 0x00000000fffff984 */ /* 0x000fe20000000800 */
[----:B------:R-:W-:Y:S01]  /*11a60*/  @!PT LDS RZ, [RZ] ;  /* 0x00000000fffff984 */ /* 0x000fe20000000800 */
[----:B------:R0:W-:Y:S04]  /*11a70*/  @P0 LDGSTS.E.BYPASS.LTC128B.128 [R9+0x24400], desc[UR4][R4.64], !P4 ;  /* 0x2440000004090fae */ /* 0x0001e8000e101d44 */
[----:B------:R0:W-:Y:S04]  /*11a80*/  @P0 LDGSTS.E.BYPASS.LTC128B.128 [R9+0x26c00], desc[UR4][R4.64+0x80], !P3 ;  /* 0x26c0008004090fae */ /* 0x0001e8000d901d44 */
[----:B------:R0:W-:Y:S04]  /*11a90*/  @P0 LDGSTS.E.BYPASS.LTC128B.128 [R9+0x29400], desc[UR4][R4.64+0x100], !P2 ;  /* 0x2940010004090fae */ /* 0x0001e8000d101d44 */
[----:B------:R0:W-:Y:S01]  /*11aa0*/  @P0 LDGSTS.E.BYPASS.LTC128B.128 [R9+0x2bc00], desc[UR4][R4.64+0x180], !P1 ;  /* 0x2bc0018004090fae */ /* 0x0001e2000c901d44 */
[----:B------:R-:W-:-:S13]  /*11ab0*/  ISETP.GE.AND P0, PT, R6, 0x11, PT ;  /* 0x000000110600780c */ /* 0x000fda0003f06270 */
[----:B0-----:R-:W-:Y:S05]  /*11ac0*/  WARPSYNC.COLLECTIVE R15, `(.L_x_94) ;  /* 0x000000000f087348 */ /* 0x001fea0003c00000 */
[----:B------:R1:W2:Y:S02]  /*11ad0*/  SHFL.IDX P6, R14, R13, R12, R11 ;  /* 0x0000000c0d0e7389 */ /* 0x0002a400000c000b */
[----:B012---:R-:W-:Y:S01]  /*11ae0*/  ENDCOLLECTIVE ;  /* 0x000000000000791b */ /* 0x007fe20003800000 */
.L_x_94:
[----:B------:R-:W-:Y:S01]  /*11af0*/  @P0 LEA R21, R31, UR42, 0x1 ;  /* 0x0000002a1f150c11 */ /* 0x000fe2000f8e08ff */
[----:B------:R-:W-:Y:S02]  /*11b00*/  IMAD.MOV.U32 R13, RZ, RZ, R0 ;  /* 0x000000ffff0d7224 */ /* 0x000fe400078e0000 */
[----:B------:R-:W-:-:S07]  /*11b10*/  IMAD.MOV.U32 R3, RZ, RZ, R14 ;  /* 0x000000ffff037224 */ /* 0x000fce00078e000e */
[----:B------:R-:W-:Y:S05]  /*11b20*/  WARPSYNC.COLLECTIVE R15, `(.L_x_95) ;  /* 0x000000000f087348 */ /* 0x000fea0003c00000 */
[----:B------:R0:W1:Y:S02]  /*11b30*/  SHFL.IDX P6, R14, R13, R12, R11 ;  /* 0x0000000c0d0e7389 */ /* 0x00006400000c000b */
[----:B01----:R-:W-:Y:S01]  /*11b40*/  ENDCOLLECTIVE ;  /* 0x000000000000791b */ /* 0x003fe20003800000 */
.L_x_95:
[----:B------:R-:W-:Y:S01]  /*11b50*/  ULDC.64 UR4, c[0x0][0x208] ;  /* 0x0000820000047ab9 */ /* 0x000fe20000000a00 */
[----:B------:R-:W-:Y:S02]  /*11b60*/  IMAD.MOV.U32 R13, RZ, RZ, R7 ;  /* 0x000000ffff0d7224 */ /* 0x000fe400078e0007 */
[----:B------:R-:W-:Y:S01]  /*11b70*/  IMAD.MOV.U32 R12, RZ, RZ, 0x2 ;  /* 0x00000002ff0c7424 */ /* 0x000fe200078e00ff */
[----:B------:R-:W-:-:S05]  /*11b80*/  MOV R2, R14 ;  /* 0x0000000e00027202 */ /* 0x000fca0000000f00 */
        /* <DEDUP_REMOVED lines=12> */
.L_x_96:
[----:B------:R-:W-:Y:S01]  /*11c50*/  @P0 LEA R9, R31, UR42, 0x1 ;  /* 0x0000002a1f090c11 */ /* 0x000fe2000f8e08ff */
[----:B------:R-:W-:Y:S01]  /*11c60*/  IMAD.MOV.U32 R13, RZ, RZ, R0 ;  /* 0x000000ffff0d7224 */ /* 0x000fe200078e0000 */
[----:B------:R-:W-:-:S07]  /*11c70*/  MOV R5, R14 ;  /* 0x0000000e00057202 */ /* 0x000fce0000000f00 */
[----:B------:R-:W-:Y:S05]  /*11c80*/  WARPSYNC.COLLECTIVE R15, `(.L_x_97) ;  /* 0x000000000f087348 */ /* 0x000fea0003c00000 */
[----:B------:R0:W1:Y:S02]  /*11c90*/  SHFL.IDX P6, R14, R13, R12, R11 ;  /* 0x0000000c0d0e7389 */ /* 0x00006400000c000b */
[----:B01----:R-:W-:Y:S01]  /*11ca0*/  ENDCOLLECTIVE ;  /* 0x000000000000791b */ /* 0x003fe20003800000 */
.L_x_97:
[----:B------:R-:W-:Y:S01]  /*11cb0*/  ULDC.64 UR4, c[0x0][0x208] ;  /* 0x0000820000047ab9 */ /* 0x000fe20000000a00 */
[----:B------:R-:W-:Y:S01]  /*11cc0*/  MOV R13, R7 ;  /* 0x00000007000d7202 */ /* 0x000fe20000000f00 */
[----:B------:R-:W-:Y:S02]  /*11cd0*/  IMAD.MOV.U32 R12, RZ, RZ, 0x3 ;  /* 0x00000003ff0c7424 */ /* 0x000fe400078e00ff */
        /* <DEDUP_REMOVED lines=13> */
.L_x_98:
[----:B------:R-:W-:Y:S02]  /*11db0*/  @P0 LEA R21, R31, UR42, 0x1 ;  /* 0x0000002a1f150c11 */ /* 0x000fe4000f8e08ff */
[----:B------:R-:W-:Y:S01]  /*11dc0*/  MOV R13, R0 ;  /* 0x00000000000d7202 */ /* 0x000fe20000000f00 */
[----:B------:R-:W-:-:S07]  /*11dd0*/  IMAD.MOV.U32 R3, RZ, RZ, R14 ;  /* 0x000000ffff037224 */ /* 0x000fce00078e000e */
[----:B------:R-:W-:Y:S05]  /*11de0*/  WARPSYNC.COLLECTIVE R15, `(.L_x_99) ;  /* 0x000000000f087348 */ /* 0x000fea0003c00000 */
[----:B------:R0:W1:Y:S02]  /*11df0*/  SHFL.IDX P6, R14, R13, R12, R11 ;  /* 0x0000000c0d0e7389 */ /* 0x00006400000c000b */
[----:B01----:R-:W-:Y:S01]  /*11e00*/  ENDCOLLECTIVE ;  /* 0x000000000000791b */ /* 0x003fe20003800000 */
.L_x_99:
[----:B------:R-:W-:Y:S01]  /*11e10*/  ULDC.64 UR4, c[0x0][0x208] ;  /* 0x0000820000047ab9 */ /* 0x000fe20000000a00 */
        /* <DEDUP_REMOVED lines=10> */
[----:B------:R0:W-:Y:S02]  /*11ec0*/  @P0 LDGSTS.E.BYPASS.LTC128B.128 [R21+0x2d400], desc[UR4][R2.64+0x180], !P1 ;  /* 0x2d40018002150fae */ /* 0x0001e4000c901d44 */
[----:B0-----:R-:W-:Y:S05]  /*11ed0*/  WARPSYNC.COLLECTIVE R15, `(.L_x_100) ;  /* 0x000000000f087348 */ /* 0x001fea0003c00000 */
[----:B------:R1:W2:Y:S02]  /*11ee0*/  SHFL.IDX P6, R14, R13, R12, R11 ;  /* 0x0000000c0d0e7389 */ /* 0x0002a400000c000b */
[----:B012---:R-:W-:Y:S01]  /*11ef0*/  ENDCOLLECTIVE ;  /* 0x000000000000791b */ /* 0x007fe20003800000 */
.L_x_100:
[----:B------:R-:W-:Y:S02]  /*11f00*/  IMAD.MOV.U32 R13, RZ, RZ, R0 ;  /* 0x000000ffff0d7224 */ /* 0x000fe400078e0000 */
[----:B------:R-:W-:-:S07]  /*11f10*/  IMAD.MOV.U32 R4, RZ, RZ, R14 ;  /* 0x000000ffff047224 */ /* 0x000fce00078e000e */
[----:B------:R-:W-:Y:S05]  /*11f20*/  WARPSYNC.COLLECTIVE R15, `(.L_x_101) ;  /* 0x000000000f087348 */ /* 0x000fea0003c00000 */
[----:B------:R0:W1:Y:S02]  /*11f30*/  SHFL.IDX P6, R14, R13, R12, R11 ;  /* 0x0000000c0d0e7389 */ /* 0x00006400000c000b */
[----:B01----:R-:W-:Y:S01]  /*11f40*/  ENDCOLLECTIVE ;  /* 0x000000000000791b */ /* 0x003fe20003800000 */
.L_x_101:
[----:B------:R-:W-:Y:S05]  /*11f50*/  BRA `(.L_x_102) ;  /* 0xffffffcc003c7947 */ /* 0x000fea000383ffff */
.L_x_53:
[----:B------:R-:W-:Y:S01]  /*11f60*/  MOV R13, R8 ;  /* 0x00000008000d7202 */ /* 0x000fe20000000f00 */
[----:B------:R-:W-:Y:S01]  /*11f70*/  IMAD.MOV.U32 R12, RZ, RZ, RZ ;  /* 0x000000ffff0c7224 */ /* 0x000fe200078e00ff */
[----:B------:R-:W-:Y:S01]  /*11f80*/  MOV R15, 0xffffffff ;  /* 0xffffffff000f7802 */ /* 0x000fe20000000f00 */
[----:B------:R-:W-:Y:S02]  /*11f90*/  IMAD.MOV.U32 R11, RZ, RZ, 0x181f ;  /* 0x0000181fff0b7424 */ /* 0x000fe400078e00ff */
[----:B------:R-:W-:-:S07]  /*11fa0*/  IMAD R7, R23, 0x80, R27 ;  /* 0x0000008017077824 */ /* 0x000fce00078e021b */
[----:B------:R-:W-:Y:S05]  /*11fb0*/  WARPSYNC.COLLECTIVE R15, `(.L_x_103) ;  /* 0x000000000f087348 */ /* 0x000fea0003c00000 */
[----:B------:R0:W1:Y:S02]  /*11fc0*/  SHFL.IDX P6, R14, R13, R12, R11 ;  /* 0x0000000c0d0e7389 */ /* 0x00006400000c000b */
[----:B01----:R-:W-:Y:S01]  /*11fd0*/  ENDCOLLECTIVE ;  /* 0x000000000000791b */ /* 0x003fe20003800000 */
.L_x_103:
[----:B------:R-:W-:Y:S02]  /*11fe0*/  VIADD R5, R7, 0x10 ;  /* 0x0000001007057836 */ /* 0x000fe40000000000 */
[----:B------:R-:W-:Y:S02]  /*11ff0*/  IMAD.MOV.U32 R13, RZ, RZ, R6 ;  /* 0x000000ffff0d7224 */ /* 0x000fe400078e0006 */
[----:B------:R-:W-:-:S07]  /*12000*/  IMAD.MOV.U32 R3, RZ, RZ, R14 ;  /* 0x000000ffff037224 */ /* 0x000fce00078e000e */
[----:B------:R-:W-:Y:S05]  /*12010*/  WARPSYNC.COLLECTIVE R15, `(.L_x_104) ;  /* 0x000000000f087348 */ /* 0x000fea0003c00000 */
[----:B------:R0:W1:Y:S02]  /*12020*/  SHFL.IDX P6, R14, R13, R12, R11 ;  /* 0x0000000c0d0e7389 */ /* 0x00006400000c000b */
[----:B01----:R-:W-:Y:S01]  /*12030*/  ENDCOLLECTIVE ;  /* 0x000000000000791b */ /* 0x003fe20003800000 */
.L_x_104:
[----:B------:R-:W-:Y:S01]  /*12040*/  ULDC UR4, c[0x0][0x288] ;  /* 0x0000a20000047ab9 */ /* 0x000fe20000000800 */
[----:B------:R-:W-:Y:S01]  /*12050*/  ULDC.64 UR6, c[0x0][0x208] ;  /* 0x0000820000067ab9 */ /* 0x000fe20000000a00 */
[----:B------:R-:W-:-:S05]  /*12060*/  IMAD R0, R0, UR4, RZ ;  /* 0x0000000400007c24 */ /* 0x000fca000f8e02ff */
[----:B------:R-:W-:Y:S02]  /*12070*/  ISETP.GE.AND P0, PT, R7, R0, PT ;  /* 0x000000000700720c */ /* 0x000fe40003f06270 */
[----:B------:R-:W-:Y:S01]  /*12080*/  MOV R13, R8 ;  /* 0x00000008000d7202 */ /* 0x000fe20000000f00 */
[----:B------:R-:W-:-:S10]  /*12090*/  IMAD.MOV.U32 R12, RZ, RZ, 0x1 ;  /* 0x00000001ff0c7424 */ /* 0x000fd400078e00ff */
[----:B------:R-:W-:Y:S02]  /*120a0*/  @!P0 LEA R9, R31, UR42, 0x1 ;  /* 0x0000002a1f098c11 */ /* 0x000fe4000f8e08ff */
[----:B------:R-:W-:-:S05]  /*120b0*/  MOV R2, R14 ;  /* 0x0000000e00027202 */ /* 0x000fca0000000f00 */
[----:B------:R-:W-:-:S05]  /*120c0*/  @!P0 IMAD.WIDE.U32 R2, R22, 0x2, R2 ;  /* 0x0000000216028825 */ /* 0x000fca00078e0002 */
[----:B------:R-:W-:Y:S01]  /*120d0*/  @!PT LDS RZ, [RZ] ;  /* 0x00000000fffff984 */ /* 0x000fe20000000800 */
[----:B------:R-:W-:Y:S01]  /*120e0*/  @!PT LDS RZ, [RZ] ;  /* 0x00000000fffff984 */ /* 0x000fe20000000800 */
[----:B------:R-:W-:Y:S01]  /*120f0*/  @!PT LDS RZ, [RZ] ;  /* 0x00000000fffff984 */ /* 0x000fe20000000800 */
[----:B------:R0:W-:Y:S04]  /*12100*/  @!P0 LDGSTS.E.BYPASS.LTC128B.128 [R9+0x14400], desc[UR6][R2.64], !P4 ;  /* 0x1440000002098fae */ /* 0x0001e8000e101d46 */
[----:B------:R0:W-:Y:S04]  /*12110*/  @!P0 LDGSTS.E.BYPASS.LTC128B.128 [R9+0x18400], desc[UR6][R2.64+0x80], !P3 ;  /* 0x1840008002098fae */ /* 0x0001e8000d901d46 */
[----:B------:R0:W-:Y:S04]  /*12120*/  @!P0 LDGSTS.E.BYPASS.LTC128B.128 [R9+0x1c400], desc[UR6][R2.64+0x100], !P2 ;  /* 0x1c40010002098fae */ /* 0x0001e8000d101d46 */
[----:B------:R0:W-:Y:S01]  /*12130*/  @!P0 LDGSTS.E.BYPASS.LTC128B.128 [R9+0x20400], desc[UR6][R2.64+0x180], !P1 ;  /* 0x2040018002098fae */ /* 0x0001e2000c901d46 */
[----:B------:R-:W-:-:S13]  /*12140*/  ISETP.GE.AND P0, PT, R5, R0, PT ;  /* 0x000000000500720c */ /* 0x000fda0003f06270 */
[----:B0-----:R-:W-:Y:S05]  /*12150*/  WARPSYNC.COLLECTIVE R15, `(.L_x_105) ;  /* 0x000000000f087348 */ /* 0x001fea0003c00000 */
[----:B------:R1:W2:Y:S02]  /*12160*/  SHFL.IDX P6, R14, R13, R12, R11 ;  /* 0x0000000c0d0e7389 */ /* 0x0002a400000c000b */
[----:B012---:R-:W-:Y:S01]  /*12170*/  ENDCOLLECTIVE ;  /* 0x000000000000791b */ /* 0x007fe20003800000 */
.L_x_105:
[----:B------:R-:W-:Y:S01]  /*12180*/  VIADD R3, R7, 0x20 ;  /* 0x0000002007037836 */ /* 0x000fe20000000000 */
[----:B------:R-:W-:Y:S02]  /*12190*/  @!P0 LEA R21, R31, UR42, 0x1 ;  /* 0x0000002a1f158c11 */ /* 0x000fe4000f8e08ff */
[----:B------:R-:W-:Y:S01]  /*121a0*/  MOV R13, R6 ;  /* 0x00000006000d7202 */ /* 0x000fe20000000f00 */
[----:B------:R-:W-:-:S07]  /*121b0*/  IMAD.MOV.U32 R5, RZ, RZ, R14 ;  /* 0x000000ffff057224 */ /* 0x000fce00078e000e */
[----:B------:R-:W-:Y:S05]  /*121c0*/  WARPSYNC.COLLECTIVE R15, `(.L_x_106) ;  /* 0x000000000f087348 */ /* 0x000fea0003c00000 */
[----:B------:R0:W1:Y:S02]  /*121d0*/  SHFL.IDX P6, R14, R13, R12, R11 ;  /* 0x0000000c0d0e7389 */ /* 0x00006400000c000b */
[----:B01----:R-:W-:Y:S01]  /*121e0*/  ENDCOLLECTIVE ;  /* 0x000000000000791b */ /* 0x003fe20003800000 */
.L_x_106:
[----:B------:R-:W-:Y:S01]  /*121f0*/  ULDC.64 UR4, c[0x0][0x208] ;  /* 0x0000820000047ab9 */ /* 0x000fe20000000a00 */
[----:B------:R-:W-:Y:S01]  /*12200*/  MOV R13, R8 ;  /* 0x00000008000d7202 */ /* 0x000fe20000000f00 */
[----:B------:R-:W-:Y:S02]  /*12210*/  IMAD.MOV.U32 R12, RZ, RZ, 0x2 ;  /* 0x00000002ff0c7424 */ /* 0x000fe400078e00ff */
[----:B------:R-:W-:-:S04]  /*12220*/  IMAD.MOV.U32 R4, RZ, RZ, R14 ;  /* 0x000000ffff047224 */ /* 0x000fc800078e000e */
        /* <DEDUP_REMOVED lines=12> */
.L_x_107:
[----:B------:R-:W-:Y:S01]  /*122f0*/  VIADD R5, R7, 0x30 ;  /* 0x0000003007057836 */ /* 0x000fe20000000000 */
[----:B------:R-:W-:Y:S02]  /*12300*/  @!P0 LEA R9, R31, UR42, 0x1 ;  /* 0x0000002a1f098c11 */ /* 0x000fe4000f8e08ff */
[----:B------:R-:W-:Y:S01]  /*12310*/  MOV R13, R6 ;  /* 0x00000006000d7202 */ /* 0x000fe20000000f00 */
[----:B------:R-:W-:-:S07]  /*12320*/  IMAD.MOV.U32 R3, RZ, RZ, R14 ;  /* 0x000000ffff037224 */ /* 0x000fce00078e000e */
[----:B------:R-:W-:Y:S05]  /*12330*/  WARPSYNC.COLLECTIVE R15, `(.L_x_108) ;  /* 0x000000000f087348 */ /* 0x000fea0003c00000 */
[----:B------:R0:W1:Y:S02]  /*12340*/  SHFL.IDX P6, R14, R13, R12, R11 ;  /* 0x0000000c0d0e7389 */ /* 0x00006400000c000b */
[----:B01----:R-:W-:Y:S01]  /*12350*/  ENDCOLLECTIVE ;  /* 0x000000000000791b */ /* 0x003fe20003800000 */
.L_x_108:
        /* <DEDUP_REMOVED lines=16> */
.L_x_109:
[----:B------:R-:W-:Y:S01]  /*12460*/  VIADD R3, R7, 0x40 ;  /* 0x0000004007037836 */ /* 0x000fe20000000000 */
[----:B------:R-:W-:Y:S02]  /*12470*/  @!P0 LEA R21, R31, UR42, 0x1 ;  /* 0x0000002a1f158c11 */ /* 0x000fe4000f8e08ff */
[----:B------:R-:W-:Y:S01]  /*12480*/  MOV R13, R6 ;  /* 0x00000006000d7202 */ /* 0x000fe20000000f00 */
[----:B------:R-:W-:-:S07]  /*12490*/  IMAD.MOV.U32 R5, RZ, RZ, R14 ;  /* 0x000000ffff057224 */ /* 0x000fce00078e000e */
[----:B------:R-:W-:Y:S05]  /*124a0*/  WARPSYNC.COLLECTIVE R15, `(.L_x_110) ;  /* 0x000000000f087348 */ /* 0x000fea0003c00000 */
[----:B------:R0:W1:Y:S02]  /*124b0*/  SHFL.IDX P6, R14, R13, R12, R11 ;  /* 0x0000000c0d0e7389 */ /* 0x00006400000c000b */
[----:B01----:R-:W-:Y:S01]  /*124c0*/  ENDCOLLECTIVE ;  /* 0x000000000000791b */ /* 0x003fe20003800000 */
.L_x_110:
        /* <DEDUP_REMOVED lines=16> */
.L_x_111:
[----:B------:R-:W-:Y:S01]  /*125d0*/  VIADD R5, R7, 0x50 ;  /* 0x0000005007057836 */ /* 0x000fe20000000000 */
[----:B------:R-:W-:Y:S02]  /*125e0*/  @!P0 LEA R9, R31, UR42, 0x1 ;  /* 0x0000002a1f098c11 */ /* 0x000fe4000f8e08ff */
[----:B------:R-:W-:Y:S01]  /*125f0*/  MOV R13, R6 ;  /* 0x00000006000d7202 */ /* 0x000fe20000000f00 */
[----:B------:R-:W-:-:S07]  /*12600*/  IMAD.MOV.U32 R3, RZ, RZ, R14 ;  /* 0x000000ffff037224 */ /* 0x000fce00078e000e */
[----:B------:R-:W-:Y:S05]  /*12610*/  WARPSYNC.COLLECTIVE R15, `(.L_x_112) ;  /* 0x000000000f087348 */ /* 0x000fea0003c00000 */
[----:B------:R0:W1:Y:S02]  /*12620*/  SHFL.IDX P6, R14, R13, R12, R11 ;  /* 0x0000000c0d0e7389 */ /* 0x00006400000c000b */
[----:B01----:R-:W-:Y:S01]  /*12630*/  ENDCOLLECTIVE ;  /* 0x000000000000791b */ /* 0x003fe20003800000 */
.L_x_112:
        /* <DEDUP_REMOVED lines=16> */
.L_x_113:
[----:B------:R-:W-:Y:S01]  /*12740*/  VIADD R3, R7, 0x60 ;  /* 0x0000006007037836 */ /* 0x000fe20000000000 */
[----:B------:R-:W-:Y:S02]  /*12750*/  @!P0 LEA R21, R31, UR42, 0x1 ;  /* 0x0000002a1f158c11 */ /* 0x000fe4000f8e08ff */
[----:B------:R-:W-:Y:S01]  /*12760*/  MOV R13, R6 ;  /* 0x00000006000d7202 */ /* 0x000fe20000000f00 */
[----:B------:R-:W-:-:S07]  /*12770*/  IMAD.MOV.U32 R5, RZ, RZ, R14 ;  /* 0x000000ffff057224 */ /* 0x000fce00078e000e */
[----:B------:R-:W-:Y:S05]  /*12780*/  WARPSYNC.COLLECTIVE R15, `(.L_x_114) ;  /* 0x000000000f087348 */ /* 0x000fea0003c00000 */
[----:B------:R0:W1:Y:S02]  /*12790*/  SHFL.IDX P6, R14, R13, R12, R11 ;  /* 0x0000000c0d0e7389 */ /* 0x00006400000c000b */
[----:B01----:R-:W-:Y:S01]  /*127a0*/  ENDCOLLECTIVE ;  /* 0x000000000000791b */ /* 0x003fe20003800000 */
.L_x_114:
        /* <DEDUP_REMOVED lines=16> */
.L_x_115:
[----:B------:R-:W-:Y:S02]  /*128b0*/  @!P0 LEA R9, R31, UR42, 0x1 ;  /* 0x0000002a1f098c11 */ /* 0x000fe4000f8e08ff */
[----:B------:R-:W-:Y:S01]  /*128c0*/  MOV R13, R6 ;  /* 0x00000006000d7202 */ /* 0x000fe20000000f00 */
[----:B------:R-:W-:-:S07]  /*128d0*/  IMAD.MOV.U32 R3, RZ, RZ, R14 ;  /* 0x000000ffff037224 */ /* 0x000fce00078e000e */
[----:B------:R-:W-:Y:S05]  /*128e0*/  WARPSYNC.COLLECTIVE R15, `(.L_x_116) ;  /* 0x000000000f087348 */ /* 0x000fea0003c00000 */
[----:B------:R0:W1:Y:S02]  /*128f0*/  SHFL.IDX P6, R14, R13, R12, R11 ;  /* 0x0000000c0d0e7389 */ /* 0x00006400000c000b */
[----:B01----:R-:W-:Y:S01]  /*12900*/  ENDCOLLECTIVE ;  /* 0x000000000000791b */ /* 0x003fe20003800000 */
.L_x_116:
[----:B------:R-:W-:Y:S01]  /*12910*/  ULDC.64 UR4, c[0x0][0x208] ;  /* 0x0000820000047ab9 */ /* 0x000fe20000000a00 */
[----:B------:R-:W-:Y:S01]  /*12920*/  IMAD.MOV.U32 R13, RZ, RZ, R8 ;  /* 0x000000ffff0d7224 */ /* 0x000fe200078e0008 */
[----:B------:R-:W-:Y:S01]  /*12930*/  MOV R12, 0x7 ;  /* 0x00000007000c7802 */ /* 0x000fe20000000f00 */
        /* <DEDUP_REMOVED lines=8> */
[----:B------:R0:W-:Y:S02]  /*129c0*/  @!P0 LDGSTS.E.BYPASS.LTC128B.128 [R9+0x23400], desc[UR4][R2.64+0x180], !P1 ;  /* 0x2340018002098fae */ /* 0x0001e4000c901d44 */
[----:B0-----:R-:W-:Y:S05]  /*129d0*/  WARPSYNC.COLLECTIVE R15, `(.L_x_117) ;  /* 0x000000000f087348 */ /* 0x001fea0003c00000 */
[----:B------:R1:W2:Y:S02]  /*129e0*/  SHFL.IDX P6, R14, R13, R12, R11 ;  /* 0x0000000c0d0e7389 */ /* 0x0002a400000c000b */
[----:B012---:R-:W-:Y:S01]  /*129f0*/  ENDCOLLECTIVE ;  /* 0x000000000000791b */ /* 0x007fe20003800000 */
.L_x_117:
[----:B------:R-:W-:Y:S02]  /*12a00*/  IMAD.MOV.U32 R13, RZ, RZ, R6 ;  /* 0x000000ffff0d7224 */ /* 0x000fe400078e0006 */
[----:B------:R-:W-:-:S07]  /*12a10*/  IMAD.MOV.U32 R8, RZ, RZ, R14 ;  /* 0x000000ffff087224 */ /* 0x000fce00078e000e */
[----:B------:R-:W-:Y:S05]  /*12a20*/  WARPSYNC.COLLECTIVE R15, `(.L_x_118) ;  /* 0x000000000f087348 */ /* 0x000fea0003c00000 */
[----:B------:R0:W1:Y:S02]  /*12a30*/  SHFL.IDX P6, R14, R13, R12, R11 ;  /* 0x0000000c0d0e7389 */ /* 0x00006400000c000b */
[----:B01----:R-:W-:Y:S01]  /*12a40*/  ENDCOLLECTIVE ;  /* 0x000000000000791b */ /* 0x003fe20003800000 */
.L_x_118:
[----:B------:R-:W-:Y:S05]  /*12a50*/  BRA `(.L_x_119) ;  /* 0xffffffcc00407947 */ /* 0x000fea000383ffff */
.L_x_56:
[----:B0-----:R-:W-:-:S04]  /*12a60*/  MOV R3, UR42 ;  /* 0x0000002a00037c02 */ /* 0x001fc80008000f00 */
[----:B------:R0:W1:Y:S03]  /*12a70*/  SYNCS.PHASECHK.TRANS64.TRYWAIT P0, [R3+URZ+0x38820], R0 ;  /* 0x03882000030075a7 */ /* 0x000066000800017f */
[----:B-1----:R-:W-:Y:S05]  /*12a80*/  @!P0 NANOSLEEP.SYNCS 0x989680 ;  /* 0x009896800000895d */ /* 0x002fea0003900000 */
[----:B------:R-:W1:Y:S02]  /*12a90*/  @!P0 SYNCS.PHASECHK.TRANS64 P0, [R3+URZ+0x38820], R0 ;  /* 0x03882000030085a7 */ /* 0x000e64000800007f */
[----:B-1----:R-:W-:Y:S05]  /*12aa0*/  @!P0 BRA `(.L_x_56) ;  /* 0xfffffffc00ec8947 */ /* 0x002fea000383ffff */
[----:B------:R-:W-:Y:S05]  /*12ab0*/  BRA `(.L_x_120) ;  /* 0xffffffcc00907947 */ /* 0x000fea000383ffff */
.L_x_60:
[----:B-1----:R1:W2:Y:S02]  /*12ac0*/  SYNCS.PHASECHK.TRANS64.TRYWAIT P0, [R19+URZ+0x38840], R2 ;  /* 0x03884002130075a7 */ /* 0x0022a4000800017f */
[----:B--2---:R-:W-:Y:S05]  /*12ad0*/  @!P0 NANOSLEEP.SYNCS 0x989680 ;  /* 0x009896800000895d */ /* 0x004fea0003900000 */
[----:B------:R-:W2:Y:S02]  /*12ae0*/  @!P0 SYNCS.PHASECHK.TRANS64 P0, [R19+URZ+0x38840], R2 ;  /* 0x03884002130085a7 */ /* 0x000ea4000800007f */
[----:B--2---:R-:W-:Y:S05]  /*12af0*/  @!P0 BRA `(.L_x_60) ;  /* 0xfffffffc00f08947 */ /* 0x004fea000383ffff */
[----:B------:R-:W-:Y:S05]  /*12b00*/  BRA `(.L_x_121) ;  /* 0xffffffd0009c7947 */ /* 0x000fea000383ffff */
.L_x_61:
        /* <DEDUP_REMOVED lines=8> */
.L_x_123:
[----:B------:R-:W-:Y:S05]  /*12b90*/  BSYNC B1 ;  /* 0x0000000000017941 */ /* 0x000fea0003800000 */
.L_x_122:
[----:B------:R-:W-:Y:S01]  /*12ba0*/  MOV R13, R24 ;  /* 0x00000018000d7202 */ /* 0x000fe20000000f00 */
[----:B------:R-:W-:Y:S01]  /*12bb0*/  IMAD.MOV.U32 R12, RZ, RZ, RZ ;  /* 0x000000ffff0c7224 */ /* 0x000fe200078e00ff */
[----:B------:R-:W-:Y:S01]  /*12bc0*/  MOV R15, 0xffffffff ;  /* 0xffffffff000f7802 */ /* 0x000fe20000000f00 */
[----:B------:R-:W-:Y:S01]  /*12bd0*/  IMAD.MOV.U32 R11, RZ, RZ, 0x181f ;  /* 0x0000181fff0b7424 */ /* 0x000fe200078e00ff */
[----:B------:R-:W-:Y:S01]  /*12be0*/  P2R R4, PR, RZ, 0x8 ;  /* 0x00000008ff047803 */ /* 0x000fe20000000000 */
[----:B------:R-:W-:Y:S01]  /*12bf0*/  IMAD.MOV.U32 R3, RZ, RZ, R14 ;  /* 0x000000ffff037224 */ /* 0x000fe200078e000e */
[----:B------:R-:W-:Y:S01]  /*12c00*/  LOP3.LUT P3, RZ, R16, 0x10, RZ, 0xc0, !PT ;  /* 0x0000001010ff7812 */ /* 0x000fe2000786c0ff */
[----:B------:R-:W-:-:S12]  /*12c10*/  IMAD.SHL.U32 R32, R22, 0x2, RZ ;  /* 0x0000000216207824 */ /* 0x000fd800078e00ff */
[----:B------:R-:W-:Y:S05]  /*12c20*/  WARPSYNC.COLLECTIVE R15, `(.L_x_124) ;  /* 0x000000000f087348 */ /* 0x000fea0003c00000 */
[----:B------:R0:W1:Y:S02]  /*12c30*/  SHFL.IDX P6, R14, R13, R12, R11 ;  /* 0x0000000c0d0e7389 */ /* 0x00006400000c000b */
[----:B01----:R-:W-:Y:S01]  /*12c40*/  ENDCOLLECTIVE ;  /* 0x000000000000791b */ /* 0x003fe20003800000 */
.L_x_124:
[----:B------:R-:W-:Y:S01]  /*12c50*/  P2R R6, PR, RZ, 0x4 ;  /* 0x00000004ff067803 */ /* 0x000fe20000000000 */
[----:B------:R-:W-:Y:S01]  /*12c60*/  ULDC.64 UR4, c[0x0][0x208] ;  /* 0x0000820000047ab9 */ /* 0x000fe20000000a00 */
[C---:B------:R-:W-:Y:S02]  /*12c70*/  LOP3.LUT P2, RZ, R16.reuse, 0x8, RZ, 0xc0, !PT ;  /* 0x0000000810ff7812 */ /* 0x040fe4000784c0ff */
[----:B------:R-:W-:Y:S02]  /*12c80*/  P2R R7, PR, RZ, 0x2 ;  /* 0x00000002ff077803 */ /* 0x000fe40000000000 */
[----:B------:R-:W-:Y:S02]  /*12c90*/  LOP3.LUT P1, RZ, R16, 0x4, RZ, 0xc0, !PT ;  /* 0x0000000410ff7812 */ /* 0x000fe4000782c0ff */
[----:B------:R-:W-:Y:S02]  /*12ca0*/  LEA R25, R25, UR42, 0x1 ;  /* 0x0000002a19197c11 */ /* 0x000fe4000f8e08ff */
[----:B------:R-:W-:Y:S01]  /*12cb0*/  MOV R13, R27 ;  /* 0x0000001b000d7202 */ /* 0x000fe20000000f00 */
[----:B------:R-:W-:Y:S01]  /*12cc0*/  IMAD.MOV.U32 R12, RZ, RZ, 0x1 ;  /* 0x00000001ff0c7424 */ /* 0x000fe200078e00ff */
[----:B------:R-:W-:-:S05]  /*12cd0*/  IADD3 R2, P0, R14, R32, RZ ;  /* 0x000000200e027210 */ /* 0x000fca0007f1e0ff */
[----:B------:R-:W-:-:S05]  /*12ce0*/  IMAD.X R3, RZ, RZ, R3, P0 ;  /* 0x000000ffff037224 */ /* 0x000fca00000e0603 */
[----:B------:R-:W-:Y:S01]  /*12cf0*/  @!PT LDS RZ, [RZ] ;  /* 0x00000000fffff984 */ /* 0x000fe20000000800 */
[----:B------:R-:W-:Y:S01]  /*12d00*/  @!PT LDS RZ, [RZ] ;  /* 0x00000000fffff984 */ /* 0x000fe20000000800 */
[----:B------:R-:W-:Y:S01]  /*12d10*/  @!PT LDS RZ, [RZ] ;  /* 0x00000000fffff984 */ /* 0x000fe20000000800 */
[----:B------:R0:W-:Y:S04]  /*12d20*/  LDGSTS.E.BYPASS.LTC128B.128 [R25+0x24400], desc[UR4][R2.64], !P3 ;  /* 0x2440000002197fae */ /* 0x0001e8000d901d44 */
[----:B------:R0:W-:Y:S04]  /*12d30*/  LDGSTS.E.BYPASS.LTC128B.128 [R25+0x26c00], desc[UR4][R2.64+0x80], !P2 ;  /* 0x26c0008002197fae */ /* 0x0001e8000d101d44 */
[----:B------:R0:W-:Y:S04]  /*12d40*/  LDGSTS.E.BYPASS.LTC128B.128 [R25+0x29400], desc[UR4][R2.64+0x100], !P1 ;  /* 0x2940010002197fae */ /* 0x0001e8000c901d44 */
[----:B------:R0:W-:Y:S02]  /*12d50*/  LDGSTS.E.BYPASS.LTC128B.128 [R25+0x2bc00], desc[UR4][R2.64+0x180], !P5 ;  /* 0x2bc0018002197fae */ /* 0x0001e4000e901d44 */
[----:B0-----:R-:W-:Y:S05]  /*12d60*/  WARPSYNC.COLLECTIVE R15, `(.L_x_125) ;  /* 0x000000000f087348 */ /* 0x001fea0003c00000 */
[----:B------:R1:W2:Y:S02]  /*12d70*/  SHFL.IDX P6, R14, R13, R12, R11 ;  /* 0x0000000c0d0e7389 */ /* 0x0002a400000c000b */
[----:B012---:R-:W-:Y:S01]  /*12d80*/  ENDCOLLECTIVE ;  /* 0x000000000000791b */ /* 0x007fe20003800000 */
.L_x_125:
[----:B------:R-:W-:Y:S01]  /*12d90*/  MOV R13, R24 ;  /* 0x00000018000d7202 */ /* 0x000fe20000000f00 */
[----:B------:R-:W-:-:S07]  /*12da0*/  IMAD.MOV.U32 R5, RZ, RZ, R14 ;  /* 0x000000ffff057224 */ /* 0x000fce00078e000e */
[----:B------:R-:W-:Y:S05]  /*12db0*/  WARPSYNC.COLLECTIVE R15, `(.L_x_126) ;  /* 0x000000000f087348 */ /* 0x000fea0003c00000 */
[----:B------:R0:W1:Y:S02]  /*12dc0*/  SHFL.IDX P6, R14, R13, R12, R11 ;  /* 0x0000000c0d0e7389 */ /* 0x00006400000c000b */
[----:B01----:R-:W-:Y:S01]  /*12dd0*/  ENDCOLLECTIVE ;  /* 0x000000000000791b */ /* 0x003fe20003800000 */
.L_x_126:
[----:B------:R-:W-:Y:S01]  /*12de0*/  ULDC.64 UR4, c[0x0][0x208] ;  /* 0x0000820000047ab9 */ /* 0x000fe20000000a00 */
[----:B------:R-:W-:Y:S01]  /*12df0*/  MOV R13, R27 ;  /* 0x0000001b000d7202 */ /* 0x000fe20000000f00 */
[----:B------:R-:W-:Y:S02]  /*12e00*/  IMAD.MOV.U32 R12, RZ, RZ, 0x2 ;  /* 0x00000002ff0c7424 */ /* 0x000fe400078e00ff */
[----:B------:R-:W-:-:S05]  /*12e10*/  IMAD.MOV.U32 R11, RZ, RZ, R14 ;  /* 0x000000ffff0b7224 */ /* 0x000fca00078e000e */
[----:B------:R-:W-:Y:S01]  /*12e20*/  IADD3 R2, P0, R11, R32, RZ ;  /* 0x000000200b027210 */ /* 0x000fe20007f1e0ff */
[----:B------:R-:W-:-:S04]  /*12e30*/  IMAD.MOV.U32 R11, RZ, RZ, 0x181f ;  /* 0x0000181fff0b7424 */ /* 0x000fc800078e00ff */
        /* <DEDUP_REMOVED lines=11> */
.L_x_127:
[----:B------:R-:W-:Y:S01]  /*12ef0*/  IMAD.MOV.U32 R13, RZ, RZ, R24 ;  /* 0x000000ffff0d7224 */ /* 0x000fe200078e0018 */
[----:B------:R-:W-:-:S07]  /*12f00*/  MOV R5, R14 ;  /* 0x0000000e00057202 */ /* 0x000fce0000000f00 */
[----:B------:R-:W-:Y:S05]  /*12f10*/  WARPSYNC.COLLECTIVE R15, `(.L_x_128) ;  /* 0x000000000f087348 */ /* 0x000fea0003c00000 */
[----:B------:R0:W1:Y:S02]  /*12f20*/  SHFL.IDX P6, R14, R13, R12, R11 ;  /* 0x0000000c0d0e7389 */ /* 0x00006400000c000b */
[----:B01----:R-:W-:Y:S01]  /*12f30*/  ENDCOLLECTIVE ;  /* 0x000000000000791b */ /* 0x003fe20003800000 */
.L_x_128:
[----:B------:R-:W-:Y:S01]  /*12f40*/  ULDC.64 UR4, c[0x0][0x208] ;  /* 0x0000820000047ab9 */ /* 0x000fe20000000a00 */
[----:B------:R-:W-:Y:S02]  /*12f50*/  IMAD.MOV.U32 R13, RZ, RZ, R27 ;  /* 0x000000ffff0d7224 */ /* 0x000fe400078e001b */
[----:B------:R-:W-:Y:S02]  /*12f60*/  IMAD.MOV.U32 R12, RZ, RZ, 0x3 ;  /* 0x00000003ff0c7424 */ /* 0x000fe400078e00ff */
[----:B------:R-:W-:-:S05]  /*12f70*/  IMAD.MOV.U32 R11, RZ, RZ, R14 ;  /* 0x000000ffff0b7224 */ /* 0x000fca00078e000e */
[----:B------:R-:W-:Y:S02]  /*12f80*/  IADD3 R2, P0, R11, R32, RZ ;  /* 0x000000200b027210 */ /* 0x000fe40007f1e0ff */
[----:B------:R-:W-:Y:S02]  /*12f90*/  MOV R11, 0x181f ;  /* 0x0000181f000b7802 */ /* 0x000fe40000000f00 */
[----:B------:R-:W-:Y:S02]  /*12fa0*/  IADD3.X R3, RZ, R5, RZ, P0, !PT ;  /* 0x00000005ff037210 */ /* 0x000fe400007fe4ff */
[----:B------:R-:W-:-:S03]  /*12fb0*/  SHF.L.U32 R5, R22, 0x1, RZ ;  /* 0x0000000116057819 */ /* 0x000fc600000006ff */
        /* <DEDUP_REMOVED lines=10> */
.L_x_129:
[----:B------:R-:W-:Y:S02]  /*13060*/  IMAD.MOV.U32 R13, RZ, RZ, R24 ;  /* 0x000000ffff0d7224 */ /* 0x000fe400078e0018 */
[----:B------:R-:W-:-:S07]  /*13070*/  IMAD.MOV.U32 R32, RZ, RZ, R14 ;  /* 0x000000ffff207224 */ /* 0x000fce00078e000e */
[----:B------:R-:W-:Y:S05]  /*13080*/  WARPSYNC.COLLECTIVE R15, `(.L_x_130) ;  /* 0x000000000f087348 */ /* 0x000fea0003c00000 */
[----:B------:R0:W1:Y:S02]  /*13090*/  SHFL.IDX P6, R14, R13, R12, R11 ;  /* 0x0000000c0d0e7389 */ /* 0x00006400000c000b */
[----:B01----:R-:W-:Y:S01]  /*130a0*/  ENDCOLLECTIVE ;  /* 0x000000000000791b */ /* 0x003fe20003800000 */
.L_x_130:
[----:B------:R-:W-:Y:S01]  /*130b0*/  ULDC.64 UR4, c[0x0][0x208] ;  /* 0x0000820000047ab9 */ /* 0x000fe20000000a00 */
[----:B------:R-:W-:Y:S01]  /*130c0*/  MOV R13, R27 ;  /* 0x0000001b000d7202 */ /* 0x000fe20000000f00 */
[----:B------:R-:W-:Y:S02]  /*130d0*/  IMAD.MOV.U32 R12, RZ, RZ, 0x4 ;  /* 0x00000004ff0c7424 */ /* 0x000fe400078e00ff */
[----:B------:R-:W-:-:S05]  /*130e0*/  IMAD.MOV.U32 R2, RZ, RZ, R14 ;  /* 0x000000ffff027224 */ /* 0x000fca00078e000e */
[----:B------:R-:W-:-:S05]  /*130f0*/  IADD3 R2, P0, R2, R5, RZ ;  /* 0x0000000502027210 */ /* 0x000fca0007f1e0ff */
[----:B------:R-:W-:-:S05]  /*13100*/  IMAD.X R3, RZ, RZ, R32, P0 ;  /* 0x000000ffff037224 */ /* 0x000fca00000e0620 */
[----:B------:R-:W-:Y:S01]  /*13110*/  @!PT LDS RZ, [RZ] ;  /* 0x00000000fffff984 */ /* 0x000fe20000000800 */
[----:B------:R-:W-:Y:S01]  /*13120*/  @!PT LDS RZ, [RZ] ;  /* 0x00000000fffff984 */ /* 0x000fe20000000800 */
[----:B------:R-:W-:Y:S01]  /*13130*/  @!PT LDS RZ, [RZ] ;  /* 0x00000000fffff984 */ /* 0x000fe20000000800 */
[----:B------:R0:W-:Y:S01]  /*13140*/  LDGSTS.E.BYPASS.LTC128B.128 [R25+0x25c00], desc[UR4][R2.64], !P3 ;  /* 0x25c0000002197fae */ /* 0x0001e2000d901d44 */
[----:B------:R-:W-:-:S03]  /*13150*/  ISETP.NE.AND P3, PT, R4, RZ, PT ;  /* 0x000000ff0400720c */ /* 0x000fc60003f65270 */
[----:B------:R0:W-:Y:S01]  /*13160*/  LDGSTS.E.BYPASS.LTC128B.128 [R25+0x28400], desc[UR4][R2.64+0x80], !P2 ;  /* 0x2840008002197fae */ /* 0x0001e2000d101d44 */
[----:B------:R-:W-:-:S03]  /*13170*/  ISETP.NE.AND P2, PT, R6, RZ, PT ;  /* 0x000000ff0600720c */ /* 0x000fc60003f45270 */
[----:B------:R0:W-:Y:S01]  /*13180*/  LDGSTS.E.BYPASS.LTC128B.128 [R25+0x2ac00], desc[UR4][R2.64+0x100], !P1 ;  /* 0x2ac0010002197fae */ /* 0x0001e2000c901d44 */
[----:B------:R-:W-:-:S03]  /*13190*/  ISETP.NE.AND P1, PT, R7, RZ, PT ;  /* 0x000000ff0700720c */ /* 0x000fc60003f25270 */
[----:B------:R0:W-:Y:S10]  /*131a0*/  LDGSTS.E.BYPASS.LTC128B.128 [R25+0x2d400], desc[UR4][R2.64+0x180], !P5 ;  /* 0x2d40018002197fae */ /* 0x0001f4000e901d44 */
[----:B0-----:R-:W-:Y:S05]  /*131b0*/  WARPSYNC.COLLECTIVE R15, `(.L_x_131) ;  /* 0x000000000f087348 */ /* 0x001fea0003c00000 */
[----:B------:R1:W2:Y:S02]  /*131c0*/  SHFL.IDX P6, R14, R13, R12, R11 ;  /* 0x0000000c0d0e7389 */ /* 0x0002a400000c000b */
[----:B012---:R-:W-:Y:S01]  /*131d0*/  ENDCOLLECTIVE ;  /* 0x000000000000791b */ /* 0x007fe20003800000 */
.L_x_131:
[----:B------:R-:W-:Y:S01]  /*131e0*/  MOV R13, R24 ;  /* 0x00000018000d7202 */ /* 0x000fe20000000f00 */
[----:B------:R-:W-:-:S07]  /*131f0*/  IMAD.MOV.U32 R27, RZ, RZ, R14 ;  /* 0x000000ffff1b7224 */ /* 0x000fce00078e000e */
[----:B------:R-:W-:Y:S05]  /*13200*/  WARPSYNC.COLLECTIVE R15, `(.L_x_132) ;  /* 0x000000000f087348 */ /* 0x000fea0003c00000 */
[----:B------:R0:W1:Y:S02]  /*13210*/  SHFL.IDX P6, R14, R13, R12, R11 ;  /* 0x0000000c0d0e7389 */ /* 0x00006400000c000b */
[----:B01----:R-:W-:Y:S01]  /*13220*/  ENDCOLLECTIVE ;  /* 0x000000000000791b */ /* 0x003fe20003800000 */
.L_x_132:
[----:B------:R-:W-:Y:S05]  /*13230*/  BRA `(.L_x_133) ;  /* 0xffffffcc00f87947 */ /* 0x000fea000383ffff */
.L_x_66:
[----:B0-----:R0:W2:Y:S02]  /*13240*/  SYNCS.PHASECHK.TRANS64.TRYWAIT P0, [R4+URZ+0x38860], R3 ;  /* 0x03886003040075a7 */ /* 0x0010a4000800017f */
[----:B--2---:R-:W-:Y:S05]  /*13250*/  @!P0 NANOSLEEP.SYNCS 0x989680 ;  /* 0x009896800000895d */ /* 0x004fea0003900000 */
[----:B------:R-:W2:Y:S02]  /*13260*/  @!P0 SYNCS.PHASECHK.TRANS64 P0, [R4+URZ+0x38860], R3 ;  /* 0x03886003040085a7 */ /* 0x000ea4000800007f */
[----:B--2---:R-:W-:Y:S05]  /*13270*/  @!P0 BRA `(.L_x_66) ;  /* 0xfffffffc00f08947 */ /* 0x004fea000383ffff */
[----:B------:R-:W-:Y:S05]  /*13280*/  BRA `(.L_x_134) ;  /* 0xffffffd000747947 */ /* 0x000fea000383ffff */
.L_x_67:
[----:B------:R-:W-:Y:S01]  /*13290*/  BSSY B1, `(.L_x_135) ;  /* 0x0000008000017945 */ /* 0x000fe20003800000 */
[----:B------:R-:W-:Y:S01]  /*132a0*/  IMAD.MOV.U32 R13, RZ, RZ, R18 ;  /* 0x000000ffff0d7224 */ /* 0x000fe200078e0012 */
[----:B------:R-:W-:Y:S01]  /*132b0*/  MOV R11, 0x181f ;  /* 0x0000181f000b7802 */ /* 0x000fe20000000f00 */
[----:B------:R-:W-:Y:S02]  /*132c0*/  IMAD.MOV.U32 R12, RZ, RZ, RZ ;  /* 0x000000ffff0c7224 */ /* 0x000fe400078e00ff */
[----:B------:R-:W-:-:S07]  /*132d0*/  IMAD.MOV.U32 R15, RZ, RZ, -0x1 ;  /* 0xffffffffff0f7424 */ /* 0x000fce00078e00ff */
[----:B01----:R-:W-:Y:S05]  /*132e0*/  WARPSYNC.COLLECTIVE R15, `(.L_x_136) ;  /* 0x000000000f087348 */ /* 0x003fea0003c00000 */
[----:B------:R2:W3:Y:S02]  /*132f0*/  SHFL.IDX P6, R14, R13, R12, R11 ;  /* 0x0000000c0d0e7389 */ /* 0x0004e400000c000b */
[----:B0123--:R-:W-:Y:S01]  /*13300*/  ENDCOLLECTIVE ;  /* 0x000000000000791b */ /* 0x00ffe20003800000 */
.L_x_136:
[----:B------:R-:W-:Y:S05]  /*13310*/  BSYNC B1 ;  /* 0x0000000000017941 */ /* 0x000fea0003800000 */
.L_x_135:
[----:B------:R-:W-:Y:S01]  /*13320*/  MOV R13, R17 ;  /* 0x00000011000d7202 */ /* 0x000fe20000000f00 */
[----:B------:R-:W-:Y:S01]  /*13330*/  IMAD.MOV.U32 R12, RZ, RZ, RZ ;  /* 0x000000ffff0c7224 */ /* 0x000fe200078e00ff */
[----:B------:R-:W-:Y:S01]  /*13340*/  MOV R15, 0xffffffff ;  /* 0xffffffff000f7802 */ /* 0x000fe20000000f00 */
[----:B------:R-:W-:Y:S01]  /*13350*/  IMAD.MOV.U32 R11, RZ, RZ, 0x181f ;  /* 0x0000181fff0b7424 */ /* 0x000fe200078e00ff */
[----:B------:R-:W-:Y:S01]  /*13360*/  LEA R5, R5, UR42, 0x1 ;  /* 0x0000002a05057c11 */ /* 0x000fe2000f8e08ff */
[----:B------:R-:W-:-:S07]  /*13370*/  IMAD.MOV.U32 R3, RZ, RZ, R14 ;  /* 0x000000ffff037224 */ /* 0x000fce00078e000e */
[----:B------:R-:W-:Y:S05]  /*13380*/  WARPSYNC.COLLECTIVE R15, `(.L_x_137) ;  /* 0x000000000f087348 */ /* 0x000fea0003c00000 */
[----:B------:R0:W1:Y:S02]  /*13390*/  SHFL.IDX P6, R14, R13, R12, R11 ;  /* 0x0000000c0d0e7389 */ /* 0x00006400000c000b */
[----:B01----:R-:W-:Y:S01]  /*133a0*/  ENDCOLLECTIVE ;  /* 0x000000000000791b */ /* 0x003fe20003800000 */
.L_x_137:
[----:B------:R-:W-:Y:S01]  /*133b0*/  ULDC.64 UR4, c[0x0][0x208] ;  /* 0x0000820000047ab9 */ /* 0x000fe20000000a00 */
[----:B------:R-:W-:Y:S01]  /*133c0*/  IMAD.MOV.U32 R13, RZ, RZ, R18 ;  /* 0x000000ffff0d7224 */ /* 0x000fe200078e0012 */
[----:B------:R-:W-:Y:S02]  /*133d0*/  MOV R12, 0x1 ;  /* 0x00000001000c7802 */ /* 0x000fe40000000f00 */
[----:B------:R-:W-:-:S05]  /*133e0*/  IADD3 R2, P0, R14, R6, RZ ;  /* 0x000000060e027210 */ /* 0x000fca0007f1e0ff */
[----:B------:R-:W-:Y:S01]  /*133f0*/  IMAD.X R3, RZ, RZ, R3, P0 ;  /* 0x000000ffff037224 */ /* 0x000fe200000e0603 */
[----:B------:R-:W-:-:S13]  /*13400*/  ISETP.LT.OR P0, PT, R0, 0x1, P4 ;  /* 0x000000010000780c */ /* 0x000fda0002701670 */
[----:B------:R-:W-:Y:S01]  /*13410*/  @!PT LDS RZ, [RZ] ;  /* 0x00000000fffff984 */ /* 0x000fe20000000800 */
[----:B------:R-:W-:Y:S01]  /*13420*/  @!PT LDS RZ, [RZ] ;  /* 0x00000000fffff984 */ /* 0x000fe20000000800 */
[----:B------:R-:W-:Y:S01]  /*13430*/  @!PT LDS RZ, [RZ] ;  /* 0x00000000fffff984 */ /* 0x000fe20000000800 */
[----:B------:R0:W-:Y:S01]  /*13440*/  LDGSTS.E.BYPASS.LTC128B.128 [R5+0x400], desc[UR4][R2.64], !P0 ;  /* 0x0040000002057fae */ /* 0x0001e2000c101d44 */
[----:B------:R-:W-:-:S13]  /*13450*/  ISETP.LT.OR P0, PT, R0, 0x1, P3 ;  /* 0x000000010000780c */ /* 0x000fda0001f01670 */
[----:B------:R0:W-:Y:S01]  /*13460*/  LDGSTS.E.BYPASS.LTC128B.128 [R5+0x2c00], desc[UR4][R2.64+0x80], !P0 ;  /* 0x02c0008002057fae */ /* 0x0001e2000c101d44 */
[----:B------:R-:W-:-:S13]  /*13470*/  ISETP.LT.OR P0, PT, R0, 0x1, P2 ;  /* 0x000000010000780c */ /* 0x000fda0001701670 */
[----:B------:R0:W-:Y:S01]  /*13480*/  LDGSTS.E.BYPASS.LTC128B.128 [R5+0x5400], desc[UR4][R2.64+0x100], !P0 ;  /* 0x0540010002057fae */ /* 0x0001e2000c101d44 */
[----:B------:R-:W-:-:S13]  /*13490*/  ISETP.LT.OR P0, PT, R0, 0x1, P1 ;  /* 0x000000010000780c */ /* 0x000fda0000f01670 */
[----:B------:R0:W-:Y:S02]  /*134a0*/  LDGSTS.E.BYPASS.LTC128B.128 [R5+0x7c00], desc[UR4][R2.64+0x180], !P0 ;  /* 0x07c0018002057fae */ /* 0x0001e4000c101d44 */
[----:B0-----:R-:W-:Y:S05]  /*134b0*/  WARPSYNC.COLLECTIVE R15, `(.L_x_138) ;  /* 0x000000000f087348 */ /* 0x001fea0003c00000 */
[----:B------:R1:W2:Y:S02]  /*134c0*/  SHFL.IDX P6, R14, R13, R12, R11 ;  /* 0x0000000c0d0e7389 */ /* 0x0002a400000c000b */
[----:B012---:R-:W-:Y:S01]  /*134d0*/  ENDCOLLECTIVE ;  /* 0x000000000000791b */ /* 0x007fe20003800000 */
.L_x_138:
[----:B------:R-:W-:Y:S02]  /*134e0*/  IMAD.MOV.U32 R13, RZ, RZ, R17 ;  /* 0x000000ffff0d7224 */ /* 0x000fe400078e0011 */
[----:B------:R-:W-:-:S07]  /*134f0*/  IMAD.MOV.U32 R3, RZ, RZ, R14 ;  /* 0x000000ffff037224 */ /* 0x000fce00078e000e */
[----:B------:R-:W-:Y:S05]  /*13500*/  WARPSYNC.COLLECTIVE R15, `(.L_x_139) ;  /* 0x000000000f087348 */ /* 0x000fea0003c00000 */
[----:B------:R0:W1:Y:S02]  /*13510*/  SHFL.IDX P6, R14, R13, R12, R11 ;  /* 0x0000000c0d0e7389 */ /* 0x00006400000c000b */
[----:B01----:R-:W-:Y:S01]  /*13520*/  ENDCOLLECTIVE ;  /* 0x000000000000791b */ /* 0x003fe20003800000 */
.L_x_139:
[----:B------:R-:W-:Y:S01]  /*13530*/  ULDC.64 UR4, c[0x0][0x208] ;  /* 0x0000820000047ab9 */ /* 0x000fe20000000a00 */
[----:B------:R-:W-:Y:S02]  /*13540*/  IMAD.MOV.U32 R13, RZ, RZ, R18 ;  /* 0x000000ffff0d7224 */ /* 0x000fe400078e0012 */
[----:B------:R-:W-:Y:S01]  /*13550*/  IMAD.MOV.U32 R12, RZ, RZ, 0x2 ;  /* 0x00000002ff0c7424 */ /* 0x000fe200078e00ff */
[----:B------:R-:W-:-:S04]  /*13560*/  IADD3 R2, P0, R14, R6, RZ ;  /* 0x000000060e027210 */ /* 0x000fc80007f1e0ff */
[----:B------:R-:W-:Y:S02]  /*13570*/  IADD3.X R3, RZ, R3, RZ, P0, !PT ;  /* 0x00000003ff037210 */ /* 0x000fe400007fe4ff */
        /* <DEDUP_REMOVED lines=14> */
.L_x_140:
[----:B------:R-:W-:Y:S01]  /*13660*/  IMAD.MOV.U32 R13, RZ, RZ, R17 ;  /* 0x000000ffff0d7224 */ /* 0x000fe200078e0011 */
[----:B------:R-:W-:-:S07]  /*13670*/  MOV R3, R14 ;  /* 0x0000000e00037202 */ /* 0x000fce0000000f00 */
[----:B------:R-:W-:Y:S05]  /*13680*/  WARPSYNC.COLLECTIVE R15, `(.L_x_141) ;  /* 0x000000000f087348 */ /* 0x000fea0003c00000 */
[----:B------:R0:W1:Y:S02]  /*13690*/  SHFL.IDX P6, R14, R13, R12, R11 ;  /* 0x0000000c0d0e7389 */ /* 0x00006400000c000b */
[----:B01----:R-:W-:Y:S01]  /*136a0*/  ENDCOLLECTIVE ;  /* 0x000000000000791b */ /* 0x003fe20003800000 */
.L_x_141:
[----:B------:R-:W-:Y:S01]  /*136b0*/  ULDC.64 UR4, c[0x0][0x208] ;  /* 0x0000820000047ab9 */ /* 0x000fe20000000a00 */
[----:B------:R-:W-:Y:S01]  /*136c0*/  MOV R13, R18 ;  /* 0x00000012000d7202 */ /* 0x000fe20000000f00 */
[----:B------:R-:W-:Y:S01]  /*136d0*/  IMAD.MOV.U32 R12, RZ, RZ, 0x3 ;  /* 0x00000003ff0c7424 */ /* 0x000fe200078e00ff */
        /* <DEDUP_REMOVED lines=16> */
.L_x_142:
[----:B------:R-:W-:Y:S01]  /*137e0*/  MOV R13, R17 ;  /* 0x00000011000d7202 */ /* 0x000fe20000000f00 */
[----:B------:R-:W-:-:S07]  /*137f0*/  IMAD.MOV.U32 R3, RZ, RZ, R14 ;  /* 0x000000ffff037224 */ /* 0x000fce00078e000e */
[----:B------:R-:W-:Y:S05]  /*13800*/  WARPSYNC.COLLECTIVE R15, `(.L_x_143) ;  /* 0x000000000f087348 */ /* 0x000fea0003c00000 */
[----:B------:R0:W1:Y:S02]  /*13810*/  SHFL.IDX P6, R14, R13, R12, R11 ;  /* 0x0000000c0d0e7389 */ /* 0x00006400000c000b */
[----:B01----:R-:W-:Y:S01]  /*13820*/  ENDCOLLECTIVE ;  /* 0x000000000000791b */ /* 0x003fe20003800000 */
.L_x_143:
        /* <DEDUP_REMOVED lines=19> */
.L_x_144:
[----:B------:R-:W-:Y:S02]  /*13960*/  IMAD.MOV.U32 R13, RZ, RZ, R17 ;  /* 0x000000ffff0d7224 */ /* 0x000fe400078e0011 */
[----:B------:R-:W-:-:S07]  /*13970*/  IMAD.MOV.U32 R18, RZ, RZ, R14 ;  /* 0x000000ffff127224 */ /* 0x000fce00078e000e */
[----:B------:R-:W-:Y:S05]  /*13980*/  WARPSYNC.COLLECTIVE R15, `(.L_x_145) ;  /* 0x000000000f087348 */ /* 0x000fea0003c00000 */
[----:B------:R0:W1:Y:S02]  /*13990*/  SHFL.IDX P6, R14, R13, R12, R11 ;  /* 0x0000000c0d0e7389 */ /* 0x00006400000c000b */
[----:B01----:R-:W-:Y:S01]  /*139a0*/  ENDCOLLECTIVE ;  /* 0x000000000000791b */ /* 0x003fe20003800000 */
.L_x_145:
[----:B------:R-:W-:Y:S05]  /*139b0*/  BRA `(.L_x_146) ;  /* 0xffffffcc008c7947 */ /* 0x000fea000383ffff */
.L_x_73:
[----:B0-----:R0:W1:Y:S02]  /*139c0*/  SYNCS.PHASECHK.TRANS64.TRYWAIT P0, [R0+URZ+0x38860], R3 ;  /* 0x03886003000075a7 */ /* 0x001064000800017f */
[----:B-1----:R-:W-:Y:S05]  /*139d0*/  @!P0 NANOSLEEP.SYNCS 0x989680 ;  /* 0x009896800000895d */ /* 0x002fea0003900000 */
[----:B------:R-:W1:Y:S02]  /*139e0*/  @!P0 SYNCS.PHASECHK.TRANS64 P0, [R0+URZ+0x38860], R3 ;  /* 0x03886003000085a7 */ /* 0x000e64000800007f */
[----:B-1----:R-:W-:Y:S05]  /*139f0*/  @!P0 BRA `(.L_x_73) ;  /* 0xfffffffc00f08947 */ /* 0x002fea000383ffff */
[----:B------:R-:W-:Y:S05]  /*13a00*/  BRA `(.L_x_147) ;  /* 0xffffffd000947947 */ /* 0x000fea000383ffff */
.L_x_74:
[----:B------:R-:W-:Y:S01]  /*13a10*/  BSSY B0, `(.L_x_148) ;  /* 0x0000008000007945 */ /* 0x000fe20003800000 */
[----:B------:R-:W-:Y:S01]  /*13a20*/  MOV R13, R18 ;  /* 0x00000012000d7202 */ /* 0x000fe20000000f00 */
[----:B------:R-:W-:Y:S01]  /*13a30*/  IMAD.MOV.U32 R12, RZ, RZ, RZ ;  /* 0x000000ffff0c7224 */ /* 0x000fe200078e00ff */
[----:B------:R-:W-:Y:S01]  /*13a40*/  MOV R15, 0xffffffff ;  /* 0xffffffff000f7802 */ /* 0x000fe20000000f00 */
[----:B------:R-:W-:-:S07]  /*13a50*/  IMAD.MOV.U32 R11, RZ, RZ, 0x181f ;  /* 0x0000181fff0b7424 */ /* 0x000fce00078e00ff */
[----:B0-----:R-:W-:Y:S05]  /*13a60*/  WARPSYNC.COLLECTIVE R15, `(.L_x_149) ;  /* 0x000000000f087348 */ /* 0x001fea0003c00000 */
[----:B------:R1:W2:Y:S02]  /*13a70*/  SHFL.IDX P6, R14, R13, R12, R11 ;  /* 0x0000000c0d0e7389 */ /* 0x0002a400000c000b */
[----:B012---:R-:W-:Y:S01]  /*13a80*/  ENDCOLLECTIVE ;  /* 0x000000000000791b */ /* 0x007fe20003800000 */
.L_x_149:
[----:B------:R-:W-:Y:S05]  /*13a90*/  BSYNC B0 ;  /* 0x0000000000007941 */ /* 0x000fea0003800000 */
.L_x_148:
[----:B------:R-:W-:Y:S01]  /*13aa0*/  IMAD.MOV.U32 R13, RZ, RZ, R17 ;  /* 0x000000ffff0d7224 */ /* 0x000fe200078e0011 */
[----:B------:R-:W-:Y:S01]  /*13ab0*/  MOV R12, RZ ;  /* 0x000000ff000c7202 */ /* 0x000fe20000000f00 */
[----:B------:R-:W-:Y:S01]  /*13ac0*/  IMAD.MOV.U32 R11, RZ, RZ, 0x181f ;  /* 0x0000181fff0b7424 */ /* 0x000fe200078e00ff */
[----:B------:R-:W-:Y:S01]  /*13ad0*/  LEA R4, R4, UR42, 0x1 ;  /* 0x0000002a04047c11 */ /* 0x000fe2000f8e08ff */
[----:B------:R-:W-:Y:S02]  /*13ae0*/  IMAD.MOV.U32 R15, RZ, RZ, -0x1 ;  /* 0xffffffffff0f7424 */ /* 0x000fe400078e00ff */
[----:B------:R-:W-:-:S07]  /*13af0*/  IMAD.MOV.U32 R3, RZ, RZ, R14 ;  /* 0x000000ffff037224 */ /* 0x000fce00078e000e */
[----:B------:R-:W-:Y:S05]  /*13b00*/  WARPSYNC.COLLECTIVE R15, `(.L_x_150) ;  /* 0x000000000f087348 */ /* 0x000fea0003c00000 */
[----:B------:R0:W1:Y:S02]  /*13b10*/  SHFL.IDX P6, R14, R13, R12, R11 ;  /* 0x0000000c0d0e7389 */ /* 0x00006400000c000b */
[----:B01----:R-:W-:Y:S01]  /*13b20*/  ENDCOLLECTIVE ;  /* 0x000000000000791b */ /* 0x003fe20003800000 */
.L_x_150:
[----:B------:R-:W-:Y:S01]  /*13b30*/  ULDC UR4, c[0x0][0x2f4] ;  /* 0x0000bd0000047ab9 */ /* 0x000fe20000000800 */
[----:B------:R-:W-:Y:S01]  /*13b40*/  ULDC.64 UR6, c[0x0][0x208] ;  /* 0x0000820000067ab9 */ /* 0x000fe20000000a00 */
[----:B------:R-:W-:Y:S02]  /*13b50*/  ISETP.GE.AND P2, PT, R22, UR4, PT ;  /* 0x0000000416007c0c */ /* 0x000fe4000bf46270 */
[----:B------:R-:W-:Y:S02]  /*13b60*/  ISETP.GE.AND P3, PT, R37, UR4, PT ;  /* 0x0000000425007c0c */ /* 0x000fe4000bf66270 */
[C---:B------:R-:W-:Y:S02]  /*13b70*/  ISETP.LT.OR P5, PT, R5.reuse, 0x1, P2 ;  /* 0x000000010500780c */ /* 0x040fe400017a1670 */
[----:B------:R-:W-:Y:S02]  /*13b80*/  ISETP.LT.OR P4, PT, R5, 0x1, P3 ;  /* 0x000000010500780c */ /* 0x000fe40001f81670 */
[----:B------:R-:W-:-:S02]  /*13b90*/  ISETP.GE.AND P1, PT, R36, UR4, PT ;  /* 0x0000000424007c0c */ /* 0x000fc4000bf26270 */
[----:B------:R-:W-:Y:S01]  /*13ba0*/  ISETP.GE.AND P0, PT, R35, UR4, PT ;  /* 0x0000000423007c0c */ /* 0x000fe2000bf06270 */
[----:B------:R-:W-:Y:S02]  /*13bb0*/  IMAD.MOV.U32 R13, RZ, RZ, R18 ;  /* 0x000000ffff0d7224 */ /* 0x000fe400078e0012 */
[----:B------:R-:W-:Y:S01]  /*13bc0*/  IMAD.MOV.U32 R12, RZ, RZ, 0x1 ;  /* 0x00000001ff0c7424 */ /* 0x000fe200078e00ff */
[----:B------:R-:W-:-:S05]  /*13bd0*/  MOV R2, R14 ;  /* 0x0000000e00027202 */ /* 0x000fca0000000f00 */
[----:B------:R-:W-:-:S05]  /*13be0*/  IMAD.WIDE.U32 R2, R22, 0x2, R2 ;  /* 0x0000000216027825 */ /* 0x000fca00078e0002 */
[----:B------:R-:W-:Y:S01]  /*13bf0*/  @!PT LDS RZ, [RZ] ;  /* 0x00000000fffff984 */ /* 0x000fe20000000800 */
[----:B------:R-:W-:Y:S01]  /*13c00*/  @!PT LDS RZ, [RZ] ;  /* 0x00000000fffff984 */ /* 0x000fe20000000800 */
[----:B------:R-:W-:Y:S01]  /*13c10*/  @!PT LDS RZ, [RZ] ;  /* 0x00000000fffff984 */ /* 0x000fe20000000800 */
[----:B------:R0:W-:Y:S01]  /*13c20*/  LDGSTS.E.BYPASS.LTC128B.128 [R4+0x400], desc[UR6][R2.64], !P5 ;  /* 0x0040000002047fae */ /* 0x0001e2000e901d46 */
[----:B------:R-:W-:-:S03]  /*13c30*/  ISETP.LT.OR P5, PT, R5, 0x1, P1 ;  /* 0x000000010500780c */ /* 0x000fc60000fa1670 */
[----:B------:R0:W-:Y:S01]  /*13c40*/  LDGSTS.E.BYPASS.LTC128B.128 [R4+0x2c00], desc[UR6][R2.64+0x80], !P4 ;  /* 0x02c0008002047fae */ /* 0x0001e2000e101d46 */
[----:B------:R-:W-:-:S09]  /*13c50*/  ISETP.LT.OR P4, PT, R5, 0x1, P0 ;  /* 0x000000010500780c */ /* 0x000fd20000781670 */
[----:B------:R0:W-:Y:S01]  /*13c60*/  LDGSTS.E.BYPASS.LTC128B.128 [R4+0x5400], desc[UR6][R2.64+0x100], !P5 ;  /* 0x0540010002047fae */ /* 0x0001e2000e901d46 */
[----:B------:R-:W-:-:S03]  /*13c70*/  ISETP.LT.OR P5, PT, R5, 0x11, P2 ;  /* 0x000000110500780c */ /* 0x000fc600017a1670 */
[----:B------:R0:W-:Y:S01]  /*13c80*/  LDGSTS.E.BYPASS.LTC128B.128 [R4+0x7c00], desc[UR6][R2.64+0x180], !P4 ;  /* 0x07c0018002047fae */ /* 0x0001e2000e101d46 */
[----:B------:R-:W-:-:S13]  /*13c90*/  ISETP.LT.OR P4, PT, R5, 0x11, P3 ;  /* 0x000000110500780c */ /* 0x000fda0001f81670 */
[----:B0-----:R-:W-:Y:S05]  /*13ca0*/  WARPSYNC.COLLECTIVE R15, `(.L_x_151) ;  /* 0x000000000f087348 */ /* 0x001fea0003c00000 */
[----:B------:R1:W2:Y:S02]  /*13cb0*/  SHFL.IDX P6, R14, R13, R12, R11 ;  /* 0x0000000c0d0e7389 */ /* 0x0002a400000c000b */
[----:B012---:R-:W-:Y:S01]  /*13cc0*/  ENDCOLLECTIVE ;  /* 0x000000000000791b */ /* 0x007fe20003800000 */
.L_x_151:
[----:B------:R-:W-:Y:S01]  /*13cd0*/  IMAD.MOV.U32 R13, RZ, RZ, R17 ;  /* 0x000000ffff0d7224 */ /* 0x000fe200078e0011 */
[----:B------:R-:W-:-:S07]  /*13ce0*/  MOV R6, R14 ;  /* 0x0000000e00067202 */ /* 0x000fce0000000f00 */
[----:B------:R-:W-:Y:S05]  /*13cf0*/  WARPSYNC.COLLECTIVE R15, `(.L_x_152) ;  /* 0x000000000f087348 */ /* 0x000fea0003c00000 */
[----:B------:R0:W1:Y:S02]  /*13d00*/  SHFL.IDX P6, R14, R13, R12, R11 ;  /* 0x0000000c0d0e7389 */ /* 0x00006400000c000b */
[----:B01----:R-:W-:Y:S01]  /*13d10*/  ENDCOLLECTIVE ;  /* 0x000000000000791b */ /* 0x003fe20003800000 */
.L_x_152:
[----:B------:R-:W-:Y:S01]  /*13d20*/  ULDC.64 UR4, c[0x0][0x208] ;  /* 0x0000820000047ab9 */ /* 0x000fe20000000a00 */
[----:B------:R-:W-:Y:S01]  /*13d30*/  MOV R3, R6 ;  /* 0x0000000600037202 */ /* 0x000fe20000000f00 */
[----:B------:R-:W-:Y:S02]  /*13d40*/  IMAD.MOV.U32 R13, RZ, RZ, R18 ;  /* 0x000000ffff0d7224 */ /* 0x000fe400078e0012 */
[----:B------:R-:W-:Y:S02]  /*13d50*/  IMAD.MOV.U32 R12, RZ, RZ, 0x2 ;  /* 0x00000002ff0c7424 */ /* 0x000fe400078e00ff */
[----:B------:R-:W-:-:S04]  /*13d60*/  IMAD.MOV.U32 R2, RZ, RZ, R14 ;  /* 0x000000ffff027224 */ /* 0x000fc800078e000e */
        /* <DEDUP_REMOVED lines=15> */
.L_x_153:
[----:B------:R-:W-:Y:S01]  /*13e60*/  IMAD.MOV.U32 R13, RZ, RZ, R17 ;  /* 0x000000ffff0d7224 */ /* 0x000fe200078e0011 */
[----:B------:R-:W-:-:S07]  /*13e70*/  MOV R6, R14 ;  /* 0x0000000e00067202 */ /* 0x000fce0000000f00 */
[----:B------:R-:W-:Y:S05]  /*13e80*/  WARPSYNC.COLLECTIVE R15, `(.L_x_154) ;  /* 0x000000000f087348 */ /* 0x000fea0003c00000 */
[----:B------:R0:W1:Y:S02]  /*13e90*/  SHFL.IDX P6, R14, R13, R12, R11 ;  /* 0x0000000c0d0e7389 */ /* 0x00006400000c000b */
[----:B01----:R-:W-:Y:S01]  /*13ea0*/  ENDCOLLECTIVE ;  /* 0x000000000000791b */ /* 0x003fe20003800000 */
.L_x_154:
        /* <DEDUP_REMOVED lines=20> */
.L_x_155:
[----:B------:R-:W-:Y:S01]  /*13ff0*/  IMAD.MOV.U32 R13, RZ, RZ, R17 ;  /* 0x000000ffff0d7224 */ /* 0x000fe200078e0011 */
[----:B------:R-:W-:-:S07]  /*14000*/  MOV R6, R14 ;  /* 0x0000000e00067202 */ /* 0x000fce0000000f00 */
[----:B------:R-:W-:Y:S05]  /*14010*/  WARPSYNC.COLLECTIVE R15, `(.L_x_156) ;  /* 0x000000000f087348 */ /* 0x000fea0003c00000 */
[----:B------:R0:W1:Y:S02]  /*14020*/  SHFL.IDX P6, R14, R13, R12, R11 ;  /* 0x0000000c0d0e7389 */ /* 0x00006400000c000b */
[----:B01----:R-:W-:Y:S01]  /*14030*/  ENDCOLLECTIVE ;  /* 0x000000000000791b */ /* 0x003fe20003800000 */
.L_x_156:
[----:B------:R-:W-:Y:S01]  /*14040*/  ULDC.64 UR4, c[0x0][0x208] ;  /* 0x0000820000047ab9 */ /* 0x000fe20000000a00 */
[----:B------:R-:W-:Y:S01]  /*14050*/  MOV R3, R6 ;  /* 0x0000000600037202 */ /* 0x000fe20000000f00 */
[----:B------:R-:W-:Y:S02]  /*14060*/  IMAD.MOV.U32 R6, RZ, RZ, RZ ;  /* 0x000000ffff067224 */ /* 0x000fe400078e00ff */
        /* <DEDUP_REMOVED lines=11> */
[----:B------:R0:W-:Y:S04]  /*14120*/  LDGSTS.E.BYPASS.LTC128B.128 [R4+0x6c00], desc[UR4][R2.64+0x100], !P5 ;  /* 0x06c0010002047fae */ /* 0x0001e8000e901d44 */
[----:B------:R0:W-:Y:S02]  /*14130*/  LDGSTS.E.BYPASS.LTC128B.128 [R4+0x9400], desc[UR4][R2.64+0x180], !P4 ;  /* 0x0940018002047fae */ /* 0x0001e4000e101d44 */
[----:B0-----:R-:W-:Y:S05]  /*14140*/  WARPSYNC.COLLECTIVE R15, `(.L_x_157) ;  /* 0x000000000f087348 */ /* 0x001fea0003c00000 */
[----:B------:R1:W2:Y:S02]  /*14150*/  SHFL.IDX P6, R14, R13, R12, R11 ;  /* 0x0000000c0d0e7389 */ /* 0x0002a400000c000b */
[----:B012---:R-:W-:Y:S01]  /*14160*/  ENDCOLLECTIVE ;  /* 0x000000000000791b */ /* 0x007fe20003800000 */
.L_x_157:
[----:B------:R-:W-:Y:S01]  /*14170*/  IMAD.MOV.U32 R13, RZ, RZ, R17 ;  /* 0x000000ffff0d7224 */ /* 0x000fe200078e0011 */
[----:B------:R-:W-:-:S07]  /*14180*/  MOV R18, R14 ;  /* 0x0000000e00127202 */ /* 0x000fce0000000f00 */
[----:B------:R-:W-:Y:S05]  /*14190*/  WARPSYNC.COLLECTIVE R15, `(.L_x_158) ;  /* 0x000000000f087348 */ /* 0x000fea0003c00000 */
[----:B------:R0:W1:Y:S02]  /*141a0*/  SHFL.IDX P6, R14, R13, R12, R11 ;  /* 0x0000000c0d0e7389 */ /* 0x00006400000c000b */
[----:B01----:R-:W-:Y:S01]  /*141b0*/  ENDCOLLECTIVE ;  /* 0x000000000000791b */ /* 0x003fe20003800000 */
.L_x_158:
[----:B------:R-:W-:Y:S05]  /*141c0*/  BRA `(.L_x_159) ;  /* 0xffffffcc00a07947 */ /* 0x000fea000383ffff */
.L_x_77:
[----:B0-----:R0:W1:Y:S02]  /*141d0*/  SYNCS.PHASECHK.TRANS64.TRYWAIT P0, [R7+URZ+0x38820], R6 ;  /* 0x03882006070075a7 */ /* 0x001064000800017f */
[----:B-1----:R-:W-:Y:S05]  /*141e0*/  @!P0 NANOSLEEP.SYNCS 0x989680 ;  /* 0x009896800000895d */ /* 0x002fea0003900000 */
[----:B------:R-:W1:Y:S02]  /*141f0*/  @!P0 SYNCS.PHASECHK.TRANS64 P0, [R7+URZ+0x38820], R6 ;  /* 0x03882006070085a7 */ /* 0x000e64000800007f */
[----:B-1----:R-:W-:Y:S05]  /*14200*/  @!P0 BRA `(.L_x_77) ;  /* 0xfffffffc00f08947 */ /* 0x002fea000383ffff */
[----:B------:R-:W-:Y:S05]  /*14210*/  BRA `(.L_x_160) ;  /* 0xffffffd000287947 */ /* 0x000fea000383ffff */
.L_x_78:
[----:B------:R-:W1:Y:S01]  /*14220*/  S2R R3, SR_TID.X ;  /* 0x0000000000037919 */ /* 0x000e620000002100 */
[----:B------:R-:W-:Y:S01]  /*14230*/  BSSY B0, `(.L_x_161) ;  /* 0x000000a000007945 */ /* 0x000fe20003800000 */
[----:B------:R-:W-:Y:S01]  /*14240*/  IMAD.MOV.U32 R12, RZ, RZ, RZ ;  /* 0x000000ffff0c7224 */ /* 0x000fe200078e00ff */
[----:B------:R-:W-:Y:S01]  /*14250*/  MOV R15, 0xffffffff ;  /* 0xffffffff000f7802 */ /* 0x000fe20000000f00 */
[----:B------:R-:W-:Y:S01]  /*14260*/  IMAD.MOV.U32 R11, RZ, RZ, 0x1f ;  /* 0x0000001fff0b7424 */ /* 0x000fe200078e00ff */
[----:B-1----:R-:W-:-:S04]  /*14270*/  SHF.R.U32.HI R3, RZ, 0x5, R3 ;  /* 0x00000005ff037819 */ /* 0x002fc80000011603 */
[----:B------:R-:W-:-:S04]  /*14280*/  LOP3.LUT R3, R3, 0x3, RZ, 0xc0, !PT ;  /* 0x0000000303037812 */ /* 0x000fc800078ec0ff */
[----:B------:R-:W-:-:S07]  /*14290*/  MOV R13, R3 ;  /* 0x00000003000d7202 */ /* 0x000fce0000000f00 */
[----:B0----5:R-:W-:Y:S05]  /*142a0*/  WARPSYNC.COLLECTIVE R15, `(.L_x_162) ;  /* 0x000000000f087348 */ /* 0x021fea0003c00000 */
[----:B------:R1:W2:Y:S02]  /*142b0*/  SHFL.IDX P6, R14, R13, R12, R11 ;  /* 0x0000000c0d0e7389 */ /* 0x0002a400000c000b */
[----:B012--5:R-:W-:Y:S01]  /*142c0*/  ENDCOLLECTIVE ;  /* 0x000000000000791b */ /* 0x027fe20003800000 */
.L_x_162:
[----:B------:R-:W-:Y:S05]  /*142d0*/  BSYNC B0 ;  /* 0x0000000000007941 */ /* 0x000fea0003800000 */
.L_x_161:
[----:B------:R-:W-:Y:S05]  /*142e0*/  BRA `(.L_x_163) ;  /* 0xffffffd0000c7947 */ /* 0x000fea000383ffff */
.L_x_79:
[----:B------:R-:W-:Y:S01]  /*142f0*/  BSSY B0, `(.L_x_164) ;  /* 0x0000006000007945 */ /* 0x000fe20003800000 */
[----:B------:R-:W-:-:S07]  /*14300*/  IMAD.MOV.U32 R15, RZ, RZ, -0x1 ;  /* 0xffffffffff0f7424 */ /* 0x000fce00078e00ff */
[----:B01---5:R-:W-:Y:S05]  /*14310*/  WARPSYNC.COLLECTIVE R15, `(.L_x_165) ;  /* 0x000000000f0c7348 */ /* 0x023fea0003c00000 */
[----:B------:R-:W-:Y:S02]  /*14320*/  ELECT P6, UR62, PT ;  /* 0x00000000003e782f */ /* 0x000fe400038c0000 */
[----:B------:R-:W-:Y:S01]  /*14330*/  MOV R14, UR62 ;  /* 0x0000003e000e7c02 */ /* 0x000fe20008000f00 */
[----:B01---5:R-:W-:Y:S10]  /*14340*/  ENDCOLLECTIVE ;  /* 0x000000000000791b */ /* 0x023ff40003800000 */
.L_x_165:
[----:B------:R-:W-:Y:S05]  /*14350*/  BSYNC B0 ;  /* 0x0000000000007941 */ /* 0x000fea0003800000 */
.L_x_164:
[----:B------:R-:W-:Y:S05]  /*14360*/  BRA `(.L_x_166) ;  /* 0xffffffd000007947 */ /* 0x000fea000383ffff */
.L_x_81:
[----:B-1----:R1:W2:Y:S02]  /*14370*/  SYNCS.PHASECHK.TRANS64.TRYWAIT P1, [R5+URZ+0x38840], R4 ;  /* 0x03884004050075a7 */ /* 0x0022a4000802017f */
[----:B--2---:R-:W-:Y:S05]  /*14380*/  @!P1 NANOSLEEP.SYNCS 0x989680 ;  /* 0x009896800000995d */ /* 0x004fea0003900000 */
[----:B------:R-:W2:Y:S02]  /*14390*/  @!P1 SYNCS.PHASECHK.TRANS64 P1, [R5+URZ+0x38840], R4 ;  /* 0x03884004050095a7 */ /* 0x000ea4000802007f */
[----:B--2---:R-:W-:Y:S05]  /*143a0*/  @!P1 BRA `(.L_x_81) ;  /* 0xfffffffc00f09947 */ /* 0x004fea000383ffff */
[----:B------:R-:W-:Y:S05]  /*143b0*/  BRA `(.L_x_167) ;  /* 0xffffffd000287947 */ /* 0x000fea000383ffff */
.L_x_83:
[----:B--2---:R2:W3:Y:S02]  /*143c0*/  SYNCS.PHASECHK.TRANS64.TRYWAIT P1, [R3+URZ+0x38840], R0 ;  /* 0x03884000030075a7 */ /* 0x0044e4000802017f */
[----:B---3--:R-:W-:Y:S05]  /*143d0*/  @!P1 NANOSLEEP.SYNCS 0x989680 ;  /* 0x009896800000995d */ /* 0x008fea0003900000 */
[----:B------:R-:W3:Y:S02]  /*143e0*/  @!P1 SYNCS.PHASECHK.TRANS64 P1, [R3+URZ+0x38840], R0 ;  /* 0x03884000030095a7 */ /* 0x000ee4000802007f */
[----:B---3--:R-:W-:Y:S05]  /*143f0*/  @!P1 BRA `(.L_x_83) ;  /* 0xfffffffc00f09947 */ /* 0x008fea000383ffff */
[----:B------:R-:W-:Y:S05]  /*14400*/  BRA `(.L_x_168) ;  /* 0xffffffd000347947 */ /* 0x000fea000383ffff */
.L_x_85:
[----:B---3--:R3:W4:Y:S02]  /*14410*/  SYNCS.PHASECHK.TRANS64.TRYWAIT P1, [R5+URZ+0x38860], R4 ;  /* 0x03886004050075a7 */ /* 0x008724000802017f */
[----:B----4-:R-:W-:Y:S05]  /*14420*/  @!P1 NANOSLEEP.SYNCS 0x989680 ;  /* 0x009896800000995d */ /* 0x010fea0003900000 */
[----:B------:R-:W4:Y:S02]  /*14430*/  @!P1 SYNCS.PHASECHK.TRANS64 P1, [R5+URZ+0x38860], R4 ;  /* 0x03886004050095a7 */ /* 0x000f24000802007f */
[----:B----4-:R-:W-:Y:S05]  /*14440*/  @!P1 BRA `(.L_x_85) ;  /* 0xfffffffc00f09947 */ /* 0x010fea000383ffff */
[----:B------:R-:W-:Y:S05]  /*14450*/  BRA `(.L_x_169) ;  /* 0xffffffd000307947 */ /* 0x000fea000383ffff */
.L_x_170:
[----:B------:R-:W-:-:S00]  /*14460*/  BRA `(.L_x_170) ;  /* 0xfffffffc00fc7947 */ /* 0x000fc0000383ffff */
[----:B------:R-:W-:-:S00]  /*14470*/  NOP ;  /* 0x0000000000007918 */ /* 0x000fc00000000000 */
        /* <DEDUP_REMOVED lines=8> */
.L_x_3271:


//--------------------- .text._ZN7cutlass13device_kernelIN5flash11enable_sm90INS1_16FlashAttnFwdSm90INS1_25CollectiveMainloopFwdSm90ILi2EN4cute5tupleIJNS5_1CILi1EEES8_S8_EEENS6_IJNS7_ILi128EEENS7_ILi80EEENS7_ILi256EEEEEELi256ENS_10bfloat16_tEfNS_4arch4Sm90ELb0ELb0ELb1ELb1ELb1ELb0ELb0ELb1ELb1ELb1ELb1ELb0EEENS1_21CollectiveEpilogueFwdINS6_IJSA_SC_SB_EEES9_SE_SG_Li256ELb1ELb1ELb1ELb0EEENS1_36VarlenDynamicPersistentTileSchedulerILi128ELi80ELi256ELi128ELb1ELb1ELb1ELb0ELb1ELb1EEEEEEEEEvNT_6ParamsE --------------------------
	.section	.text._ZN7cutlass13device_kernelIN5flash11enable_sm90INS1_16FlashAttnFwdSm90INS1_25CollectiveMainloopFwdSm90ILi2EN4cute5tupleIJNS5_1CILi1EEES8_S8_EEENS6_IJNS7_ILi128EEENS7_ILi80EEENS7_ILi256EEEEEELi256ENS_10bfloat16_tEfNS_4arch4Sm90ELb0ELb0ELb1ELb1ELb1ELb0ELb0ELb1ELb1ELb1ELb1ELb0EEENS1_21CollectiveEpilogueFwdINS6_IJSA_SC_SB_EEES9_SE_SG_Li256ELb1ELb1ELb1ELb0EEENS1_36VarlenDynamicPersistentTileSchedulerILi128ELi80ELi256ELi128ELb1ELb1ELb1ELb0ELb1ELb1EEEEEEEEEvNT_6ParamsE,"ax",@progbits
	.align	128
.text._ZN7cutlass13device_kernelIN5flash11enable_sm90INS1_16FlashAttnFwdSm90INS1_25CollectiveMainloopFwdSm90ILi2EN4cute5tupleIJNS5_1CILi1EEES8_S8_EEENS6_IJNS7_ILi128EEENS7_ILi80EEENS7_ILi256EEEEEELi256ENS_10bfloat16_tEfNS_4arch4Sm90ELb0ELb0ELb1ELb1ELb1ELb0ELb0ELb1ELb1ELb1ELb1ELb0EEENS1_21CollectiveEpilogueFwdINS6_IJSA_SC_SB_EEES9_SE_SG_Li256ELb1ELb1ELb1ELb0EEENS1_36VarlenDynamicPersistentTileSchedulerILi128ELi80ELi256ELi128ELb1ELb1ELb1ELb0ELb1ELb1EEEEEEEEEvNT_6ParamsE:
        .type           _ZN7cutlass13device_kernelIN5flash11enable_sm90INS1_16FlashAttnFwdSm90INS1_25CollectiveMainloopFwdSm90ILi2EN4cute5tupleIJNS5_1CILi1EEES8_S8_EEENS6_IJNS7_ILi128EEENS7_ILi80EEENS7_ILi256EEEEEELi256ENS_10bfloat16_tEfNS_4arch4Sm90ELb0ELb0ELb1ELb1ELb1ELb0ELb0ELb1ELb1ELb1ELb1ELb0EEENS1_21CollectiveEpilogueFwdINS6_IJSA_SC_SB_EEES9_SE_SG_Li256ELb1ELb1ELb1ELb0EEENS1_36VarlenDynamicPersistentTileSchedulerILi128ELi80ELi256ELi128ELb1ELb1ELb1ELb0ELb1ELb1EEEEEEEEEvNT_6ParamsE,@function
        .size           _ZN7cutlass13device_kernelIN5flash11enable_sm90INS1_16FlashAttnFwdSm90INS1_25CollectiveMainloopFwdSm90ILi2EN4cute5tupleIJNS5_1CILi1EEES8_S8_EEENS6_IJNS7_ILi128EEENS7_ILi80EEENS7_ILi256EEEEEELi256ENS_10bfloat16_tEfNS_4arch4Sm90ELb0ELb0ELb1ELb1ELb1ELb0ELb0ELb1ELb1ELb1ELb1ELb0EEENS1_21CollectiveEpilogueFwdINS6_IJSA_SC_SB_EEES9_SE_SG_Li256ELb1ELb1ELb1ELb0EEENS1_36VarlenDynamicPersistentTileSchedulerILi128ELi80ELi256ELi128ELb1ELb1ELb1ELb0ELb1ELb1EEEEEEEEEvNT_6ParamsE,(.L_x_3272 - _ZN7cutlass13device_kernelIN5flash11enable_sm90INS1_16FlashAttnFwdSm90INS1_25CollectiveMainloopFwdSm90ILi2EN4cute5tupleIJNS5_1CILi1EEES8_S8_EEENS6_IJNS7_ILi128EEENS7_ILi80EEENS7_ILi256EEEEEELi256ENS_10bfloat16_tEfNS_4arch4Sm90ELb0ELb0ELb1ELb1ELb1ELb0ELb0ELb1ELb1ELb1ELb1ELb0EEENS1_21CollectiveEpilogueFwdINS6_IJSA_SC_SB_EEES9_SE_SG_Li256ELb1ELb1ELb1ELb0EEENS1_36VarlenDynamicPersistentTileSchedulerILi128ELi80ELi256ELi128ELb1ELb1ELb1ELb0ELb1ELb1EEEEEEEEEvNT_6ParamsE)
        .other          _ZN7cutlass13device_kernelIN5flash11enable_sm90INS1_16FlashAttnFwdSm90INS1_25CollectiveMainloopFwdSm90ILi2EN4cute5tupleIJNS5_1CILi1EEES8_S8_EEENS6_IJNS7_ILi128EEENS7_ILi80EEENS7_ILi256EEEEEELi256ENS_10bfloat16_tEfNS_4arch4Sm90ELb0ELb0ELb1ELb1ELb1ELb0ELb0ELb1ELb1ELb1ELb1ELb0EEENS1_21CollectiveEpilogueFwdINS6_IJSA_SC_SB_EEES9_SE_SG_Li256ELb1ELb1ELb1ELb0EEENS1_36VarlenDynamicPersistentTileSchedulerILi128ELi80ELi256ELi128ELb1ELb1ELb1ELb0ELb1ELb1EEEEEEEEEvNT_6ParamsE,@"STO_CUDA_ENTRY STV_DEFAULT"
_ZN7cutlass13device_kernelIN5flash11enable_sm90INS1_16FlashAttnFwdSm90INS1_25CollectiveMainloopFwdSm90ILi2EN4cute5tupleIJNS5_1CILi1EEES8_S8_EEENS6_IJNS7_ILi128EEENS7_ILi80EEENS7_ILi256EEEEEELi256ENS_10bfloat16_tEfNS_4arch4Sm90ELb0ELb0ELb1ELb1ELb1ELb0ELb0ELb1ELb1ELb1ELb1ELb0EEENS1_21CollectiveEpilogueFwdINS6_IJSA_SC_SB_EEES9_SE_SG_Li256ELb1ELb1ELb1ELb0EEENS1_36VarlenDynamicPersistentTileSchedulerILi128ELi80ELi256ELi128ELb1ELb1ELb1ELb0ELb1ELb1EEEEEEEEEvNT_6ParamsE:
        /* <DEDUP_REMOVED lines=45> */
.L_x_171:
        /* <DEDUP_REMOVED lines=22> */
.L_x_172:
        /* <DEDUP_REMOVED lines=18> */
.L_x_173:
        /* <DEDUP_REMOVED lines=22> */
.L_x_174:
        /* <DEDUP_REMOVED lines=23> */
.L_x_175:
[----:B------:R-:W-:Y:S01]  /*0820*/  UISETP.NE.AND UP0, UPT, UR9, URZ, UPT ;  /* 0x0000003f0900728c */ /* 0x000fe2000bf05270 */
[----:B------:R-:W-:Y:S01]  /*0830*/  NOP ;  /* 0x0000000000007918 */ /* 0x000fe20000000000 */
[----:B0-----:R-:W-:Y:S01]  /*0840*/  UMOV UR4, 0x1 ;  /* 0x0000000100047882 */ /* 0x001fe20000000000 */
[----:B------:R-:W-:Y:S01]  /*0850*/  ULDC.64 UR36, c[0x0][0x208] ;  /* 0x0000820000247ab9 */ /* 0x000fe20000000a00 */
[----:B------:R-:W-:Y:S01]  /*0860*/  USEL UR4, UR4, 0x2, !UP0 ;  /* 0x0000000204047887 */ /* 0x000fe2000c000000 */
[----:B-1234-:R-:W-:Y:S01]  /*0870*/  BAR.SYNC.DEFER_BLOCKING 0x0 ;  /* 0x0000000000007b1d */ /* 0x01efe20000010000 */
[----:B------:R-:W-:-:S04]  /*0880*/  PLOP3.LUT P0, PT, PT, PT, UP0, 0x80, 0x0 ;  /* 0x000000000000781c */ /* 0x000fc80003f0f008 */
[----:B------:R-:W-:-:S05]  /*0890*/  IMAD.U32 R3, RZ, RZ, UR4 ;  /* 0x00000004ff037e24 */ /* 0x000fca000f8e00ff */
[----:B------:R0:W-:Y:S04]  /*08a0*/  STL [R1+0x50], R3 ;  /* 0x0000500301007387 */ /* 0x0001e80000100800 */
[----:B------:R-:W-:Y:S05]  /*08b0*/  @!P0 BRA `(.L_x_176) ;  /* 0x000000fc00688947 */ /* 0x000fea0003800000 */
.L_x_177:
[----:B------:R-:W-:-:S08]  /*08c0*/  NOP ;  /* 0x0000000000007918 */ /* 0x000fd00000000000 */
[----:B------:R-:W1:Y:S02]  /*08d0*/  USETMAXREG.TRY_ALLOC.CTAPOOL UP0, 0xe8 ;  /* 0x000000e8000079c8 */ /* 0x000e640008000600 */
[----:B-1----:R-:W-:-:S13]  /*08e0*/  PLOP3.LUT P0, PT, PT, PT, UP0, 0x80, 0x0 ;  /* 0x000000000000781c */ /* 0x002fda0003f0f008 */
[----:B------:R-:W-:Y:S05]  /*08f0*/  @!P0 BRA `(.L_x_177) ;  /* 0xfffffffc00f08947 */ /* 0x000fea000383ffff */
[----:B------:R-:W1:Y:S08]  /*0900*/  S2UR UR5, SR_CgaCtaId ;  /* 0x00000000000579c3 */ /* 0x000e700000008800 */
[----:B------:R-:W-:Y:S06]  /*0910*/  BAR.ARV 0x8, 0x180 ;  /* 0x0206000000007b1d */ /* 0x000fec0000002000 */
[----:B------:R-:W-:-:S02]  /*0920*/  UMOV UR4, 0x400 ;  /* 0x0000040000047882 */ /* 0x000fc40000000000 */
[----:B------:R-:W-:Y:S01]  /*0930*/  BAR.SYNC.DEFER_BLOCKING 0x5, 0x180 ;  /* 0x0146000000007b1d */ /* 0x000fe20000010000 */
[----:B-1----:R-:W-:-:S09]  /*0940*/  ULEA UR4, UR5, UR4, 0x18 ;  /* 0x0000000405047291 */ /* 0x002fd2000f8ec03f */
[----:B------:R-:W1:Y:S01]  /*0950*/  LDS.128 R8, [UR4+0x388d0] ;  /* 0x0388d004ff087984 */ /* 0x000e620008000c00 */
[----:B------:R-:W-:Y:S01]  /*0960*/  ULDC UR4, c[0x0][0xc3c] ;  /* 0x00030f0000047ab9 */ /* 0x000fe20000000800 */
[----:B------:R-:W-:Y:S06]  /*0970*/  BAR.ARV 0x4, 0x180 ;  /* 0x0106000000007b1d */ /* 0x000fec0000002000 */
[----:B-1----:R-:W-:-:S13]  /*0980*/  ISETP.GE.AND P0, PT, R11, UR4, PT ;  /* 0x000000040b007c0c */ /* 0x002fda000bf06270 */
[----:B------:R-:W-:Y:S05]  /*0990*/  @P0 EXIT ;  /* 0x000000000000094d */ /* 0x000fea0003800000 */
[----:B------:R-:W2:Y:S01]  /*09a0*/  LDL R2, [R1+0x50] ;  /* 0x0000500001027983 */ /* 0x000ea20000100800 */
[----:B------:R-:W-:Y:S01]  /*09b0*/  VIADD R0, R0, 0xffffff80 ;  /* 0xffffff8000007836 */ /* 0x000fe20000000000 */
[----:B------:R-:W-:Y:S01]  /*09c0*/  R2UR UR7, R11 ;  /* 0x000000000b0772ca */ /* 0x000fe200000e0000 */
[----:B------:R-:W-:Y:S01]  /*09d0*/  UMOV UR38, URZ ;  /* 0x0000003f00267c82 */ /* 0x000fe20008000000 */
[----:B------:R-:W-:Y:S02]  /*09e0*/  R2UR UR6, R9 ;  /* 0x00000000090672ca */ /* 0x000fe400000e0000 */
[----:B0-----:R-:W-:Y:S02]  /*09f0*/  SHF.R.S32.HI R3, RZ, 0x1f, R0 ;  /* 0x0000001fff037819 */ /* 0x001fe40000011400 */
[----:B------:R-:W-:Y:S02]  /*0a00*/  R2UR UR5, R10 ;  /* 0x000000000a0572ca */ /* 0x000fe400000e0000 */
[----:B------:R-:W-:-:S05]  /*0a10*/  LEA.HI R4, R3, R0, RZ, 0x5 ;  /* 0x0000000003047211 */ /* 0x000fca00078f28ff */
[----:B------:R-:W-:-:S05]  /*0a20*/  IMAD.SHL.U32 R6, R4, 0x20, RZ ;  /* 0x0000002004067824 */ /* 0x000fca00078e00ff */
[----:B------:R-:W-:Y:S02]  /*0a30*/  LOP3.LUT R6, R6, 0xfffffc00, RZ, 0xc0, !PT ;  /* 0xfffffc0006067812 */ /* 0x000fe400078ec0ff */
[----:B--2---:R-:W-:Y:S02]  /*0a40*/  R2UR UR4, R2 ;  /* 0x00000000020472ca */ /* 0x004fe400000e0000 */
[----:B------:R-:W-:-:S04]  /*0a50*/  LEA.HI R2, R3, R0, RZ, 0x7 ;  /* 0x0000000003027211 */ /* 0x000fc800078f38ff */
[----:B------:R-:W-:-:S05]  /*0a60*/  LOP3.LUT R5, R2, 0xffffff80, RZ, 0xc0, !PT ;  /* 0xffffff8002057812 */ /* 0x000fca00078ec0ff */
[----:B------:R-:W-:Y:S01]  /*0a70*/  IMAD.IADD R13, R0, 0x1, -R5 ;  /* 0x00000001000d7824 */ /* 0x000fe200078e0a05 */
[CC--:B------:R-:W-:Y:S01]  /*0a80*/  LEA.HI R5, R3.reuse, R0.reuse, RZ, 0x2 ;  /* 0x0000000003057211 */ /* 0x0c0fe200078f10ff */
[----:B------:R-:W-:Y:S01]  /*0a90*/  ULOP3.LUT UR8, UR4, 0x1, URZ, 0xfc, !UPT ;  /* 0x0000000104087892 */ /* 0x000fe2000f8efc3f */
[----:B------:R-:W-:Y:S02]  /*0aa0*/  LEA.HI R3, R3, R0, RZ, 0x4 ;  /* 0x0000000003037211 */ /* 0x000fe400078f20ff */
[----:B------:R-:W-:Y:S01]  /*0ab0*/  SHF.R.S32.HI R8, RZ, 0x1f, R13 ;  /* 0x0000001fff087819 */ /* 0x000fe2000001140d */
[----:B------:R-:W-:Y:S01]  /*0ac0*/  STL [R1+0x3c], R13 ;  /* 0x00003c0d01007387 */ /* 0x000fe20000100800 */
[----:B------:R-:W-:Y:S01]  /*0ad0*/  LOP3.LUT R11, R5, 0xfffffffc, RZ, 0xc0, !PT ;  /* 0xfffffffc050b7812 */ /* 0x000fe200078ec0ff */
[----:B------:R-:W-:Y:S01]  /*0ae0*/  UMOV UR4, URZ ;  /* 0x0000003f00047c82 */ /* 0x000fe20008000000 */
[----:B------:R-:W-:Y:S02]  /*0af0*/  LOP3.LUT R5, R3, 0x3fffff0, RZ, 0xc0, !PT ;  /* 0x03fffff003057812 */ /* 0x000fe400078ec0ff */
[----:B------:R-:W-:Y:S01]  /*0b00*/  LEA.HI R9, R8, R13, RZ, 0x2 ;  /* 0x0000000d08097211 */ /* 0x000fe200078f10ff */
[C---:B------:R-:W-:Y:S01]  /*0b10*/  IMAD.IADD R12, R0.reuse, 0x1, -R11 ;  /* 0x00000001000c7824 */ /* 0x040fe200078e0a0b */
[----:B------:R-:W-:Y:S01]  /*0b20*/  SHF.R.S32.HI R4, RZ, 0x4, R3 ;  /* 0x00000004ff047819 */ /* 0x000fe20000011403 */
[----:B------:R-:W-:Y:S01]  /*0b30*/  IMAD.IADD R5, R0, 0x1, -R5 ;  /* 0x0000000100057824 */ /* 0x000fe200078e0a05 */
[----:B------:R-:W-:-:S02]  /*0b40*/  SHF.R.S32.HI R10, RZ, 0x2, R9 ;  /* 0x00000002ff0a7819 */ /* 0x000fc40000011409 */
[----:B------:R-:W-:Y:S01]  /*0b50*/  SHF.R.S32.HI R7, RZ, 0x1f, R9 ;  /* 0x0000001fff077819 */ /* 0x000fe20000011409 */
[----:B------:R-:W-:Y:S01]  /*0b60*/  IMAD R6, R5, 0x40, R6 ;  /* 0x0000004005067824 */ /* 0x000fe200078e0206 */
[----:B------:R-:W-:Y:S02]  /*0b70*/  LEA.HI R0, R3, R4, RZ, 0x1 ;  /* 0x0000000403007211 */ /* 0x000fe400078f08ff */
[----:B------:R-:W-:Y:S02]  /*0b80*/  SHF.R.S32.HI R3, RZ, 0x7, R2 ;  /* 0x00000007ff037819 */ /* 0x000fe40000011402 */
[----:B------:R-:W-:Y:S02]  /*0b90*/  LEA.HI R11, R7, R10, RZ, 0x3 ;  /* 0x0000000a070b7211 */ /* 0x000fe400078f18ff */
[----:B------:R-:W-:Y:S02]  /*0ba0*/  LEA.HI R2, R2, R3, RZ, 0x1 ;  /* 0x0000000302027211 */ /* 0x000fe400078f08ff */
[----:B------:R-:W-:-:S02]  /*0bb0*/  LOP3.LUT R7, R0, 0x1ffffffe, RZ, 0xc0, !PT ;  /* 0x1ffffffe00077812 */ /* 0x000fc400078ec0ff */
[----:B------:R-:W-:Y:S02]  /*0bc0*/  LOP3.LUT R11, R11, 0xfffffff8, RZ, 0xc0, !PT ;  /* 0xfffffff80b0b7812 */ /* 0x000fe400078ec0ff */
[----:B------:R-:W-:Y:S01]  /*0bd0*/  LEA.HI R8, R8, R13, RZ, 0x5 ;  /* 0x0000000d08087211 */ /* 0x000fe200078f28ff */
[----:B------:R-:W-:Y:S01]  /*0be0*/  IMAD.IADD R7, R4, 0x1, -R7 ;  /* 0x0000000104077824 */ /* 0x000fe200078e0a07 */
[----:B------:R-:W-:Y:S01]  /*0bf0*/  LOP3.LUT R2, R2, 0x3fffffe, RZ, 0xc0, !PT ;  /* 0x03fffffe02027812 */ /* 0x000fe200078ec0ff */
[----:B------:R-:W-:Y:S01]  /*0c00*/  IMAD.IADD R11, R10, 0x1, -R11 ;  /* 0x000000010a0b7824 */ /* 0x000fe200078e0a0b */
[----:B------:R-:W-:Y:S02]  /*0c10*/  LEA.HI R0, R12, R12, RZ, 0x1 ;  /* 0x0000000c0c007211 */ /* 0x000fe400078f08ff */
[----:B------:R-:W-:Y:S01]  /*0c20*/  SHF.R.S32.HI R8, RZ, 0x5, R8 ;  /* 0x00000005ff087819 */ /* 0x000fe20000011408 */
[----:B------:R-:W-:Y:S01]  /*0c30*/  IMAD.IADD R2, R3, 0x1, -R2 ;  /* 0x0000000103027824 */ /* 0x000fe200078e0a02 */
[----:B------:R-:W-:Y:S01]  /*0c40*/  LOP3.LUT R3, R0, 0x1ffffffe, RZ, 0xc0, !PT ;  /* 0x1ffffffe00037812 */ /* 0x000fe200078ec0ff */
[----:B------:R-:W-:Y:S01]  /*0c50*/  IMAD R0, R7, 0x8, R6 ;  /* 0x0000000807007824 */ /* 0x000fe200078e0206 */
[----:B------:R-:W-:Y:S01]  /*0c60*/  LOP3.LUT R9, R9, 0x7ffffffc, RZ, 0xc0, !PT ;  /* 0x7ffffffc09097812 */ /* 0x000fe200078ec0ff */
[----:B------:R-:W-:-:S02]  /*0c70*/  IMAD R11, R8, 0x10, R11 ;  /* 0x00000010080b7824 */ /* 0x000fc400078e020b */
[----:B------:R-:W-:Y:S01]  /*0c80*/  IMAD.IADD R3, R12, 0x1, -R3 ;  /* 0x000000010c037824 */ /* 0x000fe200078e0a03 */
[----:B------:R0:W-:Y:S01]  /*0c90*/  STL [R1+0x48], R0 ;  /* 0x0000480001007387 */ /* 0x0001e20000100800 */
[----:B------:R-:W-:-:S04]  /*0ca0*/  IMAD.IADD R9, R13, 0x1, -R9 ;  /* 0x000000010d097824 */ /* 0x000fc800078e0a09 */
[----:B------:R-:W-:-:S04]  /*0cb0*/  IMAD.SHL.U32 R23, R9, 0x2, RZ ;  /* 0x0000000209177824 */ /* 0x000fc800078e00ff */
[C---:B------:R-:W-:Y:S01]  /*0cc0*/  VIADD R17, R23.reuse, 0x8 ;  /* 0x0000000817117836 */ /* 0x040fe20000000000 */
[----:B0-----:R-:W-:Y:S01]  /*0cd0*/  LEA R0, R2, R11, 0x6 ;  /* 0x0000000b02007211 */ /* 0x001fe200078e30ff */
[----:B------:R-:W-:Y:S02]  /*0ce0*/  IMAD.U32 R2, RZ, RZ, UR8 ;  /* 0x00000008ff027e24 */ /* 0x000fe4000f8e00ff */
[C---:B------:R-:W-:Y:S01]  /*0cf0*/  VIADD R16, R23.reuse, 0x10 ;  /* 0x0000001017107836 */ /* 0x040fe20000000000 */
[----:B------:R-:W-:Y:S01]  /*0d00*/  SHF.R.S32.HI R18, RZ, 0x1f, R17 ;  /* 0x0000001fff127819 */ /* 0x000fe20000011411 */
[----:B------:R0:W-:Y:S01]  /*0d10*/  STL [R1+0x40], R0 ;  /* 0x0000400001007387 */ /* 0x0001e20000100800 */
[C---:B------:R-:W-:Y:S02]  /*0d20*/  VIADD R15, R23.reuse, 0x18 ;  /* 0x00000018170f7836 */ /* 0x040fe40000000000 */
[C---:B------:R-:W-:Y:S01]  /*0d30*/  VIADD R14, R23.reuse, 0x20 ;  /* 0x00000020170e7836 */ /* 0x040fe20000000000 */
[----:B------:R1:W-:Y:S01]  /*0d40*/  STL [R1+0x4c], R2 ;  /* 0x00004c0201007387 */ /* 0x0003e20000100800 */
[C---:B------:R-:W-:Y:S01]  /*0d50*/  VIADD R13, R23.reuse, 0x28 ;  /* 0x00000028170d7836 */ /* 0x040fe20000000000 */
[----:B------:R-:W-:Y:S01]  /*0d60*/  SHF.R.S32.HI R17, RZ, 0x1f, R16 ;  /* 0x0000001fff117819 */ /* 0x000fe20000011410 */
[C---:B------:R-:W-:Y:S01]  /*0d70*/  VIADD R12, R23.reuse, 0x30 ;  /* 0x00000030170c7836 */ /* 0x040fe20000000000 */
[----:B------:R-:W-:Y:S01]  /*0d80*/  SHF.R.S32.HI R16, RZ, 0x1f, R15 ;  /* 0x0000001fff107819 */ /* 0x000fe2000001140f */
[----:B------:R-:W-:Y:S01]  /*0d90*/  VIADD R11, R23, 0x38 ;  /* 0x00000038170b7836 */ /* 0x000fe20000000000 */
[----:B------:R-:W-:Y:S01]  /*0da0*/  SHF.R.S32.HI R15, RZ, 0x1f, R14 ;  /* 0x0000001fff0f7819 */ /* 0x000fe2000001140e */
[----:B0-----:R-:W-:Y:S01]  /*0db0*/  IMAD R0, R3, 0x8, R0 ;  /* 0x0000000803007824 */ /* 0x001fe200078e0200 */
[----:B------:R-:W-:Y:S01]  /*0dc0*/  SHF.R.S32.HI R14, RZ, 0x1f, R13 ;  /* 0x0000001fff0e7819 */ /* 0x000fe2000001140d */
[C---:B------:R-:W-:Y:S01]  /*0dd0*/  VIADD R10, R23.reuse, 0x40 ;  /* 0x00000040170a7836 */ /* 0x040fe20000000000 */
[----:B------:R-:W-:Y:S01]  /*0de0*/  SHF.R.S32.HI R13, RZ, 0x1f, R12 ;  /* 0x0000001fff0d7819 */ /* 0x000fe2000001140c */
[----:B-1----:R-:W-:Y:S01]  /*0df0*/  IMAD.U32 R2, RZ, RZ, UR4 ;  /* 0x00000004ff027e24 */ /* 0x002fe2000f8e00ff */
[----:B------:R-:W-:Y:S01]  /*0e00*/  SHF.R.S32.HI R12, RZ, 0x1f, R11 ;  /* 0x0000001fff0c7819 */ /* 0x000fe2000001140b */
[C---:B------:R-:W-:Y:S01]  /*0e10*/  VIADD R9, R23.reuse, 0x48 ;  /* 0x0000004817097836 */ /* 0x040fe20000000000 */
[----:B------:R-:W-:Y:S01]  /*0e20*/  SHF.R.S32.HI R11, RZ, 0x1f, R10 ;  /* 0x0000001fff0b7819 */ /* 0x000fe2000001140a */
[C---:B------:R-:W-:Y:S01]  /*0e30*/  VIADD R8, R23.reuse, 0x50 ;  /* 0x0000005017087836 */ /* 0x040fe20000000000 */
[----:B------:R0:W-:Y:S01]  /*0e40*/  STL [R1+0x38], R2 ;  /* 0x0000380201007387 */ /* 0x0001e20000100800 */
[C---:B------:R-:W-:Y:S01]  /*0e50*/  VIADD R7, R23.reuse, 0x58 ;  /* 0x0000005817077836 */ /* 0x040fe20000000000 */
[----:B------:R-:W-:Y:S01]  /*0e60*/  SHF.R.S32.HI R10, RZ, 0x1f, R9 ;  /* 0x0000001fff0a7819 */ /* 0x000fe20000011409 */
[C---:B------:R-:W-:Y:S01]  /*0e70*/  VIADD R6, R23.reuse, 0x60 ;  /* 0x0000006017067836 */ /* 0x040fe20000000000 */
[----:B------:R1:W-:Y:S01]  /*0e80*/  STL [R1+0x44], R0 ;  /* 0x0000440001007387 */ /* 0x0003e20000100800 */
[C---:B------:R-:W-:Y:S01]  /*0e90*/  VIADD R5, R23.reuse, 0x68 ;  /* 0x0000006817057836 */ /* 0x040fe20000000000 */
[----:B------:R-:W-:Y:S01]  /*0ea0*/  SHF.R.S32.HI R9, RZ, 0x1f, R8 ;  /* 0x0000001fff097819 */ /* 0x000fe20000011408 */
[C---:B------:R-:W-:Y:S01]  /*0eb0*/  VIADD R4, R23.reuse, 0x70 ;  /* 0x0000007017047836 */ /* 0x040fe20000000000 */
[----:B------:R-:W-:Y:S01]  /*0ec0*/  SHF.R.S32.HI R8, RZ, 0x1f, R7 ;  /* 0x0000001fff087819 */ /* 0x000fe20000011407 */
[C---:B------:R-:W-:Y:S01]  /*0ed0*/  VIADD R226, R23.reuse, 0x80 ;  /* 0x0000008017e27836 */ /* 0x040fe20000000000 */
[C---:B0-----:R-:W-:Y:S01]  /*0ee0*/  IADD3 R2, R23.reuse, 0x78, RZ ;  /* 0x0000007817027810 */ /* 0x041fe20007ffe0ff */
[C---:B------:R-:W-:Y:S01]  /*0ef0*/  VIADD R225, R23.reuse, 0x88 ;  /* 0x0000008817e17836 */ /* 0x040fe20000000000 */
[----:B------:R-:W-:Y:S01]  /*0f00*/  SHF.R.S32.HI R7, RZ, 0x1f, R6 ;  /* 0x0000001fff077819 */ /* 0x000fe20000011406 */
        /* <DEDUP_REMOVED lines=18> */
[----:B------:R-:W-:Y:S01]  /*1030*/  VIADD R213, R23, 0xd8 ;  /* 0x000000d817d57836 */ /* 0x000fe20000000000 */
[----:B------:R-:W-:Y:S01]  /*1040*/  SHF.R.S32.HI R2, RZ, 0x1f, R220 ;  /* 0x0000001fff027819 */ /* 0x000fe200000114dc */
[----:B------:R-:W-:Y:S01]  /*1050*/  IMAD.U32 R16, RZ, RZ, UR4 ;  /* 0x00000004ff107e24 */ /* 0x000fe2000f8e00ff */
[----:B------:R-:W-:-:S02]  /*1060*/  SHF.R.S32.HI R5, RZ, 0x1f, R219 ;  /* 0x0000001fff057819 */ /* 0x000fc400000114db */
[----:B------:R-:W-:Y:S02]  /*1070*/  SHF.R.S32.HI R4, RZ, 0x1f, R218 ;  /* 0x0000001fff047819 */ /* 0x000fe400000114da */
[----:B-1----:R-:W-:-:S07]  /*1080*/  SHF.R.S32.HI R2, RZ, 0x1f, R217 ;  /* 0x0000001fff027819 */ /* 0x002fce00000114d9 */
.L_x_227:
[----:B------:R-:W-:Y:S01]  /*1090*/  ULDC.64 UR8, c[0x0][0xc88] ;  /* 0x0003220000087ab9 */ /* 0x000fe20000000a00 */
[----:B------:R-:W-:Y:S01]  /*10a0*/  ULDC.64 UR10, c[0x0][0xa20] ;  /* 0x00028800000a7ab9 */ /* 0x000fe20000000a00 */
[----:B------:R-:W-:Y:S02]  /*10b0*/  UIMAD.WIDE UR8, UR7, 0x4, UR8 ;  /* 0x00000004070878a5 */ /* 0x000fe4000f8e0208 */
[----:B------:R-:W-:Y:S01]  /*10c0*/  UISETP.NE.U32.AND UP1, UPT, UR10, URZ, UPT ;  /* 0x0000003f0a00728c */ /* 0x000fe2000bf25070 */
[----:B------:R-:W-:Y:S01]  /*10d0*/  UMOV UR61, URZ ;  /* 0x0000003f003d7c82 */ /* 0x000fe20008000000 */
[----:B------:R-:W-:Y:S02]  /*10e0*/  ULDC UR7, c[0x0][0x2f0] ;  /* 0x0000bc0000077ab9 */ /* 0x000fe40000000800 */
[----:B0-2---:R-:W-:Y:S02]  /*10f0*/  IMAD.U32 R2, RZ, RZ, UR8 ;  /* 0x00000008ff027e24 */ /* 0x005fe4000f8e00ff */
[----:B-1----:R-:W-:Y:S01]  /*1100*/  IMAD.U32 R3, RZ, RZ, UR9 ;  /* 0x00000009ff037e24 */ /* 0x002fe2000f8e00ff */
[----:B------:R-:W-:-:S04]  /*1110*/  ULDC.64 UR8, c[0x0][0xa28] ;  /* 0x00028a0000087ab9 */ /* 0x000fc80000000a00 */
[----:B------:R-:W2:Y:S01]  /*1120*/  LDG.E R2, desc[UR36][R2.64] ;  /* 0x0000002402027981 */ /* 0x000ea2000c1e1900 */
[----:B------:R-:W-:Y:S02]  /*1130*/  UISETP.NE.U32.AND UP0, UPT, UR8, URZ, UPT ;  /* 0x0000003f0800728c */ /* 0x000fe4000bf05070 */
[----:B------:R-:W-:Y:S02]  /*1140*/  UISETP.NE.AND.EX UP1, UPT, UR11, URZ, UPT, UP1 ;  /* 0x0000003f0b00728c */ /* 0x000fe4000bf25310 */
[----:B------:R-:W-:-:S04]  /*1150*/  UISETP.NE.AND.EX UP0, UPT, UR9, URZ, UPT, UP0 ;  /* 0x0000003f0900728c */ /* 0x000fc8000bf05300 */
[----:B------:R-:W-:Y:S02]  /*1160*/  PLOP3.LUT P1, PT, PT, PT, UP1, 0x80, 0x0 ;  /* 0x000000000000781c */ /* 0x000fe40003f2f018 */
[----:B------:R-:W-:Y:S02]  /*1170*/  PLOP3.LUT P0, PT, PT, PT, UP0, 0x80, 0x0 ;  /* 0x000000000000781c */ /* 0x000fe40003f0f008 */
[----:B--2---:R-:W-:-:S13]  /*1180*/  R2UR UR4, R2 ;  /* 0x00000000020472ca */ /* 0x004fda00000e0000 */
[----:B------:R-:W-:Y:S02]  /*1190*/  USHF.R.S32.HI UR12, URZ, 0x1f, UR4 ;  /* 0x0000001f3f0c7899 */ /* 0x000fe40008011404 */
[----:B-----5:R-:W-:Y:S01]  /*11a0*/  MOV R0, UR4 ;  /* 0x0000000400007c02 */ /* 0x020fe20008000f00 */
[----:B------:R-:W-:-:S03]  /*11b0*/  @UP0 ULEA UR8, UP2, UR4, UR8, 0x2 ;  /* 0x0000000804080291 */ /* 0x000fc6000f84103f */
[----:B------:R-:W-:Y:S01]  /*11c0*/  IMAD.U32 R2, RZ, RZ, UR12 ;  /* 0x0000000cff027e24 */ /* 0x000fe2000f8e00ff */
[----:B------:R-:W-:Y:S01]  /*11d0*/  @UP0 ULEA.HI.X UR9, UR4, UR9, UR12, 0x2, UP2 ;  /* 0x0000000904090291 */ /* 0x000fe200090f140c */
[----:B------:R-:W-:Y:S01]  /*11e0*/  STL [R1+0x30], R0 ;  /* 0x0000300001007387 */ /* 0x000fe20000100800 */
[----:B------:R-:W-:-:S03]  /*11f0*/  @UP1 ULEA UR10, UP0, UR4, UR10, 0x2 ;  /* 0x0000000a040a1291 */ /* 0x000fc6000f80103f */
[----:B------:R0:W-:Y:S01]  /*1200*/  STL [R1+0x34], R2 ;  /* 0x0000340201007387 */ /* 0x0001e20000100800 */
[----:B------:R-:W-:Y:S01]  /*1210*/  IMAD.U32 R3, RZ, RZ, UR9 ;  /* 0x00000009ff037e24 */ /* 0x000fe2000f8e00ff */
[----:B------:R-:W-:Y:S01]  /*1220*/  @UP1 ULEA.HI.X UR11, UR4, UR11, UR12, 0x2, UP0 ;  /* 0x0000000b040b1291 */ /* 0x000fe200080f140c */
[----:B------:R-:W-:Y:S02]  /*1230*/  IMAD.U32 R4, RZ, RZ, UR10 ;  /* 0x0000000aff047e24 */ /* 0x000fe4000f8e00ff */
[----:B------:R-:W-:Y:S01]  /*1240*/  ULDC UR4, c[0x0][0x424] ;  /* 0x0001090000047ab9 */ /* 0x000fe20000000800 */
[----:B0-----:R-:W-:Y:S01]  /*1250*/  IMAD.U32 R2, RZ, RZ, UR8 ;  /* 0x00000008ff027e24 */ /* 0x001fe2000f8e00ff */
[----:B------:R-:W-:-:S05]  /*1260*/  ULDC.64 UR8, c[0x0][0x418] ;  /* 0x0001060000087ab9 */ /* 0x000fca0000000a00 */
[----:B------:R-:W2:Y:S01]  /*1270*/  @P0 LDG.E R2, desc[UR36][R2.64] ;  /* 0x0000002402020981 */ /* 0x000ea2000c1e1900 */
[----:B------:R-:W-:-:S05]  /*1280*/  IMAD.U32 R5, RZ, RZ, UR11 ;  /* 0x0000000bff057e24 */ /* 0x000fca000f8e00ff */
[----:B---3--:R-:W3:Y:S01]  /*1290*/  @P1 LDG.E R4, desc[UR36][R4.64] ;  /* 0x0000002404041981 */ /* 0x008ee2000c1e1900 */
[----:B------:R-:W-:Y:S02]  /*12a0*/  UISETP.NE.U32.AND UP0, UPT, UR8, URZ, UPT ;  /* 0x0000003f0800728c */ /* 0x000fe4000bf05070 */
[----:B------:R-:W-:Y:S02]  /*12b0*/  ULOP3.LUT UR8, UR5, 0xff000000, URZ, 0xc0, !UPT ;  /* 0xff00000005087892 */ /* 0x000fe4000f8ec03f */
[----:B------:R-:W-:-:S04]  /*12c0*/  UISETP.NE.AND.EX UP0, UPT, UR9, URZ, UPT, UP0 ;  /* 0x0000003f0900728c */ /* 0x000fc8000bf05300 */
[----:B------:R-:W-:-:S04]  /*12d0*/  USEL UR4, UR4, 0x1, UP0 ;  /* 0x0000000104047887 */ /* 0x000fc80008000000 */
[----:B------:R-:W-:Y:S01]  /*12e0*/  UIMAD UR4, UR4, UR7, URZ ;  /* 0x00000007040472a4 */ /* 0x000fe2000f8e023f */
[----:B--2---:R-:W-:Y:S01]  /*12f0*/  @P0 R2UR UR61, R2 ;  /* 0x00000000023d02ca */ /* 0x004fe200000e0000 */
[----:B------:R-:W-:-:S05]  /*1300*/  IMAD.U32 R2, RZ, RZ, UR6 ;  /* 0x00000006ff027e24 */ /* 0x000fca000f8e00ff */
[----:B------:R0:W-:Y:S01]  /*1310*/  STL [R1+0x2c], R2 ;  /* 0x00002c0201007387 */ /* 0x0001e20000100800 */
[----:B---3--:R-:W-:Y:S01]  /*1320*/  @P1 R2UR UR4, R4 ;  /* 0x00000000040412ca */ /* 0x008fe200000e0000 */
[----:B----4-:R-:W-:-:S14]  /*1330*/  @P1 BRA `(.L_x_178) ;  /* 0x0000000000381947 */ /* 0x010fdc0003800000 */
[----:B------:R-:W-:Y:S02]  /*1340*/  ULDC.64 UR6, c[0x0][0xa08] ;  /* 0x0002820000067ab9 */ /* 0x000fe40000000a00 */
[----:B------:R-:W-:-:S04]  /*1350*/  ISETP.NE.U32.AND P0, PT, RZ, UR6, PT ;  /* 0x00000006ff007c0c */ /* 0x000fc8000bf05070 */
[----:B------:R-:W-:-:S13]  /*1360*/  ISETP.NE.AND.EX P0, PT, RZ, UR7, PT, P0 ;  /* 0x00000007ff007c0c */ /* 0x000fda000bf05300 */
[----:B------:R-:W-:Y:S05]  /*1370*/  @!P0 BRA `(.L_x_178) ;  /* 0x0000000000288947 */ /* 0x000fea0003800000 */
[----:B------:R-:W-:Y:S01]  /*1380*/  R2UR UR4, R0 ;  /* 0x00000000000472ca */ /* 0x000fe200000e0000 */
[----:B------:R-:W-:-:S12]  /*1390*/  ULDC.64 UR6, c[0x0][0xa08] ;  /* 0x0002820000067ab9 */ /* 0x000fd80000000a00 */
[----:B------:R-:W-:-:S06]  /*13a0*/  UIMAD.WIDE UR6, UR4, 0x4, UR6 ;  /* 0x00000004040678a5 */ /* 0x000fcc000f8e0206 */
[----:B0-----:R-:W-:Y:S02]  /*13b0*/  IMAD.U32 R2, RZ, RZ, UR6 ;  /* 0x00000006ff027e24 */ /* 0x001fe4000f8e00ff */
[----:B------:R-:W-:-:S05]  /*13c0*/  IMAD.U32 R3, RZ, RZ, UR7 ;  /* 0x00000007ff037e24 */ /* 0x000fca000f8e00ff */
[----:B------:R-:W2:Y:S04]  /*13d0*/  LDG.E R4, desc[UR36][R2.64] ;  /* 0x0000002402047981 */ /* 0x000ea8000c1e1900 */
[----:B------:R-:W3:Y:S01]  /*13e0*/  LDG.E R0, desc[UR36][R2.64+0x4] ;  /* 0x0000042402007981 */ /* 0x000ee2000c1e1900 */
[----:B--2---:R-:W-:Y:S02]  /*13f0*/  R2UR UR4, R4 ;  /* 0x00000000040472ca */ /* 0x004fe400000e0000 */
[----:B---3--:R-:W-:-:S13]  /*1400*/  R2UR UR6, R0 ;  /* 0x00000000000672ca */ /* 0x008fda00000e0000 */
[----:B------:R-:W-:-:S12]  /*1410*/  UIADD3 UR4, -UR4, UR6, URZ ;  /* 0x0000000604047290 */ /* 0x000fd8000fffe13f */
.L_x_178:
[----:B------:R-:W-:Y:S02]  /*1420*/  UIADD3 UR61, -UR61, UR4, URZ ;  /* 0x000000043d3d7290 */ /* 0x000fe4000fffe13f */
[----:B------:R-:W-:Y:S02]  /*1430*/  ULOP3.LUT UR4, UR5, 0xff0000, URZ, 0xc0, !UPT ;  /* 0x00ff000005047892 */ /* 0x000fe4000f8ec03f */
[----:B------:R-:W-:Y:S02]  /*1440*/  UISETP.GE.AND UP0, UPT, UR61, 0x1, UPT ;  /* 0x000000013d00788c */ /* 0x000fe4000bf06270 */
[----:B------:R-:W-:Y:S02]  /*1450*/  USHF.R.U32.HI UR8, URZ, 0x8, UR8 ;  /* 0x000000083f087899 */ /* 0x000fe40008011608 */
[----:B------:R-:W-:Y:S02]  /*1460*/  UIADD3 UR6, UR61, 0x4f, URZ ;  /* 0x0000004f3d067890 */ /* 0x000fe4000fffe03f */
[----:B------:R-:W-:Y:S01]  /*1470*/  PLOP3.LUT P0, PT, PT, PT, UP0, 0x80, 0x0 ;  /* 0x000000000000781c */ /* 0x000fe20003f0f008 */
[----:B------:R-:W-:-:S02]  /*1480*/  ULEA.HI UR8, UR4, UR8, URZ, 0x10 ;  /* 0x0000000804087291 */ /* 0x000fc4000f8f803f */
[----:B------:R-:W-:Y:S02]  /*1490*/  UIMAD.WIDE UR6, UR6, 0x66666667, URZ ;  /* 0x66666667060678a5 */ /* 0x000fe4000f8e023f */
[----:B------:R-:W-:Y:S02]  /*14a0*/  ULOP3.LUT UR4, UR8, 0xff, URZ, 0xc0, !UPT ;  /* 0x000000ff08047892 */ /* 0x000fe4000f8ec03f */
[----:B------:R-:W-:Y:S02]  /*14b0*/  ULOP3.LUT UR9, UR5, 0xffff, URZ, 0xc0, !UPT ;  /* 0x0000ffff05097892 */ /* 0x000fe4000f8ec03f */
[----:B------:R-:W-:Y:S02]  /*14c0*/  USHF.R.U32.HI UR5, URZ, 0x10, UR8 ;  /* 0x000000103f057899 */ /* 0x000fe40008011608 */
[----:B------:R-:W-:Y:S01]  /*14d0*/  USHF.R.U32.HI UR6, URZ, 0x1f, UR7 ;  /* 0x0000001f3f067899 */ /* 0x000fe20008011607 */
[----:B------:R-:W-:Y:S01]  /*14e0*/  IMAD.U32 R215, RZ, RZ, UR4 ;  /* 0x00000004ffd77e24 */ /* 0x000fe2000f8e00ff */
[----:B------:R-:W-:Y:S01]  /*14f0*/  UMOV UR4, URZ ;  /* 0x0000003f00047c82 */ /* 0x000fe20008000000 */
[----:B------:R-:W-:Y:S01]  /*1500*/  IMAD.U32 R216, RZ, RZ, UR9 ;  /* 0x00000009ffd87e24 */ /* 0x000fe2000f8e00ff */
[----:B------:R-:W-:Y:S01]  /*1510*/  ULEA.HI.SX32 UR9, UR7, UR6, 0x1b ;  /* 0x0000000607097291 */ /* 0x000fe2000f8fda3f */
[----:B------:R-:W-:Y:S01]  /*1520*/  IMAD.U32 R212, RZ, RZ, UR5 ;  /* 0x00000005ffd47e24 */ /* 0x000fe2000f8e00ff */
[----:B------:R-:W-:Y:S10]  /*1530*/  @!P0 BRA `(.L_x_179) ;  /* 0x0000000000948947 */ /* 0x000ff40003800000 */
[----:B------:R-:W-:Y:S01]  /*1540*/  R2UR UR5, R212 ;  /* 0x00000000d40572ca */ /* 0x000fe200000e0000 */
[----:B------:R-:W-:-:S12]  /*1550*/  ULDC UR4, c[0x0][0x9f0] ;  /* 0x00027c0000047ab9 */ /* 0x000fd80000000800 */
[----:B------:R-:W-:-:S04]  /*1560*/  UISETP.NE.AND UP0, UPT, UR5, URZ, UPT ;  /* 0x0000003f0500728c */ /* 0x000fc8000bf05270 */
[----:B------:R-:W-:-:S03]  /*1570*/  USEL UR10, UR5, UR4, UP0 ;  /* 0x00000004050a7287 */ /* 0x000fc60008000000 */
[----:B------:R-:W-:Y:S01]  /*1580*/  UMOV UR4, URZ ;  /* 0x0000003f00047c82 */ /* 0x000fe20008000000 */
[----:B------:R-:W-:Y:S02]  /*1590*/  UIADD3 UR6, UR9, -0x1, UR10 ;  /* 0xffffffff09067890 */ /* 0x000fe4000fffe00a */
[----:B------:R-:W-:-:S04]  /*15a0*/  IMAD.U32 R3, RZ, RZ, UR10 ;  /* 0x0000000aff037e24 */ /* 0x000fc8000f8e00ff */
[----:B------:R-:W-:Y:S01]  /*15b0*/  IMAD.U32 R4, RZ, RZ, UR6 ;  /* 0x00000006ff047e24 */ /* 0x000fe2000f8e00ff */
[-C--:B------:R-:W-:Y:S01]  /*15c0*/  IABS R0, R3.reuse ;  /* 0x0000000300007213 */ /* 0x080fe20000000000 */
[----:B------:R-:W-:Y:S01]  /*15d0*/  ULOP3.LUT UR6, UR6, UR10, URZ, 0x3c, !UPT ;  /* 0x0000000a06067292 */ /* 0x000fe2000f8e3c3f */
[----:B------:R-:W-:Y:S02]  /*15e0*/  IABS R5, R3 ;  /* 0x0000000300057213 */ /* 0x000fe40000000000 */
[----:B------:R-:W-:Y:S02]  /*15f0*/  R2UR UR11, R0 ;  /* 0x00000000000b72ca */ /* 0x000fe400000e0000 */
[----:B------:R-:W-:-:S05]  /*1600*/  IABS R4, R4 ;  /* 0x0000000400047213 */ /* 0x000fca0000000000 */
[----:B------:R-:W-:-:S05]  /*1610*/  IMAD.MOV.U32 R3, RZ, RZ, R4 ;  /* 0x000000ffff037224 */ /* 0x000fca00078e0004 */
[----:B------:R-:W-:Y:S01]  /*1620*/  R2UR UR8, R3 ;  /* 0x00000000030872ca */ /* 0x000fe200000e0000 */
[----:B------:R-:W1:Y:S08]  /*1630*/  I2F.RP R0, UR11 ;  /* 0x0000000b00007d06 */ /* 0x000e700008209400 */
[----:B-1----:R-:W0:Y:S02]  /*1640*/  MUFU.RCP R0, R0 ;  /* 0x0000000000007308 */ /* 0x002e240000001000 */
        /* <DEDUP_REMOVED lines=20> */
.L_x_179:
[----:B------:R-:W-:Y:S01]  /*1790*/  R2UR UR5, R215 ;  /* 0x00000000d70572ca */ /* 0x000fe200000e0000 */
[----:B------:R-:W-:Y:S01]  /*17a0*/  IMAD.U32 R3, RZ, RZ, UR4 ;  /* 0x00000004ff037e24 */ /* 0x000fe2000f8e00ff */
[----:B------:R-:W-:Y:S01]  /*17b0*/  MOV R0, UR9 ;  /* 0x0000000900007c02 */ /* 0x000fe20008000f00 */
[----:B0-----:R-:W-:Y:S01]  /*17c0*/  IMAD.MOV.U32 R2, RZ, RZ, RZ ;  /* 0x000000ffff027224 */ /* 0x001fe200078e00ff */
[----:B------:R-:W-:Y:S02]  /*17d0*/  PLOP3.LUT P0, PT, PT, PT, PT, 0x80, 0x0 ;  /* 0x000000000000781c */ /* 0x000fe40003f0f070 */
[----:B------:R-:W-:Y:S02]  /*17e0*/  CS2R R150, SRZ ;  /* 0x0000000000967805 */ /* 0x000fe4000001ff00 */
[----:B------:R-:W-:Y:S02]  /*17f0*/  CS2R R148, SRZ ;  /* 0x0000000000947805 */ /* 0x000fe4000001ff00 */
[----:B------:R-:W-:-:S02]  /*1800*/  CS2R R146, SRZ ;  /* 0x0000000000927805 */ /* 0x000fc4000001ff00 */
[----:B------:R-:W-:Y:S02]  /*1810*/  CS2R R144, SRZ ;  /* 0x0000000000907805 */ /* 0x000fe4000001ff00 */
[----:B------:R-:W-:Y:S02]  /*1820*/  CS2R R142, SRZ ;  /* 0x00000000008e7805 */ /* 0x000fe4000001ff00 */
[----:B------:R-:W-:Y:S02]  /*1830*/  CS2R R140, SRZ ;  /* 0x00000000008c7805 */ /* 0x000fe4000001ff00 */
[----:B------:R-:W-:Y:S02]  /*1840*/  CS2R R138, SRZ ;  /* 0x00000000008a7805 */ /* 0x000fe4000001ff00 */
[----:B------:R-:W-:Y:S01]  /*1850*/  CS2R R136, SRZ ;  /* 0x0000000000887805 */ /* 0x000fe2000001ff00 */
[----:B------:R-:W-:Y:S01]  /*1860*/  UIMAD UR5, UR5, UR4, URZ ;  /* 0x00000004050572a4 */ /* 0x000fe2000f8e023f */
[----:B------:R-:W-:-:S02]  /*1870*/  CS2R R134, SRZ ;  /* 0x0000000000867805 */ /* 0x000fc4000001ff00 */
[----:B------:R-:W-:Y:S02]  /*1880*/  CS2R R132, SRZ ;  /* 0x0000000000847805 */ /* 0x000fe4000001ff00 */
[----:B------:R-:W-:Y:S02]  /*1890*/  CS2R R130, SRZ ;  /* 0x0000000000827805 */ /* 0x000fe4000001ff00 */
[----:B------:R-:W-:Y:S02]  /*18a0*/  CS2R R128, SRZ ;  /* 0x0000000000807805 */ /* 0x000fe4000001ff00 */
[----:B------:R-:W-:Y:S02]  /*18b0*/  CS2R R126, SRZ ;  /* 0x00000000007e7805 */ /* 0x000fe4000001ff00 */
[----:B------:R-:W-:Y:S01]  /*18c0*/  VIADDMNMX R3, R3, UR5, R0, PT ;  /* 0x0000000503037c46 */ /* 0x000fe2000b800100 */
[----:B------:R-:W-:Y:S01]  /*18d0*/  IMAD.U32 R22, RZ, RZ, UR5 ;  /* 0x00000005ff167e24 */ /* 0x000fe2000f8e00ff */
[----:B------:R-:W-:Y:S01]  /*18e0*/  CS2R R124, SRZ ;  /* 0x00000000007c7805 */ /* 0x000fe2000001ff00 */
[----:B------:R-:W-:Y:S01]  /*18f0*/  IMAD.MOV.U32 R0, RZ, RZ, RZ ;  /* 0x000000ffff007224 */ /* 0x000fe200078e00ff */
[----:B------:R-:W-:-:S02]  /*1900*/  R2UR UR60, R3 ;  /* 0x00000000033c72ca */ /* 0x000fc400000e0000 */
        /* <DEDUP_REMOVED lines=11> */
[----:B------:R-:W-:Y:S01]  /*19c0*/  CS2R R100, SRZ ;  /* 0x0000000000647805 */ /* 0x000fe2000001ff00 */
[----:B------:R-:W-:Y:S01]  /*19d0*/  UISETP.GT.AND UP0, UPT, UR60, UR5, UPT ;  /* 0x000000053c00728c */ /* 0x000fe2000bf04270 */
[----:B------:R-:W-:-:S02]  /*19e0*/  CS2R R98, SRZ ;  /* 0x0000000000627805 */ /* 0x000fc4000001ff00 */
[----:B------:R-:W-:Y:S02]  /*19f0*/  CS2R R96, SRZ ;  /* 0x0000000000607805 */ /* 0x000fe4000001ff00 */
[----:B------:R-:W-:Y:S02]  /*1a00*/  CS2R R94, SRZ ;  /* 0x00000000005e7805 */ /* 0x000fe4000001ff00 */
[----:B------:R-:W-:Y:S02]  /*1a10*/  CS2R R92, SRZ ;  /* 0x00000000005c7805 */ /* 0x000fe4000001ff00 */
[----:B------:R-:W-:Y:S02]  /*1a20*/  CS2R R90, SRZ ;  /* 0x00000000005a7805 */ /* 0x000fe4000001ff00 */
[----:B------:R-:W-:Y:S02]  /*1a30*/  PLOP3.LUT P1, PT, PT, PT, UP0, 0x80, 0x0 ;  /* 0x000000000000781c */ /* 0x000fe40003f2f008 */
        /* <DEDUP_REMOVED lines=33> */
[----:B------:R-:W-:Y:S06]  /*1c50*/  @!P1 BRA `(.L_x_180) ;  /* 0x0000009c00509947 */ /* 0x000fec0003800000 */
[----:B------:R-:W0:Y:S01]  /*1c60*/  S2R R0, SR_TID.X ;  /* 0x0000000000007919 */ /* 0x000e220000002100 */
[----:B------:R-:W1:Y:S01]  /*1c70*/  S2UR UR7, SR_CgaCtaId ;  /* 0x00000000000779c3 */ /* 0x000e620000008800 */
[----:B------:R-:W-:Y:S02]  /*1c80*/  UMOV UR6, 0x400 ;  /* 0x0000040000067882 */ /* 0x000fe40000000000 */
[----:B-1----:R-:W-:-:S04]  /*1c90*/  ULEA UR6, UR7, UR6, 0x18 ;  /* 0x0000000607067291 */ /* 0x002fc8000f8ec03f */
[----:B------:R-:W-:Y:S01]  /*1ca0*/  UIADD3 UR6, UR6, 0x14400, URZ ;  /* 0x0001440006067890 */ /* 0x000fe2000fffe03f */
[----:B0-----:R-:W-:-:S03]  /*1cb0*/  VIADD R0, R0, 0xffffff80 ;  /* 0xffffff8000007836 */ /* 0x001fc60000000000 */
[----:B------:R-:W-:Y:S02]  /*1cc0*/  ULOP3.LUT UP0, URZ, UR6, 0x9f, URZ, 0xc0, !UPT ;  /* 0x0000009f063f7892 */ /* 0x000fe4000f80c03f */
[----:B------:R-:W-:-:S04]  /*1cd0*/  SHF.R.S32.HI R3, RZ, 0x1f, R0 ;  /* 0x0000001fff037819 */ /* 0x000fc80000011400 */
[----:B------:R-:W-:Y:S02]  /*1ce0*/  PLOP3.LUT P0, PT, PT, PT, UP0, 0x80, 0x0 ;  /* 0x000000000000781c */ /* 0x000fe40003f0f008 */
[----:B------:R-:W-:-:S04]  /*1cf0*/  LEA.HI R3, R3, R0, RZ, 0x7 ;  /* 0x0000000003037211 */ /* 0x000fc800078f38ff */
[----:B------:R-:W-:-:S06]  /*1d00*/  SHF.R.S32.HI R3, RZ, 0x7, R3 ;  /* 0x00000007ff037819 */ /* 0x000fcc0000011403 */
[----:B------:R-:W0:Y:S02]  /*1d10*/  SHFL.IDX PT, R3, R3, RZ, 0x1f ;  /* 0x00001fff03037589 */ /* 0x000e2400000e0000 */
[----:B0-----:R-:W-:-:S13]  /*1d20*/  R2UR UR4, R3 ;  /* 0x00000000030472ca */ /* 0x001fda00000e0000 */
        /* <DEDUP_REMOVED lines=10> */
[----:B------:R-:W-:Y:S01]  /*1dd0*/  IMAD.U32 R4, RZ, RZ, UR4 ;  /* 0x00000004ff047e24 */ /* 0x000fe2000f8e00ff */
[----:B------:R0:W1:Y:S01]  /*1de0*/  LDC.64 R2, c[0x4][R0] ;  /* 0x0100000000027b82 */ /* 0x0000620000000a00 */
[----:B------:R-:W-:Y:S01]  /*1df0*/  IMAD.U32 R5, RZ, RZ, UR5 ;  /* 0x00000005ff057e24 */ /* 0x000fe2000f8e00ff */
[----:B------:R-:W-:Y:S01]  /*1e00*/  ULDC.64 UR4, c[0x4][0xb0] ;  /* 0x01002c0000047ab9 */ /* 0x000fe20000000a00 */
[----:B------:R-:W-:Y:S02]  /*1e10*/  IMAD.U32 R10, RZ, RZ, UR6 ;  /* 0x00000006ff0a7e24 */ /* 0x000fe4000f8e00ff */
[----:B------:R-:W-:Y:S02]  /*1e20*/  IMAD.U32 R6, RZ, RZ, UR4 ;  /* 0x00000004ff067e24 */ /* 0x000fe4000f8e00ff */
[----:B------:R-:W-:-:S02]  /*1e30*/  IMAD.U32 R7, RZ, RZ, UR5 ;  /* 0x00000005ff077e24 */ /* 0x000fc4000f8e00ff */
[----:B------:R-:W-:Y:S02]  /*1e40*/  IMAD.U32 R11, RZ, RZ, UR7 ;  /* 0x00000007ff0b7e24 */ /* 0x000fe4000f8e00ff */
[----:B------:R-:W-:Y:S02]  /*1e50*/  IMAD.MOV.U32 R8, RZ, RZ, 0x70 ;  /* 0x00000070ff087424 */ /* 0x000fe400078e00ff */
[----:B------:R-:W-:Y:S02]  /*1e60*/  IMAD.MOV.U32 R12, RZ, RZ, 0x1 ;  /* 0x00000001ff0c7424 */ /* 0x000fe400078e00ff */
[----:B0-----:R-:W-:-:S07]  /*1e70*/  IMAD.MOV.U32 R13, RZ, RZ, RZ ;  /* 0x000000ffff0d7224 */ /* 0x001fce00078e00ff */
[----:B------:R-:W-:-:S07]  /*1e80*/  LEPC R20, `(.L_x_181) ;  /* 0x000000001014794e */ /* 0x000fce0000000000 */
[----:B-1----:R-:W-:Y:S05]  /*1e90*/  CALL.ABS.NOINC R2 ;  /* 0x0000000002007343 */ /* 0x002fea0003c00000 */
.L_x_181:
[----:B------:R-:W2:Y:S04]  /*1ea0*/  LDL R17, [R1+0x38] ;  /* 0x0000380001117983 */ /* 0x000ea80000100800 */
[----:B------:R-:W3:Y:S01]  /*1eb0*/  LDL R2, [R1+0x4c] ;  /* 0x00004c0001027983 */ /* 0x000ee20000100800 */
[----:B------:R-:W0:Y:S01]  /*1ec0*/  S2UR UR5, SR_CgaCtaId ;  /* 0x00000000000579c3 */ /* 0x000e220000008800 */
[----:B------:R-:W-:Y:S01]  /*1ed0*/  MOV R5, 0x400 ;  /* 0x0000040000057802 */ /* 0x000fe20000000f00 */
[----:B0-----:R-:W-:-:S05]  /*1ee0*/  IMAD.U32 R6, RZ, RZ, UR5 ;  /* 0x00000005ff067e24 */ /* 0x001fca000f8e00ff */
[----:B------:R-:W-:Y:S02]  /*1ef0*/  LEA R5, R6, R5, 0x18 ;  /* 0x0000000506057211 */ /* 0x000fe400078ec0ff */
[----:B--2---:R-:W-:Y:S02]  /*1f00*/  R2UR UR7, R17 ;  /* 0x00000000110772ca */ /* 0x004fe400000e0000 */
[----:B---3--:R-:W-:-:S11]  /*1f10*/  R2UR UR6, R2 ;  /* 0x00000000020672ca */ /* 0x008fd600000e0000 */
[----:B------:R-:W-:-:S04]  /*1f20*/  ULEA.HI UR4, UR7, UR7, URZ, 0x1 ;  /* 0x0000000707047291 */ /* 0x000fc8000f8f083f */
[----:B------:R-:W-:Y:S01]  /*1f30*/  ULOP3.LUT UR4, UR4, 0xfffffffe, URZ, 0xc0, !UPT ;  /* 0xfffffffe04047892 */ /* 0x000fe2000f8ec03f */
[----:B------:R-:W-:-:S03]  /*1f40*/  MOV R2, UR6 ;  /* 0x0000000600027c02 */ /* 0x000fc60008000f00 */
[----:B------:R-:W-:Y:S01]  /*1f50*/  UIADD3 UR4, UR7, -UR4, URZ ;  /* 0x8000000407047290 */ /* 0x000fe2000fffe03f */
[----:B------:R-:W-:-:S05]  /*1f60*/  ISETP.NE.AND P0, PT, R2, 0x3, PT ;  /* 0x000000030200780c */ /* 0x000fca0003f05270 */
[----:B------:R-:W-:-:S05]  /*1f70*/  IMAD.U32 R0, RZ, RZ, UR4 ;  /* 0x00000004ff007e24 */ /* 0x000fca000f8e00ff */
[----:B------:R-:W-:-:S04]  /*1f80*/  SHF.L.U32 R0, R0, 0x1f, RZ ;  /* 0x0000001f00007819 */ /* 0x000fc800000006ff */
[----:B------:R-:W0:Y:S02]  /*1f90*/  SYNCS.PHASECHK.TRANS64.TRYWAIT P1, [R5+URZ+0x38800], R0 ;  /* 0x03880000050075a7 */ /* 0x000e24000802017f */
[----:B0-----:R-:W-:Y:S05]  /*1fa0*/  @!P1 BRA `(.L_x_182) ;  /* 0x00000140009c9947 */ /* 0x001fea0003800000 */
.L_x_314:
[----:B------:R-:W-:Y:S05]  /*1fb0*/  @!P0 BRA `(.L_x_183) ;  /* 0x0000000000048947 */ /* 0x000fea0003800000 */
[----:B------:R-:W-:Y:S01]  /*1fc0*/  BPT.TRAP 0x1 ;  /* 0x000000040000795c */ /* 0x000fe20000300000 */
.L_x_183:
[----:B------:R-:W-:Y:S01]  /*1fd0*/  R2UR UR4, R16 ;  /* 0x00000000100472ca */ /* 0x000fe200000e0000 */
[----:B0-----:R-:W-:-:S04]  /*1fe0*/  IMAD.U32 R0, RZ, RZ, UR38 ;  /* 0x00000026ff007e24 */ /* 0x001fc8000f8e00ff */
[----:B------:R-:W-:-:S08]  /*1ff0*/  IMAD R0, R0, 0x8, R5 ;  /* 0x0000000800007824 */ /* 0x000fd000078e0205 */
[----:B------:R-:W-:-:S05]  /*2000*/  IMAD.U32 R3, RZ, RZ, UR4 ;  /* 0x00000004ff037e24 */ /* 0x000fca000f8e00ff */
[----:B------:R-:W-:-:S04]  /*2010*/  SHF.L.U32 R3, R3, 0x1f, RZ ;  /* 0x0000001f03037819 */ /* 0x000fc800000006ff */
[----:B------:R0:W1:Y:S01]  /*2020*/  SYNCS.PHASECHK.TRANS64.TRYWAIT P1, [R0+URZ+0x38830], R3 ;  /* 0x03883003000075a7 */ /* 0x000062000802017f */
[----:B------:R-:W-:Y:S05]  /*2030*/  @!P0 BRA `(.L_x_184) ;  /* 0x0000000000048947 */ /* 0x000fea0003800000 */
[----:B------:R-:W-:Y:S01]  /*2040*/  BPT.TRAP 0x1 ;  /* 0x000000040000795c */ /* 0x000fe20000300000 */
.L_x_184:
[----:B------:R-:W-:Y:S01]  /*2050*/  IMAD.MOV.U32 R151, RZ, RZ, RZ ;  /* 0x000000ffff977224 */ /* 0x000fe200078e00ff */
[----:B-1----:R-:W-:Y:S06]  /*2060*/  @P1 BRA `(.L_x_185) ;  /* 0x0000000000081947 */ /* 0x002fec0003800000 */
[----:B------:R-:W1:Y:S02]  /*2070*/  SYNCS.PHASECHK.TRANS64.TRYWAIT P1, [R0+URZ+0x38830], R3 ;  /* 0x03883003000075a7 */ /* 0x000e64000802017f */
[----:B-1----:R-:W-:Y:S05]  /*2080*/  @!P1 BRA `(.L_x_186) ;  /* 0x0000014000789947 */ /* 0x002fea0003800000 */
.L_x_185:
[----:B------:R-:W-:Y:S05]  /*2090*/  WARPSYNC.ALL ;  /* 0x0000000000007948 */ /* 0x000fea0003800000 */
[----:B------:R-:W-:Y:S01]  /*20a0*/  R2UR UR4, R5 ;  /* 0x00000000050472ca */ /* 0x000fe200000e0000 */
[----:B------:R-:W-:Y:S01]  /*20b0*/  ULOP3.LUT UR5, UR39, 0x10000, URZ, 0xfc, !UPT ;  /* 0x0001000027057892 */ /* 0x000fe2000f8efc3f */
[----:B------:R-:W-:Y:S01]  /*20c0*/  WARPGROUP.ARRIVE ;  /* 0x00000000000079c5 */ /* 0x000fe20000000000 */
[----:B------:R-:W-:Y:S01]  /*20d0*/  UMOV UR17, 0x40000040 ;  /* 0x4000004000117882 */ /* 0x000fe20000000000 */
[----:B------:R-:W-:Y:S01]  /*20e0*/  UMOV UR19, 0x40000040 ;  /* 0x4000004000137882 */ /* 0x000fe20000000000 */
[----:B------:R-:W-:Y:S01]  /*20f0*/  UMOV UR9, UR17 ;  /* 0x0000001100097c82 */ /* 0x000fe20008000000 */
[----:B------:R-:W-:Y:S01]  /*2100*/  UMOV UR11, 0x40000040 ;  /* 0x40000040000b7882 */ /* 0x000fe20000000000 */
[----:B------:R-:W-:Y:S01]  /*2110*/  UMOV UR13, UR17 ;  /* 0x00000011000d7c82 */ /* 0x000fe20008000000 */
[----:B------:R-:W-:Y:S01]  /*2120*/  UMOV UR16, UR5 ;  /* 0x0000000500107c82 */ /* 0x000fe20008000000 */
[----:B------:R-:W-:Y:S01]  /*2130*/  UMOV UR15, 0x40000040 ;  /* 0x40000040000f7882 */ /* 0x000fe20000000000 */
[----:B------:R-:W-:Y:S01]  /*2140*/  UMOV UR8, UR16 ;  /* 0x0000001000087c82 */ /* 0x000fe20008000000 */
[----:B------:R-:W-:Y:S01]  /*2150*/  UMOV UR12, UR16 ;  /* 0x00000010000c7c82 */ /* 0x000fe20008000000 */
[----:B------:R-:W-:Y:S01]  /*2160*/  IMAD.U32 R18, RZ, RZ, UR16 ;  /* 0x00000010ff127e24 */ /* 0x000fe2000f8e00ff */
[----:B------:R-:W-:Y:S01]  /*2170*/  UIADD3 UR4, UR4, 0x24400, URZ ;  /* 0x0002440004047890 */ /* 0x000fe2000fffe03f */
[----:B------:R-:W-:Y:S01]  /*2180*/  IMAD.U32 R19, RZ, RZ, UR17 ;  /* 0x00000011ff137e24 */ /* 0x000fe2000f8e00ff */
[----:B------:R-:W-:Y:S01]  /*2190*/  UMOV UR23, 0x40000040 ;  /* 0x4000004000177882 */ /* 0x000fe20000000000 */
[----:B------:R-:W-:Y:S01]  /*21a0*/  UMOV UR27, 0x40000040 ;  /* 0x40000040001b7882 */ /* 0x000fe20000000000 */
[----:B------:R-:W-:Y:S01]  /*21b0*/  USHF.R.U32.HI UR4, URZ, 0x4, UR4 ;  /* 0x000000043f047899 */ /* 0x000fe20008011604 */
[----:B------:R-:W-:Y:S01]  /*21c0*/  MOV R7, UR38 ;  /* 0x0000002600077c02 */ /* 0x000fe20008000f00 */
[----:B------:R-:W-:Y:S01]  /*21d0*/  UMOV UR31, 0x40000040 ;  /* 0x40000040001f7882 */ /* 0x000fe20000000000 */
[----:B------:R-:W-:Y:S01]  /*21e0*/  UMOV UR35, 0x40000040 ;  /* 0x4000004000237882 */ /* 0x000fe20000000000 */
[----:B------:R-:W-:Y:S01]  /*21f0*/  ULOP3.LUT UR4, UR4, 0x3fff, URZ, 0xc0, !UPT ;  /* 0x00003fff04047892 */ /* 0x000fe2000f8ec03f */
[----:B------:R-:W-:Y:S01]  /*2200*/  MOV R17, UR37 ;  /* 0x0000002500117c02 */ /* 0x000fe20008000f00 */
[----:B------:R-:W-:Y:S01]  /*2210*/  UMOV UR43, 0x40000040 ;  /* 0x40000040002b7882 */ /* 0x000fe20000000000 */
[----:B------:R-:W-:Y:S01]  /*2220*/  UMOV UR47, 0x40000040 ;  /* 0x40000040002f7882 */ /* 0x000fe20000000000 */
[----:B------:R-:W-:Y:S01]  /*2230*/  ULOP3.LUT UR39, UR4, 0x10000, URZ, 0xfc, !UPT ;  /* 0x0001000004277892 */ /* 0x000fe2000f8efc3f */
[----:B------:R-:W-:Y:S01]  /*2240*/  MOV R20, UR36 ;  /* 0x0000002400147c02 */ /* 0x000fe20008000f00 */
[----:B------:R-:W-:Y:S01]  /*2250*/  UMOV UR51, 0x40000040 ;  /* 0x4000004000337882 */ /* 0x000fe20000000000 */
[----:B------:R-:W-:Y:S01]  /*2260*/  UMOV UR55, 0x40000040 ;  /* 0x4000004000377882 */ /* 0x000fe20000000000 */
[----:B------:R-:W-:Y:S01]  /*2270*/  UIMAD UR4, UR38, 0xa00, UR39 ;  /* 0x00000a00260478a4 */ /* 0x000fe2000f8e0227 */
[----:B------:R-:W-:Y:S01]  /*2280*/  UMOV UR59, 0x40000040 ;  /* 0x40000040003b7882 */ /* 0x000fe20000000000 */
[----:B------:R-:W-:-:S02]  /*2290*/  MOV R4, UR39 ;  /* 0x0000002700047c02 */ /* 0x000fc40008000f00 */
[----:B------:R-:W-:Y:S02]  /*22a0*/  UIADD3 UR10, UR4, 0x80, URZ ;  /* 0x00000080040a7890 */ /* 0x000fe4000fffe03f */
[----:B------:R-:W-:Y:S02]  /*22b0*/  UIADD3 UR14, UR4, 0x100, URZ ;  /* 0x00000100040e7890 */ /* 0x000fe4000fffe03f */
[----:B------:R-:W-:Y:S01]  /*22c0*/  UMOV UR18, UR4 ;  /* 0x0000000400127c82 */ /* 0x000fe20008000000 */
[----:B------:R-:W-:Y:S01]  /*22d0*/  UIADD3 UR6, UR4, 0x180, URZ ;  /* 0x0000018004067890 */ /* 0x000fe2000fffe03f */
[----:B------:R-:W-:Y:S01]  /*22e0*/  HGMMA.64x16x16.F32.BF16 R56, gdesc[UR16], RZ, !UPT, gsb0 ;  /* 0x00200000103879f0 */ /* 0x000fe2000c0018ff */
[----:B------:R-:W-:Y:S01]  /*22f0*/  UIADD3 UR7, UR4, 0x200, URZ ;  /* 0x0000020004077890 */ /* 0x000fe2000fffe03f */
[----:B------:R-:W-:Y:S01]  /*2300*/  UMOV UR19, 0x40000040 ;  /* 0x4000004000137882 */ /* 0x000fe20000000000 */
        /* <DEDUP_REMOVED lines=8> */
[----:B------:R-:W-:Y:S01]  /*2390*/  UIADD3 UR58, UR4, 0x804, URZ ;  /* 0x00000804043a7890 */ /* 0x000fe2000fffe03f */
[----:B------:R-:W-:Y:S01]  /*23a0*/  UMOV UR39, 0x40000040 ;  /* 0x4000004000277882 */ /* 0x000fe20000000000 */
[----:B------:R-:W-:Y:S02]  /*23b0*/  WARPGROUP.DEPBAR.LE gsb0, 0x0 ;  /* 0x00008000000079c5 */ /* 0x000fe40000010000 */
[----:B------:R-:W-:-:S06]  /*23c0*/  WARPGROUP.ARRIVE ;  /* 0x00000000000079c5 */ /* 0x000fcc0000000000 */
[----:B------:R-:W-:Y:S01]  /*23d0*/  HGMMA.64x16x16.F32.BF16 R48, gdesc[UR8], RZ, !UPT, gsb0 ;  /* 0x00200000083079f0 */ /* 0x000fe2000c0018ff */
[----:B------:R-:W-:Y:S01]  /*23e0*/  UMOV UR8, UR16 ;  /* 0x0000001000087c82 */ /* 0x000fe20008000000 */
[----:B------:R-:W-:Y:S01]  /*23f0*/  UMOV UR9, UR17 ;  /* 0x0000001100097c82 */ /* 0x000fe20008000000 */
[----:B------:R-:W-:Y:S01]  /*2400*/  UMOV UR10, UR6 ;  /* 0x00000006000a7c82 */ /* 0x000fe20008000000 */
[----:B------:R-:W-:Y:S01]  /*2410*/  UMOV UR11, 0x40000040 ;  /* 0x40000040000b7882 */ /* 0x000fe20000000000 */
[----:B------:R-:W-:Y:S01]  /*2420*/  UIADD3 UR6, UR5, 0x2, URZ ;  /* 0x0000000205067890 */ /* 0x000fe2000fffe03f */
[----:B------:R-:W-:Y:S02]  /*2430*/  WARPGROUP.DEPBAR.LE gsb0, 0x0 ;  /* 0x00008000000079c5 */ /* 0x000fe40000010000 */
[----:B------:R-:W-:-:S06]  /*2440*/  WARPGROUP.ARRIVE ;  /* 0x00000000000079c5 */ /* 0x000fcc0000000000 */
[----:B------:R-:W-:Y:S01]  /*2450*/  HGMMA.64x16x16.F32.BF16 R40, gdesc[UR12], RZ, !UPT, gsb0 ;  /* 0x002000000c2879f0 */ /* 0x000fe2000c0018ff */
        /* <DEDUP_REMOVED lines=9> */
[----:B------:R-:W-:Y:S01]  /*24f0*/  UMOV UR16, UR6 ;  /* 0x0000000600107c82 */ /* 0x000fe20008000000 */
[----:B------:R-:W-:Y:S01]  /*2500*/  UIADD3 UR6, UR4, 0x2, URZ ;  /* 0x0000000204067890 */ /* 0x000fe2000fffe03f */
[----:B------:R-:W-:Y:S01]  /*2510*/  IMAD.U32 R14, RZ, RZ, UR16 ;  /* 0x00000010ff0e7e24 */ /* 0x000fe2000f8e00ff */
[----:B------:R-:W-:Y:S01]  /*2520*/  UMOV UR17, 0x40000040 ;  /* 0x4000004000117882 */ /* 0x000fe20000000000 */
[----:B------:R-:W-:Y:S01]  /*2530*/  UMOV UR12, UR16 ;  /* 0x00000010000c7c82 */ /* 0x000fe20008000000 */
[----:B------:R-:W-:Y:S01]  /*2540*/  UMOV UR13, UR17 ;  /* 0x00000011000d7c82 */ /* 0x000fe20008000000 */
[----:B------:R-:W-:Y:S01]  /*2550*/  UIADD3 UR7, UR4, 0x202, URZ ;  /* 0x0000020204077890 */ /* 0x000fe2000fffe03f */
[----:B------:R-:W-:Y:S01]  /*2560*/  IMAD.U32 R15, RZ, RZ, UR17 ;  /* 0x00000011ff0f7e24 */ /* 0x000fe2000f8e00ff */
[----:B------:R-:W-:Y:S01]  /*2570*/  UMOV UR18, UR6 ;  /* 0x0000000600127c82 */ /* 0x000fe20008000000 */
[----:B------:R-:W-:Y:S01]  /*2580*/  UIADD3 UR6, UR4, 0x182, URZ ;  /* 0x0000018204067890 */ /* 0x000fe2000fffe03f */
        /* <DEDUP_REMOVED lines=10> */
[----:B------:R-:W-:Y:S02]  /*2630*/  UMOV UR19, 0x40000040 ;  /* 0x4000004000137882 */ /* 0x000fe40000000000 */
        /* <DEDUP_REMOVED lines=134> */
[----:B------:R-:W-:Y:S02]  /*2ea0*/  MOV R2, UR13 ;  /* 0x0000000d00027c02 */ /* 0x000fe40008000f00 */
[----:B01----:R-:W-:Y:S01]  /*2eb0*/  MOV R3, UR12 ;  /* 0x0000000c00037c02 */ /* 0x003fe20008000f00 */
[----:B------:R-:W-:-:S02]  /*2ec0*/  WARPGROUP.DEPBAR.LE gsb0, 0x0 ;  /* 0x00008000000079c5 */ /* 0x000fc40000010000 */
        /* <DEDUP_REMOVED lines=39> */
[----:B------:R-:W-:Y:S01]  /*3140*/  UMOV UR13, 0x40000040 ;  /* 0x40000040000d7882 */ /* 0x000fe20000000000 */
[----:B------:R-:W-:Y:S01]  /*3150*/  UMOV UR15, 0x40000040 ;  /* 0x40000040000f7882 */ /* 0x000fe20000000000 */
[----:B------:R-:W-:Y:S01]  /*3160*/  UMOV UR37, UR13 ;  /* 0x0000000d00257c82 */ /* 0x000fe20008000000 */
[----:B------:R-:W-:Y:S01]  /*3170*/  IMAD.U32 R9, RZ, RZ, UR13 ;  /* 0x0000000dff097e24 */ /* 0x000fe2000f8e00ff */
        /* <DEDUP_REMOVED lines=225> */
[----:B------:R-:W-:-:S07]  /*3f90*/  UIADD3 UR5, UR5, 0xc06, URZ ;  /* 0x00000c0605057890 */ /* 0x000fce000fffe03f */
[----:B------:R-:W-:Y:S01]  /*3fa0*/  UMOV UR12, UR5 ;  /* 0x00000005000c7c82 */ /* 0x000fe20008000000 */
[----:B------:R-:W-:Y:S01]  /*3fb0*/  UIADD3 UR5, UR4, 0x806, URZ ;  /* 0x0000080604057890 */ /* 0x000fe2000fffe03f */
[----:B------:R-:W-:Y:S01]  /*3fc0*/  IMAD.U32 R8, RZ, RZ, UR12 ;  /* 0x0000000cff087e24 */ /* 0x000fe2000f8e00ff */
[----:B------:R-:W-:-:S05]  /*3fd0*/  UMOV UR36, UR12 ;  /* 0x0000000c00247c82 */ /* 0x000fca0008000000 */
        /* <DEDUP_REMOVED lines=58> */
[----:B------:R-:W-:Y:S02]  /*4380*/  R2UR UR39, R4 ;  /* 0x00000000042772ca */ /* 0x000fe400000e0000 */
[----:B------:R-:W-:Y:S02]  /*4390*/  R2UR UR38, R7 ;  /* 0x00000000072672ca */ /* 0x000fe400000e0000 */
[----:B------:R-:W-:Y:S02]  /*43a0*/  R2UR UR37, R17 ;  /* 0x00000000112572ca */ /* 0x000fe400000e0000 */
[----:B------:R-:W-:Y:S01]  /*43b0*/  R2UR UR36, R20 ;  /* 0x00000000142472ca */ /* 0x000fe200000e0000 */
        /* <DEDUP_REMOVED lines=16> */
.L_x_187:
[----:B------:R-:W-:Y:S01]  /*44c0*/  ULDC UR4, c[0x0][0x9d8] ;  /* 0x0002760000047ab9 */ /* 0x000fe20000000800 */
[----:B------:R-:W-:Y:S01]  /*44d0*/  ULDC UR5, c[0x0][0x988] ;  /* 0x0002620000057ab9 */ /* 0x000fe20000000800 */
[----:B------:R-:W-:Y:S01]  /*44e0*/  FMUL.FTZ R58, R58, UR4 ;  /* 0x000000043a3a7c20 */ /* 0x000fe20008410000 */
[----:B------:R-:W-:Y:S01]  /*44f0*/  FMUL.FTZ R56, R56, UR4 ;  /* 0x0000000438387c20 */ /* 0x000fe20008410000 */
[----:B------:R-:W-:Y:S01]  /*4500*/  FMUL.FTZ R57, R57, UR4 ;  /* 0x0000000439397c20 */ /* 0x000fe20008410000 */
[----:B------:R-:W-:Y:S01]  /*4510*/  FMUL.FTZ R60, R60, UR4 ;  /* 0x000000043c3c7c20 */ /* 0x000fe20008410000 */
[----:B------:R0:W-:Y:S01]  /*4520*/  MUFU.TANH R2, R58 ;  /* 0x0000003a00027308 */ /* 0x0001e20000002400 */
[----:B------:R-:W-:Y:S01]  /*4530*/  FMUL.FTZ R59, R59, UR4 ;  /* 0x000000043b3b7c20 */ /* 0x000fe20008410000 */
[----:B------:R-:W-:Y:S01]  /*4540*/  FMUL.FTZ R61, R61, UR4 ;  /* 0x000000043d3d7c20 */ /* 0x000fe20008410000 */
[----:B------:R-:W-:Y:S01]  /*4550*/  FMUL.FTZ R48, R48, UR4 ;  /* 0x0000000430307c20 */ /* 0x000fe20008410000 */
[----:B------:R-:W-:Y:S01]  /*4560*/  FMUL.FTZ R49, R49, UR4 ;  /* 0x0000000431317c20 */ /* 0x000fe20008410000 */
[----:B------:R-:W-:Y:S01]  /*4570*/  FMUL.FTZ R62, R62, UR4 ;  /* 0x000000043e3e7c20 */ /* 0x000fe20008410000 */
[----:B------:R-:W-:Y:S01]  /*4580*/  FMUL.FTZ R63, R63, UR4 ;  /* 0x000000043f3f7c20 */ /* 0x000fe20008410000 */
[----:B------:R-:W-:Y:S01]  /*4590*/  FMUL.FTZ R52, R52, UR4 ;  /* 0x0000000434347c20 */ /* 0x000fe20008410000 */
[----:B------:R-:W-:Y:S01]  /*45a0*/  MUFU.TANH R56, R56 ;  /* 0x0000003800387308 */ /* 0x000fe20000002400 */
[----:B0-----:R-:W-:-:S02]  /*45b0*/  IMAD.U32 R58, RZ, RZ, UR61 ;  /* 0x0000003dff3a7e24 */ /* 0x001fc4000f8e00ff */
[----:B------:R-:W-:Y:S01]  /*45c0*/  FMUL.FTZ R35, R35, UR4 ;  /* 0x0000000423237c20 */ /* 0x000fe20008410000 */
[----:B------:R-:W-:Y:S01]  /*45d0*/  FMUL.FTZ R50, R50, UR4 ;  /* 0x0000000432327c20 */ /* 0x000fe20008410000 */
[----:B------:R-:W-:Y:S01]  /*45e0*/  FMUL.FTZ R53, R53, UR4 ;  /* 0x0000000435357c20 */ /* 0x000fe20008410000 */
[----:B------:R-:W-:Y:S01]  /*45f0*/  FMUL.FTZ R24, R24, UR4 ;  /* 0x0000000418187c20 */ /* 0x000fe20008410000 */
[----:B------:R-:W-:Y:S01]  /*4600*/  IADD3 R58, R58, 0x50, -R23 ;  /* 0x000000503a3a7810 */ /* 0x000fe20007ffe817 */
[----:B------:R-:W-:Y:S01]  /*4610*/  FMUL.FTZ R40, R40, UR4 ;  /* 0x0000000428287c20 */ /* 0x000fe20008410000 */
[----:B------:R-:W-:Y:S01]  /*4620*/  MUFU.TANH R57, R57 ;  /* 0x0000003900397308 */ /* 0x000fe20000002400 */
[----:B------:R-:W-:Y:S01]  /*4630*/  FMUL.FTZ R25, R25, UR4 ;  /* 0x0000000419197c20 */ /* 0x000fe20008410000 */
[----:B------:R-:W-:Y:S01]  /*4640*/  FMUL.FTZ R41, R41, UR4 ;  /* 0x0000000429297c20 */ /* 0x000fe20008410000 */
[----:B------:R-:W-:Y:S01]  /*4650*/  FMUL.FTZ R51, R51, UR4 ;  /* 0x0000000433337c20 */ /* 0x000fe20008410000 */
        /* <DEDUP_REMOVED lines=12> */
[----:B------:R-:W1:Y:S01]  /*4720*/  MUFU.TANH R60, R60 ;  /* 0x0000003c003c7308 */ /* 0x000e620000002400 */
[----:B0-----:R-:W-:-:S02]  /*4730*/  IMAD.U32 R59, RZ, RZ, UR60 ;  /* 0x0000003cff3b7e24 */ /* 0x001fc4000f8e00ff */
[----:B------:R-:W-:Y:S01]  /*4740*/  FMUL.FTZ R46, R46, UR4 ;  /* 0x000000042e2e7c20 */ /* 0x000fe20008410000 */
[----:B------:R-:W-:Y:S01]  /*4750*/  FMUL.FTZ R37, R37, UR4 ;  /* 0x0000000425257c20 */ /* 0x000fe20008410000 */
[----:B------:R-:W-:Y:S01]  /*4760*/  FMUL.FTZ R34, R34, UR4 ;  /* 0x0000000422227c20 */ /* 0x000fe20008410000 */
[----:B------:R-:W-:Y:S02]  /*4770*/  IMAD R59, R59, -0x50, R58 ;  /* 0xffffffb03b3b7824 */ /* 0x000fe400078e023a */
[----:B------:R-:W-:Y:S01]  /*4780*/  FMUL.FTZ R47, R47, UR4 ;  /* 0x000000042f2f7c20 */ /* 0x000fe20008410000 */
[----:B------:R-:W-:Y:S01]  /*4790*/  P2R R64, PR, RZ, 0x1 ;  /* 0x00000001ff407803 */ /* 0x000fe20000000000 */
[----:B------:R-:W0:Y:S01]  /*47a0*/  MUFU.TANH R61, R61 ;  /* 0x0000003d003d7308 */ /* 0x000e220000002400 */
[----:B------:R-:W-:Y:S01]  /*47b0*/  FMUL.FTZ R27, R27, UR4 ;  /* 0x000000041b1b7c20 */ /* 0x000fe20008410000 */
[C---:B------:R-:W-:Y:S01]  /*47c0*/  ISETP.GT.AND P2, PT, R59.reuse, RZ, PT ;  /* 0x000000ff3b00720c */ /* 0x040fe20003f44270 */
[----:B------:R-:W-:Y:S01]  /*47d0*/  FMUL.FTZ R38, R38, UR4 ;  /* 0x0000000426267c20 */ /* 0x000fe20008410000 */
[----:B------:R-:W-:Y:S01]  /*47e0*/  ISETP.GT.AND P1, PT, R59, 0x1, PT ;  /* 0x000000013b00780c */ /* 0x000fe20003f24270 */
[----:B------:R-:W-:Y:S01]  /*47f0*/  FMUL.FTZ R39, R39, UR4 ;  /* 0x0000000427277c20 */ /* 0x000fe20008410000 */
[C---:B------:R-:W-:Y:S01]  /*4800*/  ISETP.GT.AND P6, PT, R59.reuse, 0x8, PT ;  /* 0x000000083b00780c */ /* 0x040fe20003fc4270 */
[----:B------:R-:W-:Y:S01]  /*4810*/  FMUL.FTZ R26, R26, UR4 ;  /* 0x000000041a1a7c20 */ /* 0x000fe20008410000 */
[----:B------:R-:W2:Y:S01]  /*4820*/  MUFU.TANH R48, R48 ;  /* 0x0000003000307308 */ /* 0x000ea20000002400 */
[----:B------:R-:W-:Y:S01]  /*4830*/  ISETP.GT.AND P5, PT, R59, 0x9, PT ;  /* 0x000000093b00780c */ /* 0x000fe20003fa4270 */
[----:B------:R-:W-:Y:S01]  /*4840*/  FMUL.FTZ R31, R31, UR4 ;  /* 0x000000041f1f7c20 */ /* 0x000fe20008410000 */
[----:B-1----:R-:W-:Y:S01]  /*4850*/  FSEL R60, R60, -INF , P6 ;  /* 0xff8000003c3c7808 */ /* 0x002fe20003000000 */
[----:B------:R-:W-:Y:S01]  /*4860*/  FMUL.FTZ R30, R30, UR4 ;  /* 0x000000041e1e7c20 */ /* 0x000fe20008410000 */
[C---:B------:R-:W-:Y:S01]  /*4870*/  ISETP.GT.AND P4, PT, R59.reuse, 0x10, PT ;  /* 0x000000103b00780c */ /* 0x040fe20003f84270 */
[----:B------:R-:W-:Y:S01]  /*4880*/  UIADD3 UR60, UR60, -0x2, URZ ;  /* 0xfffffffe3c3c7890 */ /* 0x000fe2000fffe03f */
[----:B------:R-:W-:Y:S01]  /*4890*/  ISETP.GT.AND P3, PT, R59, 0x11, PT ;  /* 0x000000113b00780c */ /* 0x000fe20003f64270 */
[----:B------:R1:W3:Y:S01]  /*48a0*/  MUFU.TANH R17, R62 ;  /* 0x0000003e00117308 */ /* 0x0002e20000002400 */
[----:B0-----:R-:W-:Y:S01]  /*48b0*/  FSEL R61, R61, -INF , P5 ;  /* 0xff8000003d3d7808 */ /* 0x001fe20002800000 */
[--C-:B------:R-:W-:Y:S01]  /*48c0*/  IMAD.MOV.U32 R150, RZ, RZ, R151.reuse ;  /* 0x000000ffff967224 */ /* 0x100fe200078e0097 */
[----:B------:R-:W-:Y:S01]  /*48d0*/  FSEL R2, R2, -INF , P2 ;  /* 0xff80000002027808 */ /* 0x000fe20001000000 */
[--C-:B------:R-:W-:Y:S01]  /*48e0*/  IMAD.MOV.U32 R149, RZ, RZ, R151.reuse ;  /* 0x000000ffff957224 */ /* 0x100fe200078e0097 */
[----:B------:R-:W-:Y:S01]  /*48f0*/  FSEL R7, R7, -INF , P1 ;  /* 0xff80000007077808 */ /* 0x000fe20000800000 */
[--C-:B------:R-:W-:Y:S01]  /*4900*/  IMAD.MOV.U32 R148, RZ, RZ, R151.reuse ;  /* 0x000000ffff947224 */ /* 0x100fe200078e0097 */
[----:B------:R-:W-:Y:S01]  /*4910*/  R2UR UR6, R22 ;  /* 0x00000000160672ca */ /* 0x000fe200000e0000 */
[----:B------:R0:W4:Y:S01]  /*4920*/  MUFU.TANH R20, R63 ;  /* 0x0000003f00147308 */ /* 0x0001220000002400 */
[----:B-1----:R-:W-:Y:S01]  /*4930*/  FSEL R62, R56, -INF , P2 ;  /* 0xff800000383e7808 */ /* 0x002fe20001000000 */
[--C-:B------:R-:W-:Y:S01]  /*4940*/  IMAD.MOV.U32 R147, RZ, RZ, R151.reuse ;  /* 0x000000ffff937224 */ /* 0x100fe200078e0097 */
[----:B--2---:R-:W-:Y:S01]  /*4950*/  FSEL R48, R48, -INF , P4 ;  /* 0xff80000030307808 */ /* 0x004fe20002000000 */
[--C-:B------:R-:W-:Y:S01]  /*4960*/  IMAD.MOV.U32 R146, RZ, RZ, R151.reuse ;  /* 0x000000ffff927224 */ /* 0x100fe200078e0097 */
[----:B------:R-:W-:Y:S01]  /*4970*/  ISETP.GT.AND P2, PT, R59, 0x18, PT ;  /* 0x000000183b00780c */ /* 0x000fe20003f44270 */
[--C-:B------:R-:W-:Y:S01]  /*4980*/  IMAD.MOV.U32 R145, RZ, RZ, R151.reuse ;  /* 0x000000ffff917224 */ /* 0x100fe200078e0097 */
[-C--:B------:R-:W-:Y:S01]  /*4990*/  MOV R136, R151.reuse ;  /* 0x0000009700887202 */ /* 0x080fe20000000f00 */
[----:B------:R-:W1:Y:S01]  /*49a0*/  MUFU.TANH R49, R49 ;  /* 0x0000003100317308 */ /* 0x000e620000002400 */
[----:B0-----:R-:W-:Y:S01]  /*49b0*/  FSEL R63, R57, -INF , P1 ;  /* 0xff800000393f7808 */ /* 0x001fe20000800000 */
[--C-:B------:R-:W-:Y:S01]  /*49c0*/  IMAD.MOV.U32 R144, RZ, RZ, R151.reuse ;  /* 0x000000ffff907224 */ /* 0x100fe200078e0097 */
[----:B------:R-:W-:Y:S01]  /*49d0*/  ISETP.GT.AND P1, PT, R59, 0x19, PT ;  /* 0x000000193b00780c */ /* 0x000fe20003f24270 */
[----:B------:R-:W-:Y:S01]  /*49e0*/  UISETP.GE.AND UP0, UPT, UR60, UR6, UPT ;  /* 0x000000063c00728c */ /* 0x000fe2000bf06270 */
[----:B---3--:R-:W-:Y:S01]  /*49f0*/  FSEL R17, R17, -INF , P6 ;  /* 0xff80000011117808 */ /* 0x008fe20003000000 */
[--C-:B------:R-:W-:Y:S01]  /*4a00*/  IMAD.MOV.U32 R143, RZ, RZ, R151.reuse ;  /* 0x000000ffff8f7224 */ /* 0x100fe200078e0097 */
[C---:B------:R-:W-:Y:S01]  /*4a10*/  ISETP.GT.AND P6, PT, R59.reuse, 0x20, PT ;  /* 0x000000203b00780c */ /* 0x040fe20003fc4270 */
[----:B------:R-:W0:Y:S01]  /*4a20*/  MUFU.TANH R52, R52 ;  /* 0x0000003400347308 */ /* 0x000e220000002400 */
[----:B----4-:R-:W-:Y:S01]  /*4a30*/  FSEL R20, R20, -INF , P5 ;  /* 0xff80000014147808 */ /* 0x010fe20002800000 */
[--C-:B------:R-:W-:Y:S01]  /*4a40*/  IMAD.MOV.U32 R142, RZ, RZ, R151.reuse ;  /* 0x000000ffff8e7224 */ /* 0x100fe200078e0097 */
[----:B------:R-:W-:Y:S01]  /*4a50*/  ISETP.GT.AND P5, PT, R59, 0x21, PT ;  /* 0x000000213b00780c */ /* 0x000fe20003fa4270 */
[--C-:B------:R-:W-:Y:S01]  /*4a60*/  IMAD.MOV.U32 R141, RZ, RZ, R151.reuse ;  /* 0x000000ffff8d7224 */ /* 0x100fe200078e0097 */
[-C--:B------:R-:W-:Y:S01]  /*4a70*/  MOV R119, R151.reuse ;  /* 0x0000009700777202 */ /* 0x080fe20000000f00 */
[--C-:B------:R-:W-:Y:S01]  /*4a80*/  IMAD.MOV.U32 R140, RZ, RZ, R151.reuse ;  /* 0x000000ffff8c7224 */ /* 0x100fe200078e0097 */
[-C--:B------:R-:W-:Y:S01]  /*4a90*/  MOV R102, R151.reuse ;  /* 0x0000009700667202 */ /* 0x080fe20000000f00 */
[----:B------:R2:W-:Y:S01]  /*4aa0*/  MUFU.TANH R4, R35 ;  /* 0x0000002300047308 */ /* 0x0005e20000002400 */
[----:B-1----:R-:W-:Y:S01]  /*4ab0*/  FSEL R49, R49, -INF , P3 ;  /* 0xff80000031317808 */ /* 0x002fe20001800000 */
[--C-:B------:R-:W-:Y:S01]  /*4ac0*/  IMAD.MOV.U32 R139, RZ, RZ, R151.reuse ;  /* 0x000000ffff8b7224 */ /* 0x100fe200078e0097 */
[-C--:B------:R-:W-:Y:S01]  /*4ad0*/  MOV R85, R151.reuse ;  /* 0x0000009700557202 */ /* 0x080fe20000000f00 */
[--C-:B------:R-:W-:Y:S01]  /*4ae0*/  IMAD.MOV.U32 R138, RZ, RZ, R151.reuse ;  /* 0x000000ffff8a7224 */ /* 0x100fe200078e0097 */
[----:B------:R-:W-:Y:S01]  /*4af0*/  MOV R68, R151 ;  /* 0x0000009700447202 */ /* 0x000fe20000000f00 */
[----:B------:R-:W-:-:S02]  /*4b00*/  IMAD.MOV.U32 R137, RZ, RZ, R151 ;  /* 0x000000ffff897224 */ /* 0x000fc400078e0097 */
[----:B------:R-:W1:Y:S01]  /*4b10*/  MUFU.TANH R21, R50 ;  /* 0x0000003200157308 */ /* 0x000e620000002400 */
[----:B--2---:R-:W-:Y:S01]  /*4b20*/  FMNMX.FTZ R35, R62, R63, !PT ;  /* 0x0000003f3e237209 */ /* 0x004fe20007810000 */
[--C-:B------:R-:W-:Y:S01]  /*4b30*/  IMAD.MOV.U32 R135, RZ, RZ, R151.reuse ;  /* 0x000000ffff877224 */ /* 0x100fe200078e0097 */
[----:B0-----:R-:W-:Y:S01]  /*4b40*/  FSEL R52, R52, -INF , P2 ;  /* 0xff80000034347808 */ /* 0x001fe20001000000 */
[--C-:B------:R-:W-:Y:S02]  /*4b50*/  IMAD.MOV.U32 R134, RZ, RZ, R151.reuse ;  /* 0x000000ffff867224 */ /* 0x100fe400078e0097 */
[--C-:B------:R-:W-:Y:S02]  /*4b60*/  IMAD.MOV.U32 R133, RZ, RZ, R151.reuse ;  /* 0x000000ffff857224 */ /* 0x100fe400078e0097 */
[----:B------:R-:W0:Y:S01]  /*4b70*/  MUFU.TANH R53, R53 ;  /* 0x0000003500357308 */ /* 0x000e220000002400 */
[--C-:B------:R-:W-:Y:S02]  /*4b80*/  IMAD.MOV.U32 R132, RZ, RZ, R151.reuse ;  /* 0x000000ffff847224 */ /* 0x100fe400078e0097 */
[----:B------:R-:W-:-:S02]  /*4b90*/  IMAD.MOV.U32 R131, RZ, RZ, R151 ;  /* 0x000000ffff837224 */ /* 0x000fc400078e0097 */
[--C-:B------:R-:W-:Y:S02]  /*4ba0*/  IMAD.MOV.U32 R130, RZ, RZ, R151.reuse ;  /* 0x000000ffff827224 */ /* 0x100fe400078e0097 */
[--C-:B------:R-:W-:Y:S01]  /*4bb0*/  IMAD.MOV.U32 R129, RZ, RZ, R151.reuse ;  /* 0x000000ffff817224 */ /* 0x100fe200078e0097 */
[----:B------:R2:W-:Y:S01]  /*4bc0*/  MUFU.TANH R50, R24 ;  /* 0x0000001800327308 */ /* 0x0005e20000002400 */
[----:B-1----:R-:W-:Y:S01]  /*4bd0*/  FSEL R21, R21, -INF , P4 ;  /* 0xff80000015157808 */ /* 0x002fe20002000000 */
[--C-:B------:R-:W-:Y:S01]  /*4be0*/  IMAD.MOV.U32 R128, RZ, RZ, R151.reuse ;  /* 0x000000ffff807224 */ /* 0x100fe200078e0097 */
[----:B------:R-:W-:Y:S01]  /*4bf0*/  ISETP.GT.AND P4, PT, R59, 0x28, PT ;  /* 0x000000283b00780c */ /* 0x000fe20003f84270 */
[--C-:B------:R-:W-:Y:S02]  /*4c00*/  IMAD.MOV.U32 R127, RZ, RZ, R151.reuse ;  /* 0x000000ffff7f7224 */ /* 0x100fe400078e0097 */
[--C-:B------:R-:W-:Y:S02]  /*4c10*/  IMAD.MOV.U32 R126, RZ, RZ, R151.reuse ;  /* 0x000000ffff7e7224 */ /* 0x100fe400078e0097 */
[----:B------:R-:W1:Y:S01]  /*4c20*/  MUFU.TANH R40, R40 ;  /* 0x0000002800287308 */ /* 0x000e620000002400 */
[----:B--2---:R-:W-:Y:S01]  /*4c30*/  FMNMX.FTZ R24, R60, R35, !PT ;  /* 0x000000233c187209 */ /* 0x004fe20007810000 */
[--C-:B------:R-:W-:Y:S01]  /*4c40*/  IMAD.MOV.U32 R125, RZ, RZ, R151.reuse ;  /* 0x000000ffff7d7224 */ /* 0x100fe200078e0097 */
[----:B0-----:R-:W-:Y:S01]  /*4c50*/  FSEL R53, R53, -INF , P1 ;  /* 0xff80000035357808 */ /* 0x001fe20000800000 */
[----:B------:R-:W-:-:S02]  /*4c60*/  IMAD.MOV.U32 R124, RZ, RZ, R151 ;  /* 0x000000ffff7c7224 */ /* 0x000fc400078e0097 */
[--C-:B------:R-:W-:Y:S02]  /*4c70*/  IMAD.MOV.U32 R123, RZ, RZ, R151.reuse ;  /* 0x000000ffff7b7224 */ /* 0x100fe400078e0097 */
[----:B------:R0:W-:Y:S01]  /*4c80*/  MUFU.TANH R58, R25 ;  /* 0x00000019003a7308 */ /* 0x0001e20000002400 */
[--C-:B------:R-:W-:Y:S02]  /*4c90*/  IMAD.MOV.U32 R122, RZ, RZ, R151.reuse ;  /* 0x000000ffff7a7224 */ /* 0x100fe400078e0097 */
[--C-:B------:R-:W-:Y:S02]  /*4ca0*/  IMAD.MOV.U32 R121, RZ, RZ, R151.reuse ;  /* 0x000000ffff797224 */ /* 0x100fe400078e0097 */
[--C-:B------:R-:W-:Y:S02]  /*4cb0*/  IMAD.MOV.U32 R120, RZ, RZ, R151.reuse ;  /* 0x000000ffff787224 */ /* 0x100fe400078e0097 */
[--C-:B------:R-:W-:Y:S01]  /*4cc0*/  IMAD.MOV.U32 R118, RZ, RZ, R151.reuse ;  /* 0x000000ffff767224 */ /* 0x100fe200078e0097 */
[----:B------:R-:W2:Y:S01]  /*4cd0*/  MUFU.TANH R41, R41 ;  /* 0x0000002900297308 */ /* 0x000ea20000002400 */
[----:B0-----:R-:W-:Y:S01]  /*4ce0*/  FMNMX.FTZ R25, R61, R24, !PT ;  /* 0x000000183d197209 */ /* 0x001fe20007810000 */
[--C-:B------:R-:W-:Y:S01]  /*4cf0*/  IMAD.MOV.U32 R117, RZ, RZ, R151.reuse ;  /* 0x000000ffff757224 */ /* 0x100fe200078e0097 */
[----:B-1----:R-:W-:Y:S01]  /*4d00*/  FSEL R40, R40, -INF , P6 ;  /* 0xff80000028287808 */ /* 0x002fe20003000000 */
[--C-:B------:R-:W-:Y:S01]  /*4d10*/  IMAD.MOV.U32 R116, RZ, RZ, R151.reuse ;  /* 0x000000ffff747224 */ /* 0x100fe200078e0097 */
[----:B------:R-:W-:Y:S01]  /*4d20*/  FMNMX.FTZ R24, R48, R25, !PT ;  /* 0x0000001930187209 */ /* 0x000fe20007810000 */
[----:B------:R-:W-:-:S02]  /*4d30*/  IMAD.MOV.U32 R115, RZ, RZ, R151 ;  /* 0x000000ffff737224 */ /* 0x000fc400078e0097 */
[----:B------:R-:W0:Y:S01]  /*4d40*/  MUFU.TANH R51, R51 ;  /* 0x0000003300337308 */ /* 0x000e220000002400 */
[----:B------:R-:W-:Y:S01]  /*4d50*/  FMNMX.FTZ R25, R49, R24, !PT ;  /* 0x0000001831197209 */ /* 0x000fe20007810000 */
[--C-:B------:R-:W-:Y:S02]  /*4d60*/  IMAD.MOV.U32 R114, RZ, RZ, R151.reuse ;  /* 0x000000ffff727224 */ /* 0x100fe400078e0097 */
[--C-:B------:R-:W-:Y:S01]  /*4d70*/  IMAD.MOV.U32 R113, RZ, RZ, R151.reuse ;  /* 0x000000ffff717224 */ /* 0x100fe200078e0097 */
[----:B------:R-:W-:Y:S01]  /*4d80*/  FMNMX.FTZ R24, R52, R25, !PT ;  /* 0x0000001934187209 */ /* 0x000fe20007810000 */
[--C-:B------:R-:W-:Y:S02]  /*4d90*/  IMAD.MOV.U32 R112, RZ, RZ, R151.reuse ;  /* 0x000000ffff707224 */ /* 0x100fe400078e0097 */
[----:B------:R-:W1:Y:S01]  /*4da0*/  MUFU.TANH R44, R44 ;  /* 0x0000002c002c7308 */ /* 0x000e620000002400 */
[----:B------:R-:W-:Y:S01]  /*4db0*/  FMNMX.FTZ R25, R53, R24, !PT ;  /* 0x0000001835197209 */ /* 0x000fe20007810000 */
[--C-:B------:R-:W-:Y:S01]  /*4dc0*/  IMAD.MOV.U32 R111, RZ, RZ, R151.reuse ;  /* 0x000000ffff6f7224 */ /* 0x100fe200078e0097 */
[----:B--2---:R-:W-:Y:S01]  /*4dd0*/  FSEL R41, R41, -INF , P5 ;  /* 0xff80000029297808 */ /* 0x004fe20002800000 */
[----:B------:R-:W-:-:S02]  /*4de0*/  IMAD.MOV.U32 R110, RZ, RZ, R151 ;  /* 0x000000ffff6e7224 */ /* 0x000fc400078e0097 */
[--C-:B------:R-:W-:Y:S02]  /*4df0*/  IMAD.MOV.U32 R109, RZ, RZ, R151.reuse ;  /* 0x000000ffff6d7224 */ /* 0x100fe400078e0097 */
[----:B------:R-:W-:Y:S01]  /*4e00*/  MUFU.TANH R54, R54 ;  /* 0x0000003600367308 */ /* 0x000fe20000002400 */
[----:B0-----:R-:W-:Y:S01]  /*4e10*/  FSEL R24, R51, -INF , P3 ;  /* 0xff80000033187808 */ /* 0x001fe20001800000 */
[--C-:B------:R-:W-:Y:S01]  /*4e20*/  IMAD.MOV.U32 R108, RZ, RZ, R151.reuse ;  /* 0x000000ffff6c7224 */ /* 0x100fe200078e0097 */
[----:B------:R-:W-:Y:S01]  /*4e30*/  ISETP.GT.AND P3, PT, R59, 0x29, PT ;  /* 0x000000293b00780c */ /* 0x000fe20003f64270 */
[--C-:B------:R-:W-:Y:S02]  /*4e40*/  IMAD.MOV.U32 R107, RZ, RZ, R151.reuse ;  /* 0x000000ffff6b7224 */ /* 0x100fe400078e0097 */
[--C-:B------:R-:W-:Y:S02]  /*4e50*/  IMAD.MOV.U32 R106, RZ, RZ, R151.reuse ;  /* 0x000000ffff6a7224 */ /* 0x100fe400078e0097 */
[----:B------:R-:W0:Y:S01]  /*4e60*/  MUFU.TANH R45, R45 ;  /* 0x0000002d002d7308 */ /* 0x000e220000002400 */
[----:B-1----:R-:W-:Y:S01]  /*4e70*/  FSEL R44, R44, -INF , P4 ;  /* 0xff8000002c2c7808 */ /* 0x002fe20002000000 */
[----:B------:R-:W-:-:S02]  /*4e80*/  IMAD.MOV.U32 R105, RZ, RZ, R151 ;  /* 0x000000ffff697224 */ /* 0x000fc400078e0097 */
[--C-:B------:R-:W-:Y:S02]  /*4e90*/  IMAD.MOV.U32 R104, RZ, RZ, R151.reuse ;  /* 0x000000ffff687224 */ /* 0x100fe400078e0097 */
[--C-:B------:R-:W-:Y:S02]  /*4ea0*/  IMAD.MOV.U32 R103, RZ, RZ, R151.reuse ;  /* 0x000000ffff677224 */ /* 0x100fe400078e0097 */
[----:B------:R-:W-:Y:S01]  /*4eb0*/  MUFU.TANH R55, R55 ;  /* 0x0000003700377308 */ /* 0x000fe20000002400 */
[--C-:B------:R-:W-:Y:S02]  /*4ec0*/  IMAD.MOV.U32 R101, RZ, RZ, R151.reuse ;  /* 0x000000ffff657224 */ /* 0x100fe400078e0097 */
[--C-:B------:R-:W-:Y:S02]  /*4ed0*/  IMAD.MOV.U32 R100, RZ, RZ, R151.reuse ;  /* 0x000000ffff647224 */ /* 0x100fe400078e0097 */
[--C-:B------:R-:W-:Y:S02]  /*4ee0*/  IMAD.MOV.U32 R99, RZ, RZ, R151.reuse ;  /* 0x000000ffff637224 */ /* 0x100fe400078e0097 */
[--C-:B------:R-:W-:Y:S01]  /*4ef0*/  IMAD.MOV.U32 R98, RZ, RZ, R151.reuse ;  /* 0x000000ffff627224 */ /* 0x100fe200078e0097 */
[----:B------:R-:W1:Y:S01]  /*4f00*/  MUFU.TANH R32, R32 ;  /* 0x0000002000207308 */ /* 0x000e620000002400 */
[----:B0-----:R-:W-:Y:S01]  /*4f10*/  FSEL R45, R45, -INF , P3 ;  /* 0xff8000002d2d7808 */ /* 0x001fe20001800000 */
        /* <DEDUP_REMOVED lines=8> */
[----:B------:R-:W-:Y:S01]  /*4fa0*/  MUFU.TANH R33, R33 ;  /* 0x0000002100217308 */ /* 0x000fe20000002400 */
[----:B------:R-:W-:-:S02]  /*4fb0*/  IMAD.MOV.U32 R90, RZ, RZ, R151 ;  /* 0x000000ffff5a7224 */ /* 0x000fc400078e0097 */
[--C-:B------:R-:W-:Y:S02]  /*4fc0*/  IMAD.MOV.U32 R89, RZ, RZ, R151.reuse ;  /* 0x000000ffff597224 */ /* 0x100fe400078e0097 */
[--C-:B------:R-:W-:Y:S02]  /*4fd0*/  IMAD.MOV.U32 R88, RZ, RZ, R151.reuse ;  /* 0x000000ffff587224 */ /* 0x100fe400078e0097 */
[--C-:B------:R-:W-:Y:S01]  /*4fe0*/  IMAD.MOV.U32 R87, RZ, RZ, R151.reuse ;  /* 0x000000ffff577224 */ /* 0x100fe200078e0097 */
[----:B------:R0:W-:Y:S01]  /*4ff0*/  MUFU.TANH R56, R28 ;  /* 0x0000001c00387308 */ /* 0x0001e20000002400 */
[--C-:B------:R-:W-:Y:S02]  /*5000*/  IMAD.MOV.U32 R86, RZ, RZ, R151.reuse ;  /* 0x000000ffff567224 */ /* 0x100fe400078e0097 */
[--C-:B------:R-:W-:Y:S02]  /*5010*/  IMAD.MOV.U32 R84, RZ, RZ, R151.reuse ;  /* 0x000000ffff547224 */ /* 0x100fe400078e0097 */
[----:B------:R-:W-:-:S02]  /*5020*/  IMAD.MOV.U32 R83, RZ, RZ, R151 ;  /* 0x000000ffff537224 */ /* 0x000fc400078e0097 */
[--C-:B------:R-:W-:Y:S01]  /*5030*/  IMAD.MOV.U32 R82, RZ, RZ, R151.reuse ;  /* 0x000000ffff527224 */ /* 0x100fe200078e0097 */
[----:B------:R-:W2:Y:S01]  /*5040*/  MUFU.TANH R43, R43 ;  /* 0x0000002b002b7308 */ /* 0x000ea20000002400 */
[----:B0-----:R-:W-:Y:S01]  /*5050*/  FMNMX.FTZ R28, R40, R25, !PT ;  /* 0x00000019281c7209 */ /* 0x001fe20007810000 */
[--C-:B------:R-:W-:Y:S01]  /*5060*/  IMAD.MOV.U32 R81, RZ, RZ, R151.reuse ;  /* 0x000000ffff517224 */ /* 0x100fe200078e0097 */
[----:B------:R-:W-:Y:S01]  /*5070*/  FSEL R25, R54, -INF , P2 ;  /* 0xff80000036197808 */ /* 0x000fe20001000000 */
[--C-:B------:R-:W-:Y:S01]  /*5080*/  IMAD.MOV.U32 R80, RZ, RZ, R151.reuse ;  /* 0x000000ffff507224 */ /* 0x100fe200078e0097 */
[----:B------:R-:W-:Y:S01]  /*5090*/  ISETP.GT.AND P2, PT, R59, 0x30, PT ;  /* 0x000000303b00780c */ /* 0x000fe20003f44270 */
[--C-:B------:R-:W-:Y:S01]  /*50a0*/  IMAD.MOV.U32 R79, RZ, RZ, R151.reuse ;  /* 0x000000ffff4f7224 */ /* 0x100fe200078e0097 */
[----:B------:R-:W-:Y:S01]  /*50b0*/  FMNMX.FTZ R54, R2, R7, !PT ;  /* 0x0000000702367209 */ /* 0x000fe20007810000 */
[----:B------:R-:W0:Y:S01]  /*50c0*/  MUFU.TANH R36, R36 ;  /* 0x0000002400247308 */ /* 0x000e220000002400 */
[----:B-1----:R-:W-:Y:S01]  /*50d0*/  FSEL R51, R32, -INF , P2 ;  /* 0xff80000020337808 */ /* 0x002fe20001000000 */
[----:B------:R-:W-:-:S02]  /*50e0*/  IMAD.MOV.U32 R78, RZ, RZ, R151 ;  /* 0x000000ffff4e7224 */ /* 0x000fc400078e0097 */
[--C-:B------:R-:W-:Y:S02]  /*50f0*/  IMAD.MOV.U32 R77, RZ, RZ, R151.reuse ;  /* 0x000000ffff4d7224 */ /* 0x100fe400078e0097 */
[--C-:B------:R-:W-:Y:S02]  /*5100*/  IMAD.MOV.U32 R76, RZ, RZ, R151.reuse ;  /* 0x000000ffff4c7224 */ /* 0x100fe400078e0097 */
[----:B------:R1:W-:Y:S01]  /*5110*/  MUFU.TANH R57, R29 ;  /* 0x0000001d00397308 */ /* 0x0003e20000002400 */
[----:B--2---:R-:W-:Y:S01]  /*5120*/  FSEL R32, R43, -INF , P5 ;  /* 0xff8000002b207808 */ /* 0x004fe20002800000 */
[--C-:B------:R-:W-:Y:S01]  /*5130*/  IMAD.MOV.U32 R75, RZ, RZ, R151.reuse ;  /* 0x000000ffff4b7224 */ /* 0x100fe200078e0097 */
[----:B------:R-:W-:Y:S01]  /*5140*/  ISETP.GT.AND P5, PT, R59, 0x39, PT ;  /* 0x000000393b00780c */ /* 0x000fe20003fa4270 */
[--C-:B------:R-:W-:Y:S02]  /*5150*/  IMAD.MOV.U32 R74, RZ, RZ, R151.reuse ;  /* 0x000000ffff4a7224 */ /* 0x100fe400078e0097 */
[----:B------:R-:W-:-:S02]  /*5160*/  IMAD.MOV.U32 R73, RZ, RZ, R151 ;  /* 0x000000ffff497224 */ /* 0x000fc400078e0097 */
[----:B------:R-:W2:Y:S01]  /*5170*/  MUFU.TANH R46, R46 ;  /* 0x0000002e002e7308 */ /* 0x000ea20000002400 */
[----:B-1----:R-:W-:Y:S01]  /*5180*/  FMNMX.FTZ R29, R41, R28, !PT ;  /* 0x0000001c291d7209 */ /* 0x002fe20007810000 */
[--C-:B------:R-:W-:Y:S01]  /*5190*/  IMAD.MOV.U32 R72, RZ, RZ, R151.reuse ;  /* 0x000000ffff487224 */ /* 0x100fe200078e0097 */
[----:B------:R-:W-:Y:S01]  /*51a0*/  FSEL R28, R55, -INF , P1 ;  /* 0xff800000371c7808 */ /* 0x000fe20000800000 */
[--C-:B------:R-:W-:Y:S01]  /*51b0*/  IMAD.MOV.U32 R71, RZ, RZ, R151.reuse ;  /* 0x000000ffff477224 */ /* 0x100fe200078e0097 */
[----:B------:R-:W-:Y:S01]  /*51c0*/  ISETP.GT.AND P1, PT, R59, 0x31, PT ;  /* 0x000000313b00780c */ /* 0x000fe20003f24270 */
[--C-:B------:R-:W-:Y:S02]  /*51d0*/  IMAD.MOV.U32 R70, RZ, RZ, R151.reuse ;  /* 0x000000ffff467224 */ /* 0x100fe400078e0097 */
[----:B------:R1:W-:Y:S01]  /*51e0*/  MUFU.TANH R3, R34 ;  /* 0x0000002200037308 */ /* 0x0003e20000002400 */
[--C-:B------:R-:W-:Y:S02]  /*51f0*/  IMAD.MOV.U32 R69, RZ, RZ, R151.reuse ;  /* 0x000000ffff457224 */ /* 0x100fe400078e0097 */
[----:B------:R-:W-:-:S02]  /*5200*/  IMAD.MOV.U32 R67, RZ, RZ, R151 ;  /* 0x000000ffff437224 */ /* 0x000fc400078e0097 */
[--C-:B------:R-:W-:Y:S02]  /*5210*/  IMAD.MOV.U32 R66, RZ, RZ, R151.reuse ;  /* 0x000000ffff427224 */ /* 0x100fe400078e0097 */
[----:B------:R-:W-:Y:S01]  /*5220*/  IMAD.MOV.U32 R65, RZ, RZ, R151 ;  /* 0x000000ffff417224 */ /* 0x000fe200078e0097 */
[----:B------:R-:W3:Y:S01]  /*5230*/  MUFU.TANH R37, R37 ;  /* 0x0000002500257308 */ /* 0x000ee20000002400 */
[----:B-1----:R-:W-:Y:S02]  /*5240*/  FMNMX.FTZ R34, R44, R29, !PT ;  /* 0x0000001d2c227209 */ /* 0x002fe40007810000 */
[----:B------:R-:W-:Y:S02]  /*5250*/  FSEL R29, R42, -INF , P6 ;  /* 0xff8000002a1d7808 */ /* 0x000fe40003000000 */
[----:B------:R-:W-:Y:S02]  /*5260*/  FMNMX.FTZ R34, R45, R34, !PT ;  /* 0x000000222d227209 */ /* 0x000fe40007810000 */
[----:B------:R-:W-:Y:S01]  /*5270*/  FSEL R42, R33, -INF , P1 ;  /* 0xff800000212a7808 */ /* 0x000fe20000800000 */
[----:B------:R-:W1:Y:S01]  /*5280*/  MUFU.TANH R47, R47 ;  /* 0x0000002f002f7308 */ /* 0x000e620000002400 */
[----:B------:R-:W-:-:S02]  /*5290*/  ISETP.GT.AND P6, PT, R59, 0x38, PT ;  /* 0x000000383b00780c */ /* 0x000fc40003fc4270 */
[----:B------:R-:W-:Y:S02]  /*52a0*/  FMNMX.FTZ R33, R51, R34, !PT ;  /* 0x0000002233217209 */ /* 0x000fe40007810000 */
[----:B0-----:R-:W-:Y:S02]  /*52b0*/  FSEL R43, R36, -INF , P6 ;  /* 0xff800000242b7808 */ /* 0x001fe40003000000 */
[----:B------:R-:W-:Y:S01]  /*52c0*/  FMNMX.FTZ R34, R42, R33, !PT ;  /* 0x000000212a227209 */ /* 0x000fe20007810000 */
[----:B------:R-:W0:Y:S01]  /*52d0*/  MUFU.TANH R38, R38 ;  /* 0x0000002600267308 */ /* 0x000e220000002400 */
[----:B--2---:R-:W-:Y:S02]  /*52e0*/  FSEL R33, R46, -INF , P4 ;  /* 0xff8000002e217808 */ /* 0x004fe40002000000 */
[----:B------:R-:W-:Y:S02]  /*52f0*/  ISETP.GT.AND P4, PT, R59, 0x40, PT ;  /* 0x000000403b00780c */ /* 0x000fe40003f84270 */
[----:B---3--:R-:W-:-:S02]  /*5300*/  FSEL R46, R37, -INF , P5 ;  /* 0xff800000252e7808 */ /* 0x008fc40002800000 */
[----:B------:R-:W-:Y:S01]  /*5310*/  FMNMX.FTZ R35, R43, R34, !PT ;  /* 0x000000222b237209 */ /* 0x000fe20007810000 */
[----:B------:R-:W2:Y:S01]  /*5320*/  MUFU.TANH R39, R39 ;  /* 0x0000002700277308 */ /* 0x000ea20000002400 */
[----:B-1----:R-:W-:Y:S02]  /*5330*/  FSEL R34, R47, -INF , P3 ;  /* 0xff8000002f227808 */ /* 0x002fe40001800000 */
[----:B------:R-:W-:Y:S02]  /*5340*/  ISETP.GT.AND P3, PT, R59, 0x41, PT ;  /* 0x000000413b00780c */ /* 0x000fe40003f64270 */
[----:B------:R-:W-:Y:S02]  /*5350*/  FSEL R50, R50, -INF , P4 ;  /* 0xff80000032327808 */ /* 0x000fe40002000000 */
[----:B------:R-:W-:Y:S01]  /*5360*/  FMNMX.FTZ R37, R46, R35, !PT ;  /* 0x000000232e257209 */ /* 0x000fe20007810000 */
[----:B------:R-:W1:Y:S01]  /*5370*/  MUFU.TANH R26, R26 ;  /* 0x0000001a001a7308 */ /* 0x000e620000002400 */
[----:B------:R-:W-:-:S02]  /*5380*/  FSEL R35, R3, -INF , P2 ;  /* 0xff80000003237808 */ /* 0x000fc40001000000 */
[C---:B------:R-:W-:Y:S02]  /*5390*/  ISETP.GT.AND P2, PT, R59.reuse, 0x48, PT ;  /* 0x000000483b00780c */ /* 0x040fe40003f44270 */
[----:B------:R-:W-:Y:S02]  /*53a0*/  FSEL R58, R58, -INF , P3 ;  /* 0xff8000003a3a7808 */ /* 0x000fe40001800000 */
[----:B------:R-:W-:Y:S01]  /*53b0*/  FMNMX.FTZ R37, R50, R37, !PT ;  /* 0x0000002532257209 */ /* 0x000fe20007810000 */
[----:B------:R-:W3:Y:S01]  /*53c0*/  MUFU.TANH R30, R30 ;  /* 0x0000001e001e7308 */ /* 0x000ee20000002400 */
[----:B------:R-:W-:Y:S02]  /*53d0*/  FSEL R36, R4, -INF , P1 ;  /* 0xff80000004247808 */ /* 0x000fe40000800000 */
[----:B------:R-:W-:Y:S02]  /*53e0*/  ISETP.GT.AND P1, PT, R59, 0x49, PT ;  /* 0x000000493b00780c */ /* 0x000fe40003f24270 */
[----:B------:R-:W-:-:S02]  /*53f0*/  FSEL R56, R56, -INF , P2 ;  /* 0xff80000038387808 */ /* 0x000fc40001000000 */
[----:B------:R-:W-:Y:S02]  /*5400*/  FMNMX.FTZ R37, R58, R37, !PT ;  /* 0x000000253a257209 */ /* 0x000fe40007810000 */
[----:B------:R-:W-:Y:S02]  /*5410*/  FSEL R57, R57, -INF , P1 ;  /* 0xff80000039397808 */ /* 0x000fe40000800000 */
[----:B------:R-:W-:Y:S02]  /*5420*/  FMNMX.FTZ R4, R56, R37, !PT ;  /* 0x0000002538047209 */ /* 0x000fe40007810000 */
[----:B0-----:R-:W-:Y:S02]  /*5430*/  FSEL R38, R38, -INF , P6 ;  /* 0xff80000026267808 */ /* 0x001fe40003000000 */
[----:B------:R-:W-:Y:S02]  /*5440*/  FMNMX.FTZ R3, R57, R4, !PT ;  /* 0x0000000439037209 */ /* 0x000fe40007810000 */
[----:B--2---:R-:W-:-:S02]  /*5450*/  FSEL R39, R39, -INF , P5 ;  /* 0xff80000027277808 */ /* 0x004fc40002800000 */
[----:B-1----:R-:W-:Y:S01]  /*5460*/  FSEL R26, R26, -INF , P4 ;  /* 0xff8000001a1a7808 */ /* 0x002fe20002000000 */
[----:B------:R-:W0:Y:S01]  /*5470*/  SHFL.BFLY PT, R4, R3, 0x2, 0x1f ;  /* 0x0c401f0003047f89 */ /* 0x000e2200000e0000 */
[----:B---3--:R-:W-:Y:S02]  /*5480*/  FSEL R30, R30, -INF , P2 ;  /* 0xff8000001e1e7808 */ /* 0x008fe40001000000 */
[----:B0-----:R-:W-:Y:S02]  /*5490*/  FMNMX.FTZ R37, R3, R4, !PT ;  /* 0x0000000403257209 */ /* 0x001fe40007810000 */
[----:B------:R0:W-:Y:S03]  /*54a0*/  MUFU.TANH R3, R27 ;  /* 0x0000001b00037308 */ /* 0x0001e60000002400 */
[----:B------:R-:W1:Y:S02]  /*54b0*/  SHFL.BFLY PT, R4, R37, 0x1, 0x1f ;  /* 0x0c201f0025047f89 */ /* 0x000e6400000e0000 */
[----:B-1----:R-:W-:-:S02]  /*54c0*/  FMNMX.FTZ R4, R37, R4, !PT ;  /* 0x0000000425047209 */ /* 0x002fc40007810000 */
[----:B------:R-:W-:Y:S02]  /*54d0*/  FMNMX.FTZ R37, R17, R54, !PT ;  /* 0x0000003611257209 */ /* 0x000fe40007810000 */
[C---:B------:R-:W-:Y:S01]  /*54e0*/  FSETP.NEU.FTZ.AND P0, PT, R4.reuse, -INF , PT ;  /* 0xff8000000400780b */ /* 0x040fe20003f1d000 */
[----:B------:R-:W-:Y:S01]  /*54f0*/  FMUL.FTZ R47, R4, UR5 ;  /* 0x00000005042f7c20 */ /* 0x000fe20008410000 */
[----:B------:R-:W-:-:S04]  /*5500*/  FMNMX.FTZ R54, R20, R37, !PT ;  /* 0x0000002514367209 */ /* 0x000fc80007810000 */
[----:B------:R-:W-:Y:S02]  /*5510*/  FMNMX.FTZ R37, R21, R54, !PT ;  /* 0x0000003615257209 */ /* 0x000fe40007810000 */
[----:B------:R-:W-:Y:S02]  /*5520*/  FSEL R59, R47, RZ, P0 ;  /* 0x000000ff2f3b7208 */ /* 0x000fe40000000000 */
[----:B------:R-:W-:Y:S02]  /*5530*/  FMNMX.FTZ R54, R24, R37, !PT ;  /* 0x0000002518367209 */ /* 0x000fe40007810000 */
[----:B------:R-:W1:Y:S01]  /*5540*/  MUFU.TANH R37, R31 ;  /* 0x0000001f00257308 */ /* 0x000e620000002400 */
[--C-:B------:R-:W-:Y:S01]  /*5550*/  FFMA.FTZ R204, R48, UR5, -R59.reuse ;  /* 0x0000000530cc7c23 */ /* 0x100fe2000801083b */
[----:B------:R-:W-:Y:S01]  /*5560*/  FMNMX.FTZ R47, R25, R54, !PT ;  /* 0x00000036192f7209 */ /* 0x000fe20007810000 */
[--C-:B------:R-:W-:Y:S01]  /*5570*/  FFMA.FTZ R208, R62, UR5, -R59.reuse ;  /* 0x000000053ed07c23 */ /* 0x100fe2000801083b */
[--C-:B------:R-:W-:Y:S01]  /*5580*/  FFMA.FTZ R63, R63, UR5, -R59.reuse ;  /* 0x000000053f3f7c23 */ /* 0x100fe2000801083b */
[--C-:B------:R-:W-:Y:S01]  /*5590*/  FFMA.FTZ R210, R60, UR5, -R59.reuse ;  /* 0x000000053cd27c23 */ /* 0x100fe2000801083b */
[----:B------:R-:W-:Y:S01]  /*55a0*/  FMNMX.FTZ R54, R28, R47, !PT ;  /* 0x0000002f1c367209 */ /* 0x000fe20007810000 */
[--C-:B------:R-:W-:Y:S01]  /*55b0*/  FFMA.FTZ R61, R61, UR5, -R59.reuse ;  /* 0x000000053d3d7c23 */ /* 0x100fe2000801083b */
[--C-:B------:R-:W-:Y:S01]  /*55c0*/  FFMA.FTZ R49, R49, UR5, -R59.reuse ;  /* 0x0000000531317c23 */ /* 0x100fe2000801083b */
[----:B------:R-:W-:Y:S01]  /*55d0*/  MUFU.EX2 R208, R208 ;  /* 0x000000d000d07308 */ /* 0x000fe20000000800 */
[----:B0-----:R-:W-:Y:S01]  /*55e0*/  FMNMX.FTZ R27, R29, R54, !PT ;  /* 0x000000361d1b7209 */ /* 0x001fe20007810000 */
[--C-:B------:R-:W-:Y:S01]  /*55f0*/  FFMA.FTZ R52, R52, UR5, -R59.reuse ;  /* 0x0000000534347c23 */ /* 0x100fe2000801083b */
[--C-:B------:R-:W-:Y:S01]  /*5600*/  FFMA.FTZ R53, R53, UR5, -R59.reuse ;  /* 0x0000000535357c23 */ /* 0x100fe2000801083b */
[--C-:B------:R-:W-:Y:S01]  /*5610*/  FFMA.FTZ R58, R58, UR5, -R59.reuse ;  /* 0x000000053a3a7c23 */ /* 0x100fe2000801083b */
[----:B------:R-:W-:Y:S01]  /*5620*/  FMNMX.FTZ R54, R32, R27, !PT ;  /* 0x0000001b20367209 */ /* 0x000fe20007810000 */
[--C-:B------:R-:W-:Y:S01]  /*5630*/  FFMA.FTZ R41, R41, UR5, -R59.reuse ;  /* 0x0000000529297c23 */ /* 0x100fe2000801083b */
[--C-:B------:R-:W-:Y:S01]  /*5640*/  FFMA.FTZ R44, R44, UR5, -R59.reuse ;  /* 0x000000052c2c7c23 */ /* 0x100fe2000801083b */
[----:B-1----:R-:W-:Y:S01]  /*5650*/  FSEL R37, R37, -INF , P1 ;  /* 0xff80000025257808 */ /* 0x002fe20000800000 */
[----:B------:R0:W-:Y:S01]  /*5660*/  MUFU.EX2 R27, R63 ;  /* 0x0000003f001b7308 */ /* 0x0001e20000000800 */
        /* <DEDUP_REMOVED lines=8> */
[----:B------:R-:W-:Y:S01]  /*56f0*/  FMNMX.FTZ R31, R35, R54, !PT ;  /* 0x00000036231f7209 */ /* 0x000fe20007810000 */
[--C-:B------:R-:W-:Y:S01]  /*5700*/  FFMA.FTZ R50, R50, UR5, -R59.reuse ;  /* 0x0000000532327c23 */ /* 0x100fe2000801083b */
[--C-:B------:R-:W-:Y:S01]  /*5710*/  FFMA.FTZ R56, R56, UR5, -R59.reuse ;  /* 0x0000000538387c23 */ /* 0x100fe2000801083b */
[----:B------:R-:W-:Y:S01]  /*5720*/  FFMA.FTZ R57, R57, UR5, -R59 ;  /* 0x0000000539397c23 */ /* 0x000fe2000801083b */
[----:B------:R-:W-:Y:S01]  /*5730*/  FMNMX.FTZ R47, R36, R31, !PT ;  /* 0x0000001f242f7209 */ /* 0x000fe20007810000 */
[--C-:B0-----:R-:W-:Y:S01]  /*5740*/  IMAD.MOV.U32 R63, RZ, RZ, R151.reuse ;  /* 0x000000ffff3f7224 */ /* 0x101fe200078e0097 */
[----:B------:R-:W-:Y:S01]  /*5750*/  ISETP.NE.AND P0, PT, R64, RZ, PT ;  /* 0x000000ff4000720c */ /* 0x000fe20003f05270 */
[----:B------:R0:W-:Y:S01]  /*5760*/  MUFU.EX2 R31, R61 ;  /* 0x0000003d001f7308 */ /* 0x0001e20000000800 */
[----:B------:R-:W-:Y:S01]  /*5770*/  FMNMX.FTZ R54, R38, R47, !PT ;  /* 0x0000002f26367209 */ /* 0x000fe20007810000 */
[--C-:B------:R-:W-:Y:S01]  /*5780*/  IMAD.MOV.U32 R64, RZ, RZ, R151.reuse ;  /* 0x000000ffff407224 */ /* 0x100fe200078e0097 */
[----:B------:R-:W-:Y:S01]  /*5790*/  FSEL R47, R3, -INF , P3 ;  /* 0xff800000032f7808 */ /* 0x000fe20001800000 */
[----:B------:R-:W-:Y:S01]  /*57a0*/  IMAD.MOV.U32 R62, RZ, RZ, R151 ;  /* 0x000000ffff3e7224 */ /* 0x000fe200078e0097 */
[----:B------:R-:W-:Y:S01]  /*57b0*/  FMNMX.FTZ R55, R39, R54, !PT ;  /* 0x0000003627377209 */ /* 0x000fe20007810000 */
[----:B------:R-:W-:Y:S01]  /*57c0*/  FFMA.FTZ R54, R40, UR5, -R59 ;  /* 0x0000000528367c23 */ /* 0x000fe2000801083b */
[--C-:B------:R-:W-:Y:S01]  /*57d0*/  IMAD.MOV.U32 R60, RZ, RZ, R151.reuse ;  /* 0x000000ffff3c7224 */ /* 0x100fe200078e0097 */
[----:B------:R-:W-:Y:S01]  /*57e0*/  MUFU.EX2 R204, R204 ;  /* 0x000000cc00cc7308 */ /* 0x000fe20000000800 */
[----:B------:R-:W-:Y:S01]  /*57f0*/  FMNMX.FTZ R48, R26, R55, !PT ;  /* 0x000000371a307209 */ /* 0x000fe20007810000 */
[----:B0-----:R-:W-:-:S03]  /*5800*/  IMAD.MOV.U32 R61, RZ, RZ, R151 ;  /* 0x000000ffff3d7224 */ /* 0x001fc600078e0097 */
[----:B------:R-:W-:-:S03]  /*5810*/  FMNMX.FTZ R3, R47, R48, !PT ;  /* 0x000000302f037209 */ /* 0x000fc60007810000 */
[----:B------:R-:W-:Y:S01]  /*5820*/  MUFU.EX2 R49, R49 ;  /* 0x0000003100317308 */ /* 0x000fe20000000800 */
[----:B------:R-:W-:-:S04]  /*5830*/  FMNMX.FTZ R48, R30, R3, !PT ;  /* 0x000000031e307209 */ /* 0x000fc80007810000 */
[----:B------:R-:W-:-:S03]  /*5840*/  FMNMX.FTZ R48, R37, R48, !PT ;  /* 0x0000003025307209 */ /* 0x000fc60007810000 */
[----:B------:R-:W-:Y:S02]  /*5850*/  MUFU.EX2 R52, R52 ;  /* 0x0000003400347308 */ /* 0x000fe40000000800 */
[----:B------:R-:W0:Y:S06]  /*5860*/  SHFL.BFLY PT, R3, R48, 0x2, 0x1f ;  /* 0x0c401f0030037f89 */ /* 0x000e2c00000e0000 */
[----:B------:R-:W1:Y:S08]  /*5870*/  MUFU.EX2 R53, R53 ;  /* 0x0000003500357308 */ /* 0x000e700000000800 */
[----:B------:R-:W-:Y:S08]  /*5880*/  MUFU.EX2 R54, R54 ;  /* 0x0000003600367308 */ /* 0x000ff00000000800 */
[----:B------:R-:W-:Y:S01]  /*5890*/  MUFU.EX2 R55, R58 ;  /* 0x0000003a00377308 */ /* 0x000fe20000000800 */
[----:B-1----:R-:W-:-:S02]  /*58a0*/  F2FP.BF16.F32.PACK_AB R206, R53, R52 ;  /* 0x0000003435ce723e */ /* 0x002fc400000010ff */
[----:B0-----:R-:W-:-:S05]  /*58b0*/  FMNMX.FTZ R40, R48, R3, !PT ;  /* 0x0000000330287209 */ /* 0x001fca0007810000 */
[----:B------:R-:W0:Y:S01]  /*58c0*/  SHFL.BFLY PT, R3, R40, 0x1, 0x1f ;  /* 0x0c201f0028037f89 */ /* 0x000e2200000e0000 */
[----:B------:R-:W1:Y:S08]  /*58d0*/  MUFU.EX2 R41, R41 ;  /* 0x0000002900297308 */ /* 0x000e700000000800 */
[----:B------:R-:W-:Y:S08]  /*58e0*/  MUFU.EX2 R44, R44 ;  /* 0x0000002c002c7308 */ /* 0x000ff00000000800 */
[----:B------:R-:W2:Y:S01]  /*58f0*/  MUFU.EX2 R45, R45 ;  /* 0x0000002d002d7308 */ /* 0x000ea20000000800 */
[----:B-1----:R-:W-:-:S02]  /*5900*/  F2FP.BF16.F32.PACK_AB R200, R41, R54 ;  /* 0x0000003629c8723e */ /* 0x002fc400000010ff */
[----:B0-----:R-:W-:-:S05]  /*5910*/  FMNMX.FTZ R3, R40, R3, !PT ;  /* 0x0000000328037209 */ /* 0x001fca0007810000 */
[----:B------:R-:W-:Y:S01]  /*5920*/  MUFU.EX2 R51, R51 ;  /* 0x0000003300337308 */ /* 0x000fe20000000800 */
[C---:B------:R-:W-:Y:S01]  /*5930*/  FSETP.NEU.FTZ.AND P1, PT, R3.reuse, -INF , PT ;  /* 0xff8000000300780b */ /* 0x040fe20003f3d000 */
[----:B------:R-:W-:-:S06]  /*5940*/  FMUL.FTZ R40, R3, UR5 ;  /* 0x0000000503287c20 */ /* 0x000fcc0008410000 */
[----:B------:R-:W-:Y:S01]  /*5950*/  MUFU.EX2 R42, R42 ;  /* 0x0000002a002a7308 */ /* 0x000fe20000000800 */
[----:B------:R-:W-:Y:S02]  /*5960*/  FSEL R40, R40, RZ, P1 ;  /* 0x000000ff28287208 */ /* 0x000fe40000800000 */
[----:B------:R-:W-:Y:S02]  /*5970*/  PLOP3.LUT P1, PT, PT, PT, UP0, 0x80, 0x0 ;  /* 0x000000000000781c */ /* 0x000fe40003f2f008 */
[----:B--2---:R-:W-:Y:S01]  /*5980*/  F2FP.BF16.F32.PACK_AB R202, R45, R44 ;  /* 0x0000002c2dca723e */ /* 0x004fe200000010ff */
[--C-:B------:R-:W-:Y:S01]  /*5990*/  FFMA.FTZ R2, R2, UR5, -R40.reuse ;  /* 0x0000000502027c23 */ /* 0x100fe20008010828 */
[--C-:B------:R-:W-:Y:S01]  /*59a0*/  FFMA.FTZ R7, R7, UR5, -R40.reuse ;  /* 0x0000000507077c23 */ /* 0x100fe20008010828 */
[--C-:B------:R-:W-:Y:S01]  /*59b0*/  FFMA.FTZ R17, R17, UR5, -R40.reuse ;  /* 0x0000000511117c23 */ /* 0x100fe20008010828 */
[--C-:B------:R-:W-:Y:S01]  /*59c0*/  FFMA.FTZ R20, R20, UR5, -R40.reuse ;  /* 0x0000000514147c23 */ /* 0x100fe20008010828 */
[--C-:B------:R-:W-:Y:S01]  /*59d0*/  FFMA.FTZ R21, R21, UR5, -R40.reuse ;  /* 0x0000000515157c23 */ /* 0x100fe20008010828 */
[----:B------:R0:W-:Y:S01]  /*59e0*/  MUFU.EX2 R209, R7 ;  /* 0x0000000700d17308 */ /* 0x0001e20000000800 */
        /* <DEDUP_REMOVED lines=8> */
[----:B0-----:R-:W-:Y:S01]  /*5a70*/  FADD.FTZ R7, R208, R27 ;  /* 0x0000001bd0077221 */ /* 0x001fe20000010000 */
[--C-:B------:R-:W-:Y:S01]  /*5a80*/  FFMA.FTZ R35, R35, UR5, -R40.reuse ;  /* 0x0000000523237c23 */ /* 0x100fe20008010828 */
[--C-:B------:R-:W-:Y:S01]  /*5a90*/  FFMA.FTZ R36, R36, UR5, -R40.reuse ;  /* 0x0000000524247c23 */ /* 0x100fe20008010828 */
[--C-:B------:R-:W-:Y:S01]  /*5aa0*/  FFMA.FTZ R38, R38, UR5, -R40.reuse ;  /* 0x0000000526267c23 */ /* 0x100fe20008010828 */
[----:B------:R-:W-:Y:S01]  /*5ab0*/  FADD.FTZ R48, R210, R7 ;  /* 0x00000007d2307221 */ /* 0x000fe20000010000 */
[--C-:B------:R-:W-:Y:S01]  /*5ac0*/  FFMA.FTZ R39, R39, UR5, -R40.reuse ;  /* 0x0000000527277c23 */ /* 0x100fe20008010828 */
[----:B------:R-:W-:Y:S01]  /*5ad0*/  FFMA.FTZ R26, R26, UR5, -R40 ;  /* 0x000000051a1a7c23 */ /* 0x000fe20008010828 */
[----:B------:R0:W2:Y:S01]  /*5ae0*/  MUFU.EX2 R211, R17 ;  /* 0x0000001100d37308 */ /* 0x0000a20000000800 */
[----:B------:R-:W-:Y:S01]  /*5af0*/  FADD.FTZ R7, R31, R48 ;  /* 0x000000301f077221 */ /* 0x000fe20000010000 */
[--C-:B------:R-:W-:Y:S01]  /*5b00*/  FFMA.FTZ R47, R47, UR5, -R40.reuse ;  /* 0x000000052f2f7c23 */ /* 0x100fe20008010828 */
[--C-:B------:R-:W-:Y:S01]  /*5b10*/  FFMA.FTZ R30, R30, UR5, -R40.reuse ;  /* 0x000000051e1e7c23 */ /* 0x100fe20008010828 */
[----:B------:R-:W-:Y:S01]  /*5b20*/  FFMA.FTZ R37, R37, UR5, -R40 ;  /* 0x0000000525257c23 */ /* 0x000fe20008010828 */
[----:B------:R-:W-:Y:S01]  /*5b30*/  FADD.FTZ R58, R204, R7 ;  /* 0x00000007cc3a7221 */ /* 0x000fe20000010000 */
[----:B------:R-:W-:Y:S01]  /*5b40*/  F2FP.BF16.F32.PACK_AB R208, R27, R208 ;  /* 0x000000d01bd0723e */ /* 0x000fe200000010ff */
[----:B------:R-:W-:Y:S01]  /*5b50*/  IMAD.MOV.U32 R27, RZ, RZ, R151 ;  /* 0x000000ffff1b7224 */ /* 0x000fe200078e0097 */
[----:B------:R-:W3:Y:S01]  /*5b60*/  MUFU.EX2 R20, R20 ;  /* 0x0000001400147308 */ /* 0x000ee20000000800 */
[----:B-1----:R-:W-:Y:S01]  /*5b70*/  FADD.FTZ R48, R2, R209 ;  /* 0x000000d102307221 */ /* 0x002fe20000010000 */
[----:B0-----:R-:W-:Y:S01]  /*5b80*/  FADD.FTZ R17, R49, R58 ;  /* 0x0000003a31117221 */ /* 0x001fe20000010000 */
[----:B------:R-:W-:Y:S01]  /*5b90*/  F2FP.BF16.F32.PACK_AB R210, R31, R210 ;  /* 0x000000d21fd2723e */ /* 0x000fe200000010ff */
[----:B------:R-:W-:Y:S01]  /*5ba0*/  IMAD.MOV.U32 R31, RZ, RZ, R151 ;  /* 0x000000ffff1f7224 */ /* 0x000fe200078e0097 */
[----:B------:R-:W-:Y:S01]  /*5bb0*/  F2FP.BF16.F32.PACK_AB R204, R49, R204 ;  /* 0x000000cc31cc723e */ /* 0x000fe200000010ff */
[----:B------:R-:W-:Y:S01]  /*5bc0*/  FADD.FTZ R58, R52, R17 ;  /* 0x00000011343a7221 */ /* 0x000fe20000010000 */
[----:B------:R-:W-:Y:S01]  /*5bd0*/  F2FP.BF16.F32.PACK_AB R196, R42, R51 ;  /* 0x000000332ac4723e */ /* 0x000fe200000010ff */
[----:B------:R-:W0:Y:S01]  /*5be0*/  MUFU.EX2 R21, R21 ;  /* 0x0000001500157308 */ /* 0x000e220000000800 */
[----:B--2---:R-:W-:Y:S01]  /*5bf0*/  FADD.FTZ R7, R211, R48 ;  /* 0x00000030d3077221 */ /* 0x004fe20000010000 */
[----:B------:R-:W-:Y:S01]  /*5c00*/  FADD.FTZ R59, R53, R58 ;  /* 0x0000003a353b7221 */ /* 0x000fe20000010000 */
[----:B------:R-:W-:Y:S01]  /*5c10*/  F2FP.BF16.F32.PACK_AB R209, R209, R2 ;  /* 0x00000002d1d1723e */ /* 0x000fe200000010ff */
[----:B------:R-:W-:Y:S01]  /*5c20*/  IMAD.MOV.U32 R2, RZ, RZ, 0x3f800000 ;  /* 0x3f800000ff027424 */ /* 0x000fe200078e00ff */
[----:B------:R-:W-:Y:S01]  /*5c30*/  MOV R52, R151 ;  /* 0x0000009700347202 */ /* 0x000fe20000000f00 */
[----:B------:R-:W-:-:S02]  /*5c40*/  IMAD.MOV.U32 R58, RZ, RZ, R151 ;  /* 0x000000ffff3a7224 */ /* 0x000fc400078e0097 */
[----:B------:R-:W1:Y:S01]  /*5c50*/  MUFU.EX2 R24, R24 ;  /* 0x0000001800187308 */ /* 0x000e620000000800 */
[----:B---3--:R-:W-:Y:S01]  /*5c60*/  FADD.FTZ R48, R20, R7 ;  /* 0x0000000714307221 */ /* 0x008fe20000010000 */
[----:B------:R-:W-:Y:S01]  /*5c70*/  IADD3 R7, R0, 0x38840, RZ ;  /* 0x0003884000077810 */ /* 0x000fe20007ffe0ff */
[--C-:B------:R-:W-:Y:S01]  /*5c80*/  IMAD.MOV.U32 R53, RZ, RZ, R151.reuse ;  /* 0x000000ffff357224 */ /* 0x100fe200078e0097 */
[----:B------:R-:W-:Y:S01]  /*5c90*/  F2FP.BF16.F32.PACK_AB R211, R20, R211 ;  /* 0x000000d314d3723e */ /* 0x000fe200000010ff */
[----:B------:R-:W-:Y:S01]  /*5ca0*/  IMAD.MOV.U32 R49, RZ, RZ, R151 ;  /* 0x000000ffff317224 */ /* 0x000fe200078e0097 */
[----:B------:R-:W-:Y:S02]  /*5cb0*/  PRMT R7, R6, 0x654, R7 ;  /* 0x0000065406077816 */ /* 0x000fe40000000007 */
[----:B------:R-:W2:Y:S01]  /*5cc0*/  MUFU.EX2 R25, R25 ;  /* 0x0000001900197308 */ /* 0x000ea20000000800 */
[----:B0-----:R-:W-:Y:S01]  /*5cd0*/  FADD.FTZ R17, R21, R48 ;  /* 0x0000003015117221 */ /* 0x001fe20000010000 */
[----:B------:R-:W-:Y:S01]  /*5ce0*/  FADD.FTZ R48, R54, R59 ;  /* 0x0000003b36307221 */ /* 0x000fe20000010000 */
[----:B------:R0:W-:Y:S01]  /*5cf0*/  SYNCS.ARRIVE.TRANS64.RED.A1T0 RZ, [R7+URZ], RZ ;  /* 0x000000ff07ff79a7 */ /* 0x0001e2000810043f */
[----:B------:R-:W-:-:S02]  /*5d00*/  IMAD.MOV.U32 R54, RZ, RZ, R151 ;  /* 0x000000ffff367224 */ /* 0x000fc400078e0097 */
[----:B------:R-:W-:Y:S01]  /*5d10*/  FADD.FTZ R59, R41, R48 ;  /* 0x00000030293b7221 */ /* 0x000fe20000010000 */
[----:B------:R-:W-:Y:S01]  /*5d20*/  IMAD.MOV.U32 R41, RZ, RZ, R151 ;  /* 0x000000ffff297224 */ /* 0x000fe200078e0097 */
[----:B------:R-:W3:Y:S01]  /*5d30*/  MUFU.EX2 R28, R28 ;  /* 0x0000001c001c7308 */ /* 0x000ee20000000800 */
[----:B-1----:R-:W-:Y:S01]  /*5d40*/  FADD.FTZ R0, R24, R17 ;  /* 0x0000001118007221 */ /* 0x002fe20000010000 */
[----:B------:R-:W-:Y:S01]  /*5d50*/  FADD.FTZ R48, R44, R59 ;  /* 0x0000003b2c307221 */ /* 0x000fe20000010000 */
[----:B------:R-:W-:Y:S01]  /*5d60*/  F2FP.BF16.F32.PACK_AB R205, R24, R21 ;  /* 0x0000001518cd723e */ /* 0x000fe200000010ff */
[--C-:B------:R-:W-:Y:S02]  /*5d70*/  IMAD.MOV.U32 R59, RZ, RZ, R151.reuse ;  /* 0x000000ffff3b7224 */ /* 0x100fe400078e0097 */
[----:B------:R-:W-:Y:S01]  /*5d80*/  FADD.FTZ R48, R45, R48 ;  /* 0x000000302d307221 */ /* 0x000fe20000010000 */
[--C-:B------:R-:W-:Y:S01]  /*5d90*/  IMAD.MOV.U32 R45, RZ, RZ, R151.reuse ;  /* 0x000000ffff2d7224 */ /* 0x100fe200078e0097 */
[----:B------:R-:W0:Y:S01]  /*5da0*/  MUFU.EX2 R29, R29 ;  /* 0x0000001d001d7308 */ /* 0x000e220000000800 */
[----:B--2---:R-:W-:Y:S01]  /*5db0*/  FADD.FTZ R17, R25, R0 ;  /* 0x0000000019117221 */ /* 0x004fe20000010000 */
[----:B------:R-:W-:-:S02]  /*5dc0*/  IMAD.MOV.U32 R44, RZ, RZ, R151 ;  /* 0x000000ffff2c7224 */ /* 0x000fc400078e0097 */
[----:B------:R-:W-:-:S04]  /*5dd0*/  IMAD.MOV.U32 R24, RZ, RZ, R151 ;  /* 0x000000ffff187224 */ /* 0x000fc800078e0097 */
[----:B------:R-:W1:Y:S01]  /*5de0*/  MUFU.EX2 R32, R32 ;  /* 0x0000002000207308 */ /* 0x000e620000000800 */
[C---:B---3--:R-:W-:Y:S01]  /*5df0*/  FADD.FTZ R0, R28.reuse, R17 ;  /* 0x000000111c007221 */ /* 0x048fe20000010000 */
[----:B------:R-:W-:Y:S01]  /*5e00*/  FADD.FTZ R17, R51, R48 ;  /* 0x0000003033117221 */ /* 0x000fe20000010000 */
[----:B------:R-:W-:Y:S01]  /*5e10*/  F2FP.BF16.F32.PACK_AB R207, R28, R25 ;  /* 0x000000191ccf723e */ /* 0x000fe200000010ff */
[----:B------:R-:W-:Y:S02]  /*5e20*/  IMAD.MOV.U32 R51, RZ, RZ, R151 ;  /* 0x000000ffff337224 */ /* 0x000fe400078e0097 */
[----:B------:R-:W-:Y:S01]  /*5e30*/  FADD.FTZ R40, R42, R17 ;  /* 0x000000112a287221 */ /* 0x000fe20000010000 */
[--C-:B------:R-:W-:Y:S01]  /*5e40*/  IMAD.MOV.U32 R48, RZ, RZ, R151.reuse ;  /* 0x000000ffff307224 */ /* 0x100fe200078e0097 */
[----:B------:R-:W2:Y:S01]  /*5e50*/  MUFU.EX2 R33, R33 ;  /* 0x0000002100217308 */ /* 0x000ea20000000800 */
[----:B0-----:R-:W-:Y:S01]  /*5e60*/  FADD.FTZ R7, R29, R0 ;  /* 0x000000001d077221 */ /* 0x001fe20000010000 */
[----:B------:R-:W-:-:S02]  /*5e70*/  IMAD.MOV.U32 R42, RZ, RZ, R151 ;  /* 0x000000ffff2a7224 */ /* 0x000fc400078e0097 */
[--C-:B------:R-:W-:Y:S02]  /*5e80*/  IMAD.MOV.U32 R28, RZ, RZ, R151.reuse ;  /* 0x000000ffff1c7224 */ /* 0x100fe400078e0097 */
[----:B------:R-:W-:Y:S02]  /*5e90*/  IMAD.MOV.U32 R25, RZ, RZ, R151 ;  /* 0x000000ffff197224 */ /* 0x000fe400078e0097 */
[----:B------:R-:W0:Y:S01]  /*5ea0*/  MUFU.EX2 R43, R43 ;  /* 0x0000002b002b7308 */ /* 0x000e220000000800 */
[C---:B-1----:R-:W-:Y:S01]  /*5eb0*/  FADD.FTZ R0, R32.reuse, R7 ;  /* 0x0000000720007221 */ /* 0x042fe20000010000 */
[----:B------:R-:W-:Y:S01]  /*5ec0*/  F2FP.BF16.F32.PACK_AB R201, R32, R29 ;  /* 0x0000001d20c9723e */ /* 0x000fe200000010ff */
[--C-:B------:R-:W-:Y:S02]  /*5ed0*/  IMAD.MOV.U32 R32, RZ, RZ, R151.reuse ;  /* 0x000000ffff207224 */ /* 0x100fe400078e0097 */
[----:B------:R-:W-:-:S03]  /*5ee0*/  IMAD.MOV.U32 R29, RZ, RZ, R151 ;  /* 0x000000ffff1d7224 */ /* 0x000fc600078e0097 */
[----:B------:R-:W1:Y:S01]  /*5ef0*/  MUFU.EX2 R34, R34 ;  /* 0x0000002200227308 */ /* 0x000e620000000800 */
[----:B--2---:R-:W-:-:S07]  /*5f00*/  FADD.FTZ R7, R33, R0 ;  /* 0x0000000021077221 */ /* 0x004fce0000010000 */
[----:B------:R-:W2:Y:S01]  /*5f10*/  MUFU.EX2 R46, R46 ;  /* 0x0000002e002e7308 */ /* 0x000ea20000000800 */
[----:B0-----:R-:W-:-:S07]  /*5f20*/  FADD.FTZ R17, R43, R40 ;  /* 0x000000282b117221 */ /* 0x001fce0000010000 */
[----:B------:R-:W0:Y:S01]  /*5f30*/  MUFU.EX2 R35, R35 ;  /* 0x0000002300237308 */ /* 0x000e220000000800 */
[C---:B-1----:R-:W-:Y:S01]  /*5f40*/  FADD.FTZ R0, R34.reuse, R7 ;  /* 0x0000000722007221 */ /* 0x042fe20000010000 */
[----:B------:R-:W-:Y:S01]  /*5f50*/  F2FP.BF16.F32.PACK_AB R203, R34, R33 ;  /* 0x0000002122cb723e */ /* 0x000fe200000010ff */
[--C-:B------:R-:W-:Y:S02]  /*5f60*/  IMAD.MOV.U32 R34, RZ, RZ, R151.reuse ;  /* 0x000000ffff227224 */ /* 0x100fe400078e0097 */
[----:B------:R-:W-:-:S03]  /*5f70*/  IMAD.MOV.U32 R33, RZ, RZ, R151 ;  /* 0x000000ffff217224 */ /* 0x000fc600078e0097 */
        /* <DEDUP_REMOVED lines=8> */
[----:B-1----:R-:W-:Y:S01]  /*6000*/  FADD.FTZ R0, R50, R17 ;  /* 0x0000001132007221 */ /* 0x002fe20000010000 */
[C---:B------:R-:W-:Y:S01]  /*6010*/  F2FP.BF16.F32.PACK_AB R192, R55.reuse, R50 ;  /* 0x0000003237c0723e */ /* 0x040fe200000010ff */
[--C-:B------:R-:W-:Y:S02]  /*6020*/  IMAD.MOV.U32 R50, RZ, RZ, R151.reuse ;  /* 0x000000ffff327224 */ /* 0x100fe400078e0097 */
[----:B------:R-:W-:Y:S01]  /*6030*/  FADD.FTZ R17, R55, R0 ;  /* 0x0000000037117221 */ /* 0x000fe20000010000 */
[----:B------:R-:W-:Y:S02]  /*6040*/  IMAD.MOV.U32 R55, RZ, RZ, R151 ;  /* 0x000000ffff377224 */ /* 0x000fe400078e0097 */
        /* <DEDUP_REMOVED lines=20> */
[----:B-1----:R-:W-:-:S07]  /*6190*/  FADD.FTZ R40, R56, R17 ;  /* 0x0000001138287221 */ /* 0x002fce0000010000 */
[----:B------:R-:W1:Y:S01]  /*61a0*/  MUFU.EX2 R37, R37 ;  /* 0x0000002500257308 */ /* 0x000e620000000800 */
[----:B--2---:R-:W-:Y:S01]  /*61b0*/  FADD.FTZ R0, R30, R7 ;  /* 0x000000071e007221 */ /* 0x004fe20000010000 */
[C---:B0-----:R-:W-:Y:S01]  /*61c0*/  FADD.FTZ R17, R57.reuse, R40 ;  /* 0x0000002839117221 */ /* 0x041fe20000010000 */
[----:B------:R-:W-:Y:S01]  /*61d0*/  F2FP.BF16.F32.PACK_AB R194, R57, R56 ;  /* 0x0000003839c2723e */ /* 0x000fe200000010ff */
[--C-:B------:R-:W-:Y:S02]  /*61e0*/  IMAD.MOV.U32 R57, RZ, RZ, R151.reuse ;  /* 0x000000ffff397224 */ /* 0x100fe400078e0097 */
[--C-:B------:R-:W-:Y:S02]  /*61f0*/  IMAD.MOV.U32 R56, RZ, RZ, R151.reuse ;  /* 0x000000ffff387224 */ /* 0x100fe400078e0097 */
[----:B------:R-:W-:Y:S02]  /*6200*/  IMAD.MOV.U32 R40, RZ, RZ, R151 ;  /* 0x000000ffff287224 */ /* 0x000fe400078e0097 */
[C---:B-1----:R-:W-:Y:S01]  /*6210*/  FADD.FTZ R7, R37.reuse, R0 ;  /* 0x0000000025077221 */ /* 0x042fe20000010000 */
[----:B------:R-:W-:Y:S01]  /*6220*/  F2FP.BF16.F32.PACK_AB R195, R37, R30 ;  /* 0x0000001e25c3723e */ /* 0x000fe200000010ff */
[----:B------:R-:W-:-:S02]  /*6230*/  IMAD.MOV.U32 R0, RZ, RZ, 0x3f800000 ;  /* 0x3f800000ff007424 */ /* 0x000fc400078e00ff */
[--C-:B------:R-:W-:Y:S02]  /*6240*/  IMAD.MOV.U32 R37, RZ, RZ, R151.reuse ;  /* 0x000000ffff257224 */ /* 0x100fe400078e0097 */
[----:B------:R-:W-:Y:S01]  /*6250*/  IMAD.MOV.U32 R30, RZ, RZ, R151 ;  /* 0x000000ffff1e7224 */ /* 0x000fe200078e0097 */
[----:B------:R-:W-:Y:S06]  /*6260*/  @!P1 BRA `(.L_x_188) ;  /* 0x00000040003c9947 */ /* 0x000fec0003800000 */
[----:B------:R-:W-:Y:S01]  /*6270*/  R2UR UR4, R16 ;  /* 0x00000000100472ca */ /* 0x000fe200000e0000 */
[----:B------:R-:W-:Y:S01]  /*6280*/  IMAD.MOV.U32 R21, RZ, RZ, R3 ;  /* 0x000000ffff157224 */ /* 0x000fe200078e0003 */
[----:B------:R-:W-:Y:S01]  /*6290*/  MOV R2, 0x3f800000 ;  /* 0x3f80000000027802 */ /* 0x000fe20000000f00 */
[----:B------:R-:W-:Y:S01]  /*62a0*/  IMAD.MOV.U32 R227, RZ, RZ, R4 ;  /* 0x000000ffffe37224 */ /* 0x000fe200078e0004 */
        /* <DEDUP_REMOVED lines=9> */
[----:B------:R-:W-:Y:S01]  /*6340*/  IMAD.U32 R228, RZ, RZ, UR4 ;  /* 0x00000004ffe47e24 */ /* 0x000fe2000f8e00ff */
        /* <DEDUP_REMOVED lines=55> */
[----:B------:R-:W-:Y:S01]  /*66c0*/  IMAD.U32 R20, RZ, RZ, UR60 ;  /* 0x0000003cff147e24 */ /* 0x000fe2000f8e00ff */
[----:B------:R-:W-:Y:S01]  /*66d0*/  UMOV UR61, UR38 ;  /* 0x00000026003d7c82 */ /* 0x000fe20008000000 */
[----:B------:R-:W-:-:S05]  /*66e0*/  ULDC UR60, c[0x0][0x9d8] ;  /* 0x00027600003c7ab9 */ /* 0x000fca0000000800 */
.L_x_199:
[----:B------:R-:W-:Y:S01]  /*66f0*/  R2UR UR5, R228 ;  /* 0x00000000e40572ca */ /* 0x000fe200000e0000 */
[----:B------:R-:W-:-:S04]  /*6700*/  UISETP.NE.AND UP0, UPT, UR61, 0x1, UPT ;  /* 0x000000013d00788c */ /* 0x000fc8000bf05270 */
[----:B------:R-:W-:-:S08]  /*6710*/  USEL UR4, URZ, 0x1, UP0 ;  /* 0x000000013f047887 */ /* 0x000fd00008000000 */
[----:B------:R-:W-:-:S06]  /*6720*/  ULOP3.LUT UR4, UR5, UR4, URZ, 0x3c, !UPT ;  /* 0x0000000405047292 */ /* 0x000fcc000f8e3c3f */
[----:B------:R-:W-:Y:S01]  /*6730*/  IMAD.U32 R16, RZ, RZ, UR4 ;  /* 0x00000004ff107e24 */ /* 0x000fe2000f8e00ff */
[----:B------:R-:W-:Y:S06]  /*6740*/  @!P0 BRA `(.L_x_189) ;  /* 0x0000000000048947 */ /* 0x000fec0003800000 */
[----:B------:R-:W-:Y:S01]  /*6750*/  BPT.TRAP 0x1 ;  /* 0x000000040000795c */ /* 0x000fe20000300000 */
.L_x_189:
[----:B------:R-:W0:Y:S01]  /*6760*/  S2UR UR4, SR_CgaCtaId ;  /* 0x00000000000479c3 */ /* 0x000e220000008800 */
[----:B------:R-:W-:Y:S01]  /*6770*/  MOV R5, 0x400 ;  /* 0x0000040000057802 */ /* 0x000fe20000000f00 */
[----:B------:R-:W-:Y:S01]  /*6780*/  UIADD3 UR38, UR61, 0x1, URZ ;  /* 0x000000013d267890 */ /* 0x000fe2000fffe03f */
[----:B------:R-:W-:-:S03]  /*6790*/  R2UR UR6, R16 ;  /* 0x00000000100672ca */ /* 0x000fc600000e0000 */
[----:B------:R-:W-:-:S04]  /*67a0*/  UISETP.NE.AND UP0, UPT, UR38, 0x2, UPT ;  /* 0x000000022600788c */ /* 0x000fc8000bf05270 */
[----:B------:R-:W-:-:S06]  /*67b0*/  USEL UR38, UR38, URZ, UP0 ;  /* 0x0000003f26267287 */ /* 0x000fcc0008000000 */
[----:B------:R-:W-:-:S05]  /*67c0*/  IMAD.U32 R3, RZ, RZ, UR6 ;  /* 0x00000006ff037e24 */ /* 0x000fca000f8e00ff */
[----:B------:R-:W-:Y:S01]  /*67d0*/  SHF.L.U32 R3, R3, 0x1f, RZ ;  /* 0x0000001f03037819 */ /* 0x000fe200000006ff */
[----:B0-----:R-:W-:-:S05]  /*67e0*/  IMAD.U32 R6, RZ, RZ, UR4 ;  /* 0x00000004ff067e24 */ /* 0x001fca000f8e00ff */
[----:B------:R-:W-:-:S04]  /*67f0*/  LEA R5, R6, R5, 0x18 ;  /* 0x0000000506057211 */ /* 0x000fc800078ec0ff */
[----:B------:R-:W-:-:S13]  /*6800*/  R2UR UR4, R5 ;  /* 0x00000000050472ca */ /* 0x000fda00000e0000 */
[----:B------:R-:W-:-:S06]  /*6810*/  ULEA UR5, UR38, UR4, 0x3 ;  /* 0x0000000426057291 */ /* 0x000fcc000f8e183f */
[----:B------:R-:W-:-:S03]  /*6820*/  IMAD.U32 R229, RZ, RZ, UR5 ;  /* 0x00000005ffe57e24 */ /* 0x000fc6000f8e00ff */
[----:B------:R0:W1:Y:S01]  /*6830*/  SYNCS.PHASECHK.TRANS64.TRYWAIT P1, [UR5+0x38830], R3 ;  /* 0x03883003ff0075a7 */ /* 0x0000620008020145 */
[----:B------:R-:W-:Y:S05]  /*6840*/  @!P0 BRA `(.L_x_190) ;  /* 0x0000000000048947 */ /* 0x000fea0003800000 */
[----:B------:R-:W-:Y:S01]  /*6850*/  BPT.TRAP 0x1 ;  /* 0x000000040000795c */ /* 0x000fe20000300000 */
.L_x_190:
[----:B-1----:R-:W-:Y:S05]  /*6860*/  @P1 BRA `(.L_x_191) ;  /* 0x00000000000c1947 */ /* 0x002fea0003800000 */
[----:B------:R-:W-:-:S13]  /*6870*/  R2UR UR4, R229 ;  /* 0x00000000e50472ca */ /* 0x000fda00000e0000 */
[----:B------:R-:W1:Y:S02]  /*6880*/  SYNCS.PHASECHK.TRANS64.TRYWAIT P1, [UR4+0x38830], R3 ;  /* 0x03883003ff0075a7 */ /* 0x000e640008020144 */
[----:B-1----:R-:W-:Y:S05]  /*6890*/  @!P1 BRA `(.L_x_192) ;  /* 0x000000f800889947 */ /* 0x002fea0003800000 */
.L_x_191:
[----:B------:R-:W-:Y:S01]  /*68a0*/  R2UR UR6, R18 ;  /* 0x00000000120672ca */ /* 0x000fe200000e0000 */
[----:B------:R-:W-:Y:S01]  /*68b0*/  UIMAD UR4, UR38, 0xa00, UR39 ;  /* 0x00000a00260478a4 */ /* 0x000fe2000f8e0227 */
[----:B------:R-:W-:Y:S01]  /*68c0*/  R2UR UR7, R19 ;  /* 0x00000000130772ca */ /* 0x000fe200000e0000 */
[----:B------:R-:W-:Y:S01]  /*68d0*/  WARPGROUP.ARRIVE ;  /* 0x00000000000079c5 */ /* 0x000fe20000000000 */
[----:B------:R-:W-:Y:S01]  /*68e0*/  UMOV UR59, 0x40000040 ;  /* 0x40000040003b7882 */ /* 0x000fe20000000000 */
[----:B------:R-:W-:Y:S01]  /*68f0*/  R2UR UR14, R14 ;  /* 0x000000000e0e72ca */ /* 0x000fe200000e0000 */
[----:B------:R-:W-:Y:S01]  /*6900*/  UIADD3 UR18, UR4, 0x284, URZ ;  /* 0x0000028404127890 */ /* 0x000fe2000fffe03f */
[----:B------:R-:W-:Y:S01]  /*6910*/  R2UR UR15, R15 ;  /* 0x000000000f0f72ca */ /* 0x000fe200000e0000 */
[----:B------:R-:W-:Y:S01]  /*6920*/  UMOV UR58, UR4 ;  /* 0x00000004003a7c82 */ /* 0x000fe20008000000 */
[----:B------:R-:W-:Y:S01]  /*6930*/  R2UR UR10, R12 ;  /* 0x000000000c0a72ca */ /* 0x000fe200000e0000 */
[----:B------:R-:W-:Y:S01]  /*6940*/  UMOV UR19, 0x40000040 ;  /* 0x4000004000137882 */ /* 0x000fe20000000000 */
[----:B------:R-:W-:Y:S01]  /*6950*/  R2UR UR11, R13 ;  /* 0x000000000d0b72ca */ /* 0x000fe200000e0000 */
[----:B------:R-:W-:Y:S01]  /*6960*/  UIADD3 UR22, UR4, 0x286, URZ ;  /* 0x0000028604167890 */ /* 0x000fe2000fffe03f */
[-C--:B------:R-:W-:Y:S01]  /*6970*/  FMUL.FTZ R24, R24, R0.reuse ;  /* 0x0000000018187220 */ /* 0x080fe20000410000 */
[----:B------:R-:W-:Y:S01]  /*6980*/  UMOV UR56, UR6 ;  /* 0x0000000600387c82 */ /* 0x000fe20008000000 */
[----:B------:R-:W-:Y:S01]  /*6990*/  UMOV UR57, UR7 ;  /* 0x0000000700397c82 */ /* 0x000fe20008000000 */
[----:B------:R-:W-:Y:S01]  /*69a0*/  UMOV UR23, 0x40000040 ;  /* 0x4000004000177882 */ /* 0x000fe20000000000 */
[----:B------:R-:W-:Y:S01]  /*69b0*/  HGMMA.64x16x16.F32.BF16 R184, gdesc[UR56], RZ, !UPT, gsb0 ;  /* 0x0020000038b879f0 */ /* 0x000fe2000c0018ff */
[----:B------:R-:W-:Y:S01]  /*69c0*/  UIADD3 UR58, UR4, 0x80, URZ ;  /* 0x00000080043a7890 */ /* 0x000fe2000fffe03f */
[-C--:B------:R-:W-:Y:S01]  /*69d0*/  FMUL.FTZ R25, R25, R0.reuse ;  /* 0x0000000019197220 */ /* 0x080fe20000410000 */
[----:B------:R-:W-:Y:S01]  /*69e0*/  UMOV UR56, UR6 ;  /* 0x0000000600387c82 */ /* 0x000fe20008000000 */
[----:B------:R-:W-:Y:S01]  /*69f0*/  UMOV UR57, UR7 ;  /* 0x0000000700397c82 */ /* 0x000fe20008000000 */
[----:B------:R-:W-:Y:S01]  /*6a00*/  UMOV UR59, 0x40000040 ;  /* 0x40000040003b7882 */ /* 0x000fe20000000000 */
        /* <DEDUP_REMOVED lines=54> */
[----:B------:R-:W-:Y:S01]  /*6d70*/  UIADD3 UR58, UR4, 0x100, URZ ;  /* 0x00000100043a7890 */ /* 0x000fe2000fffe03f */
[-C--:B------:R-:W-:Y:S01]  /*6d80*/  FMUL.FTZ R101, R101, R0.reuse ;  /* 0x0000000065657220 */ /* 0x080fe20000410000 */
[----:B------:R-:W-:Y:S01]  /*6d90*/  UMOV UR56, UR6 ;  /* 0x0000000600387c82 */ /* 0x000fe20008000000 */
[----:B------:R-:W-:Y:S01]  /*6da0*/  UMOV UR57, UR7 ;  /* 0x0000000700397c82 */ /* 0x000fe20008000000 */
        /* <DEDUP_REMOVED lines=103> */
[----:B------:R-:W-:Y:S02]  /*7420*/  R2UR UR6, R10 ;  /* 0x000000000a0672ca */ /* 0x000fe400000e0000 */
[----:B------:R-:W-:Y:S01]  /*7430*/  R2UR UR7, R11 ;  /* 0x000000000b0772ca */ /* 0x000fe200000e0000 */
        /* <DEDUP_REMOVED lines=35> */
[----:B------:R-:W-:Y:S01]  /*7670*/  UIADD3 UR14, UR4, 0x282, URZ ;  /* 0x00000282040e7890 */ /* 0x000fe2000fffe03f */
        /* <DEDUP_REMOVED lines=127> */
[----:B------:R-:W-:Y:S02]  /*7e70*/  R2UR UR14, R8 ;  /* 0x00000000080e72ca */ /* 0x000fe400000e0000 */
[----:B------:R-:W-:-:S11]  /*7e80*/  R2UR UR15, R9 ;  /* 0x00000000090f72ca */ /* 0x000fd600000e0000 */
[----:B------:R-:W-:Y:S02]  /*7e90*/  UMOV UR56, UR14 ;  /* 0x0000000e00387c82 */ /* 0x000fe40008000000 */
[----:B------:R-:W-:Y:S01]  /*7ea0*/  UMOV UR57, UR15 ;  /* 0x0000000f00397c82 */ /* 0x000fe20008000000 */
[----:B------:R-:W-:Y:S01]  /*7eb0*/  UMOV UR5, UR15 ;  /* 0x0000000f00057c82 */ /* 0x000fe20008000000 */
        /* <DEDUP_REMOVED lines=221> */
[----:B------:R-:W-:Y:S01]  /*8c90*/  UMOV UR4, UR14 ;  /* 0x0000000e00047c82 */ /* 0x000fe20008000000 */
        /* <DEDUP_REMOVED lines=16> */
.L_x_193:
[----:B------:R-:W-:Y:S02]  /*8da0*/  R2UR UR5, R228 ;  /* 0x00000000e40572ca */ /* 0x000fe400000e0000 */
[----:B------:R-:W-:-:S11]  /*8db0*/  R2UR UR4, R5 ;  /* 0x00000000050472ca */ /* 0x000fd600000e0000 */
[----:B------:R-:W-:Y:S02]  /*8dc0*/  IMAD.U32 R0, RZ, RZ, UR5 ;  /* 0x00000005ff007e24 */ /* 0x000fe4000f8e00ff */
[----:B------:R-:W-:-:S03]  /*8dd0*/  ULEA UR4, UR61, UR4, 0x3 ;  /* 0x000000043d047291 */ /* 0x000fc6000f8e183f */
[----:B------:R-:W-:-:S06]  /*8de0*/  SHF.L.U32 R0, R0, 0x1f, RZ ;  /* 0x0000001f00007819 */ /* 0x000fcc00000006ff */
[----:B------:R2:W3:Y:S01]  /*8df0*/  SYNCS.PHASECHK.TRANS64.TRYWAIT P1, [UR4+0x38850], R0 ;  /* 0x03885000ff0075a7 */ /* 0x0004e20008020144 */
[----:B------:R-:W-:Y:S05]  /*8e00*/  @!P0 BRA `(.L_x_194) ;  /* 0x0000000000048947 */ /* 0x000fea0003800000 */
[----:B------:R-:W-:Y:S01]  /*8e10*/  BPT.TRAP 0x1 ;  /* 0x000000040000795c */ /* 0x000fe20000300000 */
.L_x_194:
[----:B---3--:R-:W-:Y:S05]  /*8e20*/  @P1 BRA `(.L_x_195) ;  /* 0x0000000000081947 */ /* 0x008fea0003800000 */
[----:B------:R-:W3:Y:S02]  /*8e30*/  SYNCS.PHASECHK.TRANS64.TRYWAIT P1, [UR4+0x38850], R0 ;  /* 0x03885000ff0075a7 */ /* 0x000ee40008020144 */
[----:B---3--:R-:W-:Y:S05]  /*8e40*/  @!P1 BRA `(.L_x_196) ;  /* 0x000000d400389947 */ /* 0x008fea0003800000 */
.L_x_195:
[----:B------:R-:W-:Y:S01]  /*8e50*/  R2UR UR5, R5 ;  /* 0x00000000050572ca */ /* 0x000fe200000e0000 */
[----:B------:R-:W-:Y:S01]  /*8e60*/  WARPGROUP.ARRIVE ;  /* 0x00000000000079c5 */ /* 0x000fe20000000000 */
[----:B------:R-:W-:-:S11]  /*8e70*/  UMOV UR7, 0x40000040 ;  /* 0x4000004000077882 */ /* 0x000fd60000000000 */
        /* <DEDUP_REMOVED lines=34> */
.L_x_197:
[----:B--23--:R-:W-:Y:S01]  /*90a0*/  FMUL.FTZ R0, R184, UR60 ;  /* 0x0000003cb8007c20 */ /* 0x00cfe20008410000 */
        /* <DEDUP_REMOVED lines=14> */
[----:B------:R-:W-:Y:S01]  /*9190*/  FMUL.FTZ R160, R161, UR60 ;  /* 0x0000003ca1a07c20 */ /* 0x000fe20008410000 */
[----:B------:R-:W-:Y:S01]  /*91a0*/  FMUL.FTZ R161, R164, UR60 ;  /* 0x0000003ca4a17c20 */ /* 0x000fe20008410000 */
[----:B------:R-:W-:Y:S01]  /*91b0*/  FMUL.FTZ R164, R165, UR60 ;  /* 0x0000003ca5a47c20 */ /* 0x000fe20008410000 */
[----:B------:R-:W-:Y:S01]  /*91c0*/  FMUL.FTZ R152, R152, UR60 ;  /* 0x0000003c98987c20 */ /* 0x000fe20008410000 */
[----:B------:R-:W-:Y:S01]  /*91d0*/  FMUL.FTZ R153, R153, UR60 ;  /* 0x0000003c99997c20 */ /* 0x000fe20008410000 */
[----:B------:R-:W-:Y:S01]  /*91e0*/  FMUL.FTZ R156, R156, UR60 ;  /* 0x0000003c9c9c7c20 */ /* 0x000fe20008410000 */
[----:B------:R-:W-:Y:S01]  /*91f0*/  FMUL.FTZ R157, R157, UR60 ;  /* 0x0000003c9d9d7c20 */ /* 0x000fe20008410000 */
[----:B------:R-:W3:Y:S01]  /*9200*/  MUFU.TANH R184, R184 ;  /* 0x000000b800b87308 */ /* 0x000ee20000002400 */
[----:B01----:R-:W-:Y:S01]  /*9210*/  FMNMX.FTZ R3, R0, R227, !PT ;  /* 0x000000e300037209 */ /* 0x003fe20007810000 */
        /* <DEDUP_REMOVED lines=14> */
[----:B------:R-:W1:Y:S01]  /*9300*/  MUFU.TANH R176, R176 ;  /* 0x000000b000b07308 */ /* 0x000e620000002400 */
[----:B---3--:R-:W-:Y:S01]  /*9310*/  FMNMX.FTZ R3, R184, R3, !PT ;  /* 0x00000003b8037209 */ /* 0x008fe20007810000 */
[----:B------:R-:W-:Y:S01]  /*9320*/  FMUL.FTZ R162, R162, UR60 ;  /* 0x0000003ca2a27c20 */ /* 0x000fe20008410000 */
[----:B------:R-:W-:Y:S01]  /*9330*/  FMUL.FTZ R163, R163, UR60 ;  /* 0x0000003ca3a37c20 */ /* 0x000fe20008410000 */
[----:B------:R-:W-:Y:S01]  /*9340*/  FMUL.FTZ R166, R166, UR60 ;  /* 0x0000003ca6a67c20 */ /* 0x000fe20008410000 */
[----:B------:R-:W-:Y:S01]  /*9350*/  FMUL.FTZ R167, R167, UR60 ;  /* 0x0000003ca7a77c20 */ /* 0x000fe20008410000 */
[----:B------:R-:W-:Y:S01]  /*9360*/  FMUL.FTZ R154, R154, UR60 ;  /* 0x0000003c9a9a7c20 */ /* 0x000fe20008410000 */
[----:B------:R-:W-:Y:S01]  /*9370*/  FMUL.FTZ R155, R155, UR60 ;  /* 0x0000003c9b9b7c20 */ /* 0x000fe20008410000 */
[----:B------:R-:W2:Y:S01]  /*9380*/  MUFU.TANH R188, R188 ;  /* 0x000000bc00bc7308 */ /* 0x000ea20000002400 */
[----:B0-----:R-:W-:Y:S01]  /*9390*/  FMNMX.FTZ R3, R185, R3, !PT ;  /* 0x00000003b9037209 */ /* 0x001fe20007810000 */
[----:B------:R-:W-:Y:S01]  /*93a0*/  FMUL.FTZ R158, R158, UR60 ;  /* 0x0000003c9e9e7c20 */ /* 0x000fe20008410000 */
[----:B------:R-:W-:Y:S01]  /*93b0*/  FMUL.FTZ R159, R159, UR60 ;  /* 0x0000003c9f9f7c20 */ /* 0x000fe20008410000 */
[----:B------:R-:W-:Y:S01]  /*93c0*/  ULDC UR5, c[0x0][0x988] ;  /* 0x0002620000057ab9 */ /* 0x000fe20000000800 */
[----:B------:R-:W-:-:S02]  /*93d0*/  R2UR UR6, R229 ;  /* 0x00000000e50672ca */ /* 0x000fc400000e0000 */
[----:B------:R-:W-:Y:S01]  /*93e0*/  R2UR UR7, R6 ;  /* 0x00000000060772ca */ /* 0x000fe200000e0000 */
[----:B------:R-:W0:Y:S01]  /*93f0*/  MUFU.TANH R177, R177 ;  /* 0x000000b100b17308 */ /* 0x000e220000002400 */
[----:B-1----:R-:W-:-:S07]  /*9400*/  FMNMX.FTZ R3, R176, R3, !PT ;  /* 0x00000003b0037209 */ /* 0x002fce0007810000 */
[----:B------:R-:W1:Y:S01]  /*9410*/  MUFU.TANH R180, R180 ;  /* 0x000000b400b47308 */ /* 0x000e620000002400 */
[----:B--2---:R-:W-:Y:S01]  /*9420*/  FMNMX.FTZ R3, R188, R3, !PT ;  /* 0x00000003bc037209 */ /* 0x004fe20007810000 */
[----:B------:R-:W-:-:S04]  /*9430*/  UIADD3 UR6, UR6, 0x38840, URZ ;  /* 0x0003884006067890 */ /* 0x000fc8000fffe03f */
[----:B------:R-:W-:Y:S02]  /*9440*/  UPRMT UR6, UR7, 0x654, UR6 ;  /* 0x0000065407067896 */ /* 0x000fe40008000006 */
[----:B------:R-:W2:Y:S01]  /*9450*/  MUFU.TANH R168, R168 ;  /* 0x000000a800a87308 */ /* 0x000ea20000002400 */
[----:B0-----:R-:W-:-:S06]  /*9460*/  FMNMX.FTZ R3, R177, R3, !PT ;  /* 0x00000003b1037209 */ /* 0x001fcc0007810000 */
[----:B------:R-:W-:Y:S01]  /*9470*/  SYNCS.ARRIVE.TRANS64.RED.A1T0 RZ, [UR6], RZ ;  /* 0x000000ffffff79a7 */ /* 0x000fe20008100406 */
[----:B------:R-:W0:Y:S01]  /*9480*/  MUFU.TANH R169, R169 ;  /* 0x000000a900a97308 */ /* 0x000e220000002400 */
[----:B-1----:R-:W-:-:S07]  /*9490*/  FMNMX.FTZ R3, R180, R3, !PT ;  /* 0x00000003b4037209 */ /* 0x002fce0007810000 */
[----:B------:R-:W1:Y:S01]  /*94a0*/  MUFU.TANH R172, R172 ;  /* 0x000000ac00ac7308 */ /* 0x000e620000002400 */
[----:B--2---:R-:W-:-:S07]  /*94b0*/  FMNMX.FTZ R3, R168, R3, !PT ;  /* 0x00000003a8037209 */ /* 0x004fce0007810000 */
[----:B------:R-:W2:Y:S01]  /*94c0*/  MUFU.TANH R173, R173 ;  /* 0x000000ad00ad7308 */ /* 0x000ea20000002400 */
[----:B0-----:R-:W-:-:S07]  /*94d0*/  FMNMX.FTZ R3, R169, R3, !PT ;  /* 0x00000003a9037209 */ /* 0x001fce0007810000 */
        /* <DEDUP_REMOVED lines=19> */
[----:B-1----:R-:W-:-:S05]  /*9610*/  FMNMX.FTZ R4, R157, R3, !PT ;  /* 0x000000039d047209 */ /* 0x002fca0007810000 */
[----:B------:R-:W1:Y:S02]  /*9620*/  SHFL.BFLY PT, R3, R4, 0x2, 0x1f ;  /* 0x0c401f0004037f89 */ /* 0x000e6400000e0000 */
[----:B------:R-:W3:Y:S08]  /*9630*/  MUFU.TANH R187, R187 ;  /* 0x000000bb00bb7308 */ /* 0x000ef00000002400 */
[----:B------:R-:W4:Y:S08]  /*9640*/  MUFU.TANH R189, R189 ;  /* 0x000000bd00bd7308 */ /* 0x000f300000002400 */
[----:B------:R-:W5:Y:S01]  /*9650*/  MUFU.TANH R178, R178 ;  /* 0x000000b200b27308 */ /* 0x000f620000002400 */
[----:B-1----:R-:W-:-:S07]  /*9660*/  FMNMX.FTZ R4, R4, R3, !PT ;  /* 0x0000000304047209 */ /* 0x002fce0007810000 */
[----:B------:R-:W1:Y:S01]  /*9670*/  MUFU.TANH R179, R179 ;  /* 0x000000b300b37308 */ /* 0x000e620000002400 */
[----:B------:R-:W2:Y:S07]  /*9680*/  SHFL.BFLY PT, R3, R4, 0x1, 0x1f ;  /* 0x0c201f0004037f89 */ /* 0x000eae00000e0000 */
[----:B------:R-:W1:Y:S08]  /*9690*/  MUFU.TANH R182, R182 ;  /* 0x000000b600b67308 */ /* 0x000e700000002400 */
[----:B------:R-:W1:Y:S08]  /*96a0*/  MUFU.TANH R183, R183 ;  /* 0x000000b700b77308 */ /* 0x000e700000002400 */
[----:B------:R-:W1:Y:S01]  /*96b0*/  MUFU.TANH R170, R170 ;  /* 0x000000aa00aa7308 */ /* 0x000e620000002400 */
[----:B--2---:R-:W-:-:S02]  /*96c0*/  FMNMX.FTZ R4, R4, R3, !PT ;  /* 0x0000000304047209 */ /* 0x004fc40007810000 */
[----:B------:R-:W-:-:S05]  /*96d0*/  FMNMX.FTZ R3, R165, R21, !PT ;  /* 0x00000015a5037209 */ /* 0x000fca0007810000 */
[----:B------:R-:W2:Y:S01]  /*96e0*/  MUFU.TANH R171, R171 ;  /* 0x000000ab00ab7308 */ /* 0x000ea20000002400 */
[----:B0-----:R-:W-:Y:S01]  /*96f0*/  FMNMX.FTZ R3, R186, R3, !PT ;  /* 0x00000003ba037209 */ /* 0x001fe20007810000 */
[----:B------:R-:W-:-:S03]  /*9700*/  FADD.FTZ R193, -R4, R227 ;  /* 0x000000e304c17221 */ /* 0x000fc60000010100 */
[----:B---3--:R-:W-:Y:S01]  /*9710*/  FMNMX.FTZ R3, R187, R3, !PT ;  /* 0x00000003bb037209 */ /* 0x008fe20007810000 */
[----:B------:R-:W-:Y:S02]  /*9720*/  FMUL.FTZ R193, R193, UR5 ;  /* 0x00000005c1c17c20 */ /* 0x000fe40008410000 */
[----:B------:R-:W0:Y:S01]  /*9730*/  MUFU.TANH R174, R174 ;  /* 0x000000ae00ae7308 */ /* 0x000e220000002400 */
[----:B----4-:R-:W-:-:S04]  /*9740*/  FMNMX.FTZ R3, R189, R3, !PT ;  /* 0x00000003bd037209 */ /* 0x010fc80007810000 */
[----:B-----5:R-:W-:-:S03]  /*9750*/  FMNMX.FTZ R3, R178, R3, !PT ;  /* 0x00000003b2037209 */ /* 0x020fc60007810000 */
[----:B------:R-:W3:Y:S01]  /*9760*/  MUFU.TANH R175, R175 ;  /* 0x000000af00af7308 */ /* 0x000ee20000002400 */
[----:B-1----:R-:W-:-:S04]  /*9770*/  FMNMX.FTZ R3, R179, R3, !PT ;  /* 0x00000003b3037209 */ /* 0x002fc80007810000 */
[----:B------:R-:W-:-:S03]  /*9780*/  FMNMX.FTZ R3, R182, R3, !PT ;  /* 0x00000003b6037209 */ /* 0x000fc60007810000 */
[----:B------:R-:W1:Y:S01]  /*9790*/  MUFU.TANH R162, R162 ;  /* 0x000000a200a27308 */ /* 0x000e620000002400 */
[----:B------:R-:W-:-:S04]  /*97a0*/  FMNMX.FTZ R3, R183, R3, !PT ;  /* 0x00000003b7037209 */ /* 0x000fc80007810000 */
[----:B------:R-:W-:-:S03]  /*97b0*/  FMNMX.FTZ R3, R170, R3, !PT ;  /* 0x00000003aa037209 */ /* 0x000fc60007810000 */
[----:B------:R-:W4:Y:S01]  /*97c0*/  MUFU.TANH R163, R163 ;  /* 0x000000a300a37308 */ /* 0x000f220000002400 */
[----:B--2---:R-:W-:-:S04]  /*97d0*/  FMNMX.FTZ R3, R171, R3, !PT ;  /* 0x00000003ab037209 */ /* 0x004fc80007810000 */
[----:B0-----:R-:W-:-:S03]  /*97e0*/  FMNMX.FTZ R3, R174, R3, !PT ;  /* 0x00000003ae037209 */ /* 0x001fc60007810000 */
[----:B------:R-:W0:Y:S01]  /*97f0*/  MUFU.TANH R166, R166 ;  /* 0x000000a600a67308 */ /* 0x000e220000002400 */
[----:B---3--:R-:W-:-:S04]  /*9800*/  FMNMX.FTZ R3, R175, R3, !PT ;  /* 0x00000003af037209 */ /* 0x008fc80007810000 */
[----:B-1----:R-:W-:-:S03]  /*9810*/  FMNMX.FTZ R3, R162, R3, !PT ;  /* 0x00000003a2037209 */ /* 0x002fc60007810000 */
[----:B------:R-:W1:Y:S01]  /*9820*/  MUFU.TANH R167, R167 ;  /* 0x000000a700a77308 */ /* 0x000e620000002400 */
[----:B----4-:R-:W-:-:S07]  /*9830*/  FMNMX.FTZ R3, R163, R3, !PT ;  /* 0x00000003a3037209 */ /* 0x010fce0007810000 */
[----:B------:R-:W2:Y:S01]  /*9840*/  MUFU.TANH R154, R154 ;  /* 0x0000009a009a7308 */ /* 0x000ea20000002400 */
[----:B0-----:R-:W-:-:S07]  /*9850*/  FMNMX.FTZ R3, R166, R3, !PT ;  /* 0x00000003a6037209 */ /* 0x001fce0007810000 */
[----:B------:R-:W0:Y:S01]  /*9860*/  MUFU.TANH R155, R155 ;  /* 0x0000009b009b7308 */ /* 0x000e220000002400 */
[----:B-1----:R-:W-:-:S07]  /*9870*/  FMNMX.FTZ R3, R167, R3, !PT ;  /* 0x00000003a7037209 */ /* 0x002fce0007810000 */
[----:B------:R-:W1:Y:S01]  /*9880*/  MUFU.TANH R158, R158 ;  /* 0x0000009e009e7308 */ /* 0x000e620000002400 */
[----:B--2---:R-:W-:-:S07]  /*9890*/  FMNMX.FTZ R3, R154, R3, !PT ;  /* 0x000000039a037209 */ /* 0x004fce0007810000 */
[----:B------:R-:W2:Y:S01]  /*98a0*/  MUFU.TANH R159, R159 ;  /* 0x0000009f009f7308 */ /* 0x000ea20000002400 */
[----:B0-----:R-:W-:-:S04]  /*98b0*/  FMNMX.FTZ R3, R155, R3, !PT ;  /* 0x000000039b037209 */ /* 0x001fc80007810000 */
[----:B-1----:R-:W-:-:S04]  /*98c0*/  FMNMX.FTZ R3, R158, R3, !PT ;  /* 0x000000039e037209 */ /* 0x002fc80007810000 */
[----:B--2---:R-:W-:-:S05]  /*98d0*/  FMNMX.FTZ R3, R159, R3, !PT ;  /* 0x000000039f037209 */ /* 0x004fca0007810000 */
[----:B------:R-:W0:Y:S02]  /*98e0*/  SHFL.BFLY PT, R190, R3, 0x2, 0x1f ;  /* 0x0c401f0003be7f89 */ /* 0x000e2400000e0000 */
[----:B0-----:R-:W-:-:S05]  /*98f0*/  FMNMX.FTZ R3, R3, R190, !PT ;  /* 0x000000be03037209 */ /* 0x001fca0007810000 */
[----:B------:R-:W0:Y:S02]  /*9900*/  SHFL.BFLY PT, R190, R3, 0x1, 0x1f ;  /* 0x0c201f0003be7f89 */ /* 0x000e2400000e0000 */
[----:B0-----:R-:W-:-:S05]  /*9910*/  FMNMX.FTZ R3, R3, R190, !PT ;  /* 0x000000be03037209 */ /* 0x001fca0007810000 */
[----:B------:R-:W-:Y:S01]  /*9920*/  FADD.FTZ R192, -R3, R21 ;  /* 0x0000001503c07221 */ /* 0x000fe20000010100 */
[----:B------:R-:W-:-:S03]  /*9930*/  FMUL.FTZ R21, R4, UR5 ;  /* 0x0000000504157c20 */ /* 0x000fc60008410000 */
[----:B------:R-:W-:Y:S01]  /*9940*/  FMUL.FTZ R192, R192, UR5 ;  /* 0x00000005c0c07c20 */ /* 0x000fe20008410000 */
[--C-:B------:R-:W-:Y:S01]  /*9950*/  FFMA.FTZ R190, R0, UR5, -R21.reuse ;  /* 0x0000000500be7c23 */ /* 0x100fe20008010815 */
        /* <DEDUP_REMOVED lines=18> */
[----:B------:R-:W-:Y:S01]  /*9a80*/  FFMA.FTZ R21, R157, UR5, -R21 ;  /* 0x000000059d157c23 */ /* 0x000fe20008010815 */
[----:B------:R-:W-:Y:S01]  /*9a90*/  FMUL.FTZ R157, R3, UR5 ;  /* 0x00000005039d7c20 */ /* 0x000fe20008410000 */
[----:B------:R-:W-:Y:S03]  /*9aa0*/  MUFU.EX2 R0, R193 ;  /* 0x000000c100007308 */ /* 0x000fe60000000800 */
        /* <DEDUP_REMOVED lines=22> */
[----:B0-----:R-:W-:Y:S01]  /*9c10*/  FFMA.FTZ R17, R0, R17, R190 ;  /* 0x0000001100117223 */ /* 0x001fe200000100be */
[----:B------:R-:W-:-:S06]  /*9c20*/  FFMA.FTZ R195, R159, UR5, -R157 ;  /* 0x000000059fc37c23 */ /* 0x000fcc000801089d */
[----:B------:R-:W0:Y:S08]  /*9c30*/  MUFU.EX2 R191, R191 ;  /* 0x000000bf00bf7308 */ /* 0x000e300000000800 */
[----:B------:R-:W2:Y:S01]  /*9c40*/  MUFU.EX2 R186, R186 ;  /* 0x000000ba00ba7308 */ /* 0x000ea20000000800 */
[----:B-1----:R-:W-:-:S07]  /*9c50*/  FFMA.FTZ R7, R2, R7, R165 ;  /* 0x0000000702077223 */ /* 0x002fce00000100a5 */
[----:B------:R-:W1:Y:S01]  /*9c60*/  MUFU.EX2 R184, R184 ;  /* 0x000000b800b87308 */ /* 0x000e620000000800 */
[----:B0-----:R-:W-:-:S07]  /*9c70*/  FADD.FTZ R17, R191, R17 ;  /* 0x00000011bf117221 */ /* 0x001fce0000010000 */
[----:B------:R-:W0:Y:S01]  /*9c80*/  MUFU.EX2 R187, R187 ;  /* 0x000000bb00bb7308 */ /* 0x000e220000000800 */
[----:B--2---:R-:W-:-:S07]  /*9c90*/  FADD.FTZ R157, R186, R7 ;  /* 0x00000007ba9d7221 */ /* 0x004fce0000010000 */
[----:B------:R-:W2:Y:S01]  /*9ca0*/  MUFU.EX2 R185, R185 ;  /* 0x000000b900b97308 */ /* 0x000ea20000000800 */
[----:B-1----:R-:W-:-:S07]  /*9cb0*/  FADD.FTZ R7, R184, R17 ;  /* 0x00000011b8077221 */ /* 0x002fce0000010000 */
        /* <DEDUP_REMOVED lines=65> */
[----:B-1----:R-:W-:Y:S01]  /*a0d0*/  FADD.FTZ R157, R158, R17 ;  /* 0x000000119e9d7221 */ /* 0x002fe20000010000 */
[----:B0-----:R-:W-:-:S03]  /*a0e0*/  FADD.FTZ R17, R21, R7 ;  /* 0x0000000715117221 */ /* 0x001fc60000010000 */
[----:B--2---:R-:W-:Y:S01]  /*a0f0*/  FADD.FTZ R7, R195, R157 ;  /* 0x0000009dc3077221 */ /* 0x004fe20000010000 */
[----:B------:R-:W-:Y:S06]  /*a100*/  @!P0 BRA `(.L_x_198) ;  /* 0x0000000000048947 */ /* 0x000fec0003800000 */
[----:B------:R-:W-:Y:S01]  /*a110*/  BPT.TRAP 0x1 ;  /* 0x000000040000795c */ /* 0x000fe20000300000 */
.L_x_198:
[----:B------:R-:W-:Y:S01]  /*a120*/  R2UR UR10, R22 ;  /* 0x00000000160a72ca */ /* 0x000fe200000e0000 */
[----:B------:R-:W-:Y:S01]  /*a130*/  UIADD3 UR4, UR4, 0x38860, URZ ;  /* 0x0003886004047890 */ /* 0x000fe2000fffe03f */
[----:B------:R-:W-:Y:S01]  /*a140*/  R2UR UR7, R20 ;  /* 0x00000000140772ca */ /* 0x000fe200000e0000 */
[----:B------:R-:W-:Y:S01]  /*a150*/  UMOV UR61, UR38 ;  /* 0x00000026003d7c82 */ /* 0x000fe20008000000 */
[----:B------:R-:W-:Y:S01]  /*a160*/  R2UR UR6, R6 ;  /* 0x00000000060672ca */ /* 0x000fe200000e0000 */
[----:B------:R-:W-:Y:S01]  /*a170*/  IMAD.MOV.U32 R227, RZ, RZ, R4 ;  /* 0x000000ffffe37224 */ /* 0x000fe200078e0004 */
[----:B------:R-:W-:Y:S01]  /*a180*/  F2FP.BF16.F32.PACK_AB R194, R21, R156 ;  /* 0x0000009c15c2723e */ /* 0x000fe200000010ff */
[----:B------:R-:W-:Y:S01]  /*a190*/  IMAD.MOV.U32 R21, RZ, RZ, R3 ;  /* 0x000000ffff157224 */ /* 0x000fe200078e0003 */
[----:B------:R-:W-:Y:S02]  /*a1a0*/  F2FP.BF16.F32.PACK_AB R208, R191, R190 ;  /* 0x000000bebfd0723e */ /* 0x000fe400000010ff */
[----:B------:R-:W-:-:S02]  /*a1b0*/  F2FP.BF16.F32.PACK_AB R209, R186, R165 ;  /* 0x000000a5bad1723e */ /* 0x000fc400000010ff */
[----:B------:R-:W-:Y:S02]  /*a1c0*/  F2FP.BF16.F32.PACK_AB R210, R185, R184 ;  /* 0x000000b8b9d2723e */ /* 0x000fe400000010ff */
[----:B------:R-:W-:Y:S01]  /*a1d0*/  F2FP.BF16.F32.PACK_AB R211, R189, R187 ;  /* 0x000000bbbdd3723e */ /* 0x000fe200000010ff */
[----:B------:R-:W-:Y:S01]  /*a1e0*/  UISETP.GT.AND UP0, UPT, UR7, UR10, UPT ;  /* 0x0000000a0700728c */ /* 0x000fe2000bf04270 */
[----:B------:R-:W-:Y:S01]  /*a1f0*/  F2FP.BF16.F32.PACK_AB R204, R188, R176 ;  /* 0x000000b0bccc723e */ /* 0x000fe200000010ff */
[----:B------:R-:W-:Y:S01]  /*a200*/  UPRMT UR4, UR6, 0x654, UR4 ;  /* 0x0000065406047896 */ /* 0x000fe20008000004 */
[----:B------:R-:W-:Y:S02]  /*a210*/  R2UR UR6, R16 ;  /* 0x00000000100672ca */ /* 0x000fe400000e0000 */
[----:B------:R-:W-:Y:S02]  /*a220*/  F2FP.BF16.F32.PACK_AB R205, R179, R178 ;  /* 0x000000b2b3cd723e */ /* 0x000fe400000010ff */
[----:B------:R-:W-:-:S02]  /*a230*/  PLOP3.LUT P1, PT, PT, PT, UP0, 0x80, 0x0 ;  /* 0x000000000000781c */ /* 0x000fc40003f2f008 */
[----:B------:R-:W-:Y:S02]  /*a240*/  F2FP.BF16.F32.PACK_AB R206, R180, R177 ;  /* 0x000000b1b4ce723e */ /* 0x000fe400000010ff */
[----:B------:R-:W-:Y:S01]  /*a250*/  SYNCS.ARRIVE.TRANS64.RED.A1T0 RZ, [UR4], RZ ;  /* 0x000000ffffff79a7 */ /* 0x000fe20008100404 */
[----:B------:R-:W-:Y:S01]  /*a260*/  UIADD3 UR4, UR7, -0x1, URZ ;  /* 0xffffffff07047890 */ /* 0x000fe2000fffe03f */
[----:B------:R-:W-:Y:S02]  /*a270*/  F2FP.BF16.F32.PACK_AB R207, R183, R182 ;  /* 0x000000b6b7cf723e */ /* 0x000fe400000010ff */
[----:B------:R-:W-:Y:S01]  /*a280*/  F2FP.BF16.F32.PACK_AB R200, R169, R168 ;  /* 0x000000a8a9c8723e */ /* 0x000fe200000010ff */
[----:B------:R-:W-:Y:S01]  /*a290*/  IMAD.U32 R228, RZ, RZ, UR6 ;  /* 0x00000006ffe47e24 */ /* 0x000fe2000f8e00ff */
[----:B------:R-:W-:Y:S01]  /*a2a0*/  F2FP.BF16.F32.PACK_AB R201, R171, R170 ;  /* 0x000000aaabc9723e */ /* 0x000fe200000010ff */
[----:B------:R-:W-:Y:S01]  /*a2b0*/  IMAD.U32 R20, RZ, RZ, UR4 ;  /* 0x00000004ff147e24 */ /* 0x000fe2000f8e00ff */
[----:B------:R-:W-:-:S02]  /*a2c0*/  F2FP.BF16.F32.PACK_AB R202, R173, R172 ;  /* 0x000000acadca723e */ /* 0x000fc400000010ff */
[----:B------:R-:W-:Y:S02]  /*a2d0*/  F2FP.BF16.F32.PACK_AB R203, R175, R174 ;  /* 0x000000aeafcb723e */ /* 0x000fe400000010ff */
[----:B------:R-:W-:Y:S02]  /*a2e0*/  F2FP.BF16.F32.PACK_AB R196, R160, R181 ;  /* 0x000000b5a0c4723e */ /* 0x000fe400000010ff */
[----:B------:R-:W-:Y:S02]  /*a2f0*/  F2FP.BF16.F32.PACK_AB R197, R163, R162 ;  /* 0x000000a2a3c5723e */ /* 0x000fe400000010ff */
[----:B------:R-:W-:Y:S02]  /*a300*/  F2FP.BF16.F32.PACK_AB R198, R164, R161 ;  /* 0x000000a1a4c6723e */ /* 0x000fe400000010ff */
[----:B------:R-:W-:Y:S02]  /*a310*/  F2FP.BF16.F32.PACK_AB R199, R167, R166 ;  /* 0x000000a6a7c7723e */ /* 0x000fe400000010ff */
[----:B------:R-:W-:-:S02]  /*a320*/  F2FP.BF16.F32.PACK_AB R192, R153, R152 ;  /* 0x0000009899c0723e */ /* 0x000fc400000010ff */
[----:B------:R-:W-:Y:S02]  /*a330*/  F2FP.BF16.F32.PACK_AB R193, R155, R154 ;  /* 0x0000009a9bc1723e */ /* 0x000fe400000010ff */
[----:B------:R-:W-:Y:S01]  /*a340*/  F2FP.BF16.F32.PACK_AB R195, R195, R158 ;  /* 0x0000009ec3c3723e */ /* 0x000fe200000010ff */
[----:B------:R-:W-:Y:S06]  /*a350*/  @P1 BRA `(.L_x_199) ;  /* 0xffffffc000e41947 */ /* 0x000fec000383ffff */
.L_x_188:
        /* <DEDUP_REMOVED lines=131> */
.L_x_200:
[----:B------:R-:W-:Y:S01]  /*ab90*/  R2UR UR4, R16 ;  /* 0x00000000100472ca */ /* 0x000fe200000e0000 */
[----:B------:R-:W-:-:S04]  /*aba0*/  IMAD.U32 R12, RZ, RZ, UR38 ;  /* 0x00000026ff0c7e24 */ /* 0x000fc8000f8e00ff */
[----:B------:R-:W-:-:S08]  /*abb0*/  IMAD R12, R12, 0x8, R5 ;  /* 0x000000080c0c7824 */ /* 0x000fd000078e0205 */
[----:B------:R-:W-:-:S05]  /*abc0*/  IMAD.U32 R9, RZ, RZ, UR4 ;  /* 0x00000004ff097e24 */ /* 0x000fca000f8e00ff */
[----:B------:R-:W-:-:S04]  /*abd0*/  SHF.L.U32 R9, R9, 0x1f, RZ ;  /* 0x0000001f09097819 */ /* 0x000fc800000006ff */
[----:B------:R0:W1:Y:S01]  /*abe0*/  SYNCS.PHASECHK.TRANS64.TRYWAIT P1, [R12+URZ+0x38850], R9 ;  /* 0x038850090c0075a7 */ /* 0x000062000802017f */
[----:B------:R-:W-:Y:S05]  /*abf0*/  @!P0 BRA `(.L_x_201) ;  /* 0x0000000000048947 */ /* 0x000fea0003800000 */
[----:B------:R-:W-:Y:S01]  /*ac00*/  BPT.TRAP 0x1 ;  /* 0x000000040000795c */ /* 0x000fe20000300000 */
.L_x_201:
[----:B------:R-:W-:-:S05]  /*ac10*/  VIADD R5, R5, 0x400 ;  /* 0x0000040005057836 */ /* 0x000fca0000000000 */
[----:B------:R-:W-:-:S04]  /*ac20*/  SHF.R.U32.HI R5, RZ, 0x4, R5 ;  /* 0x00000004ff057819 */ /* 0x000fc80000011605 */
[----:B------:R-:W-:Y:S01]  /*ac30*/  LOP3.LUT R5, R5, 0x3fff, RZ, 0xc0, !PT ;  /* 0x00003fff05057812 */ /* 0x000fe200078ec0ff */
[----:B-1----:R-:W-:Y:S06]  /*ac40*/  @P1 BRA `(.L_x_202) ;  /* 0x0000000000081947 */ /* 0x002fec0003800000 */
[----:B------:R-:W1:Y:S02]  /*ac50*/  SYNCS.PHASECHK.TRANS64.TRYWAIT P1, [R12+URZ+0x38850], R9 ;  /* 0x038850090c0075a7 */ /* 0x000e64000802017f */
[----:B-1----:R-:W-:Y:S05]  /*ac60*/  @!P1 BRA `(.L_x_203) ;  /* 0x000000b400c89947 */ /* 0x002fea0003800000 */
.L_x_202:
[----:B------:R-:W-:Y:S01]  /*ac70*/  LOP3.LUT R5, R5, 0x2800000, RZ, 0xfc, !PT ;  /* 0x0280000005057812 */ /* 0x000fe200078efcff */
[----:B------:R-:W-:Y:S01]  /*ac80*/  IMAD.U32 R8, RZ, RZ, UR38 ;  /* 0x00000026ff087e24 */ /* 0x000fe2000f8e00ff */
[----:B01----:R-:W-:Y:S01]  /*ac90*/  MOV R9, 0x40000040 ;  /* 0x4000004000097802 */ /* 0x003fe20000000f00 */
[----:B------:R-:W-:Y:S05]  /*aca0*/  WARPSYNC.ALL ;  /* 0x0000000000007948 */ /* 0x000fea0003800000 */
[----:B------:R-:W-:Y:S01]  /*acb0*/  IMAD R8, R8, 0xa00, R5 ;  /* 0x00000a0008087824 */ /* 0x000fe200078e0205 */
[----:B------:R-:W-:Y:S01]  /*acc0*/  R2UR UR7, R9 ;  /* 0x00000000090772ca */ /* 0x000fe200000e0000 */
[----:B------:R-:W-:Y:S01]  /*acd0*/  WARPGROUP.ARRIVE ;  /* 0x00000000000079c5 */ /* 0x000fe20000000000 */
[----:B------:R-:W-:Y:S01]  /*ace0*/  IMAD.MOV.U32 R11, RZ, RZ, 0x40000040 ;  /* 0x40000040ff0b7424 */ /* 0x000fe200078e00ff */
[----:B------:R-:W0:Y:S01]  /*acf0*/  SHFL.BFLY PT, R0, R17, 0x2, 0x1f ;  /* 0x0c401f0011007f89 */ /* 0x000e2200000e0000 */
[C---:B------:R-:W-:Y:S01]  /*ad00*/  R2UR UR6, R8.reuse ;  /* 0x00000000080672ca */ /* 0x040fe200000e0000 */
[----:B------:R-:W-:-:S02]  /*ad10*/  VIADD R10, R8, 0x80 ;  /* 0x00000080080a7836 */ /* 0x000fc40000000000 */
[----:B------:R-:W-:Y:S01]  /*ad20*/  IMAD.MOV.U32 R9, RZ, RZ, 0x40000040 ;  /* 0x40000040ff097424 */ /* 0x000fe200078e00ff */
[----:B------:R-:W1:Y:S01]  /*ad30*/  SHFL.BFLY PT, R2, R7, 0x2, 0x1f ;  /* 0x0c401f0007027f89 */ /* 0x000e6200000e0000 */
[----:B------:R-:W-:-:S08]  /*ad40*/  IMAD.U32 R15, RZ, RZ, UR5 ;  /* 0x00000005ff0f7e24 */ /* 0x000fd0000f8e00ff */
[----:B------:R-:W-:Y:S01]  /*ad50*/  HGMMA.64x256x16.F32.BF16 R24, R208, gdesc[UR4].tnspB, R24, gsb0 ;  /* 0x43e00004d0187df0 */ /* 0x000fe20008001818 */
[----:B------:R-:W-:Y:S01]  /*ad60*/  R2UR UR6, R10 ;  /* 0x000000000a0672ca */ /* 0x000fe200000e0000 */
[----:B------:R-:W-:Y:S01]  /*ad70*/  VIADD R10, R8, 0x100 ;  /* 0x00000100080a7836 */ /* 0x000fe20000000000 */
[----:B------:R-:W-:Y:S01]  /*ad80*/  R2UR UR7, R11 ;  /* 0x000000000b0772ca */ /* 0x000fe200000e0000 */
[----:B------:R-:W-:Y:S02]  /*ad90*/  IMAD.MOV.U32 R11, RZ, RZ, 0x40000040 ;  /* 0x40000040ff0b7424 */ /* 0x000fe400078e00ff */
[----:B0-----:R-:W-:Y:S01]  /*ada0*/  FADD.FTZ R0, R0, R17 ;  /* 0x0000001100007221 */ /* 0x001fe20000010000 */
[----:B-1----:R-:W-:-:S04]  /*adb0*/  FADD.FTZ R2, R2, R7 ;  /* 0x0000000702027221 */ /* 0x002fc80000010000 */
[----:B------:R-:W0:Y:S01]  /*adc0*/  SHFL.BFLY PT, R5, R0, 0x1, 0x1f ;  /* 0x0c201f0000057f89 */ /* 0x000e2200000e0000 */
[----:B------:R-:W-:Y:S01]  /*add0*/  IMAD.MOV.U32 R7, RZ, RZ, RZ ;  /* 0x000000ffff077224 */ /* 0x000fe200078e00ff */
[----:B------:R-:W-:Y:S02]  /*ade0*/  WARPGROUP.DEPBAR.LE gsb0, 0x0 ;  /* 0x00008000000079c5 */ /* 0x000fe40000010000 */
[----:B------:R-:W-:-:S13]  /*adf0*/  WARPGROUP.ARRIVE ;  /* 0x00000000000079c5 */ /* 0x000fda0000000000 */
[----:B------:R-:W-:Y:S01]  /*ae00*/  HGMMA.64x256x16.F32.BF16 R24, R204, gdesc[UR4].tnspB, R24, gsb0 ;  /* 0x43e00004cc187df0 */ /* 0x000fe20008001818 */
[----:B------:R-:W-:Y:S01]  /*ae10*/  R2UR UR6, R10 ;  /* 0x000000000a0672ca */ /* 0x000fe200000e0000 */
[C---:B------:R-:W-:Y:S01]  /*ae20*/  VIADD R10, R8.reuse, 0x180 ;  /* 0x00000180080a7836 */ /* 0x040fe20000000000 */
[----:B------:R-:W-:Y:S01]  /*ae30*/  R2UR UR7, R11 ;  /* 0x000000000b0772ca */ /* 0x000fe200000e0000 */
[----:B------:R-:W-:Y:S02]  /*ae40*/  IMAD.MOV.U32 R11, RZ, RZ, 0x40000040 ;  /* 0x40000040ff0b7424 */ /* 0x000fe400078e00ff */
[----:B------:R-:W-:Y:S01]  /*ae50*/  VIADD R8, R8, 0x200 ;  /* 0x0000020008087836 */ /* 0x000fe20000000000 */
[----:B------:R-:W-:Y:S02]  /*ae60*/  WARPGROUP.DEPBAR.LE gsb0, 0x0 ;  /* 0x00008000000079c5 */ /* 0x000fe40000010000 */
[----:B------:R-:W-:-:S15]  /*ae70*/  WARPGROUP.ARRIVE ;  /* 0x00000000000079c5 */ /* 0x000fde0000000000 */
[----:B------:R-:W-:-:S04]  /*ae80*/  NOP ;  /* 0x0000000000007918 */ /* 0x000fc80000000000 */
[----:B------:R-:W-:Y:S01]  /*ae90*/  HGMMA.64x256x16.F32.BF16 R24, R200, gdesc[UR4].tnspB, R24, gsb0 ;  /* 0x43e00004c8187df0 */ /* 0x000fe20008001818 */
[----:B------:R-:W-:Y:S02]  /*aea0*/  R2UR UR6, R10 ;  /* 0x000000000a0672ca */ /* 0x000fe400000e0000 */
[----:B------:R-:W-:Y:S01]  /*aeb0*/  R2UR UR7, R11 ;  /* 0x000000000b0772ca */ /* 0x000fe200000e0000 */
[----:B0-----:R-:W-:Y:S01]  /*aec0*/  FADD.FTZ R11, R0, R5 ;  /* 0x00000005000b7221 */ /* 0x001fe20000010000 */
[----:B------:R-:W-:Y:S02]  /*aed0*/  IMAD.MOV.U32 R5, RZ, RZ, RZ ;  /* 0x000000ffff057224 */ /* 0x000fe400078e00ff */
[----:B------:R-:W-:Y:S02]  /*aee0*/  IMAD.MOV.U32 R0, RZ, RZ, -0x800000 ;  /* 0xff800000ff007424 */ /* 0x000fe400078e00ff */
[----:B------:R-:W-:-:S13]  /*aef0*/  FSETP.NE.FTZ.AND P1, PT, R11, RZ, PT ;  /* 0x000000ff0b00720b */ /* 0x000fda0003f35000 */
[----:B------:R-:W-:Y:S01]  /*af00*/  @P1 MUFU.RCP R7, R11 ;  /* 0x0000000b00071308 */ /* 0x000fe20000001000 */
[----:B------:R-:W-:Y:S02]  /*af10*/  WARPGROUP.DEPBAR.LE gsb0, 0x0 ;  /* 0x00008000000079c5 */ /* 0x000fe40000010000 */
[----:B------:R-:W-:-:S06]  /*af20*/  WARPGROUP.ARRIVE ;  /* 0x00000000000079c5 */ /* 0x000fcc0000000000 */
[----:B------:R-:W-:Y:S01]  /*af30*/  HGMMA.64x256x16.F32.BF16 R24, R196, gdesc[UR4].tnspB, R24, gsb0 ;  /* 0x43e00004c4187df0 */ /* 0x000fe20008001818 */
[----:B------:R-:W-:Y:S02]  /*af40*/  R2UR UR6, R8 ;  /* 0x00000000080672ca */ /* 0x000fe400000e0000 */
[----:B------:R-:W-:Y:S01]  /*af50*/  R2UR UR7, R9 ;  /* 0x00000000090772ca */ /* 0x000fe200000e0000 */
[----:B------:R-:W0:Y:S01]  /*af60*/  @P1 MUFU.LG2 R8, R11 ;  /* 0x0000000b00081308 */ /* 0x000e220000000c00 */
[----:B------:R-:W1:Y:S01]  /*af70*/  SHFL.BFLY PT, R9, R2, 0x1, 0x1f ;  /* 0x0c201f0002097f89 */ /* 0x000e6200000e0000 */
[----:B0-----:R-:W-:Y:S01]  /*af80*/  @P1 FMUL.FTZ R8, R8, 0.69314718246459960938 ;  /* 0x3f31721808081820 */ /* 0x001fe20000410000 */
[----:B-1----:R-:W-:Y:S01]  /*af90*/  FADD.FTZ R13, R2, R9 ;  /* 0x00000009020d7221 */ /* 0x002fe20000010000 */
[----:B------:R-:W-:Y:S02]  /*afa0*/  IMAD.U32 R9, RZ, RZ, UR5 ;  /* 0x00000005ff097e24 */ /* 0x000fe4000f8e00ff */
[----:B------:R-:W-:-:S02]  /*afb0*/  IMAD.MOV.U32 R2, RZ, RZ, -0x800000 ;  /* 0xff800000ff027424 */ /* 0x000fc400078e00ff */
[----:B------:R-:W-:Y:S01]  /*afc0*/  FSETP.NE.FTZ.AND P2, PT, R13, RZ, PT ;  /* 0x000000ff0d00720b */ /* 0x000fe20003f55000 */
[----:B------:R-:W-:-:S04]  /*afd0*/  @P1 FMUL.FTZ R9, R9, 0.69314718246459960938 ;  /* 0x3f31721809091820 */ /* 0x000fc80000410000 */
[----:B------:R-:W-:-:S08]  /*afe0*/  @P1 FFMA.FTZ R2, R9, R4, R8 ;  /* 0x0000000409021223 */ /* 0x000fd00000010008 */
[----:B------:R-:W0:Y:S01]  /*aff0*/  @P2 MUFU.LG2 R10, R13 ;  /* 0x0000000d000a2308 */ /* 0x000e220000000c00 */
[----:B------:R-:W-:-:S07]  /*b000*/  @P2 FMUL.FTZ R15, R15, 0.69314718246459960938 ;  /* 0x3f3172180f0f2820 */ /* 0x000fce0000410000 */
[----:B------:R1:W2:Y:S01]  /*b010*/  @P2 MUFU.RCP R5, R13 ;  /* 0x0000000d00052308 */ /* 0x0002a20000001000 */
[----:B0-----:R-:W-:-:S04]  /*b020*/  @P2 FMUL.FTZ R10, R10, 0.69314718246459960938 ;  /* 0x3f3172180a0a2820 */ /* 0x001fc80000410000 */
[----:B------:R-:W-:Y:S01]  /*b030*/  @P2 FFMA.FTZ R0, R15, R3, R10 ;  /* 0x000000030f002223 */ /* 0x000fe2000001000a */
[----:B------:R-:W-:Y:S02]  /*b040*/  WARPGROUP.DEPBAR.LE gsb0, 0x0 ;  /* 0x00008000000079c5 */ /* 0x000fe40000010000 */
[----:B------:R-:W-:-:S06]  /*b050*/  WARPGROUP.ARRIVE ;  /* 0x00000000000079c5 */ /* 0x000fcc0000000000 */
[----:B------:R-:W-:Y:S03]  /*b060*/  HGMMA.64x256x16.F32.BF16 R24, R192, gdesc[UR4].tnspB, R24, gsb0 ;  /* 0x43e00004c0187df0 */ /* 0x000fe60008001818 */
[----:B------:R-:W-:Y:S02]  /*b070*/  WARPGROUP.DEPBAR.LE gsb0, 0x0 ;  /* 0x00008000000079c5 */ /* 0x000fe40000010000 */
[----:B-12---:R-:W-:Y:S05]  /*b080*/  @!P0 BRA `(.L_x_204) ;  /* 0x0000000000048947 */ /* 0x006fea0003800000 */
[----:B------:R-:W-:Y:S01]  /*b090*/  BPT.TRAP 0x1 ;  /* 0x000000040000795c */ /* 0x000fe20000300000 */
.L_x_204:
[----:B------:R-:W2:Y:S01]  /*b0a0*/  LDL.LU R3, [R1+0x38] ;  /* 0x0000380001037983 */ /* 0x000ea20000300800 */
[----:B------:R-:W-:Y:S01]  /*b0b0*/  R2UR UR5, R16 ;  /* 0x00000000100572ca */ /* 0x000fe200000e0000 */
[----:B------:R-:W-:Y:S01]  /*b0c0*/  UIADD3 UR38, UR38, 0x1, URZ ;  /* 0x0000000126267890 */ /* 0x000fe2000fffe03f */
[-C--:B------:R-:W-:Y:S01]  /*b0d0*/  FMUL.FTZ R24, R24, R7.reuse ;  /* 0x0000000718187220 */ /* 0x080fe20000410000 */
[-C--:B------:R-:W-:Y:S01]  /*b0e0*/  FMUL.FTZ R25, R25, R7.reuse ;  /* 0x0000000719197220 */ /* 0x080fe20000410000 */
[-C--:B------:R-:W-:Y:S01]  /*b0f0*/  FMUL.FTZ R28, R28, R7.reuse ;  /* 0x000000071c1c7220 */ /* 0x080fe20000410000 */
[----:B------:R-:W-:Y:S01]  /*b100*/  UISETP.NE.AND UP0, UPT, UR38, 0x2, UPT ;  /* 0x000000022600788c */ /* 0x000fe2000bf05270 */
        /* <DEDUP_REMOVED lines=126> */
[----:B------:R-:W-:Y:S01]  /*b8f0*/  USEL UR38, UR38, URZ, UP0 ;  /* 0x0000003f26267287 */ /* 0x000fe20008000000 */
[----:B--2---:R-:W-:Y:S01]  /*b900*/  R2UR UR4, R3 ;  /* 0x00000000030472ca */ /* 0x004fe200000e0000 */
[----:B------:R-:W-:-:S05]  /*b910*/  VIADD R3, R12, 0x38860 ;  /* 0x000388600c037836 */ /* 0x000fca0000000000 */
[----:B------:R-:W-:-:S04]  /*b920*/  PRMT R3, R6, 0x654, R3 ;  /* 0x0000065406037816 */ /* 0x000fc80000000003 */
[----:B------:R0:W-:Y:S03]  /*b930*/  SYNCS.ARRIVE.TRANS64.RED.A1T0 RZ, [R3+URZ], RZ ;  /* 0x000000ff03ff79a7 */ /* 0x0001e6000810043f */
[----:B------:R-:W-:-:S06]  /*b940*/  UIADD3 UR4, UR4, 0x1, URZ ;  /* 0x0000000104047890 */ /* 0x000fcc000fffe03f */
[----:B0-----:R-:W-:Y:S01]  /*b950*/  MOV R3, UR4 ;  /* 0x0000000400037c02 */ /* 0x001fe20008000f00 */
[----:B------:R-:W-:-:S04]  /*b960*/  USEL UR4, URZ, 0x1, UP0 ;  /* 0x000000013f047887 */ /* 0x000fc80008000000 */
[----:B------:R0:W-:Y:S01]  /*b970*/  STL [R1+0x38], R3 ;  /* 0x0000380301007387 */ /* 0x0001e20000100800 */
[----:B------:R-:W-:-:S06]  /*b980*/  ULOP3.LUT UR5, UR5, UR4, URZ, 0x3c, !UPT ;  /* 0x0000000405057292 */ /* 0x000fcc000f8e3c3f */
[----:B------:R-:W-:-:S07]  /*b990*/  IMAD.U32 R16, RZ, RZ, UR5 ;  /* 0x00000005ff107e24 */ /* 0x000fce000f8e00ff */
.L_x_180:
[----:B------:R-:W1:Y:S08]  /*b9a0*/  S2UR UR4, SR_CgaCtaId ;  /* 0x00000000000479c3 */ /* 0x000e700000008800 */
[----:B------:R-:W-:Y:S06]  /*b9b0*/  BAR.SYNC.DEFER_BLOCKING 0x5, 0x180 ;  /* 0x0146000000007b1d */ /* 0x000fec0000010000 */
[----:B------:R-:W-:Y:S01]  /*b9c0*/  UMOV UR8, 0x400 ;  /* 0x0000040000087882 */ /* 0x000fe20000000000 */
[----:B------:R-:W-:Y:S01]  /*b9d0*/  BSSY B0, `(.L_x_205) ;  /* 0x00004c3000007945 */ /* 0x000fe20003800000 */
[----:B-1----:R-:W-:-:S09]  /*b9e0*/  ULEA UR8, UR4, UR8, 0x18 ;  /* 0x0000000804087291 */ /* 0x002fd2000f8ec03f */
[----:B------:R-:W1:Y:S02]  /*b9f0*/  LDS.128 R4, [UR8+0x388d0] ;  /* 0x0388d008ff047984 */ /* 0x000e640008000c00 */
[----:B-1----:R-:W-:Y:S02]  /*ba00*/  R2UR UR6, R5 ;  /* 0x00000000050672ca */ /* 0x002fe400000e0000 */
[----:B------:R-:W-:Y:S02]  /*ba10*/  R2UR UR5, R6 ;  /* 0x00000000060572ca */ /* 0x000fe400000e0000 */
[----:B------:R-:W-:Y:S01]  /*ba20*/  R2UR UR7, R7 ;  /* 0x00000000070772ca */ /* 0x000fe200000e0000 */
[----:B------:R-:W-:Y:S06]  /*ba30*/  BAR.ARV 0x4, 0x180 ;  /* 0x0106000000007b1d */ /* 0x000fec0000002000 */
[----:B------:R-:W-:Y:S08]  /*ba40*/  @P0 BRA `(.L_x_206) ;  /* 0x0000003800d00947 */ /* 0x000ff00003800000 */
[----:B------:R-:W2:Y:S01]  /*ba50*/  LDL.LU R9, [R1+0x30] ;  /* 0x0000300001097983 */ /* 0x000ea20000300800 */
[----:B------:R-:W1:Y:S01]  /*ba60*/  S2UR UR4, SR_SWINHI ;  /* 0x00000000000479c3 */ /* 0x000e620000002f00 */
[----:B------:R-:W-:Y:S01]  /*ba70*/  IMAD.MOV.U32 R12, RZ, RZ, 0x2 ;  /* 0x00000002ff0c7424 */ /* 0x000fe200078e00ff */
[----:B------:R-:W-:Y:S01]  /*ba80*/  F2FP.BF16.F32.PACK_AB R6, R29, R28 ;  /* 0x0000001c1d06723e */ /* 0x000fe200000010ff */
[----:B------:R-:W3:Y:S01]  /*ba90*/  LDL.LU R8, [R1+0x34] ;  /* 0x0000340001087983 */ /* 0x000ee20000300800 */
[----:B------:R-:W-:Y:S01]  /*baa0*/  F2FP.BF16.F32.PACK_AB R7, R31, R30 ;  /* 0x0000001e1f07723e */ /* 0x000fe200000010ff */
[----:B------:R-:W-:Y:S01]  /*bab0*/  ULDC.64 UR14, c[0x0][0xc00] ;  /* 0x00030000000e7ab9 */ /* 0x000fe20000000a00 */
[----:B------:R-:W-:Y:S01]  /*bac0*/  R2UR UR22, R212 ;  /* 0x00000000d41672ca */ /* 0x000fe200000e0000 */
[----:B0-----:R-:W4:Y:S01]  /*bad0*/  LDL R3, [R1+0x48] ;  /* 0x0000480001037983 */ /* 0x001f220000100800 */
[----:B------:R-:W-:-:S03]  /*bae0*/  ULDC UR20, c[0x0][0xbe8] ;  /* 0x0002fa0000147ab9 */ /* 0x000fc60000000800 */
[----:B------:R-:W5:Y:S01]  /*baf0*/  LDL R170, [R1+0x2c] ;  /* 0x00002c0001aa7983 */ /* 0x000f620000100800 */
[----:B------:R-:W-:Y:S02]  /*bb00*/  R2UR UR21, R215 ;  /* 0x00000000d71572ca */ /* 0x000fe400000e0000 */
[----:B------:R-:W-:Y:S01]  /*bb10*/  R2UR UR24, R216 ;  /* 0x00000000d81872ca */ /* 0x000fe200000e0000 */
[----:B------:R-:W5:Y:S01]  /*bb20*/  LDL R171, [R1+0x44] ;  /* 0x0000440001ab7983 */ /* 0x000f620000100800 */
[----:B------:R-:W-:Y:S01]  /*bb30*/  UMOV UR10, UR8 ;  /* 0x00000008000a7c82 */ /* 0x000fe20008000000 */
[----:B-1----:R-:W-:Y:S01]  /*bb40*/  UMOV UR11, UR4 ;  /* 0x00000004000b7c82 */ /* 0x002fe20008000000 */
[----:B------:R-:W-:Y:S01]  /*bb50*/  BAR.SYNC.DEFER_BLOCKING 0x1, 0x100 ;  /* 0x0044000000007b1d */ /* 0x000fe20000010000 */
[----:B--2---:R-:W-:Y:S02]  /*bb60*/  R2UR UR19, R9 ;  /* 0x00000000091372ca */ /* 0x004fe400000e0000 */
[----:B---3--:R-:W-:Y:S01]  /*bb70*/  R2UR UR17, R8 ;  /* 0x00000000081172ca */ /* 0x008fe200000e0000 */
[----:B----4-:R-:W-:Y:S01]  /*bb80*/  IMAD.WIDE R12, R3, R12, UR10 ;  /* 0x0000000a030c7e25 */ /* 0x010fe2000f8e020c */
[----:B-----5:R-:W-:-:S02]  /*bb90*/  R2UR UR18, R170 ;  /* 0x00000000aa1272ca */ /* 0x020fc400000e0000 */
[C---:B------:R-:W-:Y:S02]  /*bba0*/  IADD3 R15, P1, R12.reuse, 0x20, RZ ;  /* 0x000000200c0f7810 */ /* 0x040fe40007f3e0ff */
[----:B------:R-:W-:Y:S02]  /*bbb0*/  IADD3 R157, P4, R12, 0x60, RZ ;  /* 0x000000600c9d7810 */ /* 0x000fe40007f9e0ff */
[----:B------:R-:W-:Y:S02]  /*bbc0*/  LOP3.LUT R14, R15, 0x380, RZ, 0xc0, !PT ;  /* 0x000003800f0e7812 */ /* 0x000fe400078ec0ff */
[----:B------:R-:W-:Y:S02]  /*bbd0*/  LOP3.LUT R156, R157, 0x380, RZ, 0xc0, !PT ;  /* 0x000003809d9c7812 */ /* 0x000fe400078ec0ff */
[----:B------:R-:W-:Y:S02]  /*bbe0*/  SHF.R.U64 R14, R14, 0x3, RZ ;  /* 0x000000030e0e7819 */ /* 0x000fe400000012ff */
[----:B------:R-:W-:-:S02]  /*bbf0*/  IADD3 R161, P6, R12, 0x4020, RZ ;  /* 0x000040200ca17810 */ /* 0x000fc40007fde0ff */
[----:B------:R-:W-:Y:S02]  /*bc00*/  LOP3.LUT R5, R12, 0x380, RZ, 0xc0, !PT ;  /* 0x000003800c057812 */ /* 0x000fe400078ec0ff */
[----:B------:R-:W-:Y:S02]  /*bc10*/  SHF.R.U64 R156, R156, 0x3, RZ ;  /* 0x000000039c9c7819 */ /* 0x000fe400000012ff */
[----:B------:R-:W-:Y:S01]  /*bc20*/  LOP3.LUT R14, R14, R15, RZ, 0x3c, !PT ;  /* 0x0000000f0e0e7212 */ /* 0x000fe200078e3cff */
[----:B------:R-:W-:Y:S01]  /*bc30*/  IMAD.X R15, RZ, RZ, R13, P1 ;  /* 0x000000ffff0f7224 */ /* 0x000fe200008e060d */
[----:B------:R-:W-:Y:S02]  /*bc40*/  IADD3 R159, P3, R12, 0x4000, RZ ;  /* 0x000040000c9f7810 */ /* 0x000fe40007f7e0ff */
[----:B------:R-:W-:Y:S02]  /*bc50*/  LOP3.LUT R160, R161, 0x380, RZ, 0xc0, !PT ;  /* 0x00000380a1a07812 */ /* 0x000fe400078ec0ff */
[----:B------:R-:W-:-:S02]  /*bc60*/  SHF.R.U64 R5, R5, 0x3, RZ ;  /* 0x0000000305057819 */ /* 0x000fc400000012ff */
[C---:B------:R-:W-:Y:S02]  /*bc70*/  IADD3 R155, P0, R12.reuse, 0x40, RZ ;  /* 0x000000400c9b7810 */ /* 0x040fe40007f1e0ff */
[C---:B------:R-:W-:Y:S02]  /*bc80*/  IADD3 R163, P5, R12.reuse, 0x4040, RZ ;  /* 0x000040400ca37810 */ /* 0x040fe40007fbe0ff */
[C---:B------:R-:W-:Y:S02]  /*bc90*/  IADD3 R165, P2, R12.reuse, 0x4060, RZ ;  /* 0x000040600ca57810 */ /* 0x040fe40007f5e0ff */
[----:B------:R-:W-:Y:S02]  /*bca0*/  IADD3 R167, P1, R12, 0x8000, RZ ;  /* 0x000080000ca77810 */ /* 0x000fe40007f3e0ff */
[----:B------:R-:W-:Y:S01]  /*bcb0*/  LOP3.LUT R156, R156, R157, RZ, 0x3c, !PT ;  /* 0x0000009d9c9c7212 */ /* 0x000fe200078e3cff */
[----:B------:R-:W-:Y:S01]  /*bcc0*/  IMAD.X R157, RZ, RZ, R13, P4 ;  /* 0x000000ffff9d7224 */ /* 0x000fe200020e060d */
[----:B------:R-:W-:-:S02]  /*bcd0*/  LOP3.LUT R158, R159, 0x380, RZ, 0xc0, !PT ;  /* 0x000003809f9e7812 */ /* 0x000fc400078ec0ff */
[----:B------:R-:W-:Y:S02]  /*bce0*/  SHF.R.U64 R160, R160, 0x3, RZ ;  /* 0x00000003a0a07819 */ /* 0x000fe400000012ff */
[----:B------:R-:W-:Y:S01]  /*bcf0*/  LOP3.LUT R4, R5, R12, RZ, 0x3c, !PT ;  /* 0x0000000c05047212 */ /* 0x000fe200078e3cff */
[----:B------:R-:W-:Y:S01]  /*bd00*/  IMAD.MOV.U32 R5, RZ, RZ, R13 ;  /* 0x000000ffff057224 */ /* 0x000fe200078e000d */
[----:B------:R-:W-:Y:S02]  /*bd10*/  IADD3 R9, P4, R12, 0x8040, RZ ;  /* 0x000080400c097810 */ /* 0x000fe40007f9e0ff */
[----:B------:R-:W-:Y:S02]  /*bd20*/  LOP3.LUT R154, R155, 0x380, RZ, 0xc0, !PT ;  /* 0x000003809b9a7812 */ /* 0x000fe400078ec0ff */
[----:B------:R-:W-:Y:S02]  /*bd30*/  LOP3.LUT R162, R163, 0x380, RZ, 0xc0, !PT ;  /* 0x00000380a3a27812 */ /* 0x000fe400078ec0ff */
[----:B------:R-:W-:-:S02]  /*bd40*/  LOP3.LUT R164, R165, 0x380, RZ, 0xc0, !PT ;  /* 0x00000380a5a47812 */ /* 0x000fc400078ec0ff */
[----:B------:R-:W-:Y:S02]  /*bd50*/  LOP3.LUT R166, R167, 0x380, RZ, 0xc0, !PT ;  /* 0x00000380a7a67812 */ /* 0x000fe400078ec0ff */
[----:B------:R-:W-:Y:S02]  /*bd60*/  SHF.R.U64 R158, R158, 0x3, RZ ;  /* 0x000000039e9e7819 */ /* 0x000fe400000012ff */
[----:B------:R-:W-:Y:S01]  /*bd70*/  LOP3.LUT R160, R160, R161, RZ, 0x3c, !PT ;  /* 0x000000a1a0a07212 */ /* 0x000fe200078e3cff */
[----:B------:R-:W-:Y:S01]  /*bd80*/  IMAD.X R161, RZ, RZ, R13, P6 ;  /* 0x000000ffffa17224 */ /* 0x000fe200030e060d */
[----:B------:R-:W-:Y:S02]  /*bd90*/  LOP3.LUT R8, R9, 0x380, RZ, 0xc0, !PT ;  /* 0x0000038009087812 */ /* 0x000fe400078ec0ff */
[----:B------:R-:W-:Y:S02]  /*bda0*/  SHF.R.U64 R154, R154, 0x3, RZ ;  /* 0x000000039a9a7819 */ /* 0x000fe400000012ff */
[----:B------:R-:W-:-:S02]  /*bdb0*/  SHF.R.U64 R162, R162, 0x3, RZ ;  /* 0x00000003a2a27819 */ /* 0x000fc400000012ff */
[----:B------:R-:W-:Y:S02]  /*bdc0*/  SHF.R.U64 R164, R164, 0x3, RZ ;  /* 0x00000003a4a47819 */ /* 0x000fe400000012ff */
[----:B------:R-:W-:Y:S02]  /*bdd0*/  SHF.R.U64 R166, R166, 0x3, RZ ;  /* 0x00000003a6a67819 */ /* 0x000fe400000012ff */
[----:B------:R-:W-:Y:S02]  /*bde0*/  MOV R3, R4 ;  /* 0x0000000400037202 */ /* 0x000fe40000000f00 */
[----:B------:R-:W-:Y:S02]  /*bdf0*/  IADD3 R17, P6, R12, 0xc000, RZ ;  /* 0x0000c0000c117810 */ /* 0x000fe40007fde0ff */
[----:B------:R-:W-:Y:S02]  /*be00*/  F2FP.BF16.F32.PACK_AB R4, R25, R24 ;  /* 0x000000181904723e */ /* 0x000fe400000010ff */
[----:B------:R-:W-:-:S02]  /*be10*/  F2FP.BF16.F32.PACK_AB R5, R27, R26 ;  /* 0x0000001a1b05723e */ /* 0x000fc400000010ff */
[----:B------:R-:W-:Y:S01]  /*be20*/  LOP3.LUT R158, R158, R159, RZ, 0x3c, !PT ;  /* 0x0000009f9e9e7212 */ /* 0x000fe200078e3cff */
[--C-:B------:R-:W-:Y:S01]  /*be30*/  IMAD.X R159, RZ, RZ, R13.reuse, P3 ;  /* 0x000000ffff9f7224 */ /* 0x100fe200018e060d */
[----:B------:R-:W-:Y:S02]  /*be40*/  SHF.R.U64 R8, R8, 0x3, RZ ;  /* 0x0000000308087819 */ /* 0x000fe400000012ff */
[----:B------:R-:W-:Y:S01]  /*be50*/  LOP3.LUT R154, R154, R155, RZ, 0x3c, !PT ;  /* 0x0000009b9a9a7212 */ /* 0x000fe200078e3cff */
[--C-:B------:R-:W-:Y:S01]  /*be60*/  IMAD.X R155, RZ, RZ, R13.reuse, P0 ;  /* 0x000000ffff9b7224 */ /* 0x100fe200000e060d */
[----:B------:R-:W-:Y:S01]  /*be70*/  LOP3.LUT R162, R162, R163, RZ, 0x3c, !PT ;  /* 0x000000a3a2a27212 */ /* 0x000fe200078e3cff */
[--C-:B------:R-:W-:Y:S01]  /*be80*/  IMAD.X R163, RZ, RZ, R13.reuse, P5 ;  /* 0x000000ffffa37224 */ /* 0x100fe200028e060d */
[----:B------:R-:W-:Y:S01]  /*be90*/  LOP3.LUT R164, R164, R165, RZ, 0x3c, !PT ;  /* 0x000000a5a4a47212 */ /* 0x000fe200078e3cff */
[--C-:B------:R-:W-:Y:S01]  /*bea0*/  IMAD.X R165, RZ, RZ, R13.reuse, P2 ;  /* 0x000000ffffa57224 */ /* 0x100fe200010e060d */
[----:B------:R-:W-:Y:S01]  /*beb0*/  LOP3.LUT R166, R166, R167, RZ, 0x3c, !PT ;  /* 0x000000a7a6a67212 */ /* 0x000fe200078e3cff */
[----:B------:R-:W-:Y:S01]  /*bec0*/  IMAD.X R167, RZ, RZ, R13, P1 ;  /* 0x000000ffffa77224 */ /* 0x000fe200008e060d */
[----:B------:R-:W-:-:S02]  /*bed0*/  IADD3 R11, P3, R12, 0x8060, RZ ;  /* 0x000080600c0b7810 */ /* 0x000fc40007f7e0ff */
[----:B------:R-:W-:Y:S01]  /*bee0*/  LOP3.LUT R10, R17, 0x380, RZ, 0xc0, !PT ;  /* 0x00000380110a7812 */ /* 0x000fe200078ec0ff */
[----:B------:R0:W-:Y:S01]  /*bef0*/  STSM.16.M88.4 [R3], R4 ;  /* 0x0000000403007844 */ /* 0x0001e20000000200 */
[C---:B------:R-:W-:Y:S02]  /*bf00*/  IADD3 R169, P0, R12.reuse, 0x8020, RZ ;  /* 0x000080200ca97810 */ /* 0x040fe40007f1e0ff */
[C---:B------:R-:W-:Y:S02]  /*bf10*/  IADD3 R20, P5, R12.reuse, 0xc020, RZ ;  /* 0x0000c0200c147810 */ /* 0x040fe40007fbe0ff */
[C---:B------:R-:W-:Y:S02]  /*bf20*/  IADD3 R153, P2, R12.reuse, 0xc040, RZ ;  /* 0x0000c0400c997810 */ /* 0x040fe40007f5e0ff */
[----:B------:R-:W-:Y:S02]  /*bf30*/  IADD3 R18, P1, R12, 0xc060, RZ ;  /* 0x0000c0600c127810 */ /* 0x000fe40007f3e0ff */
[----:B------:R-:W-:-:S02]  /*bf40*/  SHF.R.U64 R10, R10, 0x3, RZ ;  /* 0x000000030a0a7819 */ /* 0x000fc400000012ff */
[----:B------:R-:W-:Y:S02]  /*bf50*/  LOP3.LUT R168, R169, 0x380, RZ, 0xc0, !PT ;  /* 0x00000380a9a87812 */ /* 0x000fe400078ec0ff */
[----:B------:R-:W-:Y:S02]  /*bf60*/  LOP3.LUT R21, R20, 0x380, RZ, 0xc0, !PT ;  /* 0x0000038014157812 */ /* 0x000fe400078ec0ff */
[----:B0-----:R-:W-:Y:S01]  /*bf70*/  LOP3.LUT R4, R8, R9, RZ, 0x3c, !PT ;  /* 0x0000000908047212 */ /* 0x001fe200078e3cff */
[----:B------:R-:W-:Y:S01]  /*bf80*/  IMAD.X R5, RZ, RZ, R13, P4 ;  /* 0x000000ffff057224 */ /* 0x000fe200020e060d */
[----:B------:R-:W-:Y:S02]  /*bf90*/  LOP3.LUT R8, R11, 0x380, RZ, 0xc0, !PT ;  /* 0x000003800b087812 */ /* 0x000fe400078ec0ff */
[----:B------:R-:W-:Y:S02]  /*bfa0*/  LOP3.LUT R152, R153, 0x380, RZ, 0xc0, !PT ;  /* 0x0000038099987812 */ /* 0x000fe400078ec0ff */
[----:B------:R-:W-:-:S02]  /*bfb0*/  LOP3.LUT R19, R18, 0x380, RZ, 0xc0, !PT ;  /* 0x0000038012137812 */ /* 0x000fc400078ec0ff */
[----:B------:R-:W-:Y:S02]  /*bfc0*/  SHF.R.U64 R8, R8, 0x3, RZ ;  /* 0x0000000308087819 */ /* 0x000fe400000012ff */
[----:B------:R-:W-:Y:S02]  /*bfd0*/  LOP3.LUT R10, R10, R17, RZ, 0x3c, !PT ;  /* 0x000000110a0a7212 */ /* 0x000fe400078e3cff */
[----:B------:R-:W-:Y:S02]  /*bfe0*/  MOV R17, R4 ;  /* 0x0000000400117202 */ /* 0x000fe40000000f00 */
[----:B------:R-:W-:Y:S02]  /*bff0*/  SHF.R.U64 R168, R168, 0x3, RZ ;  /* 0x00000003a8a87819 */ /* 0x000fe400000012ff */
[----:B------:R-:W-:Y:S02]  /*c000*/  SHF.R.U64 R21, R21, 0x3, RZ ;  /* 0x0000000315157819 */ /* 0x000fe400000012ff */
[----:B------:R-:W-:-:S02]  /*c010*/  SHF.R.U64 R152, R152, 0x3, RZ ;  /* 0x0000000398987819 */ /* 0x000fc400000012ff */
[----:B------:R-:W-:Y:S02]  /*c020*/  SHF.R.U64 R19, R19, 0x3, RZ ;  /* 0x0000000313137819 */ /* 0x000fe400000012ff */
[----:B------:R-:W-:Y:S02]  /*c030*/  MOV R14, R14 ;  /* 0x0000000e000e7202 */ /* 0x000fe40000000f00 */
[----:B------:R-:W-:Y:S02]  /*c040*/  F2FP.BF16.F32.PACK_AB R4, R33, R32 ;  /* 0x000000202104723e */ /* 0x000fe400000010ff */
[----:B------:R-:W-:Y:S02]  /*c050*/  F2FP.BF16.F32.PACK_AB R5, R35, R34 ;  /* 0x000000222305723e */ /* 0x000fe400000010ff */
[----:B------:R-:W-:Y:S02]  /*c060*/  F2FP.BF16.F32.PACK_AB R6, R37, R36 ;  /* 0x000000242506723e */ /* 0x000fe400000010ff */
[----:B------:R-:W-:Y:S01]  /*c070*/  F2FP.BF16.F32.PACK_AB R7, R39, R38 ;  /* 0x000000262707723e */ /* 0x000fe200000010ff */
[--C-:B------:R-:W-:Y:S01]  /*c080*/  IMAD.X R9, RZ, RZ, R13.reuse, P3 ;  /* 0x000000ffff097224 */ /* 0x100fe200018e060d */
[----:B------:R-:W-:Y:S01]  /*c090*/  LOP3.LUT R8, R8, R11, RZ, 0x3c, !PT ;  /* 0x0000000b08087212 */ /* 0x000fe200078e3cff */
[--C-:B------:R-:W-:Y:S01]  /*c0a0*/  IMAD.X R11, RZ, RZ, R13.reuse, P6 ;  /* 0x000000ffff0b7224 */ /* 0x100fe200030e060d */
[----:B------:R-:W-:Y:S01]  /*c0b0*/  LOP3.LUT R168, R168, R169, RZ, 0x3c, !PT ;  /* 0x000000a9a8a87212 */ /* 0x000fe200078e3cff */
[--C-:B------:R-:W-:Y:S01]  /*c0c0*/  IMAD.X R169, RZ, RZ, R13.reuse, P0 ;  /* 0x000000ffffa97224 */ /* 0x100fe200000e060d */
[----:B------:R-:W-:Y:S01]  /*c0d0*/  LOP3.LUT R20, R21, R20, RZ, 0x3c, !PT ;  /* 0x0000001415147212 */ /* 0x000fe200078e3cff */
[----:B------:R0:W-:Y:S01]  /*c0e0*/  STSM.16.M88.4 [R14], R4 ;  /* 0x000000040e007844 */ /* 0x0001e20000000200 */
[----:B------:R-:W-:Y:S01]  /*c0f0*/  LOP3.LUT R152, R152, R153, RZ, 0x3c, !PT ;  /* 0x0000009998987212 */ /* 0x000fe200078e3cff */
[--C-:B------:R-:W-:Y:S01]  /*c100*/  IMAD.X R153, RZ, RZ, R13.reuse, P2 ;  /* 0x000000ffff997224 */ /* 0x100fe200010e060d */
[----:B------:R-:W-:Y:S01]  /*c110*/  LOP3.LUT R18, R19, R18, RZ, 0x3c, !PT ;  /* 0x0000001213127212 */ /* 0x000fe200078e3cff */
[----:B------:R-:W-:Y:S01]  /*c120*/  IMAD.X R19, RZ, RZ, R13, P1 ;  /* 0x000000ffff137224 */ /* 0x000fe200008e060d */
[----:B------:R-:W-:-:S02]  /*c130*/  IADD3.X R21, RZ, R13, RZ, P5, !PT ;  /* 0x0000000dff157210 */ /* 0x000fc40002ffe4ff */
[----:B------:R-:W-:Y:S02]  /*c140*/  MOV R154, R154 ;  /* 0x0000009a009a7202 */ /* 0x000fe40000000f00 */
[----:B------:R-:W-:Y:S02]  /*c150*/  F2FP.BF16.F32.PACK_AB R12, R41, R40 ;  /* 0x00000028290c723e */ /* 0x000fe400000010ff */
[----:B------:R-:W-:Y:S02]  /*c160*/  F2FP.BF16.F32.PACK_AB R13, R43, R42 ;  /* 0x0000002a2b0d723e */ /* 0x000fe400000010ff */
[----:B------:R-:W-:Y:S02]  /*c170*/  F2FP.BF16.F32.PACK_AB R15, R47, R46 ;  /* 0x0000002e2f0f723e */ /* 0x000fe400000010ff */
[----:B0-----:R-:W-:Y:S02]  /*c180*/  F2FP.BF16.F32.PACK_AB R14, R45, R44 ;  /* 0x0000002c2d0e723e */ /* 0x001fe400000010ff */
[----:B------:R-:W-:-:S02]  /*c190*/  MOV R156, R156 ;  /* 0x0000009c009c7202 */ /* 0x000fc40000000f00 */
[----:B------:R-:W-:Y:S02]  /*c1a0*/  MOV R22, R8 ;  /* 0x0000000800167202 */ /* 0x000fe40000000f00 */
[----:B------:R-:W-:Y:S02]  /*c1b0*/  MOV R3, R10 ;  /* 0x0000000a00037202 */ /* 0x000fe40000000f00 */
[----:B------:R-:W-:Y:S02]  /*c1c0*/  F2FP.BF16.F32.PACK_AB R4, R49, R48 ;  /* 0x000000303104723e */ /* 0x000fe400000010ff */
[----:B------:R-:W-:Y:S02]  /*c1d0*/  F2FP.BF16.F32.PACK_AB R5, R51, R50 ;  /* 0x000000323305723e */ /* 0x000fe400000010ff */
[----:B------:R-:W-:Y:S02]  /*c1e0*/  F2FP.BF16.F32.PACK_AB R6, R53, R52 ;  /* 0x000000343506723e */ /* 0x000fe400000010ff */
[----:B------:R-:W-:-:S02]  /*c1f0*/  F2FP.BF16.F32.PACK_AB R7, R55, R54 ;  /* 0x000000363707723e */ /* 0x000fc400000010ff */
[----:B------:R-:W-:Y:S02]  /*c200*/  MOV R158, R158 ;  /* 0x0000009e009e7202 */ /* 0x000fe40000000f00 */
[----:B------:R-:W-:Y:S02]  /*c210*/  F2FP.BF16.F32.PACK_AB R8, R57, R56 ;  /* 0x000000383908723e */ /* 0x000fe400000010ff */
[----:B------:R-:W-:Y:S02]  /*c220*/  F2FP.BF16.F32.PACK_AB R9, R59, R58 ;  /* 0x0000003a3b09723e */ /* 0x000fe400000010ff */
[----:B------:R-:W-:Y:S02]  /*c230*/  F2FP.BF16.F32.PACK_AB R10, R61, R60 ;  /* 0x0000003c3d0a723e */ /* 0x000fe400000010ff */
[----:B------:R-:W-:Y:S01]  /*c240*/  F2FP.BF16.F32.PACK_AB R11, R63, R62 ;  /* 0x0000003e3f0b723e */ /* 0x000fe200000010ff */
[----:B------:R0:W-:Y:S01]  /*c250*/  STSM.16.M88.4 [R154], R12 ;  /* 0x0000000c9a007844 */ /* 0x0001e20000000200 */
[----:B------:R-:W-:-:S02]  /*c260*/  MOV R160, R160 ;  /* 0x000000a000a07202 */ /* 0x000fc40000000f00 */
[----:B------:R-:W-:Y:S01]  /*c270*/  MOV R20, R20 ;  /* 0x0000001400147202 */ /* 0x000fe20000000f00 */
[----:B------:R1:W-:Y:S01]  /*c280*/  STSM.16.M88.4 [R156], R4 ;  /* 0x000000049c007844 */ /* 0x0003e20000000200 */
[----:B------:R-:W-:Y:S02]  /*c290*/  MOV R21, R152 ;  /* 0x0000009800157202 */ /* 0x000fe40000000f00 */
[----:B------:R-:W-:Y:S01]  /*c2a0*/  MOV R162, R162 ;  /* 0x000000a200a27202 */ /* 0x000fe20000000f00 */
[----:B------:R2:W-:Y:S01]  /*c2b0*/  STSM.16.M88.4 [R158], R8 ;  /* 0x000000089e007844 */ /* 0x0005e20000000200 */
[----:B------:R-:W-:Y:S02]  /*c2c0*/  F2FP.BF16.F32.PACK_AB R152, R73, R72 ;  /* 0x000000484998723e */ /* 0x000fe400000010ff */
[----:B------:R-:W-:Y:S02]  /*c2d0*/  F2FP.BF16.F32.PACK_AB R153, R75, R74 ;  /* 0x0000004a4b99723e */ /* 0x000fe400000010ff */
[----:B------:R-:W-:-:S02]  /*c2e0*/  F2FP.BF16.F32.PACK_AB R155, R79, R78 ;  /* 0x0000004e4f9b723e */ /* 0x000fc400000010ff */
[----:B0-----:R-:W-:Y:S02]  /*c2f0*/  F2FP.BF16.F32.PACK_AB R12, R65, R64 ;  /* 0x00000040410c723e */ /* 0x001fe400000010ff */
[----:B------:R-:W-:Y:S02]  /*c300*/  F2FP.BF16.F32.PACK_AB R13, R67, R66 ;  /* 0x00000042430d723e */ /* 0x000fe400000010ff */
[----:B------:R-:W-:Y:S02]  /*c310*/  F2FP.BF16.F32.PACK_AB R14, R69, R68 ;  /* 0x00000044450e723e */ /* 0x000fe400000010ff */
[----:B------:R-:W-:Y:S02]  /*c320*/  F2FP.BF16.F32.PACK_AB R15, R71, R70 ;  /* 0x00000046470f723e */ /* 0x000fe400000010ff */
[----:B------:R-:W-:Y:S02]  /*c330*/  F2FP.BF16.F32.PACK_AB R154, R77, R76 ;  /* 0x0000004c4d9a723e */ /* 0x000fe400000010ff */
[----:B------:R-:W-:-:S02]  /*c340*/  MOV R164, R164 ;  /* 0x000000a400a47202 */ /* 0x000fc40000000f00 */
[----:B-1----:R-:W-:Y:S02]  /*c350*/  F2FP.BF16.F32.PACK_AB R156, R81, R80 ;  /* 0x00000050519c723e */ /* 0x002fe400000010ff */
[----:B------:R-:W-:Y:S02]  /*c360*/  F2FP.BF16.F32.PACK_AB R157, R83, R82 ;  /* 0x00000052539d723e */ /* 0x000fe400000010ff */
[----:B--2---:R-:W-:Y:S02]  /*c370*/  F2FP.BF16.F32.PACK_AB R158, R85, R84 ;  /* 0x00000054559e723e */ /* 0x004fe400000010ff */
[----:B------:R-:W-:Y:S01]  /*c380*/  F2FP.BF16.F32.PACK_AB R159, R87, R86 ;  /* 0x00000056579f723e */ /* 0x000fe200000010ff */
[----:B------:R0:W-:Y:S01]  /*c390*/  STSM.16.M88.4 [R160], R12 ;  /* 0x0000000ca0007844 */ /* 0x0001e20000000200 */
[----:B------:R-:W-:Y:S02]  /*c3a0*/  MOV R166, R166 ;  /* 0x000000a600a67202 */ /* 0x000fe40000000f00 */
[----:B------:R-:W-:-:S02]  /*c3b0*/  F2FP.BF16.F32.PACK_AB R4, R89, R88 ;  /* 0x000000585904723e */ /* 0x000fc400000010ff */
[----:B------:R-:W-:Y:S02]  /*c3c0*/  F2FP.BF16.F32.PACK_AB R5, R91, R90 ;  /* 0x0000005a5b05723e */ /* 0x000fe400000010ff */
[----:B------:R-:W-:Y:S02]  /*c3d0*/  F2FP.BF16.F32.PACK_AB R6, R93, R92 ;  /* 0x0000005c5d06723e */ /* 0x000fe400000010ff */
[----:B------:R-:W-:Y:S02]  /*c3e0*/  F2FP.BF16.F32.PACK_AB R7, R95, R94 ;  /* 0x0000005e5f07723e */ /* 0x000fe400000010ff */
[----:B------:R-:W-:Y:S02]  /*c3f0*/  MOV R168, R168 ;  /* 0x000000a800a87202 */ /* 0x000fe40000000f00 */
[----:B------:R-:W-:Y:S02]  /*c400*/  F2FP.BF16.F32.PACK_AB R8, R97, R96 ;  /* 0x000000606108723e */ /* 0x000fe400000010ff */
[----:B------:R-:W-:-:S02]  /*c410*/  F2FP.BF16.F32.PACK_AB R9, R99, R98 ;  /* 0x000000626309723e */ /* 0x000fc400000010ff */
[----:B------:R-:W-:Y:S02]  /*c420*/  F2FP.BF16.F32.PACK_AB R10, R101, R100 ;  /* 0x00000064650a723e */ /* 0x000fe400000010ff */
[----:B------:R-:W-:Y:S01]  /*c430*/  F2FP.BF16.F32.PACK_AB R11, R103, R102 ;  /* 0x00000066670b723e */ /* 0x000fe200000010ff */
[----:B------:R1:W-:Y:S01]  /*c440*/  STSM.16.M88.4 [R162], R152 ;  /* 0x00000098a2007844 */ /* 0x0003e20000000200 */
[----:B0-----:R-:W-:Y:S02]  /*c450*/  F2FP.BF16.F32.PACK_AB R12, R105, R104 ;  /* 0x00000068690c723e */ /* 0x001fe400000010ff */
[----:B------:R-:W-:Y:S02]  /*c460*/  F2FP.BF16.F32.PACK_AB R13, R107, R106 ;  /* 0x0000006a6b0d723e */ /* 0x000fe400000010ff */
[----:B------:R-:W-:Y:S02]  /*c470*/  F2FP.BF16.F32.PACK_AB R14, R109, R108 ;  /* 0x0000006c6d0e723e */ /* 0x000fe400000010ff */
[----:B------:R-:W-:Y:S01]  /*c480*/  F2FP.BF16.F32.PACK_AB R15, R111, R110 ;  /* 0x0000006e6f0f723e */ /* 0x000fe200000010ff */
[----:B------:R0:W-:Y:S01]  /*c490*/  STSM.16.M88.4 [R164], R156 ;  /* 0x0000009ca4007844 */ /* 0x0001e20000000200 */
[----:B------:R-:W-:-:S03]  /*c4a0*/  MOV R161, R18 ;  /* 0x0000001200a17202 */ /* 0x000fc60000000f00 */
[----:B------:R2:W-:Y:S01]  /*c4b0*/  STSM.16.M88.4 [R166], R4 ;  /* 0x00000004a6007844 */ /* 0x0005e20000000200 */
[----:B-1----:R-:W-:Y:S02]  /*c4c0*/  F2FP.BF16.F32.PACK_AB R152, R113, R112 ;  /* 0x000000707198723e */ /* 0x002fe400000010ff */
[----:B------:R-:W-:Y:S02]  /*c4d0*/  F2FP.BF16.F32.PACK_AB R153, R115, R114 ;  /* 0x000000727399723e */ /* 0x000fe400000010ff */
[----:B------:R-:W-:Y:S02]  /*c4e0*/  F2FP.BF16.F32.PACK_AB R154, R117, R116 ;  /* 0x00000074759a723e */ /* 0x000fe400000010ff */
[----:B------:R-:W-:Y:S01]  /*c4f0*/  F2FP.BF16.F32.PACK_AB R155, R119, R118 ;  /* 0x00000076779b723e */ /* 0x000fe200000010ff */
[----:B------:R1:W-:Y:S01]  /*c500*/  STSM.16.M88.4 [R168], R8 ;  /* 0x00000008a8007844 */ /* 0x0003e20000000200 */
[----:B0-----:R-:W-:Y:S02]  /*c510*/  F2FP.BF16.F32.PACK_AB R156, R121, R120 ;  /* 0x00000078799c723e */ /* 0x001fe400000010ff */
[----:B------:R-:W-:-:S02]  /*c520*/  F2FP.BF16.F32.PACK_AB R157, R123, R122 ;  /* 0x0000007a7b9d723e */ /* 0x000fc400000010ff */
[----:B------:R-:W-:Y:S02]  /*c530*/  F2FP.BF16.F32.PACK_AB R158, R125, R124 ;  /* 0x0000007c7d9e723e */ /* 0x000fe400000010ff */
[----:B------:R-:W-:Y:S01]  /*c540*/  F2FP.BF16.F32.PACK_AB R159, R127, R126 ;  /* 0x0000007e7f9f723e */ /* 0x000fe200000010ff */
[----:B------:R0:W-:Y:S01]  /*c550*/  STSM.16.M88.4 [R17], R12 ;  /* 0x0000000c11007844 */ /* 0x0001e20000000200 */
[----:B--2---:R-:W-:Y:S02]  /*c560*/  F2FP.BF16.F32.PACK_AB R4, R129, R128 ;  /* 0x000000808104723e */ /* 0x004fe400000010ff */
[----:B------:R-:W-:Y:S02]  /*c570*/  F2FP.BF16.F32.PACK_AB R5, R131, R130 ;  /* 0x000000828305723e */ /* 0x000fe400000010ff */
[----:B------:R-:W-:Y:S02]  /*c580*/  F2FP.BF16.F32.PACK_AB R6, R133, R132 ;  /* 0x000000848506723e */ /* 0x000fe400000010ff */
[----:B------:R-:W-:-:S02]  /*c590*/  F2FP.BF16.F32.PACK_AB R7, R135, R134 ;  /* 0x000000868707723e */ /* 0x000fc400000010ff */
[----:B-1----:R-:W-:Y:S02]  /*c5a0*/  F2FP.BF16.F32.PACK_AB R8, R137, R136 ;  /* 0x000000888908723e */ /* 0x002fe400000010ff */
[----:B------:R-:W-:Y:S02]  /*c5b0*/  F2FP.BF16.F32.PACK_AB R9, R139, R138 ;  /* 0x0000008a8b09723e */ /* 0x000fe400000010ff */
[----:B------:R-:W-:Y:S02]  /*c5c0*/  F2FP.BF16.F32.PACK_AB R10, R141, R140 ;  /* 0x0000008c8d0a723e */ /* 0x000fe400000010ff */
[----:B------:R-:W-:Y:S01]  /*c5d0*/  F2FP.BF16.F32.PACK_AB R11, R143, R142 ;  /* 0x0000008e8f0b723e */ /* 0x000fe200000010ff */
[----:B------:R-:W-:Y:S01]  /*c5e0*/  STSM.16.M88.4 [R22], R152 ;  /* 0x0000009816007844 */ /* 0x000fe20000000200 */
[----:B0-----:R-:W-:Y:S02]  /*c5f0*/  F2FP.BF16.F32.PACK_AB R12, R145, R144 ;  /* 0x00000090910c723e */ /* 0x001fe400000010ff */
[----:B------:R-:W-:-:S02]  /*c600*/  F2FP.BF16.F32.PACK_AB R13, R147, R146 ;  /* 0x00000092930d723e */ /* 0x000fc400000010ff */
[----:B------:R-:W-:Y:S02]  /*c610*/  F2FP.BF16.F32.PACK_AB R14, R149, R148 ;  /* 0x00000094950e723e */ /* 0x000fe400000010ff */
[----:B------:R-:W-:Y:S01]  /*c620*/  F2FP.BF16.F32.PACK_AB R15, R151, R150 ;  /* 0x00000096970f723e */ /* 0x000fe200000010ff */
[----:B------:R-:W-:Y:S04]  /*c630*/  STSM.16.M88.4 [R3], R156 ;  /* 0x0000009c03007844 */ /* 0x000fe80000000200 */
[----:B------:R0:W-:Y:S04]  /*c640*/  STSM.16.M88.4 [R20], R4 ;  /* 0x0000000414007844 */ /* 0x0001e80000000200 */
[----:B------:R1:W-:Y:S04]  /*c650*/  STSM.16.M88.4 [R21], R8 ;  /* 0x0000000815007844 */ /* 0x0003e80000000200 */
[----:B------:R2:W-:Y:S01]  /*c660*/  STSM.16.M88.4 [R161], R12 ;  /* 0x0000000ca1007844 */ /* 0x0005e20000000200 */
[----:B------:R-:W-:Y:S01]  /*c670*/  USHF.L.U32 UR4, UR19, 0x2, URZ ;  /* 0x0000000213047899 */ /* 0x000fe2000800063f */
[----:B------:R-:W-:Y:S01]  /*c680*/  BAR.SYNC.DEFER_BLOCKING 0x1, 0x100 ;  /* 0x0044000000007b1d */ /* 0x000fe20000010000 */
[----:B------:R-:W-:Y:S01]  /*c690*/  ISETP.NE.U32.AND P0, PT, RZ, UR14, PT ;  /* 0x0000000eff007c0c */ /* 0x000fe2000bf05070 */
[----:B------:R-:W-:-:S02]  /*c6a0*/  USHF.L.U64.HI UR16, UR19, 0x2, UR17 ;  /* 0x0000000213107899 */ /* 0x000fc40008010211 */
[----:B------:R-:W-:Y:S01]  /*c6b0*/  UIADD3 UR9, UP0, UR4, UR14, URZ ;  /* 0x0000000e04097290 */ /* 0x000fe2000ff1e03f */
[----:B------:R-:W-:-:S03]  /*c6c0*/  ISETP.NE.AND.EX P0, PT, RZ, UR15, PT, P0 ;  /* 0x0000000fff007c0c */ /* 0x000fc6000bf05300 */
[----:B------:R-:W-:Y:S02]  /*c6d0*/  UIADD3.X UR12, UR16, UR15, URZ, UP0, !UPT ;  /* 0x0000000f100c7290 */ /* 0x000fe400087fe43f */
[----:B------:R-:W-:-:S04]  /*c6e0*/  IMAD.U32 R18, RZ, RZ, UR9 ;  /* 0x00000009ff127e24 */ /* 0x000fc8000f8e00ff */
[----:B------:R-:W-:Y:S01]  /*c6f0*/  IMAD.U32 R19, RZ, RZ, UR12 ;  /* 0x0000000cff137e24 */ /* 0x000fe2000f8e00ff */
[----:B------:R-:W-:-:S04]  /*c700*/  ULDC.64 UR12, c[0x0][0xc08] ;  /* 0x00030200000c7ab9 */ /* 0x000fc80000000a00 */
[----:B------:R-:W3:Y:S01]  /*c710*/  @P0 LDG.E R17, desc[UR36][R18.64] ;  /* 0x0000002412110981 */ /* 0x000ee2000c1e1900 */
[----:B------:R-:W-:-:S04]  /*c720*/  UISETP.NE.U32.AND UP0, UPT, UR12, URZ, UPT ;  /* 0x0000003f0c00728c */ /* 0x000fc8000bf05070 */
[----:B------:R-:W-:-:S06]  /*c730*/  UISETP.NE.AND.EX UP0, UPT, UR13, URZ, UPT, UP0 ;  /* 0x0000003f0d00728c */ /* 0x000fcc000bf05300 */
[----:B------:R-:W-:-:S05]  /*c740*/  PLOP3.LUT P4, PT, PT, PT, UP0, 0x80, 0x0 ;  /* 0x000000000000781c */ /* 0x000fca0003f8f008 */
[----:B------:R-:W-:-:S03]  /*c750*/  @UP0 UIADD3 UR12, UP1, UR4, UR12, URZ ;  /* 0x0000000c040c0290 */ /* 0x000fc6000ff3e03f */
[----:B------:R-:W-:Y:S01]  /*c760*/  ULDC UR4, c[0x0][0xad4] ;  /* 0x0002b50000047ab9 */ /* 0x000fe20000000800 */
[----:B------:R-:W-:Y:S02]  /*c770*/  @UP0 UIADD3.X UR13, UR16, UR13, URZ, UP1, !UPT ;  /* 0x0000000d100d0290 */ /* 0x000fe40008ffe43f */
[----:B0-----:R-:W-:-:S04]  /*c780*/  IMAD.U32 R4, RZ, RZ, UR12 ;  /* 0x0000000cff047e24 */ /* 0x001fc8000f8e00ff */
[----:B------:R-:W-:-:S05]  /*c790*/  IMAD.U32 R5, RZ, RZ, UR13 ;  /* 0x0000000dff057e24 */ /* 0x000fca000f8e00ff */
[----:B------:R0:W4:Y:S01]  /*c7a0*/  @P4 LDG.E R3, desc[UR36][R4.64] ;  /* 0x0000002404034981 */ /* 0x000122000c1e1900 */
[----:B------:R-:W-:Y:S02]  /*c7b0*/  UISETP.NE.AND UP0, UPT, UR22, URZ, UPT ;  /* 0x0000003f1600728c */ /* 0x000fe4000bf05270 */
[----:B------:R-:W-:Y:S02]  /*c7c0*/  UISETP.NE.AND UP1, UPT, UR20, 0x1, UPT ;  /* 0x000000011400788c */ /* 0x000fe4000bf25270 */
[----:B------:R-:W-:Y:S01]  /*c7d0*/  USEL UR4, UR22, UR4, UP0 ;  /* 0x0000000416047287 */ /* 0x000fe20008000000 */
[----:B------:R-:W-:-:S03]  /*c7e0*/  UMOV UR23, 0x9b8 ;  /* 0x000009b800177882 */ /* 0x000fc60000000000 */
[----:B------:R-:W-:Y:S01]  /*c7f0*/  UISETP.GT.AND UP2, UPT, UR4, 0x1, UPT ;  /* 0x000000010400788c */ /* 0x000fe2000bf44270 */
[----:B------:R-:W-:Y:S01]  /*c800*/  PLOP3.LUT P1, PT, PT, PT, UP1, 0x80, 0x0 ;  /* 0x000000000000781c */ /* 0x000fe20003f2f018 */
[----:B------:R-:W-:Y:S02]  /*c810*/  UISETP.NE.U32.AND UP0, UPT, UR14, URZ, UPT ;  /* 0x0000003f0e00728c */ /* 0x000fe4000bf05070 */
[----:B------:R-:W-:Y:S01]  /*c820*/  USEL UR23, UR23, 0x978, UP2 ;  /* 0x0000097817177887 */ /* 0x000fe20009000000 */
[----:B-1----:R-:W-:Y:S01]  /*c830*/  IMAD.U32 R8, RZ, RZ, UR18 ;  /* 0x00000012ff087e24 */ /* 0x002fe2000f8e00ff */
[----:B------:R-:W-:Y:S01]  /*c840*/  UISETP.NE.AND.EX UP0, UPT, UR15, URZ, UPT, UP0 ;  /* 0x0000003f0f00728c */ /* 0x000fe2000bf05300 */
[----:B------:R-:W-:Y:S02]  /*c850*/  UMOV UR4, URZ ;  /* 0x0000003f00047c82 */ /* 0x000fe40008000000 */
[----:B------:R-:W-:Y:S01]  /*c860*/  IMAD R8, R8, 0x80, R171 ;  /* 0x0000008008087824 */ /* 0x000fe200078e02ab */
[----:B------:R-:W-:Y:S01]  /*c870*/  USEL UR9, UR19, URZ, !UP0 ;  /* 0x0000003f13097287 */ /* 0x000fe2000c000000 */
[----:B------:R-:W-:Y:S01]  /*c880*/  @UP1 ULDC UR25, c[0x0][0xbec] ;  /* 0x0002fb0000191ab9 */ /* 0x000fe20000000800 */
[----:B------:R-:W-:-:S02]  /*c890*/  USEL UR22, UR17, URZ, !UP0 ;  /* 0x0000003f11167287 */ /* 0x000fc4000c000000 */
[----:B0-----:R-:W-:Y:S01]  /*c8a0*/  @P1 IMAD.HI.U32 R4, R8, UR25, RZ ;  /* 0x0000001908041c27 */ /* 0x001fe2000f8e00ff */
[----:B------:R-:W-:Y:S01]  /*c8b0*/  USEL UR21, UR21, URZ, UP2 ;  /* 0x0000003f15157287 */ /* 0x000fe20009000000 */
[----:B------:R-:W-:Y:S01]  /*c8c0*/  ULDC.64 UR16, c[0x0][UR23+0x220] ;  /* 0x0000880017107abb */ /* 0x000fe20008000a00 */
[----:B------:R-:W-:Y:S01]  /*c8d0*/  ULDC.64 UR14, c[0x0][UR23+0x218] ;  /* 0x00008600170e7abb */ /* 0x000fe20008000a00 */
[----:B------:R-:W-:Y:S01]  /*c8e0*/  ULDC.64 UR18, c[0x0][UR23+0x228] ;  /* 0x00008a0017127abb */ /* 0x000fe20008000a00 */
[----:B------:R-:W-:Y:S02]  /*c8f0*/  UIMAD UR17, UR17, UR9, URZ ;  /* 0x00000009111172a4 */ /* 0x000fe4000f8e023f */
[----:B------:R-:W-:Y:S01]  /*c900*/  UIMAD.WIDE.U32 UR12, UR14, UR24, URZ ;  /* 0x000000180e0c72a5 */ /* 0x000fe2000f8e003f */
[----:B------:R-:W-:Y:S01]  /*c910*/  IMAD.MOV.U32 R5, RZ, RZ, R8 ;  /* 0x000000ffff057224 */ /* 0x000fe200078e0008 */
[----:B------:R-:W-:Y:S01]  /*c920*/  @UP1 ULDC UR28, c[0x0][0xbf0] ;  /* 0x0002fc00001c1ab9 */ /* 0x000fe20000000800 */
[----:B------:R-:W-:-:S02]  /*c930*/  UIMAD UR24, UR15, UR24, URZ ;  /* 0x000000180f1872a4 */ /* 0x000fc4000f8e023f */
[----:B------:R-:W-:Y:S01]  /*c940*/  UIMAD.WIDE.U32 UR26, UR18, UR21, URZ ;  /* 0x00000015121a72a5 */ /* 0x000fe2000f8e003f */
[----:B------:R-:W-:Y:S01]  /*c950*/  @P1 SHF.R.U32.HI R5, RZ, UR28, R4 ;  /* 0x0000001cff051c19 */ /* 0x000fe20008011604 */
[----:B------:R-:W-:Y:S02]  /*c960*/  UIMAD.WIDE.U32 UR14, UR16, UR9, URZ ;  /* 0x00000009100e72a5 */ /* 0x000fe4000f8e003f */
[----:B------:R-:W-:Y:S02]  /*c970*/  UIMAD UR18, UR19, UR21, URZ ;  /* 0x00000015131272a4 */ /* 0x000fe4000f8e023f */
[----:B------:R-:W-:Y:S01]  /*c980*/  UIMAD UR17, UR16, UR22, UR17 ;  /* 0x00000016101172a4 */ /* 0x000fe2000f8e0211 */
[----:B------:R-:W-:Y:S01]  /*c990*/  IMAD.U32 R4, RZ, RZ, UR26 ;  /* 0x0000001aff047e24 */ /* 0x000fe2000f8e00ff */
[----:B------:R-:W-:Y:S01]  /*c9a0*/  UIADD3 UR18, UR27, UR18, URZ ;  /* 0x000000121b127290 */ /* 0x000fe2000fffe03f */
[----:B------:R-:W-:Y:S01]  /*c9b0*/  IMAD.MOV R7, RZ, RZ, -R5 ;  /* 0x000000ffff077224 */ /* 0x000fe200078e0a05 */
[----:B------:R-:W-:-:S02]  /*c9c0*/  UIADD3 UR24, UR13, UR24, URZ ;  /* 0x000000180d187290 */ /* 0x000fc4000fffe03f */
[----:B------:R-:W-:Y:S01]  /*c9d0*/  UIADD3 UR17, UR15, UR17, URZ ;  /* 0x000000110f117290 */ /* 0x000fe2000fffe03f */
[----:B------:R-:W-:Y:S02]  /*c9e0*/  IMAD R7, R7, UR20, R8 ;  /* 0x0000001407077c24 */ /* 0x000fe4000f8e0208 */
[----:B------:R-:W-:-:S03]  /*c9f0*/  IMAD.U32 R10, RZ, RZ, UR18 ;  /* 0x00000012ff0a7e24 */ /* 0x000fc6000f8e00ff */
[----:B------:R-:W-:Y:S02]  /*ca00*/  SHF.R.S32.HI R6, RZ, 0x1f, R7 ;  /* 0x0000001fff067819 */ /* 0x000fe40000011407 */
[----:B---3--:R-:W-:-:S13]  /*ca10*/  @P0 R2UR UR4, R17 ;  /* 0x00000000110402ca */ /* 0x008fda00000e0000 */
[----:B------:R-:W-:Y:S02]  /*ca20*/  UIADD3 UR12, UP0, UP3, UR14, UR12, UR4 ;  /* 0x0000000c0e0c7290 */ /* 0x000fe4000fb1e004 */
[----:B------:R-:W-:-:S04]  /*ca30*/  USHF.R.S32.HI UR16, URZ, 0x1f, UR4 ;  /* 0x0000001f3f107899 */ /* 0x000fc80008011404 */
[----:B------:R-:W-:Y:S01]  /*ca40*/  UIADD3.X UR14, UR17, UR24, UR16, UP0, UP3 ;  /* 0x00000018110e7290 */ /* 0x000fe200087e6410 */
[----:B------:R-:W-:Y:S02]  /*ca50*/  IADD3 R4, P2, P3, R5, UR12, R4 ;  /* 0x0000000c05047c10 */ /* 0x000fe4000fb5e004 */
[----:B------:R-:W-:Y:S01]  /*ca60*/  SHF.R.S32.HI R5, RZ, 0x1f, R5 ;  /* 0x0000001fff057819 */ /* 0x000fe20000011405 */
[----:B------:R-:W-:Y:S02]  /*ca70*/  ULDC.64 UR12, c[0x0][UR23+0x210] ;  /* 0x00008400170c7abb */ /* 0x000fe40008000a00 */
[----:B------:R-:W-:Y:S01]  /*ca80*/  IMAD R9, R7, UR13, RZ ;  /* 0x0000000d07097c24 */ /* 0x000fe2000f8e02ff */
[----:B------:R-:W-:Y:S01]  /*ca90*/  IADD3.X R5, R5, UR14, R10, P2, P3 ;  /* 0x0000000e05057c10 */ /* 0x000fe200097e640a */
[----:B------:R-:W-:Y:S01]  /*caa0*/  ULDC.64 UR14, c[0x0][0xba8] ;  /* 0x0002ea00000e7ab9 */ /* 0x000fe20000000a00 */
[----:B------:R-:W-:Y:S01]  /*cab0*/  @!UP2 ULDC UR14, c[0x0][0xb50] ;  /* 0x0002d400000eaab9 */ /* 0x000fe20000000800 */
[----:B------:R-:W-:Y:S01]  /*cac0*/  IMAD R9, R6, UR12, R9 ;  /* 0x0000000c06097c24 */ /* 0x000fe2000f8e0209 */
[----:B------:R-:W-:Y:S01]  /*cad0*/  @!UP2 ULDC UR15, c[0x0][0xb54] ;  /* 0x0002d500000faab9 */ /* 0x000fe20000000800 */
[----:B------:R-:W-:-:S04]  /*cae0*/  IMAD.WIDE.U32 R4, R7, UR12, R4 ;  /* 0x0000000c07047c25 */ /* 0x000fc8000f8e0004 */
[----:B------:R-:W-:Y:S01]  /*caf0*/  IMAD.IADD R5, R5, 0x1, R9 ;  /* 0x0000000105057824 */ /* 0x000fe200078e0209 */
[C---:B------:R-:W-:Y:S01]  /*cb00*/  LEA R9, P2, R4.reuse, UR14, 0x2 ;  /* 0x0000000e04097c11 */ /* 0x040fe2000f8410ff */
[----:B------:R-:W-:Y:S01]  /*cb10*/  ULDC UR12, c[0x0][0xa88] ;  /* 0x0002a200000c7ab9 */ /* 0x000fe20000000800 */
[----:B----4-:R-:W-:Y:S02]  /*cb20*/  @P4 R2UR UR12, R3 ;  /* 0x00000000030c42ca */ /* 0x010fe400000e0000 */
[----:B------:R-:W-:Y:S01]  /*cb30*/  LEA.HI.X R10, R4, UR15, R5, 0x2, P2 ;  /* 0x0000000f040a7c11 */ /* 0x000fe200090f1405 */
[----:B--2---:R-:W-:-:S12]  /*cb40*/  @P4 BRA `(.L_x_207) ;  /* 0x0000000000184947 */ /* 0x004fd80003800000 */
[----:B------:R-:W-:Y:S05]  /*cb50*/  @!P0 BRA `(.L_x_207) ;  /* 0x0000000000148947 */ /* 0x000fea0003800000 */
[----:B------:R-:W2:Y:S04]  /*cb60*/  LDG.E R4, desc[UR36][R18.64] ;  /* 0x0000002412047981 */ /* 0x000ea8000c1e1900 */
[----:B------:R-:W3:Y:S01]  /*cb70*/  LDG.E R3, desc[UR36][R18.64+0x4] ;  /* 0x0000042412037981 */ /* 0x000ee2000c1e1900 */
[----:B--2---:R-:W-:Y:S02]  /*cb80*/  R2UR UR13, R4 ;  /* 0x00000000040d72ca */ /* 0x004fe400000e0000 */
[----:B---3--:R-:W-:-:S13]  /*cb90*/  R2UR UR12, R3 ;  /* 0x00000000030c72ca */ /* 0x008fda00000e0000 */
[----:B------:R-:W-:-:S12]  /*cba0*/  UIADD3 UR12, -UR13, UR12, URZ ;  /* 0x0000000c0d0c7290 */ /* 0x000fd8000fffe13f */
.L_x_207:
[----:B------:R-:W2:Y:S04]  /*cbb0*/  LDL R12, [R1+0x40] ;  /* 0x00004000010c7983 */ /* 0x000ea80000100800 */
[----:B------:R-:W3:Y:S01]  /*cbc0*/  LDL R3, [R1+0x3c] ;  /* 0x00003c0001037983 */ /* 0x000ee20000100800 */
[----:B------:R-:W-:Y:S01]  /*cbd0*/  R2UR UR13, R170 ;  /* 0x00000000aa0d72ca */ /* 0x000fe200000e0000 */
[----:B------:R-:W-:Y:S01]  /*cbe0*/  UIMAD UR17, UR12, UR20, URZ ;  /* 0x000000140c1172a4 */ /* 0x000fe2000f8e023f */
[----:B------:R-:W-:Y:S01]  /*cbf0*/  PLOP3.LUT P3, PT, PT, PT, UP2, 0x80, 0x0 ;  /* 0x000000000000781c */ /* 0x000fe20003f6f028 */
[----:B------:R-:W-:Y:S04]  /*cc00*/  SHFL.IDX PT, R4, R9, RZ, 0x1c1f ;  /* 0x001c1fff09047589 */ /* 0x000fe800000e0000 */
[----:B------:R-:W0:Y:S04]  /*cc10*/  SHFL.IDX PT, R5, R10, RZ, 0x1c1f ;  /* 0x001c1fff0a057589 */ /* 0x000e2800000e0000 */
[----:B------:R-:W-:Y:S02]  /*cc20*/  SHFL.IDX PT, R6, R9, 0x1, 0x1c1f ;  /* 0x003c1f0009067f89 */ /* 0x000fe400000e0000 */
[----:B------:R-:W-:-:S02]  /*cc30*/  IMAD.U32 R11, RZ, RZ, UR13 ;  /* 0x0000000dff0b7e24 */ /* 0x000fc4000f8e00ff */
[----:B------:R-:W1:Y:S02]  /*cc40*/  SHFL.IDX PT, R7, R10, 0x1, 0x1c1f ;  /* 0x003c1f000a077f89 */ /* 0x000e6400000e0000 */
[----:B--2---:R-:W-:Y:S01]  /*cc50*/  IMAD R11, R11, 0x80, R12 ;  /* 0x000000800b0b7824 */ /* 0x004fe200078e020c */
[----:B---3--:R-:W-:-:S04]  /*cc60*/  LOP3.LUT P0, RZ, R3, 0x3, RZ, 0xc0, !PT ;  /* 0x0000000303ff7812 */ /* 0x008fc8000780c0ff */
[C---:B------:R-:W-:Y:S02]  /*cc70*/  IADD3 R3, R11.reuse, 0x8, RZ ;  /* 0x000000080b037810 */ /* 0x040fe40007ffe0ff */
[----:B------:R-:W-:Y:S02]  /*cc80*/  ISETP.GE.OR P2, PT, R11, UR17, P0 ;  /* 0x000000110b007c0c */ /* 0x000fe40008746670 */
[----:B------:R-:W-:-:S11]  /*cc90*/  ISETP.GE.OR P0, PT, R3, UR17, P0 ;  /* 0x0000001103007c0c */ /* 0x000fd60008706670 */
[----:B0-----:R0:W-:Y:S01]  /*cca0*/  @!P2 ST.E desc[UR36][R4.64], R2 ;  /* 0x000000020400a985 */ /* 0x0011e2000c101924 */
[----:B------:R-:W-:-:S03]  /*ccb0*/  ISETP.GE.AND P2, PT, R11, UR17, PT ;  /* 0x000000110b007c0c */ /* 0x000fc6000bf46270 */
[----:B-1----:R0:W-:Y:S01]  /*ccc0*/  @!P0 ST.E desc[UR36][R6.64], R0 ;  /* 0x0000000006008985 */ /* 0x0021e2000c101924 */
[----:B------:R-:W-:Y:S01]  /*ccd0*/  ISETP.GE.AND P0, PT, R3, UR17, PT ;  /* 0x0000001103007c0c */ /* 0x000fe2000bf06270 */
[----:B------:R-:W-:-:S12]  /*cce0*/  @P3 BRA `(.L_x_208) ;  /* 0x0000001000183947 */ /* 0x000fd80003800000 */
[----:B0-----:R-:W0:Y:S01]  /*ccf0*/  S2R R0, SR_TID.X ;  /* 0x0000000000007919 */ /* 0x001e220000002100 */
[----:B------:R-:W-:Y:S01]  /*cd00*/  ULDC.64 UR14, c[0x0][0xaa0] ;  /* 0x0002a800000e7ab9 */ /* 0x000fe20000000a00 */
[----:B------:R-:W-:Y:S02]  /*cd10*/  R2UR UR19, R216 ;  /* 0x00000000d81372ca */ /* 0x000fe400000e0000 */
[----:B------:R-:W-:Y:S01]  /*cd20*/  R2UR UR18, R170 ;  /* 0x00000000aa1272ca */ /* 0x000fe200000e0000 */
[----:B0-----:R-:W-:-:S05]  /*cd30*/  VIADD R0, R0, 0xffffff80 ;  /* 0xffffff8000007836 */ /* 0x001fca0000000000 */
[----:B------:R-:W-:-:S04]  /*cd40*/  SHF.R.S32.HI R3, RZ, 0x1f, R0 ;  /* 0x0000001fff037819 */ /* 0x000fc80000011400 */
[----:B------:R-:W-:-:S04]  /*cd50*/  LEA.HI R3, R3, R0, RZ, 0x3 ;  /* 0x0000000003037211 */ /* 0x000fc800078f18ff */
[----:B------:R-:W-:Y:S02]  /*cd60*/  LOP3.LUT R5, R3, 0xfffffff8, RZ, 0xc0, !PT ;  /* 0xfffffff803057812 */ /* 0x000fe400078ec0ff */
[----:B------:R-:W-:Y:S01]  /*cd70*/  SHF.R.S32.HI R17, RZ, 0x3, R3 ;  /* 0x00000003ff117819 */ /* 0x000fe20000011403 */
[----:B------:R-:W-:Y:S02]  /*cd80*/  IMAD.MOV.U32 R3, RZ, RZ, 0x2 ;  /* 0x00000002ff037424 */ /* 0x000fe400078e00ff */
[----:B------:R-:W-:-:S04]  /*cd90*/  IMAD.IADD R18, R0, 0x1, -R5 ;  /* 0x0000000100127824 */ /* 0x000fc800078e0a05 */
[----:B------:R-:W-:-:S04]  /*cda0*/  IMAD.SHL.U32 R0, R18, 0x8, RZ ;  /* 0x0000000812007824 */ /* 0x000fc800078e00ff */
[----:B------:R-:W-:-:S04]  /*cdb0*/  IMAD R2, R17, 0x40, R0 ;  /* 0x0000004011027824 */ /* 0x000fc800078e0200 */
[----:B------:R-:W-:-:S03]  /*cdc0*/  IMAD.WIDE R2, R2, R3, UR10 ;  /* 0x0000000a02027e25 */ /* 0x000fc6000f8e0203 */
[C---:B------:R-:W-:Y:S02]  /*cdd0*/  IADD3 R25, P2, R2.reuse, 0x3000, RZ ;  /* 0x0000300002197810 */ /* 0x040fe40007f5e0ff */
[C---:B------:R-:W-:Y:S02]  /*cde0*/  IADD3 R9, P4, R2.reuse, 0x1000, RZ ;  /* 0x0000100002097810 */ /* 0x040fe40007f9e0ff */
[----:B------:R-:W-:Y:S02]  /*cdf0*/  IADD3 R13, P3, R2, 0x2000, RZ ;  /* 0x00002000020d7810 */ /* 0x000fe40007f7e0ff */
[----:B------:R-:W-:Y:S02]  /*ce00*/  LOP3.LUT R24, R25, 0x380, RZ, 0xc0, !PT ;  /* 0x0000038019187812 */ /* 0x000fe400078ec0ff */
[----:B------:R-:W-:Y:S02]  /*ce10*/  LOP3.LUT R8, R9, 0x380, RZ, 0xc0, !PT ;  /* 0x0000038009087812 */ /* 0x000fe400078ec0ff */
[----:B------:R-:W-:-:S02]  /*ce20*/  LOP3.LUT R12, R13, 0x380, RZ, 0xc0, !PT ;  /* 0x000003800d0c7812 */ /* 0x000fc400078ec0ff */
[----:B------:R-:W-:Y:S02]  /*ce30*/  SHF.R.U64 R24, R24, 0x3, RZ ;  /* 0x0000000318187819 */ /* 0x000fe400000012ff */
[----:B------:R-:W-:Y:S02]  /*ce40*/  SHF.R.U64 R8, R8, 0x3, RZ ;  /* 0x0000000308087819 */ /* 0x000fe400000012ff */
[----:B------:R-:W-:Y:S02]  /*ce50*/  SHF.R.U64 R12, R12, 0x3, RZ ;  /* 0x000000030c0c7819 */ /* 0x000fe400000012ff */
[----:B------:R-:W-:Y:S01]  /*ce60*/  LOP3.LUT R24, R24, R25, RZ, 0x3c, !PT ;  /* 0x0000001918187212 */ /* 0x000fe200078e3cff */
[--C-:B------:R-:W-:Y:S01]  /*ce70*/  IMAD.X R25, RZ, RZ, R3.reuse, P2 ;  /* 0x000000ffff197224 */ /* 0x100fe200010e0603 */
[----:B------:R-:W-:Y:S01]  /*ce80*/  LOP3.LUT R8, R8, R9, RZ, 0x3c, !PT ;  /* 0x0000000908087212 */ /* 0x000fe200078e3cff */
[--C-:B------:R-:W-:Y:S01]  /*ce90*/  IMAD.X R9, RZ, RZ, R3.reuse, P4 ;  /* 0x000000ffff097224 */ /* 0x100fe200020e0603 */
[----:B------:R-:W-:Y:S01]  /*cea0*/  LOP3.LUT R12, R12, R13, RZ, 0x3c, !PT ;  /* 0x0000000d0c0c7212 */ /* 0x000fe200078e3cff */
[----:B------:R-:W-:Y:S01]  /*ceb0*/  IMAD.X R13, RZ, RZ, R3, P3 ;  /* 0x000000ffff0d7224 */ /* 0x000fe200018e0603 */
[C---:B------:R-:W-:Y:S01]  /*cec0*/  IADD3 R49, P2, R2.reuse, 0x9000, RZ ;  /* 0x0000900002317810 */ /* 0x040fe20007f5e0ff */
[----:B------:R-:W-:Y:S01]  /*ced0*/  UIMAD UR12, UR16, UR14, URZ ;  /* 0x0000000e100c72a4 */ /* 0x000fe2000f8e023f */
[C---:B------:R-:W-:Y:S01]  /*cee0*/  IADD3 R29, P0, R2.reuse, 0x4000, RZ ;  /* 0x00004000021d7810 */ /* 0x040fe20007f1e0ff */
[----:B------:R-:W-:Y:S01]  /*cef0*/  UIMAD.WIDE.U32 UR10, UR4, UR14, URZ ;  /* 0x0000000e040a72a5 */ /* 0x000fe2000f8e003f */
[C---:B------:R-:W-:Y:S01]  /*cf00*/  IADD3 R33, P6, R2.reuse, 0x5000, RZ ;  /* 0x0000500002217810 */ /* 0x040fe20007fde0ff */
[----:B------:R-:W-:Y:S01]  /*cf10*/  IMAD.U32 R78, RZ, RZ, UR18 ;  /* 0x00000012ff4e7e24 */ /* 0x000fe2000f8e00ff */
[C---:B------:R-:W-:Y:S01]  /*cf20*/  IADD3 R37, P5, R2.reuse, 0x6000, RZ ;  /* 0x0000600002257810 */ /* 0x040fe20007fbe0ff */
[----:B------:R-:W5:Y:S01]  /*cf30*/  LD.E.128 R8, desc[UR36][R8.64] ;  /* 0x0000002408087980 */ /* 0x000f62000c101d00 */
[----:B------:R-:W-:-:S02]  /*cf40*/  IADD3 R41, P4, R2, 0x7000, RZ ;  /* 0x0000700002297810 */ /* 0x000fc40007f9e0ff */
[C---:B------:R-:W-:Y:S01]  /*cf50*/  IADD3 R45, P3, R2.reuse, 0x8000, RZ ;  /* 0x00008000022d7810 */ /* 0x040fe20007f7e0ff */
[----:B------:R-:W5:Y:S01]  /*cf60*/  LD.E.128 R12, desc[UR36][R12.64] ;  /* 0x000000240c0c7980 */ /* 0x000f62000c101d00 */
[----:B------:R-:W-:Y:S02]  /*cf70*/  LOP3.LUT R48, R49, 0x380, RZ, 0xc0, !PT ;  /* 0x0000038031307812 */ /* 0x000fe400078ec0ff */
[----:B------:R-:W-:Y:S01]  /*cf80*/  LOP3.LUT R7, R2, 0x380, RZ, 0xc0, !PT ;  /* 0x0000038002077812 */ /* 0x000fe200078ec0ff */
[----:B------:R-:W-:Y:S01]  /*cf90*/  UIMAD UR12, UR4, UR15, UR12 ;  /* 0x0000000f040c72a4 */ /* 0x000fe2000f8e020c */
[----:B------:R-:W-:Y:S01]  /*cfa0*/  LOP3.LUT R28, R29, 0x380, RZ, 0xc0, !PT ;  /* 0x000003801d1c7812 */ /* 0x000fe200078ec0ff */
[----:B------:R-:W-:Y:S01]  /*cfb0*/  @UP1 ULDC UR14, c[0x0][0xbec] ;  /* 0x0002fb00000e1ab9 */ /* 0x000fe20000000800 */
[----:B------:R-:W-:Y:S01]  /*cfc0*/  LOP3.LUT R32, R33, 0x380, RZ, 0xc0, !PT ;  /* 0x0000038021207812 */ /* 0x000fe200078ec0ff */
[----:B------:R-:W5:Y:S01]  /*cfd0*/  LD.E.128 R24, desc[UR36][R24.64] ;  /* 0x0000002418187980 */ /* 0x000f62000c101d00 */
[----:B------:R-:W-:-:S02]  /*cfe0*/  LOP3.LUT R36, R37, 0x380, RZ, 0xc0, !PT ;  /* 0x0000038025247812 */ /* 0x000fc400078ec0ff */
[----:B------:R-:W-:Y:S02]  /*cff0*/  LOP3.LUT R40, R41, 0x380, RZ, 0xc0, !PT ;  /* 0x0000038029287812 */ /* 0x000fe400078ec0ff */
[----:B------:R-:W-:Y:S02]  /*d000*/  LOP3.LUT R44, R45, 0x380, RZ, 0xc0, !PT ;  /* 0x000003802d2c7812 */ /* 0x000fe400078ec0ff */
[----:B------:R-:W-:Y:S02]  /*d010*/  SHF.R.U64 R48, R48, 0x3, RZ ;  /* 0x0000000330307819 */ /* 0x000fe400000012ff */
[----:B------:R-:W-:Y:S02]  /*d020*/  SHF.R.U64 R28, R28, 0x3, RZ ;  /* 0x000000031c1c7819 */ /* 0x000fe400000012ff */
[----:B------:R-:W-:Y:S02]  /*d030*/  SHF.R.U64 R32, R32, 0x3, RZ ;  /* 0x0000000320207819 */ /* 0x000fe400000012ff */
[----:B------:R-:W-:-:S02]  /*d040*/  SHF.R.U64 R36, R36, 0x3, RZ ;  /* 0x0000000324247819 */ /* 0x000fc400000012ff */
[----:B------:R-:W-:Y:S02]  /*d050*/  SHF.R.U64 R40, R40, 0x3, RZ ;  /* 0x0000000328287819 */ /* 0x000fe400000012ff */
        /* <DEDUP_REMOVED lines=14> */
[----:B------:R-:W-:Y:S01]  /*d140*/  SHF.R.U64 R7, R7, 0x3, RZ ;  /* 0x0000000307077819 */ /* 0x000fe200000012ff */
[----:B------:R-:W-:Y:S01]  /*d150*/  UIADD3 UR11, UR11, UR12, URZ ;  /* 0x0000000c0b0b7290 */ /* 0x000fe2000fffe03f */
[C---:B------:R-:W-:Y:S01]  /*d160*/  IADD3 R53, P0, R2.reuse, 0xa000, RZ ;  /* 0x0000a00002357810 */ /* 0x040fe20007f1e0ff */
[----:B------:R-:W-:Y:S01]  /*d170*/  IMAD.X R73, RZ, RZ, R3, P2 ;  /* 0x000000ffff497224 */ /* 0x000fe200010e0603 */
[C---:B------:R-:W-:Y:S01]  /*d180*/  IADD3 R57, P6, R2.reuse, 0xb000, RZ ;  /* 0x0000b00002397810 */ /* 0x040fe20007fde0ff */
[----:B------:R-:W-:Y:S01]  /*d190*/  ULDC.64 UR12, c[0x0][0xae8] ;  /* 0x0002ba00000c7ab9 */ /* 0x000fe20000000a00 */
[C---:B------:R-:W-:Y:S01]  /*d1a0*/  IADD3 R61, P5, R2.reuse, 0xc000, RZ ;  /* 0x0000c000023d7810 */ /* 0x040fe20007fbe0ff */
[----:B------:R-:W-:Y:S01]  /*d1b0*/  USHF.R.S32.HI UR4, URZ, 0x1f, UR9 ;  /* 0x0000001f3f047899 */ /* 0x000fe20008011409 */
[C---:B------:R-:W-:Y:S01]  /*d1c0*/  IADD3 R65, P4, R2.reuse, 0xd000, RZ ;  /* 0x0000d00002417810 */ /* 0x040fe20007f9e0ff */
[----:B------:R-:W5:Y:S01]  /*d1d0*/  LD.E.128 R28, desc[UR36][R28.64] ;  /* 0x000000241c1c7980 */ /* 0x000f62000c101d00 */
[----:B------:R-:W-:-:S02]  /*d1e0*/  IADD3 R69, P3, R2, 0xe000, RZ ;  /* 0x0000e00002457810 */ /* 0x000fc40007f7e0ff */
[----:B------:R-:W-:Y:S01]  /*d1f0*/  LOP3.LUT R4, R5, 0x380, RZ, 0xc0, !PT ;  /* 0x0000038005047812 */ /* 0x000fe200078ec0ff */
[----:B------:R-:W5:Y:S01]  /*d200*/  LD.E.128 R32, desc[UR36][R32.64] ;  /* 0x0000002420207980 */ /* 0x000f62000c101d00 */
[----:B------:R-:W-:Y:S02]  /*d210*/  LOP3.LUT R52, R53, 0x380, RZ, 0xc0, !PT ;  /* 0x0000038035347812 */ /* 0x000fe400078ec0ff */
[----:B------:R-:W-:Y:S01]  /*d220*/  LOP3.LUT R56, R57, 0x380, RZ, 0xc0, !PT ;  /* 0x0000038039387812 */ /* 0x000fe200078ec0ff */
[----:B------:R-:W5:Y:S01]  /*d230*/  LD.E.128 R36, desc[UR36][R36.64] ;  /* 0x0000002424247980 */ /* 0x000f62000c101d00 */
[----:B------:R-:W-:Y:S02]  /*d240*/  LOP3.LUT R60, R61, 0x380, RZ, 0xc0, !PT ;  /* 0x000003803d3c7812 */ /* 0x000fe400078ec0ff */
[----:B------:R-:W-:Y:S01]  /*d250*/  LOP3.LUT R64, R65, 0x380, RZ, 0xc0, !PT ;  /* 0x0000038041407812 */ /* 0x000fe200078ec0ff */
[----:B------:R-:W5:Y:S01]  /*d260*/  LD.E.128 R40, desc[UR36][R40.64] ;  /* 0x0000002428287980 */ /* 0x000f62000c101d00 */
[----:B------:R-:W-:-:S02]  /*d270*/  LOP3.LUT R68, R69, 0x380, RZ, 0xc0, !PT ;  /* 0x0000038045447812 */ /* 0x000fc400078ec0ff */
[----:B------:R-:W-:Y:S01]  /*d280*/  SHF.R.U64 R4, R4, 0x3, RZ ;  /* 0x0000000304047819 */ /* 0x000fe200000012ff */
[----:B------:R-:W5:Y:S01]  /*d290*/  LD.E.128 R44, desc[UR36][R44.64] ;  /* 0x000000242c2c7980 */ /* 0x000f62000c101d00 */
[----:B------:R-:W-:Y:S02]  /*d2a0*/  SHF.R.U64 R52, R52, 0x3, RZ ;  /* 0x0000000334347819 */ /* 0x000fe400000012ff */
[----:B------:R-:W-:Y:S01]  /*d2b0*/  SHF.R.U64 R56, R56, 0x3, RZ ;  /* 0x0000000338387819 */ /* 0x000fe200000012ff */
[----:B------:R-:W5:Y:S01]  /*d2c0*/  LD.E.128 R48, desc[UR36][R48.64] ;  /* 0x0000002430307980 */ /* 0x000f62000c101d00 */
[----:B------:R-:W-:Y:S02]  /*d2d0*/  SHF.R.U64 R60, R60, 0x3, RZ ;  /* 0x000000033c3c7819 */ /* 0x000fe400000012ff */
[----:B------:R-:W-:Y:S02]  /*d2e0*/  SHF.R.U64 R64, R64, 0x3, RZ ;  /* 0x0000000340407819 */ /* 0x000fe400000012ff */
[----:B------:R-:W-:-:S02]  /*d2f0*/  SHF.R.U64 R68, R68, 0x3, RZ ;  /* 0x0000000344447819 */ /* 0x000fc400000012ff */
[----:B------:R-:W-:Y:S01]  /*d300*/  LOP3.LUT R2, R7, R2, RZ, 0x3c, !PT ;  /* 0x0000000207027212 */ /* 0x000fe200078e3cff */
[----:B------:R-:W-:Y:S01]  /*d310*/  UIMAD.WIDE.U32 UR10, UR19, UR12, UR10 ;  /* 0x0000000c130a72a5 */ /* 0x000fe2000f8e000a */
[----:B------:R-:W-:Y:S01]  /*d320*/  LOP3.LUT R52, R52, R53, RZ, 0x3c, !PT ;  /* 0x0000003534347212 */ /* 0x000fe200078e3cff */
[--C-:B------:R-:W-:Y:S01]  /*d330*/  IMAD.X R53, RZ, RZ, R3.reuse, P0 ;  /* 0x000000ffff357224 */ /* 0x100fe200000e0603 */
[----:B------:R-:W-:Y:S02]  /*d340*/  LOP3.LUT R56, R56, R57, RZ, 0x3c, !PT ;  /* 0x0000003938387212 */ /* 0x000fe400078e3cff */
[----:B------:R-:W-:Y:S01]  /*d350*/  LOP3.LUT R60, R60, R61, RZ, 0x3c, !PT ;  /* 0x0000003d3c3c7212 */ /* 0x000fe200078e3cff */
[--C-:B------:R-:W-:Y:S01]  /*d360*/  IMAD.X R61, RZ, RZ, R3.reuse, P5 ;  /* 0x000000ffff3d7224 */ /* 0x100fe200028e0603 */
[----:B------:R-:W-:Y:S01]  /*d370*/  LOP3.LUT R64, R64, R65, RZ, 0x3c, !PT ;  /* 0x0000004140407212 */ /* 0x000fe200078e3cff */
[--C-:B------:R-:W-:Y:S01]  /*d380*/  IMAD.X R65, RZ, RZ, R3.reuse, P4 ;  /* 0x000000ffff417224 */ /* 0x100fe200020e0603 */
[----:B------:R-:W-:Y:S01]  /*d390*/  LOP3.LUT R68, R68, R69, RZ, 0x3c, !PT ;  /* 0x0000004544447212 */ /* 0x000fe200078e3cff */
[----:B------:R-:W-:Y:S01]  /*d3a0*/  IMAD.X R69, RZ, RZ, R3, P3 ;  /* 0x000000ffff457224 */ /* 0x000fe200018e0603 */
[----:B------:R-:W-:Y:S01]  /*d3b0*/  LOP3.LUT R72, R4, R5, RZ, 0x3c, !PT ;  /* 0x0000000504487212 */ /* 0x000fe200078e3cff */
[----:B------:R-:W-:Y:S01]  /*d3c0*/  UIMAD UR11, UR19, UR13, UR11 ;  /* 0x0000000d130b72a4 */ /* 0x000fe2000f8e020b */
[----:B------:R-:W-:Y:S01]  /*d3d0*/  IADD3.X R57, RZ, R3, RZ, P6, !PT ;  /* 0x00000003ff397210 */ /* 0x000fe200037fe4ff */
[----:B------:R0:W5:Y:S01]  /*d3e0*/  LD.E.128 R4, desc[UR36][R2.64] ;  /* 0x0000002402047980 */ /* 0x000162000c101d00 */
[----:B------:R-:W-:-:S02]  /*d3f0*/  ULDC.64 UR12, c[0x0][0xaf0] ;  /* 0x0002bc00000c7ab9 */ /* 0x000fc40000000a00 */
[----:B------:R-:W-:Y:S01]  /*d400*/  UIMAD UR4, UR4, UR12, URZ ;  /* 0x0000000c040472a4 */ /* 0x000fe2000f8e023f */
[----:B------:R-:W5:Y:S01]  /*d410*/  LD.E.128 R52, desc[UR36][R52.64] ;  /* 0x0000002434347980 */ /* 0x000f62000c101d00 */
[----:B------:R-:W-:-:S03]  /*d420*/  IMAD R78, R78, 0x80, R17 ;  /* 0x000000804e4e7824 */ /* 0x000fc600078e0211 */
[----:B------:R-:W5:Y:S01]  /*d430*/  LD.E.128 R56, desc[UR36][R56.64] ;  /* 0x0000002438387980 */ /* 0x000f62000c101d00 */
[----:B0-----:R-:W-:Y:S02]  /*d440*/  IMAD.U32 R3, RZ, RZ, UR18 ;  /* 0x00000012ff037e24 */ /* 0x001fe4000f8e00ff */
[----:B------:R-:W-:Y:S01]  /*d450*/  IMAD R2, R18, 0x20, R17 ;  /* 0x0000002012027824 */ /* 0x000fe200078e0211 */
[----:B------:R-:W5:Y:S03]  /*d460*/  LD.E.128 R60, desc[UR36][R60.64] ;  /* 0x000000243c3c7980 */ /* 0x000f66000c101d00 */
[----:B------:R-:W-:Y:S01]  /*d470*/  IMAD R20, R3, 0x80, R2 ;  /* 0x0000008003147824 */ /* 0x000fe200078e0202 */
[----:B------:R-:W-:Y:S01]  /*d480*/  UIMAD UR4, UR9, UR13, UR4 ;  /* 0x0000000d090472a4 */ /* 0x000fe2000f8e0204 */
[----:B------:R-:W5:Y:S02]  /*d490*/  LD.E.128 R64, desc[UR36][R64.64] ;  /* 0x0000002440407980 */ /* 0x000f64000c101d00 */
[----:B------:R-:W-:Y:S01]  /*d4a0*/  @P1 IMAD.HI.U32 R2, R20, UR14, RZ ;  /* 0x0000000e14021c27 */ /* 0x000fe2000f8e00ff */
[----:B------:R-:W-:Y:S01]  /*d4b0*/  UIMAD.WIDE.U32 UR10, UR9, UR12, UR10 ;  /* 0x0000000c090a72a5 */ /* 0x000fe2000f8e000a */
[----:B------:R-:W5:Y:S02]  /*d4c0*/  LD.E.128 R68, desc[UR36][R68.64] ;  /* 0x0000002444447980 */ /* 0x000f64000c101d00 */
[----:B------:R-:W-:Y:S01]  /*d4d0*/  @UP1 ULDC UR9, c[0x0][0xbf0] ;  /* 0x0002fc0000091ab9 */ /* 0x000fe20000000800 */
[----:B------:R-:W-:Y:S01]  /*d4e0*/  IMAD.MOV.U32 R19, RZ, RZ, R20 ;  /* 0x000000ffff137224 */ /* 0x000fe200078e0014 */
[----:B------:R-:W-:Y:S01]  /*d4f0*/  @P1 SHF.R.U32.HI R19, RZ, UR9, R2 ;  /* 0x00000009ff131c19 */ /* 0x000fe20008011602 */
[----:B------:R-:W-:Y:S01]  /*d500*/  UIADD3 UR4, UR11, UR4, URZ ;  /* 0x000000040b047290 */ /* 0x000fe2000fffe03f */
[----:B------:R-:W-:Y:S01]  /*d510*/  IMAD.U32 R2, RZ, RZ, UR10 ;  /* 0x0000000aff027e24 */ /* 0x000fe2000f8e00ff */
[----:B------:R-:W5:Y:S01]  /*d520*/  LD.E.128 R72, desc[UR36][R72.64] ;  /* 0x0000002448487980 */ /* 0x000f62000c101d00 */
[--C-:B------:R-:W-:Y:S01]  /*d530*/  SHF.R.S32.HI R18, RZ, 0x1f, R19.reuse ;  /* 0x0000001fff127819 */ /* 0x100fe20000011413 */
[----:B------:R-:W-:-:S02]  /*d540*/  IMAD.MOV R21, RZ, RZ, -R19 ;  /* 0x000000ffff157224 */ /* 0x000fc400078e0a13 */
[----:B------:R-:W-:Y:S01]  /*d550*/  IMAD.U32 R3, RZ, RZ, UR11 ;  /* 0x0000000bff037e24 */ /* 0x000fe2000f8e00ff */
[----:B------:R-:W-:Y:S01]  /*d560*/  ULDC.64 UR10, c[0x0][0xae0] ;  /* 0x0002b800000a7ab9 */ /* 0x000fe20000000a00 */
[----:B------:R-:W-:Y:S01]  /*d570*/  IMAD.U32 R3, RZ, RZ, UR4 ;  /* 0x00000004ff037e24 */ /* 0x000fe2000f8e00ff */
[----:B------:R-:W-:Y:S01]  /*d580*/  @!PT LDS RZ, [RZ] ;  /* 0x00000000fffff984 */ /* 0x000fe20000000800 */
[----:B------:R-:W-:Y:S01]  /*d590*/  @!PT LDS RZ, [RZ] ;  /* 0x00000000fffff984 */ /* 0x000fe20000000800 */
[----:B------:R-:W-:Y:S01]  /*d5a0*/  @!PT LDS RZ, [RZ] ;  /* 0x00000000fffff984 */ /* 0x000fe20000000800 */
[----:B------:R-:W-:Y:S01]  /*d5b0*/  @!PT LDS RZ, [RZ] ;  /* 0x00000000fffff984 */ /* 0x000fe20000000800 */
[----:B------:R0:W-:Y:S06]  /*d5c0*/  MEMBAR.ALL.CTA ;  /* 0x0000000000007992 */ /* 0x0001ec0000008000 */
[----:B0-----:R-:W0:Y:S01]  /*d5d0*/  FENCE.VIEW.ASYNC.S ;  /* 0x00000000000073c6 */ /* 0x001e220000000000 */
[----:B------:R-:W-:-:S02]  /*d5e0*/  IMAD R18, R18, UR10, RZ ;  /* 0x0000000a12127c24 */ /* 0x000fc4000f8e02ff */
[----:B------:R-:W-:Y:S02]  /*d5f0*/  IMAD R21, R21, UR20, R20 ;  /* 0x0000001415157c24 */ /* 0x000fe4000f8e0214 */
[----:B------:R-:W-:-:S04]  /*d600*/  IMAD.WIDE.U32 R2, R19, UR10, R2 ;  /* 0x0000000a13027c25 */ /* 0x000fc8000f8e0002 */
[----:B------:R-:W-:Y:S01]  /*d610*/  IMAD R19, R19, UR11, R18 ;  /* 0x0000000b13137c24 */ /* 0x000fe2000f8e0212 */
[----:B------:R-:W-:Y:S01]  /*d620*/  SHF.R.S32.HI R18, RZ, 0x1f, R21 ;  /* 0x0000001fff127819 */ /* 0x000fe20000011415 */
[----:B------:R-:W-:Y:S02]  /*d630*/  ULDC.64 UR10, c[0x0][0xad8] ;  /* 0x0002b600000a7ab9 */ /* 0x000fe40000000a00 */
[----:B------:R-:W-:Y:S02]  /*d640*/  IMAD.IADD R3, R3, 0x1, R19 ;  /* 0x0000000103037824 */ /* 0x000fe400078e0213 */
[----:B------:R-:W-:Y:S02]  /*d650*/  IMAD R18, R18, UR10, RZ ;  /* 0x0000000a12127c24 */ /* 0x000fe4000f8e02ff */
[----:B------:R-:W-:-:S04]  /*d660*/  IMAD.WIDE.U32 R2, R21, UR10, R2 ;  /* 0x0000000a15027c25 */ /* 0x000fc8000f8e0002 */
[----:B------:R-:W-:Y:S01]  /*d670*/  IMAD R17, R21, UR11, R18 ;  /* 0x0000000b15117c24 */ /* 0x000fe2000f8e0212 */
[----:B------:R-:W-:-:S03]  /*d680*/  ULDC.64 UR10, c[0x0][0xa80] ;  /* 0x0002a000000a7ab9 */ /* 0x000fc60000000a00 */
[----:B------:R-:W-:Y:S01]  /*d690*/  IMAD.IADD R3, R3, 0x1, R17 ;  /* 0x0000000103037824 */ /* 0x000fe200078e0211 */
[----:B------:R-:W-:Y:S01]  /*d6a0*/  LEA R17, P2, R2, UR10, 0x1 ;  /* 0x0000000a02117c11 */ /* 0x000fe2000f8408ff */
[----:B------:R-:W-:-:S03]  /*d6b0*/  UIADD3 UR8, UR8, 0x38820, URZ ;  /* 0x0003882008087890 */ /* 0x000fc6000fffe03f */
[----:B------:R-:W-:Y:S02]  /*d6c0*/  LEA.HI.X R22, R2, UR11, R3, 0x1, P2 ;  /* 0x0000000b02167c11 */ /* 0x000fe400090f0c03 */
[C---:B------:R-:W-:Y:S01]  /*d6d0*/  ISETP.GE.AND P2, PT, R78.reuse, UR17, PT ;  /* 0x000000114e007c0c */ /* 0x040fe2000bf46270 */
[----:B------:R-:W-:Y:S01]  /*d6e0*/  UPRMT UR8, URZ, 0x654, UR8 ;  /* 0x000006543f087896 */ /* 0x000fe20008000008 */
[C---:B------:R-:W-:Y:S01]  /*d6f0*/  VIADD R19, R78.reuse, 0x40 ;  /* 0x000000404e137836 */ /* 0x040fe20000000000 */
[----:B------:R-:W-:Y:S01]  /*d700*/  IADD3 R18, R78, 0x20, RZ ;  /* 0x000000204e127810 */ /* 0x000fe20007ffe0ff */
[C---:B------:R-:W-:Y:S02]  /*d710*/  VIADD R82, R0.reuse, 0x80 ;  /* 0x0000008000527836 */ /* 0x040fe40000000000 */
[C---:B------:R-:W-:Y:S02]  /*d720*/  VIADD R84, R0.reuse, 0xc0 ;  /* 0x000000c000547836 */ /* 0x040fe40000000000 */
[----:B------:R-:W-:Y:S01]  /*d730*/  VIADD R80, R0, 0x40 ;  /* 0x0000004000507836 */ /* 0x000fe20000000000 */
[----:B0-----:R0:W1:Y:S01]  /*d740*/  SHFL.IDX PT, R79, R17, RZ, 0x181f ;  /* 0x00181fff114f7589 */ /* 0x00106200000e0000 */
[----:B------:R-:W-:Y:S01]  /*d750*/  SYNCS.ARRIVE.TRANS64.RED.A1T0 RZ, [UR8], RZ ;  /* 0x000000ffffff79a7 */ /* 0x000fe20008100408 */
[----:B------:R-:W-:Y:S02]  /*d760*/  BSSY B1, `(.L_x_209) ;  /* 0x000001a000017945 */ /* 0x000fe40003800000 */
[----:B------:R0:W2:Y:S01]  /*d770*/  SHFL.IDX PT, R77, R22, RZ, 0x181f ;  /* 0x00181fff164d7589 */ /* 0x0000a200000e0000 */
[----:B------:R-:W-:-:S02]  /*d780*/  ISETP.GE.AND P1, PT, R18, UR17, PT ;  /* 0x0000001112007c0c */ /* 0x000fc4000bf26270 */
[----:B------:R-:W-:Y:S02]  /*d790*/  ISETP.GE.AND P0, PT, R19, UR17, PT ;  /* 0x0000001113007c0c */ /* 0x000fe4000bf06270 */
[----:B------:R-:W-:Y:S02]  /*d7a0*/  SHF.R.S32.HI R86, RZ, 0x1f, R0 ;  /* 0x0000001fff567819 */ /* 0x000fe40000011400 */
[----:B------:R-:W-:Y:S02]  /*d7b0*/  SHF.R.S32.HI R81, RZ, 0x1f, R82 ;  /* 0x0000001fff517819 */ /* 0x000fe40000011452 */
[----:B------:R-:W-:Y:S02]  /*d7c0*/  SHF.R.S32.HI R83, RZ, 0x1f, R84 ;  /* 0x0000001fff537819 */ /* 0x000fe40000011454 */
[----:B------:R-:W-:Y:S01]  /*d7d0*/  SHF.R.S32.HI R85, RZ, 0x1f, R80 ;  /* 0x0000001fff557819 */ /* 0x000fe20000011450 */
[----:B0-----:R-:W-:Y:S06]  /*d7e0*/  @P2 BRA `(.L_x_210) ;  /* 0x0000000000442947 */ /* 0x001fec0003800000 */
[----:B------:R-:W-:Y:S02]  /*d7f0*/  ULDC UR4, c[0x0][0xac8] ;  /* 0x0002b20000047ab9 */ /* 0x000fe40000000800 */
[----:B------:R-:W-:Y:S02]  /*d800*/  ISETP.GE.AND P5, PT, R0, UR4, PT ;  /* 0x0000000400007c0c */ /* 0x000fe4000bfa6270 */
[----:B------:R-:W-:Y:S02]  /*d810*/  ISETP.GE.AND P4, PT, R80, UR4, PT ;  /* 0x0000000450007c0c */ /* 0x000fe4000bf86270 */
[----:B------:R-:W-:Y:S02]  /*d820*/  ISETP.GE.AND P3, PT, R82, UR4, PT ;  /* 0x0000000452007c0c */ /* 0x000fe4000bf66270 */
[----:B------:R-:W-:-:S07]  /*d830*/  ISETP.GE.AND P2, PT, R84, UR4, PT ;  /* 0x0000000454007c0c */ /* 0x000fce000bf46270 */
[----:B-1----:R-:W-:-:S04]  /*d840*/  @!P5 LEA R2, P6, R0, R79, 0x1 ;  /* 0x0000004f0002d211 */ /* 0x002fc800078c08ff */
[----:B--2---:R-:W-:Y:S02]  /*d850*/  @!P5 LEA.HI.X R3, R0, R77, R86, 0x1, P6 ;  /* 0x0000004d0003d211 */ /* 0x004fe400030f0c56 */
[----:B------:R-:W-:-:S03]  /*d860*/  @!P4 LEA R18, P6, R80, R79, 0x1 ;  /* 0x0000004f5012c211 */ /* 0x000fc600078c08ff */
[----:B-----5:R0:W-:Y:S01]  /*d870*/  @!P5 ST.E.128 desc[UR36][R2.64], R4 ;  /* 0x000000040200d985 */ /* 0x0201e2000c101d24 */
[----:B------:R-:W-:Y:S02]  /*d880*/  @!P4 LEA.HI.X R19, R80, R77, R85, 0x1, P6 ;  /* 0x0000004d5013c211 */ /* 0x000fe400030f0c55 */
[----:B------:R-:W-:-:S03]  /*d890*/  @!P3 LEA R20, P6, R82, R79, 0x1 ;  /* 0x0000004f5214b211 */ /* 0x000fc600078c08ff */
[----:B------:R0:W-:Y:S01]  /*d8a0*/  @!P4 ST.E.128 desc[UR36][R18.64], R28 ;  /* 0x0000001c1200c985 */ /* 0x0001e2000c101d24 */
[----:B------:R-:W-:Y:S02]  /*d8b0*/  @!P3 LEA.HI.X R21, R82, R77, R81, 0x1, P6 ;  /* 0x0000004d5215b211 */ /* 0x000fe400030f0c51 */
[----:B------:R-:W-:-:S03]  /*d8c0*/  @!P2 LEA R76, P6, R84, R79, 0x1 ;  /* 0x0000004f544ca211 */ /* 0x000fc600078c08ff */
[----:B------:R0:W-:Y:S01]  /*d8d0*/  @!P3 ST.E.128 desc[UR36][R20.64], R44 ;  /* 0x0000002c1400b985 */ /* 0x0001e2000c101d24 */
[----:B------:R-:W-:-:S05]  /*d8e0*/  @!P2 LEA.HI.X R77, R84, R77, R83, 0x1, P6 ;  /* 0x0000004d544da211 */ /* 0x000fca00030f0c53 */
[----:B------:R0:W-:Y:S04]  /*d8f0*/  @!P2 ST.E.128 desc[UR36][R76.64], R60 ;  /* 0x0000003c4c00a985 */ /* 0x0001e8000c101d24 */
.L_x_210:
[----:B------:R-:W-:Y:S05]  /*d900*/  BSYNC B1 ;  /* 0x0000000000017941 */ /* 0x000fea0003800000 */
.L_x_209:
[----:B0-----:R0:W3:Y:S01]  /*d910*/  SHFL.IDX PT, R19, R22, 0x1, 0x181f ;  /* 0x00381f0016137f89 */ /* 0x0010e200000e0000 */
[----:B------:R-:W-:Y:S03]  /*d920*/  BSSY B1, `(.L_x_211) ;  /* 0x0000014000017945 */ /* 0x000fe60003800000 */
[----:B-----5:R0:W4:Y:S01]  /*d930*/  SHFL.IDX PT, R7, R17, 0x1, 0x181f ;  /* 0x00381f0011077f89 */ /* 0x02012200000e0000 */
[----:B------:R-:W-:Y:S05]  /*d940*/  @P1 BRA `(.L_x_212) ;  /* 0x0000000000441947 */ /* 0x000fea0003800000 */
[----:B------:R-:W-:Y:S02]  /*d950*/  ULDC UR4, c[0x0][0xac8] ;  /* 0x0002b20000047ab9 */ /* 0x000fe40000000800 */
[----:B------:R-:W-:Y:S02]  /*d960*/  ISETP.GE.AND P4, PT, R0, UR4, PT ;  /* 0x0000000400007c0c */ /* 0x000fe4000bf86270 */
[----:B------:R-:W-:Y:S02]  /*d970*/  ISETP.GE.AND P3, PT, R80, UR4, PT ;  /* 0x0000000450007c0c */ /* 0x000fe4000bf66270 */
[----:B------:R-:W-:Y:S02]  /*d980*/  ISETP.GE.AND P2, PT, R82, UR4, PT ;  /* 0x0000000452007c0c */ /* 0x000fe4000bf46270 */
[----:B------:R-:W-:-:S07]  /*d990*/  ISETP.GE.AND P1, PT, R84, UR4, PT ;  /* 0x0000000454007c0c */ /* 0x000fce000bf26270 */
[-C--:B----4-:R-:W-:Y:S02]  /*d9a0*/  @!P4 LEA R2, P6, R0, R7.reuse, 0x1 ;  /* 0x000000070002c211 */ /* 0x090fe400078c08ff */
[----:B------:R-:W-:Y:S02]  /*d9b0*/  @!P3 LEA R4, P5, R80, R7, 0x1 ;  /* 0x000000075004b211 */ /* 0x000fe400078a08ff */
[----:B---3--:R-:W-:Y:S02]  /*d9c0*/  @!P4 LEA.HI.X R3, R0, R19, R86, 0x1, P6 ;  /* 0x000000130003c211 */ /* 0x008fe400030f0c56 */
[----:B------:R-:W-:Y:S02]  /*d9d0*/  @!P2 LEA R6, P6, R82, R7, 0x1 ;  /* 0x000000075206a211 */ /* 0x000fe400078c08ff */
[----:B------:R-:W-:Y:S01]  /*d9e0*/  @!P3 LEA.HI.X R5, R80, R19, R85, 0x1, P5 ;  /* 0x000000135005b211 */ /* 0x000fe200028f0c55 */
[----:B------:R3:W-:Y:S01]  /*d9f0*/  @!P4 ST.E.128 desc[UR36][R2.64], R8 ;  /* 0x000000080200c985 */ /* 0x0007e2000c101d24 */
[----:B------:R-:W-:-:S02]  /*da00*/  @!P1 LEA R18, P5, R84, R7, 0x1 ;  /* 0x0000000754129211 */ /* 0x000fc400078a08ff */
[-C--:B------:R-:W-:Y:S01]  /*da10*/  @!P2 LEA.HI.X R7, R82, R19.reuse, R81, 0x1, P6 ;  /* 0x000000135207a211 */ /* 0x080fe200030f0c51 */
[----:B------:R3:W-:Y:S01]  /*da20*/  @!P3 ST.E.128 desc[UR36][R4.64], R32 ;  /* 0x000000200400b985 */ /* 0x0007e2000c101d24 */
[----:B------:R-:W-:-:S03]  /*da30*/  @!P1 LEA.HI.X R19, R84, R19, R83, 0x1, P5 ;  /* 0x0000001354139211 */ /* 0x000fc600028f0c53 */
[----:B------:R3:W-:Y:S04]  /*da40*/  @!P2 ST.E.128 desc[UR36][R6.64], R48 ;  /* 0x000000300600a985 */ /* 0x0007e8000c101d24 */
[----:B------:R3:W-:Y:S02]  /*da50*/  @!P1 ST.E.128 desc[UR36][R18.64], R64 ;  /* 0x0000004012009985 */ /* 0x0007e4000c101d24 */
.L_x_212:
[----:B------:R-:W-:Y:S05]  /*da60*/  BSYNC B1 ;  /* 0x0000000000017941 */ /* 0x000fea0003800000 */
.L_x_211:
[----:B---3--:R3:W0:Y:S01]  /*da70*/  SHFL.IDX PT, R9, R22, 0x2, 0x181f ;  /* 0x00581f0016097f89 */ /* 0x00862200000e0000 */
[----:B------:R-:W-:Y:S03]  /*da80*/  BSSY B1, `(.L_x_213) ;  /* 0x0000014000017945 */ /* 0x000fe60003800000 */
[----:B------:R3:W0:Y:S01]  /*da90*/  SHFL.IDX PT, R5, R17, 0x2, 0x181f ;  /* 0x00581f0011057f89 */ /* 0x00062200000e0000 */
[----:B------:R-:W-:Y:S05]  /*daa0*/  @P0 BRA `(.L_x_214) ;  /* 0x0000000000440947 */ /* 0x000fea0003800000 */
[----:B------:R-:W-:Y:S02]  /*dab0*/  ULDC UR4, c[0x0][0xac8] ;  /* 0x0002b20000047ab9 */ /* 0x000fe40000000800 */
[----:B------:R-:W-:Y:S02]  /*dac0*/  ISETP.GE.AND P3, PT, R0, UR4, PT ;  /* 0x0000000400007c0c */ /* 0x000fe4000bf66270 */
[----:B------:R-:W-:Y:S02]  /*dad0*/  ISETP.GE.AND P2, PT, R80, UR4, PT ;  /* 0x0000000450007c0c */ /* 0x000fe4000bf46270 */
[----:B------:R-:W-:Y:S02]  /*dae0*/  ISETP.GE.AND P1, PT, R82, UR4, PT ;  /* 0x0000000452007c0c */ /* 0x000fe4000bf26270 */
[----:B------:R-:W-:-:S07]  /*daf0*/  ISETP.GE.AND P0, PT, R84, UR4, PT ;  /* 0x0000000454007c0c */ /* 0x000fce000bf06270 */
[-C--:B0-----:R-:W-:Y:S02]  /*db00*/  @!P3 LEA R2, P6, R0, R5.reuse, 0x1 ;  /* 0x000000050002b211 */ /* 0x081fe400078c08ff */
[-C--:B------:R-:W-:Y:S02]  /*db10*/  @!P2 LEA R4, P5, R80, R5.reuse, 0x1 ;  /* 0x000000055004a211 */ /* 0x080fe400078a08ff */
[----:B------:R-:W-:Y:S02]  /*db20*/  @!P1 LEA R6, P4, R82, R5, 0x1 ;  /* 0x0000000552069211 */ /* 0x000fe400078808ff */
[----:B------:R-:W-:Y:S02]  /*db30*/  @!P3 LEA.HI.X R3, R0, R9, R86, 0x1, P6 ;  /* 0x000000090003b211 */ /* 0x000fe400030f0c56 */
[----:B------:R-:W-:Y:S02]  /*db40*/  @!P0 LEA R8, P6, R84, R5, 0x1 ;  /* 0x0000000554088211 */ /* 0x000fe400078c08ff */
[-C--:B------:R-:W-:Y:S01]  /*db50*/  @!P2 LEA.HI.X R5, R80, R9.reuse, R85, 0x1, P5 ;  /* 0x000000095005a211 */ /* 0x080fe200028f0c55 */
[----:B------:R0:W-:Y:S01]  /*db60*/  @!P3 ST.E.128 desc[UR36][R2.64], R12 ;  /* 0x0000000c0200b985 */ /* 0x0001e2000c101d24 */
[----:B----4-:R-:W-:-:S02]  /*db70*/  @!P1 LEA.HI.X R7, R82, R9, R81, 0x1, P4 ;  /* 0x0000000952079211 */ /* 0x010fc400020f0c51 */
[----:B------:R-:W-:Y:S01]  /*db80*/  @!P0 LEA.HI.X R9, R84, R9, R83, 0x1, P6 ;  /* 0x0000000954098211 */ /* 0x000fe200030f0c53 */
[----:B------:R0:W-:Y:S04]  /*db90*/  @!P2 ST.E.128 desc[UR36][R4.64], R36 ;  /* 0x000000240400a985 */ /* 0x0001e8000c101d24 */
[----:B------:R0:W-:Y:S04]  /*dba0*/  @!P1 ST.E.128 desc[UR36][R6.64], R52 ;  /* 0x0000003406009985 */ /* 0x0001e8000c101d24 */
[----:B------:R0:W-:Y:S02]  /*dbb0*/  @!P0 ST.E.128 desc[UR36][R8.64], R68 ;  /* 0x0000004408008985 */ /* 0x0001e4000c101d24 */
.L_x_214:
[----:B------:R-:W-:Y:S05]  /*dbc0*/  BSYNC B1 ;  /* 0x0000000000017941 */ /* 0x000fea0003800000 */
.L_x_213:
[----:B0-----:R-:W-:Y:S01]  /*dbd0*/  VIADD R2, R78, 0x60 ;  /* 0x000000604e027836 */ /* 0x001fe20000000000 */
[----:B------:R0:W0:Y:S04]  /*dbe0*/  SHFL.IDX PT, R9, R22, 0x3, 0x181f ;  /* 0x00781f0016097f89 */ /* 0x00002800000e0000 */
[----:B------:R-:W-:Y:S01]  /*dbf0*/  ISETP.GE.AND P0, PT, R2, UR17, PT ;  /* 0x0000001102007c0c */ /* 0x000fe2000bf06270 */
[----:B---3--:R-:W3:-:S12]  /*dc00*/  SHFL.IDX PT, R17, R17, 0x3, 0x181f ;  /* 0x00781f0011117f89 */ /* 0x008ed800000e0000 */
[----:B------:R-:W-:Y:S05]  /*dc10*/  @P0 BRA `(.L_x_215) ;  /* 0x0000002800780947 */ /* 0x000fea0003800000 */
[----:B------:R-:W-:Y:S02]  /*dc20*/  ULDC UR4, c[0x0][0xac8] ;  /* 0x0002b20000047ab9 */ /* 0x000fe40000000800 */
[----:B------:R-:W-:Y:S02]  /*dc30*/  ISETP.GE.AND P3, PT, R0, UR4, PT ;  /* 0x0000000400007c0c */ /* 0x000fe4000bf66270 */
[----:B------:R-:W-:Y:S02]  /*dc40*/  ISETP.GE.AND P4, PT, R80, UR4, PT ;  /* 0x0000000450007c0c */ /* 0x000fe4000bf86270 */
[----:B------:R-:W-:-:S09]  /*dc50*/  ISETP.GE.AND P5, PT, R82, UR4, PT ;  /* 0x0000000452007c0c */ /* 0x000fd2000bfa6270 */
[-C--:B---3--:R-:W-:Y:S02]  /*dc60*/  @!P3 LEA R2, P0, R0, R17.reuse, 0x1 ;  /* 0x000000110002b211 */ /* 0x088fe400078008ff */
[-C--:B------:R-:W-:Y:S02]  /*dc70*/  @!P4 LEA R4, P1, R80, R17.reuse, 0x1 ;  /* 0x000000115004c211 */ /* 0x080fe400078208ff */
[----:B------:R-:W-:Y:S02]  /*dc80*/  @!P5 LEA R6, P2, R82, R17, 0x1 ;  /* 0x000000115206d211 */ /* 0x000fe400078408ff */
[-C--:B0-----:R-:W-:Y:S02]  /*dc90*/  @!P3 LEA.HI.X R3, R0, R9.reuse, R86, 0x1, P0 ;  /* 0x000000090003b211 */ /* 0x081fe400000f0c56 */
[-C--:B------:R-:W-:Y:S02]  /*dca0*/  @!P4 LEA.HI.X R5, R80, R9.reuse, R85, 0x1, P1 ;  /* 0x000000095005c211 */ /* 0x080fe400008f0c55 */
[----:B----4-:R-:W-:Y:S01]  /*dcb0*/  @!P5 LEA.HI.X R7, R82, R9, R81, 0x1, P2 ;  /* 0x000000095207d211 */ /* 0x010fe200010f0c51 */
[----:B------:R0:W-:Y:S01]  /*dcc0*/  @!P3 ST.E.128 desc[UR36][R2.64], R24 ;  /* 0x000000180200b985 */ /* 0x0001e2000c101d24 */
[----:B------:R-:W-:-:S03]  /*dcd0*/  ISETP.GE.AND P0, PT, R84, UR4, PT ;  /* 0x0000000454007c0c */ /* 0x000fc6000bf06270 */
[----:B------:R0:W-:Y:S04]  /*dce0*/  @!P4 ST.E.128 desc[UR36][R4.64], R40 ;  /* 0x000000280400c985 */ /* 0x0001e8000c101d24 */
[----:B------:R0:W-:Y:S06]  /*dcf0*/  @!P5 ST.E.128 desc[UR36][R6.64], R56 ;  /* 0x000000380600d985 */ /* 0x0001ec000c101d24 */
[----:B------:R-:W-:Y:S05]  /*dd00*/  @P0 BRA `(.L_x_215) ;  /* 0x00000028003c0947 */ /* 0x000fea0003800000 */
[----:B0-----:R-:W-:-:S04]  /*dd10*/  LEA R2, P0, R84, R17, 0x1 ;  /* 0x0000001154027211 */ /* 0x001fc800078008ff */
[----:B------:R-:W-:-:S05]  /*dd20*/  LEA.HI.X R3, R84, R9, R83, 0x1, P0 ;  /* 0x0000000954037211 */ /* 0x000fca00000f0c53 */
[----:B------:R0:W-:Y:S01]  /*dd30*/  ST.E.128 desc[UR36][R2.64], R72 ;  /* 0x0000004802007985 */ /* 0x0001e2000c101d24 */
[----:B------:R-:W-:Y:S05]  /*dd40*/  BRA `(.L_x_215) ;  /* 0x00000028002c7947 */ /* 0x000fea0003800000 */
.L_x_208:
[----:B------:R-:W-:Y:S01]  /*dd50*/  ULDC.64 UR14, c[0x0][0xb08] ;  /* 0x0002c200000e7ab9 */ /* 0x000fe20000000a00 */
[----:B------:R-:W-:Y:S01]  /*dd60*/  R2UR UR18, R216 ;  /* 0x00000000d81272ca */ /* 0x000fe200000e0000 */
[----:B------:R-:W-:Y:S01]  /*dd70*/  UIMAD UR12, UR16, UR14, URZ ;  /* 0x0000000e100c72a4 */ /* 0x000fe2000f8e023f */
[----:B------:R-:W-:Y:S01]  /*dd80*/  R2UR UR17, R215 ;  /* 0x00000000d71172ca */ /* 0x000fe200000e0000 */
[----:B------:R-:W-:Y:S01]  /*dd90*/  UIMAD.WIDE.U32 UR10, UR4, UR14, URZ ;  /* 0x0000000e040a72a5 */ /* 0x000fe2000f8e003f */
[----:B0-----:R-:W-:Y:S01]  /*dda0*/  IMAD.MOV.U32 R5, RZ, RZ, R8 ;  /* 0x000000ffff057224 */ /* 0x001fe200078e0008 */
[----:B------:R-:W-:Y:S01]  /*ddb0*/  UIMAD UR12, UR4, UR15, UR12 ;  /* 0x0000000f040c72a4 */ /* 0x000fe2000f8e020c */
[C---:B------:R-:W-:Y:S01]  /*ddc0*/  VIADD R160, R23.reuse, 0x78 ;  /* 0x0000007817a07836 */ /* 0x040fe20000000000 */
[----:B------:R-:W-:Y:S01]  /*ddd0*/  USHF.R.S32.HI UR4, URZ, 0x1f, UR9 ;  /* 0x0000001f3f047899 */ /* 0x000fe20008011409 */
[C---:B------:R-:W-:Y:S01]  /*dde0*/  VIADD R162, R23.reuse, 0x70 ;  /* 0x0000007017a27836 */ /* 0x040fe20000000000 */
[----:B------:R-:W-:Y:S01]  /*ddf0*/  UIADD3 UR11, UR11, UR12, URZ ;  /* 0x0000000c0b0b7290 */ /* 0x000fe2000fffe03f */
[C---:B------:R-:W-:Y:S01]  /*de00*/  VIADD R164, R23.reuse, 0x68 ;  /* 0x0000006817a47836 */ /* 0x040fe20000000000 */
[----:B------:R-:W-:Y:S01]  /*de10*/  ULDC.64 UR14, c[0x0][0xb40] ;  /* 0x0002d000000e7ab9 */ /* 0x000fe20000000a00 */
[----:B------:R-:W-:Y:S01]  /*de20*/  ULDC.64 UR12, c[0x0][0xb38] ;  /* 0x0002ce00000c7ab9 */ /* 0x000fe20000000a00 */
[----:B------:R-:W-:Y:S01]  /*de30*/  UIMAD UR4, UR4, UR14, URZ ;  /* 0x0000000e040472a4 */ /* 0x000fe2000f8e023f */
[C---:B------:R-:W-:Y:S01]  /*de40*/  VIADD R166, R23.reuse, 0x60 ;  /* 0x0000006017a67836 */ /* 0x040fe20000000000 */
[----:B------:R-:W-:Y:S01]  /*de50*/  UIMAD.WIDE.U32 UR10, UR18, UR12, UR10 ;  /* 0x0000000c120a72a5 */ /* 0x000fe2000f8e000a */
[C---:B------:R-:W-:Y:S01]  /*de60*/  VIADD R168, R23.reuse, 0x58 ;  /* 0x0000005817a87836 */ /* 0x040fe20000000000 */
[----:B------:R-:W-:Y:S01]  /*de70*/  UIMAD UR4, UR9, UR15, UR4 ;  /* 0x0000000f090472a4 */ /* 0x000fe2000f8e0204 */
[C---:B------:R-:W-:Y:S01]  /*de80*/  VIADD R170, R23.reuse, 0x50 ;  /* 0x0000005017aa7836 */ /* 0x040fe20000000000 */
[----:B------:R-:W-:Y:S01]  /*de90*/  UIMAD UR11, UR18, UR13, UR11 ;  /* 0x0000000d120b72a4 */ /* 0x000fe2000f8e020b */
[C---:B------:R-:W-:Y:S01]  /*dea0*/  VIADD R172, R23.reuse, 0x48 ;  /* 0x0000004817ac7836 */ /* 0x040fe20000000000 */
[----:B------:R-:W-:Y:S01]  /*deb0*/  UIADD3 UR8, UR8, 0x38820, URZ ;  /* 0x0003882008087890 */ /* 0x000fe2000fffe03f */
[C---:B------:R-:W-:Y:S01]  /*dec0*/  VIADD R174, R23.reuse, 0x40 ;  /* 0x0000004017ae7836 */ /* 0x040fe20000000000 */
[----:B------:R-:W-:Y:S01]  /*ded0*/  UIMAD.WIDE.U32 UR10, UR9, UR14, UR10 ;  /* 0x0000000e090a72a5 */ /* 0x000fe2000f8e000a */
[C---:B------:R-:W-:Y:S01]  /*dee0*/  VIADD R176, R23.reuse, 0x38 ;  /* 0x0000003817b07836 */ /* 0x040fe20000000000 */
[----:B------:R-:W-:Y:S01]  /*def0*/  ULDC.64 UR12, c[0x0][0xb48] ;  /* 0x0002d200000c7ab9 */ /* 0x000fe20000000a00 */
[----:B------:R-:W-:Y:S01]  /*df00*/  @UP1 ULDC UR9, c[0x0][0xbec] ;  /* 0x0002fb0000091ab9 */ /* 0x000fe20000000800 */
[----:B------:R-:W-:Y:S01]  /*df10*/  UIADD3 UR11, UR11, UR4, URZ ;  /* 0x000000040b0b7290 */ /* 0x000fe2000fffe03f */
[----:B------:R-:W-:Y:S01]  /*df20*/  @P1 IMAD.HI.U32 R0, R8, UR9, RZ ;  /* 0x0000000908001c27 */ /* 0x000fe2000f8e00ff */
[----:B------:R-:W-:Y:S01]  /*df30*/  UPRMT UR8, URZ, 0x654, UR8 ;  /* 0x000006543f087896 */ /* 0x000fe20008000008 */
[----:B------:R-:W-:Y:S01]  /*df40*/  BSSY B1, `(.L_x_216) ;  /* 0x00000d5000017945 */ /* 0x000fe20003800000 */
[----:B------:R-:W-:Y:S01]  /*df50*/  @UP1 ULDC UR4, c[0x0][0xbf0] ;  /* 0x0002fc0000041ab9 */ /* 0x000fe20000000800 */
[----:B------:R-:W-:Y:S01]  /*df60*/  UIMAD.WIDE.U32 UR10, UR17, UR12, UR10 ;  /* 0x0000000c110a72a5 */ /* 0x000fe2000f8e000a */
[----:B------:R-:W-:Y:S01]  /*df70*/  @P1 SHF.R.U32.HI R5, RZ, UR4, R0 ;  /* 0x00000004ff051c19 */ /* 0x000fe20008011600 */
[----:B------:R-:W-:Y:S01]  /*df80*/  VIADD R178, R23, 0x30 ;  /* 0x0000003017b27836 */ /* 0x000fe20000000000 */
[----:B------:R-:W-:Y:S01]  /*df90*/  SHF.R.S32.HI R18, RZ, 0x1f, R217 ;  /* 0x0000001fff127819 */ /* 0x000fe200000114d9 */
[----:B------:R-:W-:Y:S01]  /*dfa0*/  UIMAD UR4, UR17, UR13, UR11 ;  /* 0x0000000d110472a4 */ /* 0x000fe2000f8e020b */
[--C-:B------:R-:W-:Y:S01]  /*dfb0*/  SHF.R.S32.HI R0, RZ, 0x1f, R5.reuse ;  /* 0x0000001fff007819 */ /* 0x100fe20000011405 */
[----:B------:R-:W-:Y:S01]  /*dfc0*/  IMAD.MOV R7, RZ, RZ, -R5 ;  /* 0x000000ffff077224 */ /* 0x000fe200078e0a05 */
[----:B------:R-:W-:Y:S01]  /*dfd0*/  ULDC.64 UR12, c[0x0][0xb30] ;  /* 0x0002cc00000c7ab9 */ /* 0x000fe20000000a00 */
[----:B------:R-:W-:Y:S01]  /*dfe0*/  IMAD.U32 R3, RZ, RZ, UR11 ;  /* 0x0000000bff037e24 */ /* 0x000fe2000f8e00ff */
[----:B------:R-:W-:Y:S01]  /*dff0*/  SYNCS.ARRIVE.TRANS64.RED.A1T0 RZ, [UR8], RZ ;  /* 0x000000ffffff79a7 */ /* 0x000fe20008100408 */
[----:B------:R-:W-:Y:S01]  /*e000*/  IMAD R7, R7, UR20, R8 ;  /* 0x0000001407077c24 */ /* 0x000fe2000f8e0208 */
[----:B------:R-:W-:Y:S01]  /*e010*/  SHF.R.S32.HI R20, RZ, 0x1f, R218 ;  /* 0x0000001fff147819 */ /* 0x000fe200000114da */
[----:B------:R-:W-:Y:S01]  /*e020*/  IMAD R0, R0, UR12, RZ ;  /* 0x0000000c00007c24 */ /* 0x000fe2000f8e02ff */
[----:B------:R-:W-:Y:S01]  /*e030*/  SHF.R.S32.HI R22, RZ, 0x1f, R219 ;  /* 0x0000001fff167819 */ /* 0x000fe200000114db */
[----:B------:R-:W-:Y:S01]  /*e040*/  IMAD.U32 R2, RZ, RZ, UR10 ;  /* 0x0000000aff027e24 */ /* 0x000fe2000f8e00ff */
[----:B------:R-:W-:Y:S01]  /*e050*/  ULDC.64 UR10, c[0x0][0xb28] ;  /* 0x0002ca00000a7ab9 */ /* 0x000fe20000000a00 */
[----:B------:R-:W-:Y:S01]  /*e060*/  IMAD.U32 R3, RZ, RZ, UR4 ;  /* 0x00000004ff037e24 */ /* 0x000fe2000f8e00ff */
[----:B------:R-:W-:Y:S01]  /*e070*/  SHF.R.S32.HI R152, RZ, 0x1f, R220 ;  /* 0x0000001fff987819 */ /* 0x000fe200000114dc */
[C---:B------:R-:W-:Y:S01]  /*e080*/  IMAD R9, R5.reuse, UR13, R0 ;  /* 0x0000000d05097c24 */ /* 0x040fe2000f8e0200 */
[----:B------:R-:W-:Y:S01]  /*e090*/  SHF.R.S32.HI R0, RZ, 0x1f, R7 ;  /* 0x0000001fff007819 */ /* 0x000fe20000011407 */
[----:B------:R-:W-:Y:S01]  /*e0a0*/  IMAD.WIDE.U32 R2, R5, UR12, R2 ;  /* 0x0000000c05027c25 */ /* 0x000fe2000f8e0002 */
[----:B------:R-:W-:-:S02]  /*e0b0*/  SHF.R.S32.HI R153, RZ, 0x1f, R221 ;  /* 0x0000001fff997819 */ /* 0x000fc400000114dd */
[----:B------:R-:W-:Y:S01]  /*e0c0*/  SHF.R.S32.HI R154, RZ, 0x1f, R222 ;  /* 0x0000001fff9a7819 */ /* 0x000fe200000114de */
[----:B------:R-:W-:Y:S01]  /*e0d0*/  IMAD R0, R0, UR10, RZ ;  /* 0x0000000a00007c24 */ /* 0x000fe2000f8e02ff */
[----:B------:R-:W-:Y:S01]  /*e0e0*/  SHF.R.S32.HI R155, RZ, 0x1f, R223 ;  /* 0x0000001fff9b7819 */ /* 0x000fe200000114df */
[----:B------:R-:W-:Y:S01]  /*e0f0*/  IMAD.IADD R3, R3, 0x1, R9 ;  /* 0x0000000103037824 */ /* 0x000fe200078e0209 */
[----:B------:R-:W-:Y:S01]  /*e100*/  SHF.R.S32.HI R156, RZ, 0x1f, R224 ;  /* 0x0000001fff9c7819 */ /* 0x000fe200000114e0 */
[C---:B------:R-:W-:Y:S01]  /*e110*/  IMAD R5, R7.reuse, UR11, R0 ;  /* 0x0000000b07057c24 */ /* 0x040fe2000f8e0200 */
[----:B------:R-:W-:Y:S01]  /*e120*/  SHF.R.S32.HI R157, RZ, 0x1f, R225 ;  /* 0x0000001fff9d7819 */ /* 0x000fe200000114e1 */
[----:B------:R-:W-:Y:S01]  /*e130*/  IMAD.WIDE.U32 R2, R7, UR10, R2 ;  /* 0x0000000a07027c25 */ /* 0x000fe2000f8e0002 */
[----:B------:R-:W-:Y:S01]  /*e140*/  ULDC.64 UR10, c[0x0][0xb00] ;  /* 0x0002c000000a7ab9 */ /* 0x000fe20000000a00 */
[----:B------:R-:W-:Y:S02]  /*e150*/  SHF.R.S32.HI R158, RZ, 0x1f, R226 ;  /* 0x0000001fff9e7819 */ /* 0x000fe400000114e2 */
[----:B------:R-:W-:Y:S01]  /*e160*/  IMAD.IADD R3, R3, 0x1, R5 ;  /* 0x0000000103037824 */ /* 0x000fe200078e0205 */
[C---:B------:R-:W-:Y:S01]  /*e170*/  LEA R0, P1, R2.reuse, UR10, 0x2 ;  /* 0x0000000a02007c11 */ /* 0x040fe2000f8210ff */
[C---:B------:R-:W-:Y:S01]  /*e180*/  VIADD R180, R23.reuse, 0x28 ;  /* 0x0000002817b47836 */ /* 0x040fe20000000000 */
[----:B------:R-:W-:Y:S01]  /*e190*/  SHF.R.S32.HI R160, RZ, 0x1f, R160 ;  /* 0x0000001fffa07819 */ /* 0x000fe200000114a0 */
[C---:B------:R-:W-:Y:S01]  /*e1a0*/  VIADD R182, R23.reuse, 0x20 ;  /* 0x0000002017b67836 */ /* 0x040fe20000000000 */
[----:B------:R-:W-:Y:S01]  /*e1b0*/  LEA.HI.X R12, R2, UR11, R3, 0x2, P1 ;  /* 0x0000000b020c7c11 */ /* 0x000fe200088f1403 */
[C---:B------:R-:W-:Y:S01]  /*e1c0*/  VIADD R184, R23.reuse, 0x18 ;  /* 0x0000001817b87836 */ /* 0x040fe20000000000 */
[----:B------:R0:W1:Y:S01]  /*e1d0*/  SHFL.IDX PT, R2, R0, RZ, 0x1c1f ;  /* 0x001c1fff00027589 */ /* 0x00006200000e0000 */
[C---:B------:R-:W-:Y:S01]  /*e1e0*/  VIADD R186, R23.reuse, 0x10 ;  /* 0x0000001017ba7836 */ /* 0x040fe20000000000 */
[C---:B------:R-:W-:Y:S01]  /*e1f0*/  IADD3 R161, R23.reuse, 0x70, RZ ;  /* 0x0000007017a17810 */ /* 0x040fe20007ffe0ff */
[C---:B------:R-:W-:Y:S01]  /*e200*/  VIADD R188, R23.reuse, 0x8 ;  /* 0x0000000817bc7836 */ /* 0x040fe20000000000 */
[----:B------:R0:W2:Y:S01]  /*e210*/  SHFL.IDX PT, R3, R12, RZ, 0x1c1f ;  /* 0x001c1fff0c037589 */ /* 0x0000a200000e0000 */
        /* <DEDUP_REMOVED lines=17> */
[C---:B------:R-:W-:Y:S01]  /*e330*/  IADD3 R177, R23.reuse, 0x30, RZ ;  /* 0x0000003017b17810 */ /* 0x040fe20007ffe0ff */
[C---:B------:R-:W-:Y:S01]  /*e340*/  VIADD R181, R23.reuse, 0x20 ;  /* 0x0000002017b57836 */ /* 0x040fe20000000000 */
[----:B------:R-:W-:Y:S01]  /*e350*/  SHF.R.S32.HI R178, RZ, 0x1f, R178 ;  /* 0x0000001fffb27819 */ /* 0x000fe200000114b2 */
[C---:B------:R-:W-:Y:S01]  /*e360*/  VIADD R183, R23.reuse, 0x18 ;  /* 0x0000001817b77836 */ /* 0x040fe20000000000 */
[----:B------:R-:W-:Y:S01]  /*e370*/  SHF.R.S32.HI R180, RZ, 0x1f, R180 ;  /* 0x0000001fffb47819 */ /* 0x000fe200000114b4 */
[C---:B------:R-:W-:Y:S01]  /*e380*/  VIADD R185, R23.reuse, 0x10 ;  /* 0x0000001017b97836 */ /* 0x040fe20000000000 */
[----:B------:R-:W-:Y:S01]  /*e390*/  SHF.R.S32.HI R182, RZ, 0x1f, R182 ;  /* 0x0000001fffb67819 */ /* 0x000fe200000114b6 */
[----:B------:R-:W-:Y:S01]  /*e3a0*/  VIADD R187, R23, 0x8 ;  /* 0x0000000817bb7836 */ /* 0x000fe20000000000 */
[----:B------:R-:W-:-:S02]  /*e3b0*/  SHF.R.S32.HI R184, RZ, 0x1f, R184 ;  /* 0x0000001fffb87819 */ /* 0x000fc400000114b8 */
[----:B------:R-:W-:Y:S02]  /*e3c0*/  SHF.R.S32.HI R186, RZ, 0x1f, R186 ;  /* 0x0000001fffba7819 */ /* 0x000fe400000114ba */
[----:B------:R-:W-:Y:S01]  /*e3d0*/  SHF.R.S32.HI R188, RZ, 0x1f, R188 ;  /* 0x0000001fffbc7819 */ /* 0x000fe200000114bc */
[----:B012---:R-:W-:Y:S06]  /*e3e0*/  @P2 BRA `(.L_x_217) ;  /* 0x0000000800282947 */ /* 0x007fec0003800000 */
[----:B------:R-:W-:Y:S01]  /*e3f0*/  ULDC UR4, c[0x0][0xac8] ;  /* 0x0002b20000047ab9 */ /* 0x000fe20000000800 */
[C---:B------:R-:W-:Y:S01]  /*e400*/  VIADD R19, R23.reuse, 0xe0 ;  /* 0x000000e017137836 */ /* 0x040fe20000000000 */
[C---:B------:R-:W-:Y:S01]  /*e410*/  ISETP.GE.AND P2, PT, R23.reuse, UR4, PT ;  /* 0x0000000417007c0c */ /* 0x040fe2000bf46270 */
[----:B------:R-:W-:Y:S01]  /*e420*/  VIADD R21, R23, 0xe8 ;  /* 0x000000e817157836 */ /* 0x000fe20000000000 */
[----:B------:R-:W-:Y:S01]  /*e430*/  ISETP.GE.AND P1, PT, R187, UR4, PT ;  /* 0x00000004bb007c0c */ /* 0x000fe2000bf26270 */
[----:B------:R-:W-:Y:S01]  /*e440*/  VIADD R17, R23, 0xf0 ;  /* 0x000000f017117836 */ /* 0x000fe20000000000 */
[----:B------:R-:W-:Y:S01]  /*e450*/  ISETP.GE.AND P3, PT, R185, UR4, PT ;  /* 0x00000004b9007c0c */ /* 0x000fe2000bf66270 */
[----:B------:R-:W-:Y:S01]  /*e460*/  VIADD R13, R23, 0xf8 ;  /* 0x000000f8170d7836 */ /* 0x000fe20000000000 */
[----:B------:R-:W-:-:S07]  /*e470*/  ISETP.GE.AND P4, PT, R183, UR4, PT ;  /* 0x00000004b7007c0c */ /* 0x000fce000bf86270 */
[----:B------:R-:W-:Y:S02]  /*e480*/  @!P2 IMAD.WIDE R4, R23, 0x4, R2 ;  /* 0x000000041704a825 */ /* 0x000fe400078e0202 */
[----:B------:R-:W-:-:S03]  /*e490*/  @!P1 LEA R6, P5, R187, R2, 0x2 ;  /* 0x00000002bb069211 */ /* 0x000fc600078a10ff */
[----:B------:R0:W-:Y:S01]  /*e4a0*/  @!P2 ST.E.64 desc[UR36][R4.64], R24 ;  /* 0x000000180400a985 */ /* 0x0001e2000c101b24 */
[----:B------:R-:W-:Y:S02]  /*e4b0*/  ISETP.GE.AND P2, PT, R181, UR4, PT ;  /* 0x00000004b5007c0c */ /* 0x000fe4000bf46270 */
[----:B------:R-:W-:-:S05]  /*e4c0*/  @!P1 LEA.HI.X R7, R187, R3, R188, 0x2, P5 ;  /* 0x00000003bb079211 */ /* 0x000fca00028f14bc */
[----:B------:R1:W-:Y:S01]  /*e4d0*/  @!P1 ST.E.64 desc[UR36][R6.64], R28 ;  /* 0x0000001c06009985 */ /* 0x0003e2000c101b24 */
[----:B------:R-:W-:Y:S02]  /*e4e0*/  ISETP.GE.AND P1, PT, R179, UR4, PT ;  /* 0x00000004b3007c0c */ /* 0x000fe4000bf26270 */
[----:B0-----:R-:W-:-:S04]  /*e4f0*/  @!P3 LEA R4, P6, R185, R2, 0x2 ;  /* 0x00000002b904b211 */ /* 0x001fc800078c10ff */
[----:B------:R-:W-:Y:S02]  /*e500*/  @!P3 LEA.HI.X R5, R185, R3, R186, 0x2, P6 ;  /* 0x00000003b905b211 */ /* 0x000fe400030f14ba */
[----:B-1----:R-:W-:-:S03]  /*e510*/  @!P4 LEA R6, P5, R183, R2, 0x2 ;  /* 0x00000002b706c211 */ /* 0x002fc600078a10ff */
        /* <DEDUP_REMOVED lines=34> */
[----:B------:R-:W-:Y:S02]  /*e740*/  @!P4 LEA.HI.X R7, R167, R3, R168, 0x2, P5 ;  /* 0x00000003a707c211 */ /* 0x000fe400028f14a8 */
[----:B------:R-:W-:-:S03]  /*e750*/  ISETP.GE.AND P5, PT, R159, UR4, PT ;  /* 0x000000049f007c0c */ /* 0x000fc6000bfa6270 */
[----:B------:R1:W-:Y:S01]  /*e760*/  @!P4 ST.E.64 desc[UR36][R6.64], R68 ;  /* 0x000000440600c985 */ /* 0x0003e2000c101b24 */
[----:B------:R-:W-:Y:S02]  /*e770*/  ISETP.GE.AND P4, PT, R226, UR4, PT ;  /* 0x00000004e2007c0c */ /* 0x000fe4000bf86270 */
[----:B0-----:R-:W-:-:S04]  /*e780*/  @!P2 LEA R4, P6, R165, R2, 0x2 ;  /* 0x00000002a504a211 */ /* 0x001fc800078c10ff */
[----:B------:R-:W-:Y:S02]  /*e790*/  @!P2 LEA.HI.X R5, R165, R3, R166, 0x2, P6 ;  /* 0x00000003a505a211 */ /* 0x000fe400030f14a6 */
[----:B-1----:R-:W-:-:S03]  /*e7a0*/  @!P1 LEA R6, P6, R163, R2, 0x2 ;  /* 0x00000002a3069211 */ /* 0x002fc600078c10ff */
[----:B------:R0:W-:Y:S01]  /*e7b0*/  @!P2 ST.E.64 desc[UR36][R4.64], R72 ;  /* 0x000000480400a985 */ /* 0x0001e2000c101b24 */
[----:B------:R-:W-:Y:S02]  /*e7c0*/  @!P1 LEA.HI.X R7, R163, R3, R164, 0x2, P6 ;  /* 0x00000003a3079211 */ /* 0x000fe400030f14a4 */
[----:B------:R-:W-:-:S03]  /*e7d0*/  @!P4 LEA R10, P6, R226, R2, 0x2 ;  /* 0x00000002e20ac211 */ /* 0x000fc600078c10ff */
[----:B------:R1:W-:Y:S01]  /*e7e0*/  @!P1 ST.E.64 desc[UR36][R6.64], R76 ;  /* 0x0000004c06009985 */ /* 0x0003e2000c101b24 */
[----:B------:R-:W-:Y:S02]  /*e7f0*/  ISETP.GE.AND P1, PT, R225, UR4, PT ;  /* 0x00000004e1007c0c */ /* 0x000fe4000bf26270 */
[----:B------:R-:W-:Y:S02]  /*e800*/  @!P4 LEA.HI.X R11, R226, R3, R158, 0x2, P6 ;  /* 0x00000003e20bc211 */ /* 0x000fe400030f149e */
[----:B0-----:R-:W-:-:S04]  /*e810*/  @!P3 LEA R4, P2, R161, R2, 0x2 ;  /* 0x00000002a104b211 */ /* 0x001fc800078410ff */
[----:B------:R-:W-:Y:S02]  /*e820*/  @!P3 LEA.HI.X R5, R161, R3, R162, 0x2, P2 ;  /* 0x00000003a105b211 */ /* 0x000fe400010f14a2 */
[----:B------:R-:W-:-:S03]  /*e830*/  @!P5 LEA R8, P2, R159, R2, 0x2 ;  /* 0x000000029f08d211 */ /* 0x000fc600078410ff */
[----:B------:R0:W-:Y:S01]  /*e840*/  @!P3 ST.E.64 desc[UR36][R4.64], R80 ;  /* 0x000000500400b985 */ /* 0x0001e2000c101b24 */
[----:B------:R-:W-:Y:S02]  /*e850*/  ISETP.GE.AND P3, PT, R224, UR4, PT ;  /* 0x00000004e0007c0c */ /* 0x000fe4000bf66270 */
[----:B------:R-:W-:Y:S02]  /*e860*/  @!P5 LEA.HI.X R9, R159, R3, R160, 0x2, P2 ;  /* 0x000000039f09d211 */ /* 0x000fe400010f14a0 */
[----:B------:R-:W-:-:S03]  /*e870*/  ISETP.GE.AND P2, PT, R223, UR4, PT ;  /* 0x00000004df007c0c */ /* 0x000fc6000bf46270 */
[----:B------:R2:W-:Y:S01]  /*e880*/  @!P5 ST.E.64 desc[UR36][R8.64], R84 ;  /* 0x000000540800d985 */ /* 0x0005e2000c101b24 */
[----:B------:R-:W-:-:S03]  /*e890*/  @!P1 LEA R14, P5, R225, R2, 0x2 ;  /* 0x00000002e10e9211 */ /* 0x000fc600078a10ff */
[----:B------:R3:W-:Y:S01]  /*e8a0*/  @!P4 ST.E.64 desc[UR36][R10.64], R88 ;  /* 0x000000580a00c985 */ /* 0x0007e2000c101b24 */
[----:B------:R-:W-:Y:S02]  /*e8b0*/  ISETP.GE.AND P4, PT, R222, UR4, PT ;  /* 0x00000004de007c0c */ /* 0x000fe4000bf86270 */
[CC--:B-1----:R-:W-:Y:S02]  /*e8c0*/  @!P3 LEA R6, P6, R224.reuse, R2.reuse, 0x2 ;  /* 0x00000002e006b211 */ /* 0x0c2fe400078c10ff */
[-C--:B------:R-:W-:Y:S02]  /*e8d0*/  @!P1 LEA.HI.X R15, R225, R3.reuse, R157, 0x2, P5 ;  /* 0x00000003e10f9211 */ /* 0x080fe400028f149d */
[----:B------:R-:W-:Y:S02]  /*e8e0*/  @!P3 LEA.HI.X R7, R224, R3, R156, 0x2, P6 ;  /* 0x00000003e007b211 */ /* 0x000fe400030f149c */
[----:B------:R-:W-:Y:S01]  /*e8f0*/  ISETP.GE.AND P6, PT, R221, UR4, PT ;  /* 0x00000004dd007c0c */ /* 0x000fe2000bfc6270 */
[----:B------:R-:W-:Y:S01]  /*e900*/  @!P1 ST.E.64 desc[UR36][R14.64], R92 ;  /* 0x0000005c0e009985 */ /* 0x000fe2000c101b24 */
[----:B0-----:R-:W-:-:S03]  /*e910*/  @!P2 LEA R4, P5, R223, R2, 0x2 ;  /* 0x00000002df04a211 */ /* 0x001fc600078a10ff */
[----:B------:R0:W-:Y:S01]  /*e920*/  @!P3 ST.E.64 desc[UR36][R6.64], R96 ;  /* 0x000000600600b985 */ /* 0x0001e2000c101b24 */
[-C--:B------:R-:W-:Y:S02]  /*e930*/  @!P2 LEA.HI.X R5, R223, R3.reuse, R155, 0x2, P5 ;  /* 0x00000003df05a211 */ /* 0x080fe400028f149b */
[----:B------:R-:W-:Y:S02]  /*e940*/  ISETP.GE.AND P3, PT, R220, UR4, PT ;  /* 0x00000004dc007c0c */ /* 0x000fe4000bf66270 */
[CC--:B--2---:R-:W-:Y:S01]  /*e950*/  @!P4 LEA R8, P1, R222.reuse, R2.reuse, 0x2 ;  /* 0x00000002de08c211 */ /* 0x0c4fe200078210ff */
[----:B------:R1:W-:Y:S01]  /*e960*/  @!P2 ST.E.64 desc[UR36][R4.64], R100 ;  /* 0x000000640400a985 */ /* 0x0003e2000c101b24 */
[----:B------:R-:W-:Y:S02]  /*e970*/  ISETP.GE.AND P2, PT, R219, UR4, PT ;  /* 0x00000004db007c0c */ /* 0x000fe4000bf46270 */
[----:B---3--:R-:W-:Y:S02]  /*e980*/  @!P6 LEA R10, P5, R221, R2, 0x2 ;  /* 0x00000002dd0ae211 */ /* 0x008fe400078a10ff */
[----:B------:R-:W-:-:S02]  /*e990*/  @!P4 LEA.HI.X R9, R222, R3, R154, 0x2, P1 ;  /* 0x00000003de09c211 */ /* 0x000fc400008f149a */
[----:B------:R-:W-:Y:S02]  /*e9a0*/  @!P6 LEA.HI.X R11, R221, R3, R153, 0x2, P5 ;  /* 0x00000003dd0be211 */ /* 0x000fe400028f1499 */
[----:B------:R-:W-:Y:S01]  /*e9b0*/  ISETP.GE.AND P1, PT, R218, UR4, PT ;  /* 0x00000004da007c0c */ /* 0x000fe2000bf26270 */
[----:B------:R2:W-:Y:S01]  /*e9c0*/  @!P4 ST.E.64 desc[UR36][R8.64], R104 ;  /* 0x000000680800c985 */ /* 0x0005e2000c101b24 */
[----:B------:R-:W-:-:S03]  /*e9d0*/  ISETP.GE.AND P5, PT, R217, UR4, PT ;  /* 0x00000004d9007c0c */ /* 0x000fc6000bfa6270 */
[----:B------:R3:W-:Y:S01]  /*e9e0*/  @!P6 ST.E.64 desc[UR36][R10.64], R108 ;  /* 0x0000006c0a00e985 */ /* 0x0007e2000c101b24 */
[CC--:B0-----:R-:W-:Y:S02]  /*e9f0*/  @!P3 LEA R6, P6, R220.reuse, R2.reuse, 0x2 ;  /* 0x00000002dc06b211 */ /* 0x0c1fe400078c10ff */
[CC--:B-1----:R-:W-:Y:S02]  /*ea00*/  @!P2 LEA R4, P4, R219.reuse, R2.reuse, 0x2 ;  /* 0x00000002db04a211 */ /* 0x0c2fe400078810ff */
[-C--:B------:R-:W-:Y:S02]  /*ea10*/  @!P3 LEA.HI.X R7, R220, R3.reuse, R152, 0x2, P6 ;  /* 0x00000003dc07b211 */ /* 0x080fe400030f1498 */
[----:B------:R-:W-:Y:S02]  /*ea20*/  @!P2 LEA.HI.X R5, R219, R3, R22, 0x2, P4 ;  /* 0x00000003db05a211 */ /* 0x000fe400020f1416 */
[----:B------:R-:W-:Y:S01]  /*ea30*/  ISETP.GE.AND P4, PT, R214, UR4, PT ;  /* 0x00000004d6007c0c */ /* 0x000fe2000bf86270 */
[----:B------:R0:W-:Y:S01]  /*ea40*/  @!P3 ST.E.64 desc[UR36][R6.64], R112 ;  /* 0x000000700600b985 */ /* 0x0001e2000c101b24 */
[----:B------:R-:W-:-:S03]  /*ea50*/  @!P1 LEA R14, P6, R218, R2, 0x2 ;  /* 0x00000002da0e9211 */ /* 0x000fc600078c10ff */
[----:B------:R1:W-:Y:S01]  /*ea60*/  @!P2 ST.E.64 desc[UR36][R4.64], R116 ;  /* 0x000000740400a985 */ /* 0x0003e2000c101b24 */
[CC--:B--2---:R-:W-:Y:S02]  /*ea70*/  @!P5 LEA R8, P2, R217.reuse, R2.reuse, 0x2 ;  /* 0x00000002d908d211 */ /* 0x0c4fe400078410ff */
[-C--:B------:R-:W-:Y:S02]  /*ea80*/  @!P1 LEA.HI.X R15, R218, R3.reuse, R20, 0x2, P6 ;  /* 0x00000003da0f9211 */ /* 0x080fe400030f1414 */
[----:B------:R-:W-:Y:S02]  /*ea90*/  @!P5 LEA.HI.X R9, R217, R3, R18, 0x2, P2 ;  /* 0x00000003d909d211 */ /* 0x000fe400010f1412 */
[----:B------:R-:W-:Y:S01]  /*eaa0*/  ISETP.GE.AND P2, PT, R213, UR4, PT ;  /* 0x00000004d5007c0c */ /* 0x000fe2000bf46270 */
[----:B------:R-:W-:Y:S01]  /*eab0*/  @!P1 ST.E.64 desc[UR36][R14.64], R120 ;  /* 0x000000780e009985 */ /* 0x000fe2000c101b24 */
[----:B---3--:R-:W-:Y:S02]  /*eac0*/  SHF.R.S32.HI R11, RZ, 0x1f, R214 ;  /* 0x0000001fff0b7819 */ /* 0x008fe400000114d6 */
[----:B------:R-:W-:Y:S01]  /*ead0*/  @!P4 LEA R10, P3, R214, R2, 0x2 ;  /* 0x00000002d60ac211 */ /* 0x000fe200078610ff */
[----:B------:R2:W-:Y:S01]  /*eae0*/  @!P5 ST.E.64 desc[UR36][R8.64], R124 ;  /* 0x0000007c0800d985 */ /* 0x0005e2000c101b24 */
[----:B------:R-:W-:-:S02]  /*eaf0*/  ISETP.GE.AND P1, PT, R19, UR4, PT ;  /* 0x0000000413007c0c */ /* 0x000fc4000bf26270 */
[----:B------:R-:W-:Y:S02]  /*eb00*/  @!P4 LEA.HI.X R11, R214, R3, R11, 0x2, P3 ;  /* 0x00000003d60bc211 */ /* 0x000fe400018f140b */
[----:B------:R-:W-:Y:S02]  /*eb10*/  ISETP.GE.AND P3, PT, R21, UR4, PT ;  /* 0x0000000415007c0c */ /* 0x000fe4000bf66270 */
[----:B0-----:R-:W-:Y:S01]  /*eb20*/  SHF.R.S32.HI R7, RZ, 0x1f, R213 ;  /* 0x0000001fff077819 */ /* 0x001fe200000114d5 */
[----:B------:R0:W-:Y:S01]  /*eb30*/  @!P4 ST.E.64 desc[UR36][R10.64], R128 ;  /* 0x000000800a00c985 */ /* 0x0001e2000c101b24 */
[----:B------:R-:W-:Y:S02]  /*eb40*/  ISETP.GE.AND P4, PT, R17, UR4, PT ;  /* 0x0000000411007c0c */ /* 0x000fe4000bf86270 */
[----:B------:R-:W-:Y:S02]  /*eb50*/  @!P2 LEA R6, P5, R213, R2, 0x2 ;  /* 0x00000002d506a211 */ /* 0x000fe400078a10ff */
[----:B-1----:R-:W-:-:S02]  /*eb60*/  SHF.R.S32.HI R5, RZ, 0x1f, R19 ;  /* 0x0000001fff057819 */ /* 0x002fc40000011413 */
[-C--:B------:R-:W-:Y:S02]  /*eb70*/  @!P1 LEA R4, P6, R19, R2.reuse, 0x2 ;  /* 0x0000000213049211 */ /* 0x080fe400078c10ff */
[-C--:B------:R-:W-:Y:S02]  /*eb80*/  @!P2 LEA.HI.X R7, R213, R3.reuse, R7, 0x2, P5 ;  /* 0x00000003d507a211 */ /* 0x080fe400028f1407 */
[----:B------:R-:W-:Y:S02]  /*eb90*/  ISETP.GE.AND P5, PT, R13, UR4, PT ;  /* 0x000000040d007c0c */ /* 0x000fe4000bfa6270 */
[----:B------:R-:W-:Y:S01]  /*eba0*/  @!P1 LEA.HI.X R5, R19, R3, R5, 0x2, P6 ;  /* 0x0000000313059211 */ /* 0x000fe200030f1405 */
[----:B------:R1:W-:Y:S01]  /*ebb0*/  @!P2 ST.E.64 desc[UR36][R6.64], R132 ;  /* 0x000000840600a985 */ /* 0x0003e2000c101b24 */
[----:B--2---:R-:W-:Y:S02]  /*ebc0*/  SHF.R.S32.HI R9, RZ, 0x1f, R21 ;  /* 0x0000001fff097819 */ /* 0x004fe40000011415 */
[----:B------:R-:W-:Y:S01]  /*ebd0*/  @!P3 LEA R8, P6, R21, R2, 0x2 ;  /* 0x000000021508b211 */ /* 0x000fe200078c10ff */
[----:B------:R1:W-:Y:S01]  /*ebe0*/  @!P1 ST.E.64 desc[UR36][R4.64], R136 ;  /* 0x0000008804009985 */ /* 0x0003e2000c101b24 */
[----:B0-----:R-:W-:-:S02]  /*ebf0*/  SHF.R.S32.HI R11, RZ, 0x1f, R17 ;  /* 0x0000001fff0b7819 */ /* 0x001fc40000011411 */
[-C--:B------:R-:W-:Y:S02]  /*ec00*/  @!P3 LEA.HI.X R9, R21, R3.reuse, R9, 0x2, P6 ;  /* 0x000000031509b211 */ /* 0x080fe400030f1409 */
[CC--:B------:R-:W-:Y:S02]  /*ec10*/  @!P4 LEA R10, P6, R17.reuse, R2.reuse, 0x2 ;  /* 0x00000002110ac211 */ /* 0x0c0fe400078c10ff */
[----:B------:R-:W-:Y:S01]  /*ec20*/  SHF.R.S32.HI R14, RZ, 0x1f, R13 ;  /* 0x0000001fff0e7819 */ /* 0x000fe2000001140d */
[----:B------:R1:W-:Y:S01]  /*ec30*/  @!P3 ST.E.64 desc[UR36][R8.64], R140 ;  /* 0x0000008c0800b985 */ /* 0x0003e2000c101b24 */
[----:B------:R-:W-:Y:S02]  /*ec40*/  @!P4 LEA.HI.X R11, R17, R3, R11, 0x2, P6 ;  /* 0x00000003110bc211 */ /* 0x000fe400030f140b */
[----:B------:R-:W-:-:S03]  /*ec50*/  @!P5 LEA R2, P6, R13, R2, 0x2 ;  /* 0x000000020d02d211 */ /* 0x000fc600078c10ff */
[----:B------:R1:W-:Y:S01]  /*ec60*/  @!P4 ST.E.64 desc[UR36][R10.64], R144 ;  /* 0x000000900a00c985 */ /* 0x0003e2000c101b24 */
[----:B------:R-:W-:-:S05]  /*ec70*/  @!P5 LEA.HI.X R3, R13, R3, R14, 0x2, P6 ;  /* 0x000000030d03d211 */ /* 0x000fca00030f140e */
[----:B------:R1:W-:Y:S04]  /*ec80*/  @!P5 ST.E.64 desc[UR36][R2.64], R148 ;  /* 0x000000940200d985 */ /* 0x0003e8000c101b24 */
.L_x_217:
[----:B------:R-:W-:Y:S05]  /*ec90*/  BSYNC B1 ;  /* 0x0000000000017941 */ /* 0x000fea0003800000 */
.L_x_216:
[----:B-1----:R0:W1:Y:S04]  /*eca0*/  SHFL.IDX PT, R3, R12, 0x1, 0x1c1f ;  /* 0x003c1f000c037f89 */ /* 0x00206800000e0000 */
[----:B------:R0:W2:Y:S01]  /*ecb0*/  SHFL.IDX PT, R2, R0, 0x1, 0x1c1f ;  /* 0x003c1f0000027f89 */ /* 0x0000a200000e0000 */
[----:B------:R-:W-:Y:S05]  /*ecc0*/  @P0 BRA `(.L_x_215) ;  /* 0x00000018004c0947 */ /* 0x000fea0003800000 */
[----:B------:R-:W-:Y:S01]  /*ecd0*/  ULDC UR4, c[0x0][0xac8] ;  /* 0x0002b20000047ab9 */ /* 0x000fe20000000800 */
[C---:B------:R-:W-:Y:S01]  /*ece0*/  IADD3 R19, R23.reuse, 0xe0, RZ ;  /* 0x000000e017137810 */ /* 0x040fe20007ffe0ff */
[----:B------:R-:W-:Y:S01]  /*ecf0*/  VIADD R17, R23, 0xf0 ;  /* 0x000000f017117836 */ /* 0x000fe20000000000 */
[----:B------:R-:W-:Y:S02]  /*ed00*/  ISETP.GE.AND P0, PT, R187, UR4, PT ;  /* 0x00000004bb007c0c */ /* 0x000fe4000bf06270 */
[----:B------:R-:W-:Y:S02]  /*ed10*/  ISETP.GE.AND P6, PT, R23, UR4, PT ;  /* 0x0000000417007c0c */ /* 0x000fe4000bfc6270 */
[----:B------:R-:W-:Y:S02]  /*ed20*/  ISETP.GE.AND P1, PT, R185, UR4, PT ;  /* 0x00000004b9007c0c */ /* 0x000fe4000bf26270 */
[----:B------:R-:W-:Y:S02]  /*ed30*/  ISETP.GE.AND P2, PT, R183, UR4, PT ;  /* 0x00000004b7007c0c */ /* 0x000fe4000bf46270 */
[----:B------:R-:W-:-:S02]  /*ed40*/  ISETP.GE.AND P3, PT, R181, UR4, PT ;  /* 0x00000004b5007c0c */ /* 0x000fc4000bf66270 */
[----:B0-----:R-:W-:-:S03]  /*ed50*/  SHF.R.S32.HI R0, RZ, 0x1f, R213 ;  /* 0x0000001fff007819 */ /* 0x001fc600000114d5 */
[-C--:B--2---:R-:W-:Y:S02]  /*ed60*/  @!P0 LEA R6, P5, R187, R2.reuse, 0x2 ;  /* 0x00000002bb068211 */ /* 0x084fe400078a10ff */
[----:B-1----:R-:W-:Y:S02]  /*ed70*/  @!P6 IMAD.WIDE R4, R23, 0x4, R2 ;  /* 0x000000041704e825 */ /* 0x002fe400078e0202 */
[-C--:B------:R-:W-:Y:S02]  /*ed80*/  @!P1 LEA R8, P4, R185, R2.reuse, 0x2 ;  /* 0x00000002b9089211 */ /* 0x080fe400078810ff */
[-C--:B------:R-:W-:Y:S01]  /*ed90*/  @!P0 LEA.HI.X R7, R187, R3.reuse, R188, 0x2, P5 ;  /* 0x00000003bb078211 */ /* 0x080fe200028f14bc */
[----:B------:R0:W-:Y:S01]  /*eda0*/  @!P6 ST.E.64 desc[UR36][R4.64], R26 ;  /* 0x0000001a0400e985 */ /* 0x0001e2000c101b24 */
[----:B------:R-:W-:Y:S02]  /*edb0*/  @!P1 LEA.HI.X R9, R185, R3, R186, 0x2, P4 ;  /* 0x00000003b9099211 */ /* 0x000fe400020f14ba */
[----:B------:R-:W-:Y:S01]  /*edc0*/  ISETP.GE.AND P5, PT, R179, UR4, PT ;  /* 0x00000004b3007c0c */ /* 0x000fe2000bfa6270 */
[----:B------:R1:W-:Y:S01]  /*edd0*/  @!P0 ST.E.64 desc[UR36][R6.64], R30 ;  /* 0x0000001e06008985 */ /* 0x0003e2000c101b24 */
[----:B------:R-:W-:-:S02]  /*ede0*/  @!P2 LEA R10, P6, R183, R2, 0x2 ;  /* 0x00000002b70aa211 */ /* 0x000fc400078c10ff */
[----:B------:R-:W-:Y:S01]  /*edf0*/  ISETP.GE.AND P0, PT, R177, UR4, PT ;  /* 0x00000004b1007c0c */ /* 0x000fe2000bf06270 */
[----:B------:R2:W-:Y:S01]  /*ee00*/  @!P1 ST.E.64 desc[UR36][R8.64], R34 ;  /* 0x0000002208009985 */ /* 0x0005e2000c101b24 */
[-C--:B------:R-:W-:Y:S02]  /*ee10*/  @!P2 LEA.HI.X R11, R183, R3.reuse, R184, 0x2, P6 ;  /* 0x00000003b70ba211 */ /* 0x080fe400030f14b8 */
[----:B------:R-:W-:Y:S02]  /*ee20*/  ISETP.GE.AND P1, PT, R175, UR4, PT ;  /* 0x00000004af007c0c */ /* 0x000fe4000bf26270 */
[----:B------:R-:W-:Y:S01]  /*ee30*/  @!P3 LEA R12, P4, R181, R2, 0x2 ;  /* 0x00000002b50cb211 */ /* 0x000fe200078810ff */
[----:B------:R3:W-:Y:S01]  /*ee40*/  @!P2 ST.E.64 desc[UR36][R10.64], R38 ;  /* 0x000000260a00a985 */ /* 0x0007e2000c101b24 */
[----:B------:R-:W-:Y:S02]  /*ee50*/  ISETP.GE.AND P2, PT, R173, UR4, PT ;  /* 0x00000004ad007c0c */ /* 0x000fe4000bf46270 */
[----:B------:R-:W-:-:S02]  /*ee60*/  @!P3 LEA.HI.X R13, R181, R3, R182, 0x2, P4 ;  /* 0x00000003b50db211 */ /* 0x000fc400020f14b6 */
[-C--:B0-----:R-:W-:Y:S02]  /*ee70*/  @!P5 LEA R4, P4, R179, R2.reuse, 0x2 ;  /* 0x00000002b304d211 */ /* 0x081fe400078810ff */
[-C--:B-1----:R-:W-:Y:S01]  /*ee80*/  @!P0 LEA R6, P6, R177, R2.reuse, 0x2 ;  /* 0x00000002b1068211 */ /* 0x082fe200078c10ff */
[----:B------:R-:W-:Y:S01]  /*ee90*/  @!P3 ST.E.64 desc[UR36][R12.64], R42 ;  /* 0x0000002a0c00b985 */ /* 0x000fe2000c101b24 */
[-C--:B------:R-:W-:Y:S02]  /*eea0*/  @!P5 LEA.HI.X R5, R179, R3.reuse, R180, 0x2, P4 ;  /* 0x00000003b305d211 */ /* 0x080fe400020f14b4 */
[----:B------:R-:W-:Y:S02]  /*eeb0*/  ISETP.GE.AND P3, PT, R171, UR4, PT ;  /* 0x00000004ab007c0c */ /* 0x000fe4000bf66270 */
[----:B------:R-:W-:Y:S01]  /*eec0*/  @!P1 LEA R14, P4, R175, R2, 0x2 ;  /* 0x00000002af0e9211 */ /* 0x000fe200078810ff */
[----:B------:R0:W-:Y:S01]  /*eed0*/  @!P5 ST.E.64 desc[UR36][R4.64], R46 ;  /* 0x0000002e0400d985 */ /* 0x0001e2000c101b24 */
[----:B------:R-:W-:-:S02]  /*eee0*/  @!P0 LEA.HI.X R7, R177, R3, R178, 0x2, P6 ;  /* 0x00000003b1078211 */ /* 0x000fc400030f14b2 */
[-C--:B------:R-:W-:Y:S02]  /*eef0*/  @!P1 LEA.HI.X R15, R175, R3.reuse, R176, 0x2, P4 ;  /* 0x00000003af0f9211 */ /* 0x080fe400020f14b0 */
[----:B------:R-:W-:Y:S01]  /*ef00*/  ISETP.GE.AND P5, PT, R169, UR4, PT ;  /* 0x00000004a9007c0c */ /* 0x000fe2000bfa6270 */
[----:B------:R1:W-:Y:S01]  /*ef10*/  @!P0 ST.E.64 desc[UR36][R6.64], R50 ;  /* 0x0000003206008985 */ /* 0x0003e2000c101b24 */
[----:B--2---:R-:W-:Y:S02]  /*ef20*/  @!P2 LEA R8, P6, R173, R2, 0x2 ;  /* 0x00000002ad08a211 */ /* 0x004fe400078c10ff */
[----:B------:R-:W-:Y:S01]  /*ef30*/  ISETP.GE.AND P0, PT, R167, UR4, PT ;  /* 0x00000004a7007c0c */ /* 0x000fe2000bf06270 */
[----:B------:R-:W-:Y:S01]  /*ef40*/  @!P1 ST.E.64 desc[UR36][R14.64], R54 ;  /* 0x000000360e009985 */ /* 0x000fe2000c101b24 */
[----:B------:R-:W-:Y:S02]  /*ef50*/  @!P2 LEA.HI.X R9, R173, R3, R174, 0x2, P6 ;  /* 0x00000003ad09a211 */ /* 0x000fe400030f14ae */
[----:B------:R-:W-:-:S02]  /*ef60*/  ISETP.GE.AND P1, PT, R165, UR4, PT ;  /* 0x00000004a5007c0c */ /* 0x000fc4000bf26270 */
[-C--:B---3--:R-:W-:Y:S01]  /*ef70*/  @!P3 LEA R10, P4, R171, R2.reuse, 0x2 ;  /* 0x00000002ab0ab211 */ /* 0x088fe200078810ff */
[----:B------:R2:W-:Y:S01]  /*ef80*/  @!P2 ST.E.64 desc[UR36][R8.64], R58 ;  /* 0x0000003a0800a985 */ /* 0x0005e2000c101b24 */
[----:B------:R-:W-:Y:S02]  /*ef90*/  ISETP.GE.AND P2, PT, R163, UR4, PT ;  /* 0x00000004a3007c0c */ /* 0x000fe4000bf46270 */
[-C--:B------:R-:W-:Y:S02]  /*efa0*/  @!P3 LEA.HI.X R11, R171, R3.reuse, R172, 0x2, P4 ;  /* 0x00000003ab0bb211 */ /* 0x080fe400020f14ac */
[-C--:B0-----:R-:W-:Y:S02]  /*efb0*/  @!P5 LEA R4, P4, R169, R2.reuse, 0x2 ;  /* 0x00000002a904d211 */ /* 0x081fe400078810ff */
[----:B-1----:R-:W-:Y:S01]  /*efc0*/  @!P0 LEA R6, P6, R167, R2, 0x2 ;  /* 0x00000002a7068211 */ /* 0x002fe200078c10ff */
[----:B------:R0:W-:Y:S01]  /*efd0*/  @!P3 ST.E.64 desc[UR36][R10.64], R62 ;  /* 0x0000003e0a00b985 */ /* 0x0001e2000c101b24 */
[----:B------:R-:W-:-:S02]  /*efe0*/  @!P5 LEA.HI.X R5, R169, R3, R170, 0x2, P4 ;  /* 0x00000003a905d211 */ /* 0x000fc400020f14aa */
[----:B------:R-:W-:Y:S02]  /*eff0*/  ISETP.GE.AND P3, PT, R161, UR4, PT ;  /* 0x00000004a1007c0c */ /* 0x000fe4000bf66270 */
[-C--:B------:R-:W-:Y:S01]  /*f000*/  @!P1 LEA R12, P4, R165, R2.reuse, 0x2 ;  /* 0x00000002a50c9211 */ /* 0x080fe200078810ff */
[----:B------:R1:W-:Y:S01]  /*f010*/  @!P5 ST.E.64 desc[UR36][R4.64], R66 ;  /* 0x000000420400d985 */ /* 0x0003e2000c101b24 */
[-C--:B------:R-:W-:Y:S02]  /*f020*/  @!P0 LEA.HI.X R7, R167, R3.reuse, R168, 0x2, P6 ;  /* 0x00000003a7078211 */ /* 0x080fe400030f14a8 */
[----:B------:R-:W-:Y:S02]  /*f030*/  @!P1 LEA.HI.X R13, R165, R3, R166, 0x2, P4 ;  /* 0x00000003a50d9211 */ /* 0x000fe400020f14a6 */
[----:B------:R-:W-:Y:S01]  /*f040*/  ISETP.GE.AND P6, PT, R159, UR4, PT ;  /* 0x000000049f007c0c */ /* 0x000fe2000bfc6270 */
[----:B------:R3:W-:Y:S01]  /*f050*/  @!P0 ST.E.64 desc[UR36][R6.64], R70 ;  /* 0x0000004606008985 */ /* 0x0007e2000c101b24 */
[----:B--2---:R-:W-:-:S02]  /*f060*/  @!P2 LEA R8, P5, R163, R2, 0x2 ;  /* 0x00000002a308a211 */ /* 0x004fc400078a10ff */
[----:B------:R-:W-:Y:S01]  /*f070*/  ISETP.GE.AND P0, PT, R226, UR4, PT ;  /* 0x00000004e2007c0c */ /* 0x000fe2000bf06270 */
[----:B------:R-:W-:Y:S01]  /*f080*/  @!P1 ST.E.64 desc[UR36][R12.64], R74 ;  /* 0x0000004a0c009985 */ /* 0x000fe2000c101b24 */
[-C--:B------:R-:W-:Y:S02]  /*f090*/  @!P2 LEA.HI.X R9, R163, R3.reuse, R164, 0x2, P5 ;  /* 0x00000003a309a211 */ /* 0x080fe400028f14a4 */
[----:B------:R-:W-:Y:S02]  /*f0a0*/  ISETP.GE.AND P1, PT, R225, UR4, PT ;  /* 0x00000004e1007c0c */ /* 0x000fe4000bf26270 */
[C---:B0-----:R-:W-:Y:S01]  /*f0b0*/  @!P3 LEA R10, P4, R161.reuse, R2, 0x2 ;  /* 0x00000002a10ab211 */ /* 0x041fe200078810ff */
[----:B------:R0:W-:Y:S01]  /*f0c0*/  @!P2 ST.E.64 desc[UR36][R8.64], R78 ;  /* 0x0000004e0800a985 */ /* 0x0001e2000c101b24 */
[----:B------:R-:W-:Y:S02]  /*f0d0*/  ISETP.GE.AND P2, PT, R224, UR4, PT ;  /* 0x00000004e0007c0c */ /* 0x000fe4000bf46270 */
[----:B------:R-:W-:-:S02]  /*f0e0*/  @!P3 LEA.HI.X R11, R161, R3, R162, 0x2, P4 ;  /* 0x00000003a10bb211 */ /* 0x000fc400020f14a2 */
[CC--:B-1----:R-:W-:Y:S02]  /*f0f0*/  @!P6 LEA R4, P4, R159.reuse, R2.reuse, 0x2 ;  /* 0x000000029f04e211 */ /* 0x0c2fe400078810ff */
[CC--:B---3--:R-:W-:Y:S01]  /*f100*/  @!P0 LEA R6, P5, R226.reuse, R2.reuse, 0x2 ;  /* 0x00000002e2068211 */ /* 0x0c8fe200078a10ff */
[----:B------:R1:W-:Y:S01]  /*f110*/  @!P3 ST.E.64 desc[UR36][R10.64], R82 ;  /* 0x000000520a00b985 */ /* 0x0003e2000c101b24 */
        /* <DEDUP_REMOVED lines=8> */
[C---:B0-----:R-:W-:Y:S02]  /*f1a0*/  @!P2 LEA R8, P6, R224.reuse, R2, 0x2 ;  /* 0x00000002e008a211 */ /* 0x041fe400078c10ff */
[----:B------:R-:W-:Y:S01]  /*f1b0*/  ISETP.GE.AND P0, PT, R221, UR4, PT ;  /* 0x00000004dd007c0c */ /* 0x000fe2000bf06270 */
[----:B------:R0:W-:Y:S01]  /*f1c0*/  @!P1 ST.E.64 desc[UR36][R14.64], R94 ;  /* 0x0000005e0e009985 */ /* 0x0001e2000c101b24 */
[----:B------:R-:W-:Y:S02]  /*f1d0*/  @!P2 LEA.HI.X R9, R224, R3, R156, 0x2, P6 ;  /* 0x00000003e009a211 */ /* 0x000fe400030f149c */
[----:B------:R-:W-:-:S02]  /*f1e0*/  ISETP.GE.AND P1, PT, R220, UR4, PT ;  /* 0x00000004dc007c0c */ /* 0x000fc4000bf26270 */
[-C--:B-1----:R-:W-:Y:S01]  /*f1f0*/  @!P3 LEA R10, P4, R223, R2.reuse, 0x2 ;  /* 0x00000002df0ab211 */ /* 0x082fe200078810ff */
[----:B------:R1:W-:Y:S01]  /*f200*/  @!P2 ST.E.64 desc[UR36][R8.64], R98 ;  /* 0x000000620800a985 */ /* 0x0003e2000c101b24 */
[----:B------:R-:W-:Y:S02]  /*f210*/  ISETP.GE.AND P2, PT, R219, UR4, PT ;  /* 0x00000004db007c0c */ /* 0x000fe4000bf46270 */
[-C--:B------:R-:W-:Y:S02]  /*f220*/  @!P3 LEA.HI.X R11, R223, R3.reuse, R155, 0x2, P4 ;  /* 0x00000003df0bb211 */ /* 0x080fe400020f149b */
[CC--:B--2---:R-:W-:Y:S02]  /*f230*/  @!P5 LEA R4, P4, R222.reuse, R2.reuse, 0x2 ;  /* 0x00000002de04d211 */ /* 0x0c4fe400078810ff */
[----:B---3--:R-:W-:Y:S01]  /*f240*/  @!P0 LEA R6, P6, R221, R2, 0x2 ;  /* 0x00000002dd068211 */ /* 0x008fe200078c10ff */
[----:B------:R-:W-:Y:S01]  /*f250*/  @!P3 ST.E.64 desc[UR36][R10.64], R102 ;  /* 0x000000660a00b985 */ /* 0x000fe2000c101b24 */
[----:B------:R-:W-:-:S02]  /*f260*/  @!P5 LEA.HI.X R5, R222, R3, R154, 0x2, P4 ;  /* 0x00000003de05d211 */ /* 0x000fc400020f149a */
[-C--:B------:R-:W-:Y:S02]  /*f270*/  @!P1 LEA R12, P4, R220, R2.reuse, 0x2 ;  /* 0x00000002dc0c9211 */ /* 0x080fe400078810ff */
[----:B------:R-:W-:Y:S01]  /*f280*/  ISETP.GE.AND P3, PT, R218, UR4, PT ;  /* 0x00000004da007c0c */ /* 0x000fe2000bf66270 */
[----:B------:R-:W-:Y:S01]  /*f290*/  @!P5 ST.E.64 desc[UR36][R4.64], R106 ;  /* 0x0000006a0400d985 */ /* 0x000fe2000c101b24 */
[-C--:B------:R-:W-:Y:S02]  /*f2a0*/  @!P0 LEA.HI.X R7, R221, R3.reuse, R153, 0x2, P6 ;  /* 0x00000003dd078211 */ /* 0x080fe400030f1499 */
[----:B------:R-:W-:Y:S02]  /*f2b0*/  @!P1 LEA.HI.X R13, R220, R3, R152, 0x2, P4 ;  /* 0x00000003dc0d9211 */ /* 0x000fe400020f1498 */
[----:B0-----:R-:W-:Y:S01]  /*f2c0*/  @!P2 LEA R14, P5, R219, R2, 0x2 ;  /* 0x00000002db0ea211 */ /* 0x001fe200078a10ff */
[----:B------:R0:W-:Y:S01]  /*f2d0*/  @!P0 ST.E.64 desc[UR36][R6.64], R110 ;  /* 0x0000006e06008985 */ /* 0x0001e2000c101b24 */
[----:B------:R-:W-:-:S02]  /*f2e0*/  ISETP.GE.AND P0, PT, R214, UR4, PT ;  /* 0x00000004d6007c0c */ /* 0x000fc4000bf06270 */
[-C--:B------:R-:W-:Y:S01]  /*f2f0*/  @!P2 LEA.HI.X R15, R219, R3.reuse, R22, 0x2, P5 ;  /* 0x00000003db0fa211 */ /* 0x080fe200028f1416 */
[----:B------:R2:W-:Y:S01]  /*f300*/  @!P1 ST.E.64 desc[UR36][R12.64], R114 ;  /* 0x000000720c009985 */ /* 0x0005e2000c101b24 */
[----:B------:R-:W-:Y:S02]  /*f310*/  ISETP.GE.AND P1, PT, R217, UR4, PT ;  /* 0x00000004d9007c0c */ /* 0x000fe4000bf26270 */
[C---:B-1----:R-:W-:Y:S01]  /*f320*/  @!P3 LEA R8, P4, R218.reuse, R2, 0x2 ;  /* 0x00000002da08b211 */ /* 0x042fe200078810ff */
[----:B------:R-:W-:Y:S01]  /*f330*/  @!P2 ST.E.64 desc[UR36][R14.64], R118 ;  /* 0x000000760e00a985 */ /* 0x000fe2000c101b24 */
[----:B------:R-:W-:Y:S02]  /*f340*/  ISETP.GE.AND P2, PT, R213, UR4, PT ;  /* 0x00000004d5007c0c */ /* 0x000fe4000bf46270 */
[----:B------:R-:W-:Y:S02]  /*f350*/  @!P3 LEA.HI.X R9, R218, R3, R20, 0x2, P4 ;  /* 0x00000003da09b211 */ /* 0x000fe400020f1414 */
[----:B------:R-:W-:-:S02]  /*f360*/  ISETP.GE.AND P4, PT, R19, UR4, PT ;  /* 0x0000000413007c0c */ /* 0x000fc4000bf86270 */
[----:B0-----:R-:W-:Y:S01]  /*f370*/  SHF.R.S32.HI R7, RZ, 0x1f, R214 ;  /* 0x0000001fff077819 */ /* 0x001fe200000114d6 */
[----:B------:R0:W-:Y:S01]  /*f380*/  @!P3 ST.E.64 desc[UR36][R8.64], R122 ;  /* 0x0000007a0800b985 */ /* 0x0001e2000c101b24 */
[CC--:B------:R-:W-:Y:S01]  /*f390*/  @!P0 LEA R6, P6, R214.reuse, R2.reuse, 0x2 ;  /* 0x00000002d6068211 */ /* 0x0c0fe200078c10ff */
[----:B--2---:R-:W-:Y:S01]  /*f3a0*/  VIADD R13, R23, 0xe8 ;  /* 0x000000e8170d7836 */ /* 0x004fe20000000000 */
[----:B------:R-:W-:Y:S02]  /*f3b0*/  @!P1 LEA R4, P5, R217, R2, 0x2 ;  /* 0x00000002d9049211 */ /* 0x000fe400078a10ff */
[-C--:B------:R-:W-:Y:S02]  /*f3c0*/  @!P0 LEA.HI.X R7, R214, R3.reuse, R7, 0x2, P6 ;  /* 0x00000003d6078211 */ /* 0x080fe400030f1407 */
[----:B------:R-:W-:Y:S02]  /*f3d0*/  ISETP.GE.AND P3, PT, R13, UR4, PT ;  /* 0x000000040d007c0c */ /* 0x000fe4000bf66270 */
[----:B------:R-:W-:-:S02]  /*f3e0*/  @!P1 LEA.HI.X R5, R217, R3, R18, 0x2, P5 ;  /* 0x00000003d9059211 */ /* 0x000fc400028f1412 */
[-C--:B------:R-:W-:Y:S02]  /*f3f0*/  @!P2 LEA R10, P5, R213, R2.reuse, 0x2 ;  /* 0x00000002d50aa211 */ /* 0x080fe400078a10ff */
[----:B------:R-:W-:Y:S01]  /*f400*/  ISETP.GE.AND P6, PT, R17, UR4, PT ;  /* 0x0000000411007c0c */ /* 0x000fe2000bfc6270 */
[----:B------:R1:W-:Y:S01]  /*f410*/  @!P1 ST.E.64 desc[UR36][R4.64], R126 ;  /* 0x0000007e04009985 */ /* 0x0003e2000c101b24 */
[-C--:B------:R-:W-:Y:S02]  /*f420*/  @!P2 LEA.HI.X R11, R213, R3.reuse, R0, 0x2, P5 ;  /* 0x00000003d50ba211 */ /* 0x080fe400028f1400 */
[----:B0-----:R-:W-:Y:S01]  /*f430*/  SHF.R.S32.HI R9, RZ, 0x1f, R19 ;  /* 0x0000001fff097819 */ /* 0x001fe20000011413 */
[----:B------:R1:W-:Y:S01]  /*f440*/  @!P0 ST.E.64 desc[UR36][R6.64], R130 ;  /* 0x0000008206008985 */ /* 0x0003e2000c101b24 */
[C---:B------:R-:W-:Y:S02]  /*f450*/  @!P4 LEA R8, P5, R19.reuse, R2, 0x2 ;  /* 0x000000021308c211 */ /* 0x040fe400078a10ff */
[----:B------:R-:W-:Y:S01]  /*f460*/  SHF.R.S32.HI R0, RZ, 0x1f, R13 ;  /* 0x0000001fff007819 */ /* 0x000fe2000001140d */
[----:B------:R1:W-:Y:S01]  /*f470*/  @!P2 ST.E.64 desc[UR36][R10.64], R134 ;  /* 0x000000860a00a985 */ /* 0x0003e2000c101b24 */
[----:B------:R-:W-:-:S02]  /*f480*/  @!P4 LEA.HI.X R9, R19, R3, R9, 0x2, P5 ;  /* 0x000000031309c211 */ /* 0x000fc400028f1409 */
[----:B------:R-:W-:-:S03]  /*f490*/  @!P3 LEA R12, P5, R13, R2, 0x2 ;  /* 0x000000020d0cb211 */ /* 0x000fc600078a10ff */
[----:B------:R1:W-:Y:S01]  /*f4a0*/  @!P4 ST.E.64 desc[UR36][R8.64], R138 ;  /* 0x0000008a0800c985 */ /* 0x0003e2000c101b24 */
[-C--:B------:R-:W-:Y:S02]  /*f4b0*/  @!P3 LEA.HI.X R13, R13, R3.reuse, R0, 0x2, P5 ;  /* 0x000000030d0db211 */ /* 0x080fe400028f1400 */
[----:B------:R-:W-:Y:S02]  /*f4c0*/  SHF.R.S32.HI R0, RZ, 0x1f, R17 ;  /* 0x0000001fff007819 */ /* 0x000fe40000011411 */
[C---:B------:R-:W-:Y:S01]  /*f4d0*/  @!P6 LEA R14, P5, R17.reuse, R2, 0x2 ;  /* 0x00000002110ee211 */ /* 0x040fe200078a10ff */
[----:B------:R1:W-:Y:S03]  /*f4e0*/  @!P3 ST.E.64 desc[UR36][R12.64], R142 ;  /* 0x0000008e0c00b985 */ /* 0x0003e6000c101b24 */
[----:B------:R-:W-:Y:S01]  /*f4f0*/  @!P6 LEA.HI.X R15, R17, R3, R0, 0x2, P5 ;  /* 0x00000003110fe211 */ /* 0x000fe200028f1400 */
[----:B------:R-:W-:-:S04]  /*f500*/  VIADD R17, R23, 0xf8 ;  /* 0x000000f817117836 */ /* 0x000fc80000000000 */
[----:B------:R1:W-:Y:S01]  /*f510*/  @!P6 ST.E.64 desc[UR36][R14.64], R146 ;  /* 0x000000920e00e985 */ /* 0x0003e2000c101b24 */
[----:B------:R-:W-:-:S13]  /*f520*/  ISETP.GE.AND P0, PT, R17, UR4, PT ;  /* 0x0000000411007c0c */ /* 0x000fda000bf06270 */
[----:B-1----:R-:W-:Y:S05]  /*f530*/  @P0 BRA `(.L_x_215) ;  /* 0x0000001000300947 */ /* 0x002fea0003800000 */
[----:B------:R-:W-:Y:S02]  /*f540*/  LEA R2, P0, R17, R2, 0x2 ;  /* 0x0000000211027211 */ /* 0x000fe400078010ff */
[----:B------:R-:W-:-:S04]  /*f550*/  SHF.R.S32.HI R0, RZ, 0x1f, R17 ;  /* 0x0000001fff007819 */ /* 0x000fc80000011411 */
[----:B------:R-:W-:-:S05]  /*f560*/  LEA.HI.X R3, R17, R3, R0, 0x2, P0 ;  /* 0x0000000311037211 */ /* 0x000fca00000f1400 */
[----:B------:R0:W-:Y:S01]  /*f570*/  ST.E.64 desc[UR36][R2.64], R150 ;  /* 0x0000009602007985 */ /* 0x0001e2000c101b24 */
[----:B------:R-:W-:Y:S05]  /*f580*/  BRA `(.L_x_215) ;  /* 0x00000010001c7947 */ /* 0x000fea0003800000 */
.L_x_206:
[----:B------:R-:W2:Y:S01]  /*f590*/  LDL R8, [R1+0x30] ;  /* 0x0000300001087983 */ /* 0x000ea20000100800 */
[----:B------:R-:W-:Y:S01]  /*f5a0*/  ULDC.64 UR8, c[0x0][0xc00] ;  /* 0x0003000000087ab9 */ /* 0x000fe20000000a00 */
[----:B------:R-:W-:Y:S01]  /*f5b0*/  R2UR UR10, R212 ;  /* 0x00000000d40a72ca */ /* 0x000fe200000e0000 */
[----:B------:R-:W-:-:S04]  /*f5c0*/  UISETP.NE.U32.AND UP0, UPT, UR8, URZ, UPT ;  /* 0x0000003f0800728c */ /* 0x000fc8000bf05070 */
[----:B------:R-:W-:-:S03]  /*f5d0*/  UISETP.NE.AND.EX UP0, UPT, UR9, URZ, UPT, UP0 ;  /* 0x0000003f0900728c */ /* 0x000fc6000bf05300 */
[----:B------:R-:W-:-:S03]  /*f5e0*/  ULDC.64 UR8, c[0x0][0xc00] ;  /* 0x0003000000087ab9 */ /* 0x000fc60000000a00 */
[----:B------:R-:W-:Y:S02]  /*f5f0*/  PLOP3.LUT P1, PT, PT, PT, UP0, 0x80, 0x0 ;  /* 0x000000000000781c */ /* 0x000fe40003f2f008 */
[----:B--2---:R-:W-:-:S13]  /*f600*/  R2UR UR4, R8 ;  /* 0x00000000080472ca */ /* 0x004fda00000e0000 */
[----:B------:R-:W-:-:S06]  /*f610*/  UIMAD.WIDE UR8, UR4, 0x4, UR8 ;  /* 0x00000004040878a5 */ /* 0x000fcc000f8e0208 */
[----:B------:R-:W-:Y:S02]  /*f620*/  IMAD.U32 R2, RZ, RZ, UR8 ;  /* 0x00000008ff027e24 */ /* 0x000fe4000f8e00ff */
[----:B0-----:R-:W-:Y:S01]  /*f630*/  IMAD.U32 R3, RZ, RZ, UR9 ;  /* 0x00000009ff037e24 */ /* 0x001fe2000f8e00ff */
[----:B------:R-:W-:Y:S02]  /*f640*/  ULDC.64 UR8, c[0x0][0xc08] ;  /* 0x0003020000087ab9 */ /* 0x000fe40000000a00 */
[----:B------:R-:W-:Y:S02]  /*f650*/  UISETP.NE.U32.AND UP1, UPT, UR8, URZ, UPT ;  /* 0x0000003f0800728c */ /* 0x000fe4000bf25070 */
[----:B------:R-:W2:Y:S02]  /*f660*/  @P1 LDG.E R7, desc[UR36][R2.64] ;  /* 0x0000002402071981 */ /* 0x000ea4000c1e1900 */
[----:B------:R-:W-:-:S06]  /*f670*/  UISETP.NE.AND.EX UP1, UPT, UR9, URZ, UPT, UP1 ;  /* 0x0000003f0900728c */ /* 0x000fcc000bf25310 */
[----:B------:R-:W-:-:S05]  /*f680*/  PLOP3.LUT P2, PT, PT, PT, UP1, 0x80, 0x0 ;  /* 0x000000000000781c */ /* 0x000fca0003f4f018 */
[----:B------:R-:W-:Y:S02]  /*f690*/  @UP1 ULDC.64 UR8, c[0x0][0xc08] ;  /* 0x0003020000081ab9 */ /* 0x000fe40000000a00 */
[----:B------:R-:W-:-:S03]  /*f6a0*/  @UP1 UIMAD.WIDE UR8, UR4, 0x4, UR8 ;  /* 0x00000004040818a5 */ /* 0x000fc6000f8e0208 */
[----:B------:R-:W-:Y:S02]  /*f6b0*/  ULDC UR4, c[0x0][0xa88] ;  /* 0x0002a20000047ab9 */ /* 0x000fe40000000800 */
[----:B------:R-:W-:Y:S02]  /*f6c0*/  IMAD.U32 R0, RZ, RZ, UR4 ;  /* 0x00000004ff007e24 */ /* 0x000fe4000f8e00ff */
[----:B------:R-:W-:Y:S02]  /*f6d0*/  IMAD.U32 R4, RZ, RZ, UR8 ;  /* 0x00000008ff047e24 */ /* 0x000fe4000f8e00ff */
[----:B------:R-:W-:-:S05]  /*f6e0*/  IMAD.U32 R5, RZ, RZ, UR9 ;  /* 0x00000009ff057e24 */ /* 0x000fca000f8e00ff */
[----:B------:R0:W5:Y:S01]  /*f6f0*/  @P2 LDG.E R0, desc[UR36][R4.64] ;  /* 0x0000002404002981 */ /* 0x000162000c1e1900 */
[----:B------:R-:W-:Y:S01]  /*f700*/  UMOV UR4, URZ ;  /* 0x0000003f00047c82 */ /* 0x000fe20008000000 */
[----:B------:R-:W-:Y:S01]  /*f710*/  UISETP.NE.AND UP1, UPT, UR10, URZ, UPT ;  /* 0x0000003f0a00728c */ /* 0x000fe2000bf25270 */
[----:B------:R-:W1:Y:S10]  /*f720*/  S2R R6, SR_TID.X ;  /* 0x0000000000067919 */ /* 0x000e740000002100 */
[----:B------:R-:W-:-:S02]  /*f730*/  @!UP1 ULDC UR10, c[0x0][0xad4] ;  /* 0x0002b500000a9ab9 */ /* 0x000fc40000000800 */
[----:B------:R-:W-:Y:S02]  /*f740*/  IMAD.U32 R212, RZ, RZ, UR10 ;  /* 0x0000000affd47e24 */ /* 0x000fe4000f8e00ff */
[----:B-1----:R-:W-:-:S05]  /*f750*/  VIADD R6, R6, 0xffffff80 ;  /* 0xffffff8006067836 */ /* 0x002fca0000000000 */
[----:B------:R-:W-:Y:S02]  /*f760*/  ISETP.GT.AND P0, PT, R6, 0x7f, PT ;  /* 0x0000007f0600780c */ /* 0x000fe40003f04270 */
[----:B--2---:R-:W-:-:S13]  /*f770*/  @P1 R2UR UR4, R7 ;  /* 0x00000000070412ca */ /* 0x004fda00000e0000 */
[----:B------:R-:W-:Y:S01]  /*f780*/  USHF.R.S32.HI UR21, URZ, 0x1f, UR4 ;  /* 0x0000001f3f157899 */ /* 0x000fe20008011404 */
[----:B0-----:R-:W-:Y:S11]  /*f790*/  @P2 BRA `(.L_x_218) ;  /* 0x0000000000102947 */ /* 0x001ff60003800000 */
[----:B------:R-:W-:Y:S05]  /*f7a0*/  @!P1 BRA `(.L_x_218) ;  /* 0x00000000000c9947 */ /* 0x000fea0003800000 */
[----:B------:R-:W2:Y:S04]  /*f7b0*/  LDG.E R5, desc[UR36][R2.64] ;  /* 0x0000002402057981 */ /* 0x000ea8000c1e1900 */
[----:B-----5:R-:W2:Y:S02]  /*f7c0*/  LDG.E R0, desc[UR36][R2.64+0x4] ;  /* 0x0000042402007981 */ /* 0x020ea4000c1e1900 */
[----:B--2---:R-:W-:-:S07]  /*f7d0*/  IMAD.IADD R0, R0, 0x1, -R5 ;  /* 0x0000000100007824 */ /* 0x004fce00078e0a05 */
.L_x_218:
[----:B------:R-:W2:Y:S01]  /*f7e0*/  LDL.LU R2, [R1+0x34] ;  /* 0x0000340001027983 */ /* 0x000ea20000300800 */
[----:B------:R-:W-:Y:S01]  /*f7f0*/  R2UR UR9, R8 ;  /* 0x00000000080972ca */ /* 0x000fe200000e0000 */
[----:B------:R-:W-:-:S12]  /*f800*/  BSSY B1, `(.L_x_219) ;  /* 0x0000040000017945 */ /* 0x000fd80003800000 */
[----:B------:R-:W-:Y:S01]  /*f810*/  USEL UR12, UR9, URZ, !UP0 ;  /* 0x0000003f090c7287 */ /* 0x000fe2000c000000 */
[----:B--2---:R-:W-:-:S13]  /*f820*/  R2UR UR8, R2 ;  /* 0x00000000020872ca */ /* 0x004fda00000e0000 */
[----:B------:R-:W-:Y:S01]  /*f830*/  USEL UR13, UR8, URZ, !UP0 ;  /* 0x0000003f080d7287 */ /* 0x000fe2000c000000 */
[----:B------:R-:W-:Y:S11]  /*f840*/  @P0 BRA `(.L_x_220) ;  /* 0x0000000000ec0947 */ /* 0x000ff60003800000 */
[----:B------:R-:W2:Y:S01]  /*f850*/  LDL R2, [R1+0x2c] ;  /* 0x00002c0001027983 */ /* 0x000ea20000100800 */
[----:B------:R-:W0:Y:S01]  /*f860*/  LDC R9, c[0x0][0xbe8] ;  /* 0x0002fa00ff097b82 */ /* 0x000e220000000800 */
[----:B--2---:R-:W-:Y:S02]  /*f870*/  R2UR UR8, R2 ;  /* 0x00000000020872ca */ /* 0x004fe400000e0000 */
[----:B------:R-:W1:Y:S11]  /*f880*/  S2R R2, SR_TID.X ;  /* 0x0000000000027919 */ /* 0x000e760000002100 */
[----:B------:R-:W-:-:S04]  /*f890*/  IMAD.U32 R3, RZ, RZ, UR8 ;  /* 0x00000008ff037e24 */ /* 0x000fc8000f8e00ff */
[----:B-1----:R-:W-:Y:S02]  /*f8a0*/  IMAD R2, R3, 0x80, R2 ;  /* 0x0000008003027824 */ /* 0x002fe400078e0202 */
[----:B0----5:R-:W-:Y:S02]  /*f8b0*/  IMAD R3, R0, R9, RZ ;  /* 0x0000000900037224 */ /* 0x021fe400078e02ff */
[----:B------:R-:W-:-:S05]  /*f8c0*/  VIADD R4, R2, 0xffffff80 ;  /* 0xffffff8002047836 */ /* 0x000fca0000000000 */
[----:B------:R-:W-:-:S13]  /*f8d0*/  ISETP.GE.AND P0, PT, R4, R3, PT ;  /* 0x000000030400720c */ /* 0x000fda0003f06270 */
[----:B------:R-:W-:Y:S05]  /*f8e0*/  @P0 BRA `(.L_x_220) ;  /* 0x0000000000c40947 */ /* 0x000fea0003800000 */
[----:B------:R-:W-:Y:S01]  /*f8f0*/  ISETP.NE.AND P0, PT, R9, 0x1, PT ;  /* 0x000000010900780c */ /* 0x000fe20003f05270 */
[----:B------:R-:W-:Y:S01]  /*f900*/  UMOV UR19, 0x9b8 ;  /* 0x000009b800137882 */ /* 0x000fe20000000000 */
[----:B------:R-:W-:Y:S01]  /*f910*/  R2UR UR9, R212 ;  /* 0x00000000d40972ca */ /* 0x000fe200000e0000 */
[----:B------:R-:W-:Y:S01]  /*f920*/  IMAD.MOV.U32 R5, RZ, RZ, R4 ;  /* 0x000000ffff057224 */ /* 0x000fe200078e0004 */
[----:B------:R-:W-:Y:S02]  /*f930*/  R2UR UR8, R215 ;  /* 0x00000000d70872ca */ /* 0x000fe400000e0000 */
[----:B------:R-:W-:-:S07]  /*f940*/  R2UR UR20, R216 ;  /* 0x00000000d81472ca */ /* 0x000fce00000e0000 */
[----:B------:R-:W0:Y:S02]  /*f950*/  @P0 LDC R3, c[0x0][0xbec] ;  /* 0x0002fb00ff030b82 */ /* 0x000e240000000800 */
[----:B------:R-:W-:-:S04]  /*f960*/  UISETP.GT.AND UP0, UPT, UR9, 0x1, UPT ;  /* 0x000000010900788c */ /* 0x000fc8000bf04270 */
[----:B------:R-:W-:Y:S02]  /*f970*/  USEL UR19, UR19, 0x978, UP0 ;  /* 0x0000097813137887 */ /* 0x000fe40008000000 */
[----:B------:R-:W1:Y:S01]  /*f980*/  @P0 LDC R7, c[0x0][0xbf0] ;  /* 0x0002fc00ff070b82 */ /* 0x000e620000000800 */
[----:B------:R-:W-:-:S09]  /*f990*/  USEL UR18, UR8, URZ, UP0 ;  /* 0x0000003f08127287 */ /* 0x000fd20008000000 */
[----:B------:R-:W-:Y:S01]  /*f9a0*/  ULDC.64 UR8, c[0x0][UR19+0x218] ;  /* 0x0000860013087abb */ /* 0x000fe20008000a00 */
[----:B------:R-:W-:Y:S01]  /*f9b0*/  ULDC.64 UR14, c[0x0][UR19+0x220] ;  /* 0x00008800130e7abb */ /* 0x000fe20008000a00 */
[----:B------:R-:W-:Y:S01]  /*f9c0*/  ULDC.64 UR16, c[0x0][UR19+0x228] ;  /* 0x00008a0013107abb */ /* 0x000fe20008000a00 */
[----:B------:R-:W-:Y:S02]  /*f9d0*/  UIMAD.WIDE.U32 UR10, UR8, UR20, URZ ;  /* 0x00000014080a72a5 */ /* 0x000fe4000f8e003f */
[----:B------:R-:W-:Y:S01]  /*f9e0*/  UIMAD UR20, UR9, UR20, URZ ;  /* 0x00000014091472a4 */ /* 0x000fe2000f8e023f */
[----:B0-----:R-:W-:Y:S01]  /*f9f0*/  @P0 IMAD.HI.U32 R2, R4, R3, RZ ;  /* 0x0000000304020227 */ /* 0x001fe200078e00ff */
[----:B------:R-:W-:Y:S02]  /*fa00*/  UIMAD UR15, UR15, UR12, URZ ;  /* 0x0000000c0f0f72a4 */ /* 0x000fe4000f8e023f */
[----:B------:R-:W-:Y:S02]  /*fa10*/  UIMAD.WIDE.U32 UR22, UR16, UR18, URZ ;  /* 0x00000012101672a5 */ /* 0x000fe4000f8e003f */
[----:B------:R-:W-:-:S02]  /*fa20*/  UIMAD.WIDE.U32 UR8, UR14, UR12, URZ ;  /* 0x0000000c0e0872a5 */ /* 0x000fc4000f8e003f */
[----:B------:R-:W-:Y:S01]  /*fa30*/  UIMAD UR16, UR17, UR18, URZ ;  /* 0x00000012111072a4 */ /* 0x000fe2000f8e023f */
[----:B-1----:R-:W-:Y:S01]  /*fa40*/  @P0 SHF.R.U32.HI R5, RZ, R7, R2 ;  /* 0x00000007ff050219 */ /* 0x002fe20000011602 */
[----:B------:R-:W-:Y:S01]  /*fa50*/  UIMAD UR15, UR14, UR13, UR15 ;  /* 0x0000000d0e0f72a4 */ /* 0x000fe2000f8e020f */
[----:B------:R-:W-:Y:S01]  /*fa60*/  IMAD.U32 R2, RZ, RZ, UR22 ;  /* 0x00000016ff027e24 */ /* 0x000fe2000f8e00ff */
[----:B------:R-:W-:Y:S01]  /*fa70*/  UIADD3 UR10, UP1, UP2, UR8, UR10, UR4 ;  /* 0x0000000a080a7290 */ /* 0x000fe2000fa3e004 */
[C---:B------:R-:W-:Y:S01]  /*fa80*/  IADD3 R7, -R5.reuse, RZ, RZ ;  /* 0x000000ff05077210 */ /* 0x040fe20007ffe1ff */
[----:B------:R-:W-:Y:S02]  /*fa90*/  UIADD3 UR16, UR23, UR16, URZ ;  /* 0x0000001017107290 */ /* 0x000fe4000fffe03f */
[----:B------:R-:W-:Y:S01]  /*faa0*/  IMAD.U32 R3, RZ, RZ, UR23 ;  /* 0x00000017ff037e24 */ /* 0x000fe2000f8e00ff */
[----:B------:R-:W-:Y:S02]  /*fab0*/  UIADD3 UR20, UR11, UR20, URZ ;  /* 0x000000140b147290 */ /* 0x000fe4000fffe03f */
[----:B------:R-:W-:Y:S01]  /*fac0*/  UIADD3 UR15, UR9, UR15, URZ ;  /* 0x0000000f090f7290 */ /* 0x000fe2000fffe03f */
[----:B------:R-:W-:Y:S01]  /*fad0*/  IADD3 R2, P0, P1, R5, UR10, R2 ;  /* 0x0000000a05027c10 */ /* 0x000fe2000f91e002 */
[----:B------:R-:W-:Y:S01]  /*fae0*/  IMAD R7, R9, R7, R4 ;  /* 0x0000000709077224 */ /* 0x000fe200078e0204 */
[----:B------:R-:W-:Y:S01]  /*faf0*/  SHF.R.S32.HI R5, RZ, 0x1f, R5 ;  /* 0x0000001fff057819 */ /* 0x000fe20000011405 */
[----:B------:R-:W-:Y:S01]  /*fb00*/  UIADD3.X UR10, UR15, UR20, UR21, UP1, UP2 ;  /* 0x000000140f0a7290 */ /* 0x000fe20008fe4415 */
[----:B------:R-:W-:Y:S01]  /*fb10*/  IMAD.U32 R8, RZ, RZ, UR16 ;  /* 0x00000010ff087e24 */ /* 0x000fe2000f8e00ff */
[----:B------:R-:W-:Y:S01]  /*fb20*/  ULDC.64 UR8, c[0x0][UR19+0x210] ;  /* 0x0000840013087abb */ /* 0x000fe20008000a00 */
[----:B------:R-:W-:Y:S01]  /*fb30*/  SHF.R.S32.HI R4, RZ, 0x1f, R7 ;  /* 0x0000001fff047819 */ /* 0x000fe20000011407 */
[----:B------:R-:W-:-:S02]  /*fb40*/  IMAD R9, R7, UR9, RZ ;  /* 0x0000000907097c24 */ /* 0x000fc4000f8e02ff */
[----:B------:R-:W-:Y:S01]  /*fb50*/  IADD3.X R3, R5, UR10, R8, P0, P1 ;  /* 0x0000000a05037c10 */ /* 0x000fe200087e2408 */
[----:B------:R-:W-:Y:S01]  /*fb60*/  ULDC.64 UR10, c[0x0][0xba8] ;  /* 0x0002ea00000a7ab9 */ /* 0x000fe20000000a00 */
[----:B------:R-:W-:Y:S01]  /*fb70*/  IMAD R9, R4, UR8, R9 ;  /* 0x0000000804097c24 */ /* 0x000fe2000f8e0209 */
[----:B------:R-:W-:Y:S01]  /*fb80*/  @!UP0 ULDC UR10, c[0x0][0xb50] ;  /* 0x0002d400000a8ab9 */ /* 0x000fe20000000800 */
[----:B------:R-:W-:Y:S01]  /*fb90*/  @!UP0 ULDC UR11, c[0x0][0xb54] ;  /* 0x0002d500000b8ab9 */ /* 0x000fe20000000800 */
[----:B------:R-:W-:-:S04]  /*fba0*/  IMAD.WIDE.U32 R2, R7, UR8, R2 ;  /* 0x0000000807027c25 */ /* 0x000fc8000f8e0002 */
[----:B------:R-:W-:Y:S01]  /*fbb0*/  IMAD.IADD R3, R3, 0x1, R9 ;  /* 0x0000000103037824 */ /* 0x000fe200078e0209 */
[----:B------:R-:W-:-:S04]  /*fbc0*/  LEA R4, P0, R2, UR10, 0x2 ;  /* 0x0000000a02047c11 */ /* 0x000fc8000f8010ff */
[----:B------:R-:W-:Y:S01]  /*fbd0*/  LEA.HI.X R5, R2, UR11, R3, 0x2, P0 ;  /* 0x0000000b02057c11 */ /* 0x000fe200080f1403 */
[----:B------:R-:W-:-:S05]  /*fbe0*/  IMAD.MOV.U32 R3, RZ, RZ, -0x800000 ;  /* 0xff800000ff037424 */ /* 0x000fca00078e00ff */
[----:B------:R0:W-:Y:S03]  /*fbf0*/  STG.E desc[UR36][R4.64], R3 ;  /* 0x0000000304007986 */ /* 0x0001e6000c101924 */
.L_x_220:
[----:B------:R-:W-:Y:S05]  /*fc00*/  BSYNC B1 ;  /* 0x0000000000017941 */ /* 0x000fea0003800000 */
.L_x_219:
[----:B------:R-:W-:-:S13]  /*fc10*/  R2UR UR8, R212 ;  /* 0x00000000d40872ca */ /* 0x000fda00000e0000 */
[----:B------:R-:W-:-:S06]  /*fc20*/  UISETP.GT.AND UP0, UPT, UR8, 0x1, UPT ;  /* 0x000000010800788c */ /* 0x000fcc000bf04270 */
[----:B------:R-:W-:-:S13]  /*fc30*/  PLOP3.LUT P0, PT, PT, PT, UP0, 0x80, 0x0 ;  /* 0x000000000000781c */ /* 0x000fda0003f0f008 */
[----:B------:R-:W-:Y:S05]  /*fc40*/  @P0 BRA `(.L_x_215) ;  /* 0x00000008006c0947 */ /* 0x000fea0003800000 */
[----:B------:R-:W2:Y:S01]  /*fc50*/  LDL.LU R2, [R1+0x2c] ;  /* 0x00002c0001027983 */ /* 0x000ea20000300800 */
[----:B------:R-:W1:Y:S01]  /*fc60*/  LDC R11, c[0x0][0xbe8] ;  /* 0x0002fa00ff0b7b82 */ /* 0x000e620000000800 */
[----:B0-----:R-:W-:Y:S01]  /*fc70*/  SHF.R.S32.HI R3, RZ, 0x1f, R6 ;  /* 0x0000001fff037819 */ /* 0x001fe20000011406 */
[----:B------:R-:W-:Y:S01]  /*fc80*/  ULDC.64 UR10, c[0x0][0xaa0] ;  /* 0x0002a800000a7ab9 */ /* 0x000fe20000000a00 */
[----:B------:R-:W-:Y:S01]  /*fc90*/  R2UR UR15, R216 ;  /* 0x00000000d80f72ca */ /* 0x000fe200000e0000 */
[----:B------:R-:W-:Y:S01]  /*fca0*/  UIMAD.WIDE.U32 UR8, UR4, UR10, URZ ;  /* 0x0000000a040872a5 */ /* 0x000fe2000f8e003f */
[----:B------:R-:W-:Y:S01]  /*fcb0*/  BSSY B1, `(.L_x_221) ;  /* 0x0000052000017945 */ /* 0x000fe20003800000 */
[----:B------:R-:W-:-:S04]  /*fcc0*/  UIMAD UR10, UR21, UR10, URZ ;  /* 0x0000000a150a72a4 */ /* 0x000fc8000f8e023f */
[----:B------:R-:W-:-:S04]  /*fcd0*/  UIMAD UR10, UR4, UR11, UR10 ;  /* 0x0000000b040a72a4 */ /* 0x000fc8000f8e020a */
[----:B------:R-:W-:-:S03]  /*fce0*/  UIADD3 UR9, UR9, UR10, URZ ;  /* 0x0000000a09097290 */ /* 0x000fc6000fffe03f */
[----:B------:R-:W-:Y:S02]  /*fcf0*/  ULDC.64 UR10, c[0x0][0xae8] ;  /* 0x0002ba00000a7ab9 */ /* 0x000fe40000000a00 */
[----:B------:R-:W-:-:S04]  /*fd00*/  UIMAD.WIDE.U32 UR8, UR15, UR10, UR8 ;  /* 0x0000000a0f0872a5 */ /* 0x000fc8000f8e0008 */
[----:B------:R-:W-:Y:S01]  /*fd10*/  UIMAD UR9, UR15, UR11, UR9 ;  /* 0x0000000b0f0972a4 */ /* 0x000fe2000f8e0209 */
[----:B-1----:R-:W-:Y:S02]  /*fd20*/  ISETP.NE.AND P0, PT, R11, 0x1, PT ;  /* 0x000000010b00780c */ /* 0x002fe40003f05270 */
[----:B------:R-:W-:Y:S02]  /*fd30*/  ULDC.64 UR10, c[0x0][0xaf0] ;  /* 0x0002bc00000a7ab9 */ /* 0x000fe40000000a00 */
[----:B------:R-:W-:-:S04]  /*fd40*/  UIMAD UR13, UR13, UR10, URZ ;  /* 0x0000000a0d0d72a4 */ /* 0x000fc8000f8e023f */
[----:B------:R-:W-:Y:S02]  /*fd50*/  UIMAD UR4, UR12, UR11, UR13 ;  /* 0x0000000b0c0472a4 */ /* 0x000fe4000f8e020d */
[----:B------:R-:W-:-:S03]  /*fd60*/  UIMAD.WIDE.U32 UR12, UR12, UR10, UR8 ;  /* 0x0000000a0c0c72a5 */ /* 0x000fc6000f8e0008 */
[----:B------:R-:W0:Y:S01]  /*fd70*/  @P0 LDC R7, c[0x0][0xbf0] ;  /* 0x0002fc00ff070b82 */ /* 0x000e220000000800 */
[----:B------:R-:W-:Y:S01]  /*fd80*/  UIADD3 UR4, UR13, UR4, URZ ;  /* 0x000000040d047290 */ /* 0x000fe2000fffe03f */
[----:B------:R-:W-:Y:S01]  /*fd90*/  ULDC.64 UR8, c[0x0][0xae0] ;  /* 0x0002b80000087ab9 */ /* 0x000fe20000000a00 */
[----:B--2---:R-:W-:Y:S02]  /*fda0*/  R2UR UR14, R2 ;  /* 0x00000000020e72ca */ /* 0x004fe400000e0000 */
[----:B------:R-:W-:-:S03]  /*fdb0*/  LEA.HI R2, R3, R6, RZ, 0x3 ;  /* 0x0000000603027211 */ /* 0x000fc600078f18ff */
[----:B------:R-:W1:Y:S01]  /*fdc0*/  @P0 LDC R3, c[0x0][0xbec] ;  /* 0x0002fb00ff030b82 */ /* 0x000e620000000800 */
[----:B------:R-:W-:Y:S02]  /*fdd0*/  LOP3.LUT R5, R2, 0xfffffff8, RZ, 0xc0, !PT ;  /* 0xfffffff802057812 */ /* 0x000fe400078ec0ff */
[----:B------:R-:W-:-:S03]  /*fde0*/  SHF.R.S32.HI R13, RZ, 0x3, R2 ;  /* 0x00000003ff0d7819 */ /* 0x000fc60000011402 */
[----:B------:R-:W-:Y:S02]  /*fdf0*/  IMAD.IADD R8, R6, 0x1, -R5 ;  /* 0x0000000106087824 */ /* 0x000fe400078e0a05 */
[----:B------:R-:W-:Y:S02]  /*fe00*/  IMAD.U32 R5, RZ, RZ, UR14 ;  /* 0x0000000eff057e24 */ /* 0x000fe4000f8e00ff */
[----:B------:R-:W-:-:S04]  /*fe10*/  IMAD R2, R8, 0x20, R13 ;  /* 0x0000002008027824 */ /* 0x000fc800078e020d */
[----:B------:R-:W-:-:S04]  /*fe20*/  IMAD R6, R5, 0x80, R2 ;  /* 0x0000008005067824 */ /* 0x000fc800078e0202 */
[----:B------:R-:W-:Y:S02]  /*fe30*/  IMAD.MOV.U32 R5, RZ, RZ, R6 ;  /* 0x000000ffff057224 */ /* 0x000fe400078e0006 */
[----:B-1----:R-:W-:-:S04]  /*fe40*/  @P0 IMAD.HI.U32 R2, R6, R3, RZ ;  /* 0x0000000306020227 */ /* 0x002fc800078e00ff */
[----:B------:R-:W-:Y:S01]  /*fe50*/  IMAD.U32 R3, RZ, RZ, UR13 ;  /* 0x0000000dff037e24 */ /* 0x000fe2000f8e00ff */
[----:B0-----:R-:W-:Y:S01]  /*fe60*/  @P0 SHF.R.U32.HI R5, RZ, R7, R2 ;  /* 0x00000007ff050219 */ /* 0x001fe20000011602 */
[----:B------:R-:W-:Y:S02]  /*fe70*/  IMAD.U32 R2, RZ, RZ, UR12 ;  /* 0x0000000cff027e24 */ /* 0x000fe4000f8e00ff */
[----:B------:R-:W-:Y:S01]  /*fe80*/  IMAD.U32 R3, RZ, RZ, UR4 ;  /* 0x00000004ff037e24 */ /* 0x000fe2000f8e00ff */
[--C-:B------:R-:W-:Y:S01]  /*fe90*/  SHF.R.S32.HI R4, RZ, 0x1f, R5.reuse ;  /* 0x0000001fff047819 */ /* 0x100fe20000011405 */
[----:B------:R-:W-:Y:S02]  /*fea0*/  IMAD.MOV R7, RZ, RZ, -R5 ;  /* 0x000000ffff077224 */ /* 0x000fe400078e0a05 */
[----:B------:R-:W-:-:S04]  /*feb0*/  IMAD.WIDE.U32 R2, R5, UR8, R2 ;  /* 0x0000000805027c25 */ /* 0x000fc8000f8e0002 */
[----:B------:R-:W-:Y:S02]  /*fec0*/  IMAD R7, R11, R7, R6 ;  /* 0x000000070b077224 */ /* 0x000fe400078e0206 */
[----:B------:R-:W-:Y:S02]  /*fed0*/  IMAD R4, R4, UR8, RZ ;  /* 0x0000000804047c24 */ /* 0x000fe4000f8e02ff */
[----:B------:R-:W-:Y:S02]  /*fee0*/  IMAD.U32 R6, RZ, RZ, UR14 ;  /* 0x0000000eff067e24 */ /* 0x000fe4000f8e00ff */
[----:B------:R-:W-:Y:S01]  /*fef0*/  IMAD R9, R5, UR9, R4 ;  /* 0x0000000905097c24 */ /* 0x000fe2000f8e0204 */
[----:B------:R-:W-:Y:S01]  /*ff00*/  SHF.R.S32.HI R4, RZ, 0x1f, R7 ;  /* 0x0000001fff047819 */ /* 0x000fe20000011407 */
[----:B------:R-:W-:Y:S01]  /*ff10*/  ULDC.64 UR8, c[0x0][0xad8] ;  /* 0x0002b60000087ab9 */ /* 0x000fe20000000a00 */
[----:B------:R-:W-:Y:S02]  /*ff20*/  IMAD R6, R6, 0x80, R13 ;  /* 0x0000008006067824 */ /* 0x000fe400078e020d */
[----:B------:R-:W-:Y:S01]  /*ff30*/  IADD3 R3, R3, R9, RZ ;  /* 0x0000000903037210 */ /* 0x000fe20007ffe0ff */
[----:B------:R-:W-:-:S02]  /*ff40*/  IMAD R4, R4, UR8, RZ ;  /* 0x0000000804047c24 */ /* 0x000fc4000f8e02ff */
[----:B-----5:R-:W-:Y:S02]  /*ff50*/  IMAD R11, R0, R11, RZ ;  /* 0x0000000b000b7224 */ /* 0x020fe400078e02ff */
[C---:B------:R-:W-:Y:S02]  /*ff60*/  IMAD R5, R7.reuse, UR9, R4 ;  /* 0x0000000907057c24 */ /* 0x040fe4000f8e0204 */
[----:B------:R-:W-:Y:S01]  /*ff70*/  IMAD.WIDE.U32 R2, R7, UR8, R2 ;  /* 0x0000000807027c25 */ /* 0x000fe2000f8e0002 */
[----:B------:R-:W-:-:S03]  /*ff80*/  ULDC.64 UR8, c[0x0][0xa80] ;  /* 0x0002a00000087ab9 */ /* 0x000fc60000000a00 */
[----:B------:R-:W-:Y:S02]  /*ff90*/  VIADD R4, R6, 0x40 ;  /* 0x0000004006047836 */ /* 0x000fe40000000000 */
[----:B------:R-:W-:Y:S01]  /*ffa0*/  IMAD.IADD R3, R3, 0x1, R5 ;  /* 0x0000000103037824 */ /* 0x000fe200078e0205 */
[----:B------:R-:W-:Y:S01]  /*ffb0*/  LEA R5, P2, R2, UR8, 0x1 ;  /* 0x0000000802057c11 */ /* 0x000fe2000f8408ff */
[----:B------:R-:W-:Y:S01]  /*ffc0*/  VIADD R0, R6, 0x20 ;  /* 0x0000002006007836 */ /* 0x000fe20000000000 */
[-C--:B------:R-:W-:Y:S01]  /*ffd0*/  ISETP.GE.AND P0, PT, R4, R11.reuse, PT ;  /* 0x0000000b0400720c */ /* 0x080fe20003f06270 */
[----:B------:R-:W-:Y:S01]  /*ffe0*/  IMAD.SHL.U32 R7, R8, 0x8, RZ ;  /* 0x0000000808077824 */ /* 0x000fe200078e00ff */
[----:B------:R-:W-:Y:S02]  /*fff0*/  LEA.HI.X R4, R2, UR9, R3, 0x1, P2 ;  /* 0x0000000902047c11 */ /* 0x000fe400090f0c03 */
[-C--:B------:R-:W-:Y:S01]  /*10000*/  ISETP.GE.AND P2, PT, R6, R11.reuse, PT ;  /* 0x0000000b0600720c */ /* 0x080fe20003f46270 */
[C---:B------:R-:W-:Y:S01]  /*10010*/  VIADD R9, R7.reuse, 0xc0 ;  /* 0x000000c007097836 */ /* 0x040fe20000000000 */
[----:B------:R-:W-:Y:S01]  /*10020*/  ISETP.GE.AND P1, PT, R0, R11, PT ;  /* 0x0000000b0000720c */ /* 0x000fe20003f26270 */
[C---:B------:R-:W-:Y:S01]  /*10030*/  VIADD R15, R7.reuse, 0x40 ;  /* 0x00000040070f7836 */ /* 0x040fe20000000000 */
[----:B------:R0:W1:Y:S01]  /*10040*/  SHFL.IDX PT, R2, R5, RZ, 0x181f ;  /* 0x00181fff05027589 */ /* 0x00006200000e0000 */
[----:B------:R-:W-:Y:S01]  /*10050*/  VIADD R13, R7, 0x80 ;  /* 0x00000080070d7836 */ /* 0x000fe20000000000 */
[----:B------:R-:W-:-:S02]  /*10060*/  SHF.R.S32.HI R8, RZ, 0x1f, R7 ;  /* 0x0000001fff087819 */ /* 0x000fc40000011407 */
[----:B------:R0:W2:Y:S01]  /*10070*/  SHFL.IDX PT, R0, R4, RZ, 0x181f ;  /* 0x00181fff04007589 */ /* 0x0000a200000e0000 */
[----:B------:R-:W-:Y:S02]  /*10080*/  SHF.R.S32.HI R10, RZ, 0x1f, R9 ;  /* 0x0000001fff0a7819 */ /* 0x000fe40000011409 */
[----:B------:R-:W-:Y:S02]  /*10090*/  SHF.R.S32.HI R12, RZ, 0x1f, R15 ;  /* 0x0000001fff0c7819 */ /* 0x000fe4000001140f */
[----:B------:R-:W-:Y:S01]  /*100a0*/  SHF.R.S32.HI R14, RZ, 0x1f, R13 ;  /* 0x0000001fff0e7819 */ /* 0x000fe2000001140d */
[----:B------:R-:W-:Y:S06]  /*100b0*/  @P2 BRA `(.L_x_222) ;  /* 0x0000000000442947 */ /* 0x000fec0003800000 */
        /* <DEDUP_REMOVED lines=8> */
[----:B------:R3:W-:Y:S01]  /*10140*/  @!P5 ST.E.128 desc[UR36][R18.64], RZ ;  /* 0x000000ff1200d985 */ /* 0x0007e2000c101d24 */
[----:B------:R-:W-:Y:S02]  /*10150*/  @!P4 LEA.HI.X R21, R15, R0, R12, 0x1, P6 ;  /* 0x000000000f15c211 */ /* 0x000fe400030f0c0c */
[----:B------:R-:W-:-:S03]  /*10160*/  @!P3 LEA R24, P6, R13, R2, 0x1 ;  /* 0x000000020d18b211 */ /* 0x000fc600078c08ff */
[----:B------:R3:W-:Y:S01]  /*10170*/  @!P4 ST.E.128 desc[UR36][R20.64], RZ ;  /* 0x000000ff1400c985 */ /* 0x0007e2000c101d24 */
[----:B------:R-:W-:Y:S02]  /*10180*/  @!P3 LEA.HI.X R25, R13, R0, R14, 0x1, P6 ;  /* 0x000000000d19b211 */ /* 0x000fe400030f0c0e */
[----:B------:R-:W-:-:S03]  /*10190*/  @!P2 LEA R2, P6, R9, R2, 0x1 ;  /* 0x000000020902a211 */ /* 0x000fc600078c08ff */
[----:B------:R3:W-:Y:S01]  /*101a0*/  @!P3 ST.E.128 desc[UR36][R24.64], RZ ;  /* 0x000000ff1800b985 */ /* 0x0007e2000c101d24 */
[----:B------:R-:W-:-:S05]  /*101b0*/  @!P2 LEA.HI.X R3, R9, R0, R10, 0x1, P6 ;  /* 0x000000000903a211 */ /* 0x000fca00030f0c0a */
[----:B------:R3:W-:Y:S04]  /*101c0*/  @!P2 ST.E.128 desc[UR36][R2.64], RZ ;  /* 0x000000ff0200a985 */ /* 0x0007e8000c101d24 */
.L_x_222:
[----:B------:R-:W-:Y:S05]  /*101d0*/  BSYNC B1 ;  /* 0x0000000000017941 */ /* 0x000fea0003800000 */
.L_x_221:
[----:B--2---:R2:W4:Y:S01]  /*101e0*/  SHFL.IDX PT, R0, R4, 0x1, 0x181f ;  /* 0x00381f0004007f89 */ /* 0x00452200000e0000 */
[----:B------:R-:W-:Y:S03]  /*101f0*/  BSSY B1, `(.L_x_223) ;  /* 0x0000014000017945 */ /* 0x000fe60003800000 */
[----:B-1-3--:R2:W1:Y:S01]  /*10200*/  SHFL.IDX PT, R2, R5, 0x1, 0x181f ;  /* 0x00381f0005027f89 */ /* 0x00a46200000e0000 */
[----:B------:R-:W-:Y:S05]  /*10210*/  @P1 BRA `(.L_x_224) ;  /* 0x0000000000441947 */ /* 0x000fea0003800000 */
[----:B------:R-:W-:Y:S02]  /*10220*/  ULDC UR4, c[0x0][0xac8] ;  /* 0x0002b20000047ab9 */ /* 0x000fe40000000800 */
[----:B------:R-:W-:Y:S02]  /*10230*/  ISETP.GE.AND P4, PT, R7, UR4, PT ;  /* 0x0000000407007c0c */ /* 0x000fe4000bf86270 */
[----:B------:R-:W-:Y:S02]  /*10240*/  ISETP.GE.AND P3, PT, R15, UR4, PT ;  /* 0x000000040f007c0c */ /* 0x000fe4000bf66270 */
[----:B------:R-:W-:Y:S02]  /*10250*/  ISETP.GE.AND P2, PT, R13, UR4, PT ;  /* 0x000000040d007c0c */ /* 0x000fe4000bf46270 */
[----:B------:R-:W-:-:S07]  /*10260*/  ISETP.GE.AND P1, PT, R9, UR4, PT ;  /* 0x0000000409007c0c */ /* 0x000fce000bf26270 */
[-C--:B-1----:R-:W-:Y:S02]  /*10270*/  @!P4 LEA R18, P6, R7, R2.reuse, 0x1 ;  /* 0x000000020712c211 */ /* 0x082fe400078c08ff */
[----:B------:R-:W-:Y:S02]  /*10280*/  @!P3 LEA R20, P5, R15, R2, 0x1 ;  /* 0x000000020f14b211 */ /* 0x000fe400078a08ff */
[----:B----4-:R-:W-:Y:S02]  /*10290*/  @!P4 LEA.HI.X R19, R7, R0, R8, 0x1, P6 ;  /* 0x000000000713c211 */ /* 0x010fe400030f0c08 */
[----:B------:R-:W-:Y:S02]  /*102a0*/  @!P2 LEA R24, P6, R13, R2, 0x1 ;  /* 0x000000020d18a211 */ /* 0x000fe400078c08ff */
[----:B------:R-:W-:Y:S01]  /*102b0*/  @!P3 LEA.HI.X R21, R15, R0, R12, 0x1, P5 ;  /* 0x000000000f15b211 */ /* 0x000fe200028f0c0c */
[----:B------:R3:W-:Y:S01]  /*102c0*/  @!P4 ST.E.128 desc[UR36][R18.64], RZ ;  /* 0x000000ff1200c985 */ /* 0x0007e2000c101d24 */
[----:B------:R-:W-:-:S02]  /*102d0*/  @!P1 LEA R2, P5, R9, R2, 0x1 ;  /* 0x0000000209029211 */ /* 0x000fc400078a08ff */
[-C--:B------:R-:W-:Y:S01]  /*102e0*/  @!P2 LEA.HI.X R25, R13, R0.reuse, R14, 0x1, P6 ;  /* 0x000000000d19a211 */ /* 0x080fe200030f0c0e */
[----:B------:R3:W-:Y:S01]  /*102f0*/  @!P3 ST.E.128 desc[UR36][R20.64], RZ ;  /* 0x000000ff1400b985 */ /* 0x0007e2000c101d24 */
[----:B------:R-:W-:-:S03]  /*10300*/  @!P1 LEA.HI.X R3, R9, R0, R10, 0x1, P5 ;  /* 0x0000000009039211 */ /* 0x000fc600028f0c0a */
[----:B------:R3:W-:Y:S04]  /*10310*/  @!P2 ST.E.128 desc[UR36][R24.64], RZ ;  /* 0x000000ff1800a985 */ /* 0x0007e8000c101d24 */
[----:B------:R3:W-:Y:S02]  /*10320*/  @!P1 ST.E.128 desc[UR36][R2.64], RZ ;  /* 0x000000ff02009985 */ /* 0x0007e4000c101d24 */
.L_x_224:
[----:B------:R-:W-:Y:S05]  /*10330*/  BSYNC B1 ;  /* 0x0000000000017941 */ /* 0x000fea0003800000 */
.L_x_223:
[----:B----4-:R4:W0:Y:S01]  /*10340*/  SHFL.IDX PT, R0, R4, 0x2, 0x181f ;  /* 0x00581f0004007f89 */ /* 0x01082200000e0000 */
        /* <DEDUP_REMOVED lines=9> */
[-C--:B------:R-:W-:Y:S02]  /*103e0*/  @!P2 LEA R20, P5, R15, R2.reuse, 0x1 ;  /* 0x000000020f14a211 */ /* 0x080fe400078a08ff */
[----:B------:R-:W-:Y:S02]  /*103f0*/  @!P1 LEA R24, P4, R13, R2, 0x1 ;  /* 0x000000020d189211 */ /* 0x000fe400078808ff */
[----:B0-----:R-:W-:Y:S02]  /*10400*/  @!P3 LEA.HI.X R19, R7, R0, R8, 0x1, P6 ;  /* 0x000000000713b211 */ /* 0x001fe400030f0c08 */
[----:B------:R-:W-:Y:S02]  /*10410*/  @!P0 LEA R2, P6, R9, R2, 0x1 ;  /* 0x0000000209028211 */ /* 0x000fe400078c08ff */
[-C--:B------:R-:W-:Y:S01]  /*10420*/  @!P2 LEA.HI.X R21, R15, R0.reuse, R12, 0x1, P5 ;  /* 0x000000000f15a211 */ /* 0x080fe200028f0c0c */
[----:B------:R3:W-:Y:S01]  /*10430*/  @!P3 ST.E.128 desc[UR36][R18.64], RZ ;  /* 0x000000ff1200b985 */ /* 0x0007e2000c101d24 */
[----:B------:R-:W-:-:S02]  /*10440*/  @!P1 LEA.HI.X R25, R13, R0, R14, 0x1, P4 ;  /* 0x000000000d199211 */ /* 0x000fc400020f0c0e */
[----:B------:R-:W-:Y:S01]  /*10450*/  @!P0 LEA.HI.X R3, R9, R0, R10, 0x1, P6 ;  /* 0x0000000009038211 */ /* 0x000fe200030f0c0a */
[----:B------:R3:W-:Y:S04]  /*10460*/  @!P2 ST.E.128 desc[UR36][R20.64], RZ ;  /* 0x000000ff1400a985 */ /* 0x0007e8000c101d24 */
[----:B------:R3:W-:Y:S04]  /*10470*/  @!P1 ST.E.128 desc[UR36][R24.64], RZ ;  /* 0x000000ff18009985 */ /* 0x0007e8000c101d24 */
[----:B------:R3:W-:Y:S02]  /*10480*/  @!P0 ST.E.128 desc[UR36][R2.64], RZ ;  /* 0x000000ff02008985 */ /* 0x0007e4000c101d24 */
.L_x_226:
[----:B------:R-:W-:Y:S05]  /*10490*/  BSYNC B1 ;  /* 0x0000000000017941 */ /* 0x000fea0003800000 */
.L_x_225:
[----:B0-----:R-:W-:Y:S01]  /*104a0*/  VIADD R0, R6, 0x60 ;  /* 0x0000006006007836 */ /* 0x001fe20000000000 */
[----:B--2-4-:R-:W0:Y:S04]  /*104b0*/  SHFL.IDX PT, R4, R4, 0x3, 0x181f ;  /* 0x00781f0004047f89 */ /* 0x014e2800000e0000 */
[----:B------:R-:W-:Y:S01]  /*104c0*/  ISETP.GE.AND P0, PT, R0, R11, PT ;  /* 0x0000000b0000720c */ /* 0x000fe20003f06270 */
[----:B-1-3--:R1:W2:-:S12]  /*104d0*/  SHFL.IDX PT, R2, R5, 0x3, 0x181f ;  /* 0x00781f0005027f89 */ /* 0x00a29800000e0000 */
[----:B-1----:R-:W-:Y:S05]  /*104e0*/  @P0 BRA `(.L_x_215) ;  /* 0x0000000000440947 */ /* 0x002fea0003800000 */
[----:B------:R-:W-:Y:S02]  /*104f0*/  ULDC UR4, c[0x0][0xac8] ;  /* 0x0002b20000047ab9 */ /* 0x000fe40000000800 */
[----:B------:R-:W-:Y:S02]  /*10500*/  ISETP.GE.AND P3, PT, R7, UR4, PT ;  /* 0x0000000407007c0c */ /* 0x000fe4000bf66270 */
[----:B------:R-:W-:Y:S02]  /*10510*/  ISETP.GE.AND P2, PT, R15, UR4, PT ;  /* 0x000000040f007c0c */ /* 0x000fe4000bf46270 */
[----:B------:R-:W-:Y:S02]  /*10520*/  ISETP.GE.AND P1, PT, R13, UR4, PT ;  /* 0x000000040d007c0c */ /* 0x000fe4000bf26270 */
[----:B------:R-:W-:-:S07]  /*10530*/  ISETP.GE.AND P0, PT, R9, UR4, PT ;  /* 0x0000000409007c0c */ /* 0x000fce000bf06270 */
[----:B--2---:R-:W-:-:S04]  /*10540*/  @!P3 LEA R6, P4, R7, R2, 0x1 ;  /* 0x000000020706b211 */ /* 0x004fc800078808ff */
[----:B0-----:R-:W-:Y:S02]  /*10550*/  @!P3 LEA.HI.X R7, R7, R4, R8, 0x1, P4 ;  /* 0x000000040707b211 */ /* 0x001fe400020f0c08 */
[-C--:B------:R-:W-:Y:S02]  /*10560*/  @!P2 LEA R18, P4, R15, R2.reuse, 0x1 ;  /* 0x000000020f12a211 */ /* 0x080fe400078808ff */
[-C--:B------:R-:W-:Y:S01]  /*10570*/  @!P1 LEA R20, P5, R13, R2.reuse, 0x1 ;  /* 0x000000020d149211 */ /* 0x080fe200078a08ff */
[----:B------:R0:W-:Y:S01]  /*10580*/  @!P3 ST.E.128 desc[UR36][R6.64], RZ ;  /* 0x000000ff0600b985 */ /* 0x0001e2000c101d24 */
[----:B------:R-:W-:Y:S02]  /*10590*/  @!P0 LEA R2, P6, R9, R2, 0x1 ;  /* 0x0000000209028211 */ /* 0x000fe400078c08ff */
[-C--:B------:R-:W-:Y:S02]  /*105a0*/  @!P2 LEA.HI.X R19, R15, R4.reuse, R12, 0x1, P4 ;  /* 0x000000040f13a211 */ /* 0x080fe400020f0c0c */
[----:B------:R-:W-:-:S02]  /*105b0*/  @!P1 LEA.HI.X R21, R13, R4, R14, 0x1, P5 ;  /* 0x000000040d159211 */ /* 0x000fc400028f0c0e */
[----:B------:R-:W-:Y:S01]  /*105c0*/  @!P0 LEA.HI.X R3, R9, R4, R10, 0x1, P6 ;  /* 0x0000000409038211 */ /* 0x000fe200030f0c0a */
[----:B------:R0:W-:Y:S04]  /*105d0*/  @!P2 ST.E.128 desc[UR36][R18.64], RZ ;  /* 0x000000ff1200a985 */ /* 0x0001e8000c101d24 */
[----:B------:R0:W-:Y:S04]  /*105e0*/  @!P1 ST.E.128 desc[UR36][R20.64], RZ ;  /* 0x000000ff14009985 */ /* 0x0001e8000c101d24 */
[----:B------:R0:W-:Y:S02]  /*105f0*/  @!P0 ST.E.128 desc[UR36][R2.64], RZ ;  /* 0x000000ff02008985 */ /* 0x0001e4000c101d24 */
.L_x_215:
[----:B------:R-:W-:Y:S05]  /*10600*/  BSYNC B0 ;  /* 0x0000000000007941 */ /* 0x000fea0003800000 */
.L_x_205:
[----:B------:R-:W-:Y:S02]  /*10610*/  ULDC UR4, c[0x0][0xc3c] ;  /* 0x00030f0000047ab9 */ /* 0x000fe40000000800 */
[----:B------:R-:W-:-:S06]  /*10620*/  UISETP.GE.AND UP0, UPT, UR7, UR4, UPT ;  /* 0x000000040700728c */ /* 0x000fcc000bf06270 */
[----:B------:R-:W-:-:S13]  /*10630*/  PLOP3.LUT P0, PT, PT, PT, UP0, 0x80, 0x0 ;  /* 0x000000000000781c */ /* 0x000fda0003f0f008 */
[----:B------:R-:W-:Y:S05]  /*10640*/  @!P0 BRA `(.L_x_227) ;  /* 0xffffff0800908947 */ /* 0x000fea000383ffff */
[----:B------:R-:W-:Y:S05]  /*10650*/  EXIT ;  /* 0x000000000000794d */ /* 0x000fea0003800000 */
.L_x_176:
[----:B------:R-:W-:-:S08]  /*10660*/  NOP ;  /* 0x0000000000007918 */ /* 0x000fd00000000000 */
[----:B0-----:R-:W0:-:S00]  /*10670*/  USETMAXREG.DEALLOC.CTAPOOL 0x28 ;  /* 0x00000028000079c8 */ /* 0x001e0000080e0500 */
[----:B0-----:R-:W-:Y:S01]  /*10680*/  LOP3.LUT R2, R2, 0x3, RZ, 0xc0, !PT ;  /* 0x0000000302027812 */ /* 0x001fe200078ec0ff */
[----:B------:R-:W-:Y:S01]  /*10690*/  IMAD.MOV.U32 R6, RZ, RZ, RZ ;  /* 0x000000ffff067224 */ /* 0x000fe200078e00ff */
[----:B------:R-:W-:-:S04]  /*106a0*/  LOP3.LUT R23, R23, 0xfffffeff, RZ, 0xc0, !PT ;  /* 0xfffffeff17177812 */ /* 0x000fc800078ec0ff */
[----:B------:R-:W0:Y:S02]  /*106b0*/  SHFL.IDX PT, R2, R2, RZ, 0x1f ;  /* 0x00001fff02027589 */ /* 0x000e2400000e0000 */
[----:B0-----:R-:W-:-:S13]  /*106c0*/  ISETP.NE.AND P0, PT, R2, RZ, PT ;  /* 0x000000ff0200720c */ /* 0x001fda0003f05270 */
[----:B------:R-:W-:Y:S01]  /*106d0*/  @P0 LOP3.LUT R23, R23, 0x100, RZ, 0xfc, !PT ;  /* 0x0000010017170812 */ /* 0x000fe200078efcff */
[----:B------:R-:W-:Y:S06]  /*106e0*/  @!P0 BRA `(.L_x_228) ;  /* 0x00000000001c8947 */ /* 0x000fec0003800000 */
[----:B------:R-:W0:Y:S08]  /*106f0*/  S2UR UR5, SR_CgaCtaId ;  /* 0x00000000000579c3 */ /* 0x000e300000008800 */
[----:B------:R-:W-:Y:S06]  /*10700*/  BAR.SYNC.DEFER_BLOCKING 0x5, 0x180 ;  /* 0x0146000000007b1d */ /* 0x000fec0000010000 */
[----:B------:R-:W-:-:S02]  /*10710*/  UMOV UR4, 0x400 ;  /* 0x0000040000047882 */ /* 0x000fc40000000000 */
[----:B0-----:R-:W-:-:S09]  /*10720*/  ULEA UR4, UR5, UR4, 0x18 ;  /* 0x0000000405047291 */ /* 0x001fd2000f8ec03f */
[----:B------:R-:W0:Y:S01]  /*10730*/  LDS.128 R16, [UR4+0x388d0] ;  /* 0x0388d004ff107984 */ /* 0x000e220008000c00 */
[----:B------:R-:W-:Y:S06]  /*10740*/  BAR.ARV 0x4, 0x180 ;  /* 0x0106000000007b1d */ /* 0x000fec0000002000 */
[----:B------:R-:W-:Y:S05]  /*10750*/  BRA `(.L_x_229) ;  /* 0x0000000800947947 */ /* 0x000fea0003800000 */
.L_x_228:
[----:B------:R-:W-:Y:S01]  /*10760*/  LOP3.LUT R7, R0, 0x1f, RZ, 0xc0, !PT ;  /* 0x0000001f00077812 */ /* 0x000fe200078ec0ff */
[----:B------:R-:W-:Y:S01]  /*10770*/  ULDC UR4, c[0x0][0xc3c] ;  /* 0x00030f0000047ab9 */ /* 0x000fe20000000800 */
[----:B------:R-:W-:Y:S01]  /*10780*/  IMAD.MOV.U32 R9, RZ, RZ, RZ ;  /* 0x000000ffff097224 */ /* 0x000fe200078e00ff */
[----:B------:R-:W0:Y:S01]  /*10790*/  S2UR UR6, SR_CTAID.X ;  /* 0x00000000000679c3 */ /* 0x000e220000002500 */
[----:B------:R-:W-:Y:S01]  /*107a0*/  ISETP.NE.AND P0, PT, R7, 0x1f, PT ;  /* 0x0000001f0700780c */ /* 0x000fe20003f05270 */
[----:B------:R-:W-:-:S03]  /*107b0*/  ULDC UR5, c[0x0][0xc38] ;  /* 0x00030e0000057ab9 */ /* 0x000fc60000000800 */
[----:B------:R-:W-:-:S13]  /*107c0*/  ISETP.GE.OR P1, PT, R7, UR4, !P0 ;  /* 0x0000000407007c0c */ /* 0x000fda000c726670 */
[----:B------:R-:W1:Y:S08]  /*107d0*/  @!P1 LDC.64 R4, c[0x0][0xc80] ;  /* 0x00032000ff049b82 */ /* 0x000e700000000a00 */
[----:B------:R-:W2:Y:S01]  /*107e0*/  @!P1 LDC.64 R2, c[0x0][0xc78] ;  /* 0x00031e00ff029b82 */ /* 0x000ea20000000a00 */
[----:B-1----:R-:W-:-:S05]  /*107f0*/  @!P1 IMAD.WIDE.U32 R4, R7, 0x4, R4 ;  /* 0x0000000407049825 */ /* 0x002fca00078e0004 */
[----:B------:R-:W3:Y:S01]  /*10800*/  @!P1 LDG.E R6, desc[UR36][R4.64] ;  /* 0x0000002404069981 */ /* 0x000ee2000c1e1900 */
[----:B--2---:R-:W-:-:S05]  /*10810*/  @!P1 IMAD.WIDE.U32 R2, R7, 0x4, R2 ;  /* 0x0000000407029825 */ /* 0x004fca00078e0002 */
[----:B------:R-:W3:Y:S01]  /*10820*/  @!P1 LDG.E R9, desc[UR36][R2.64] ;  /* 0x0000002402099981 */ /* 0x000ee2000c1e1900 */
[C---:B------:R-:W-:Y:S02]  /*10830*/  ISETP.NE.AND P1, PT, R7.reuse, RZ, PT ;  /* 0x000000ff0700720c */ /* 0x040fe40003f25270 */
[C---:B------:R-:W-:Y:S02]  /*10840*/  ISETP.GE.U32.AND P2, PT, R7.reuse, 0x2, PT ;  /* 0x000000020700780c */ /* 0x040fe40003f46070 */
[C---:B------:R-:W-:Y:S02]  /*10850*/  ISETP.GE.U32.AND P3, PT, R7.reuse, 0x4, PT ;  /* 0x000000040700780c */ /* 0x040fe40003f66070 */
[C---:B------:R-:W-:Y:S02]  /*10860*/  ISETP.GE.U32.AND P4, PT, R7.reuse, 0x8, PT ;  /* 0x000000080700780c */ /* 0x040fe40003f86070 */
[----:B------:R-:W-:Y:S01]  /*10870*/  ISETP.GE.U32.AND P5, PT, R7, 0x10, PT ;  /* 0x000000100700780c */ /* 0x000fe20003fa6070 */
[----:B------:R-:W-:Y:S01]  /*10880*/  UMOV UR4, URZ ;  /* 0x0000003f00047c82 */ /* 0x000fe20008000000 */
[----:B---3--:R-:W-:-:S05]  /*10890*/  IMAD R8, R6, R9, RZ ;  /* 0x0000000906087224 */ /* 0x008fca00078e02ff */
[----:B------:R-:W1:Y:S02]  /*108a0*/  SHFL.UP PT, R10, R8, 0x1, RZ ;  /* 0x04200000080a7989 */ /* 0x000e6400000e00ff */
[----:B-1----:R-:W-:-:S05]  /*108b0*/  SEL R11, R10, RZ, P1 ;  /* 0x000000ff0a0b7207 */ /* 0x002fca0000800000 */
[----:B------:R-:W-:-:S05]  /*108c0*/  IMAD.IADD R11, R8, 0x1, R11 ;  /* 0x00000001080b7824 */ /* 0x000fca00078e020b */
        /* <DEDUP_REMOVED lines=10> */
[----:B-1----:R-:W-:-:S04]  /*10970*/  SEL R5, R4, RZ, P5 ;  /* 0x000000ff04057207 */ /* 0x002fc80002800000 */
[----:B------:R-:W-:-:S05]  /*10980*/  IADD3 R5, R2, R5, RZ ;  /* 0x0000000502057210 */ /* 0x000fca0007ffe0ff */
[----:B------:R-:W1:Y:S02]  /*10990*/  SHFL.IDX PT, R8, R5, 0x1f, 0x1f ;  /* 0x03e01f0005087f89 */ /* 0x000e6400000e0000 */
[----:B-1----:R-:W-:-:S05]  /*109a0*/  IMAD R8, R8, UR5, RZ ;  /* 0x0000000508087c24 */ /* 0x002fca000f8e02ff */
[----:B0-----:R-:W-:Y:S01]  /*109b0*/  ISETP.GT.AND P6, PT, R8, UR6, PT ;  /* 0x0000000608007c0c */ /* 0x001fe2000bfc4270 */
[----:B------:R-:W-:-:S12]  /*109c0*/  IMAD.MOV.U32 R3, RZ, RZ, R8 ;  /* 0x000000ffff037224 */ /* 0x000fd800078e0008 */
[----:B------:R-:W-:Y:S05]  /*109d0*/  @P6 BRA `(.L_x_230) ;  /* 0x0000000000986947 */ /* 0x000fea0003800000 */
[----:B------:R-:W-:Y:S01]  /*109e0*/  IMAD.MOV.U32 R8, RZ, RZ, R3 ;  /* 0x000000ffff087224 */ /* 0x000fe200078e0003 */
[----:B------:R-:W-:Y:S01]  /*109f0*/  UMOV UR4, URZ ;  /* 0x0000003f00047c82 */ /* 0x000fe20008000000 */
[----:B------:R-:W-:-:S05]  /*10a00*/  ULDC UR5, c[0x0][0xc38] ;  /* 0x00030e0000057ab9 */ /* 0x000fca0000000800 */
.L_x_232:
[----:B------:R-:W0:Y:S01]  /*10a10*/  LDC R2, c[0x0][0xc3c] ;  /* 0x00030f00ff027b82 */ /* 0x000e220000000800 */
[----:B------:R-:W-:-:S06]  /*10a20*/  UIADD3 UR4, UR4, 0x1f, URZ ;  /* 0x0000001f04047890 */ /* 0x000fcc000fffe03f */
[----:B0-----:R-:W-:-:S13]  /*10a30*/  ISETP.LE.AND P6, PT, R2, UR4, PT ;  /* 0x0000000402007c0c */ /* 0x001fda000bfc3270 */
[----:B------:R-:W-:Y:S05]  /*10a40*/  @P6 BRA `(.L_x_231) ;  /* 0x0000000400ac6947 */ /* 0x000fea0003800000 */
[----:B------:R-:W-:Y:S02]  /*10a50*/  VIADD R9, R7, UR4 ;  /* 0x0000000407097c36 */ /* 0x000fe40008000000 */
[----:B------:R-:W-:-:S03]  /*10a60*/  IMAD.MOV.U32 R6, RZ, RZ, RZ ;  /* 0x000000ffff067224 */ /* 0x000fc600078e00ff */
[----:B------:R-:W-:-:S13]  /*10a70*/  ISETP.GE.OR P6, PT, R9, R2, !P0 ;  /* 0x000000020900720c */ /* 0x000fda00047c6670 */
[----:B------:R-:W0:Y:S08]  /*10a80*/  @!P6 LDC.64 R4, c[0x0][0xc80] ;  /* 0x00032000ff04eb82 */ /* 0x000e300000000a00 */
[----:B------:R-:W1:Y:S01]  /*10a90*/  @!P6 LDC.64 R2, c[0x0][0xc78] ;  /* 0x00031e00ff02eb82 */ /* 0x000e620000000a00 */
[----:B0-----:R-:W-:-:S05]  /*10aa0*/  @!P6 IMAD.WIDE R4, R9, 0x4, R4 ;  /* 0x000000040904e825 */ /* 0x001fca00078e0204 */
[----:B------:R-:W2:Y:S01]  /*10ab0*/  @!P6 LDG.E R6, desc[UR36][R4.64] ;  /* 0x000000240406e981 */ /* 0x000ea2000c1e1900 */
[----:B-1----:R-:W-:-:S04]  /*10ac0*/  @!P6 IMAD.WIDE R2, R9, 0x4, R2 ;  /* 0x000000040902e825 */ /* 0x002fc800078e0202 */
[----:B------:R-:W-:-:S06]  /*10ad0*/  IMAD.MOV.U32 R9, RZ, RZ, RZ ;  /* 0x000000ffff097224 */ /* 0x000fcc00078e00ff */
[----:B------:R-:W2:Y:S02]  /*10ae0*/  @!P6 LDG.E R9, desc[UR36][R2.64] ;  /* 0x000000240209e981 */ /* 0x000ea4000c1e1900 */
[----:B--2---:R-:W-:-:S05]  /*10af0*/  IMAD R13, R6, R9, RZ ;  /* 0x00000009060d7224 */ /* 0x004fca00078e02ff */
[----:B------:R-:W0:Y:S02]  /*10b00*/  SHFL.UP PT, R10, R13, 0x1, RZ ;  /* 0x042000000d0a7989 */ /* 0x000e2400000e00ff */
[----:B0-----:R-:W-:-:S05]  /*10b10*/  SEL R10, R10, RZ, P1 ;  /* 0x000000ff0a0a7207 */ /* 0x001fca0000800000 */
[----:B------:R-:W-:-:S05]  /*10b20*/  IMAD.IADD R10, R13, 0x1, R10 ;  /* 0x000000010d0a7824 */ /* 0x000fca00078e020a */
        /* <DEDUP_REMOVED lines=12> */
[----:B------:R-:W0:Y:S02]  /*10bf0*/  SHFL.IDX PT, R2, R5, 0x1f, 0x1f ;  /* 0x03e01f0005027f89 */ /* 0x000e2400000e0000 */
[----:B0-----:R-:W-:-:S04]  /*10c00*/  IMAD R3, R2, UR5, RZ ;  /* 0x0000000502037c24 */ /* 0x001fc8000f8e02ff */
[----:B------:R-:W-:-:S05]  /*10c10*/  IMAD.IADD R8, R3, 0x1, R8 ;  /* 0x0000000103087824 */ /* 0x000fca00078e0208 */
[----:B------:R-:W-:-:S13]  /*10c20*/  ISETP.GT.AND P6, PT, R8, UR6, PT ;  /* 0x0000000608007c0c */ /* 0x000fda000bfc4270 */
[----:B------:R-:W-:Y:S05]  /*10c30*/  @!P6 BRA `(.L_x_232) ;  /* 0xfffffffc0074e947 */ /* 0x000fea000383ffff */
.L_x_230:
[----:B------:R-:W-:Y:S02]  /*10c40*/  IMAD.IADD R11, R8, 0x1, -R3 ;  /* 0x00000001080b7824 */ /* 0x000fe400078e0a03 */
[----:B------:R-:W-:Y:S02]  /*10c50*/  IMAD.MOV.U32 R16, RZ, RZ, RZ ;  /* 0x000000ffff107224 */ /* 0x000fe400078e00ff */
[----:B------:R-:W-:-:S05]  /*10c60*/  IMAD R2, R5, UR5, R11 ;  /* 0x0000000505027c24 */ /* 0x000fca000f8e020b */
[----:B------:R-:W-:-:S13]  /*10c70*/  ISETP.GT.AND P0, PT, R2, UR6, PT ;  /* 0x0000000602007c0c */ /* 0x000fda000bf04270 */
[----:B------:R-:W-:-:S04]  /*10c80*/  VOTE.ANY R8, PT, !P0 ;  /* 0x0000000000087806 */ /* 0x000fc800040e0100 */
[----:B------:R-:W0:Y:S01]  /*10c90*/  POPC R19, R8 ;  /* 0x0000000800137309 */ /* 0x000e220000000000 */
[----:B------:R-:W-:Y:S01]  /*10ca0*/  ISETP.NE.AND P0, PT, R8, RZ, PT ;  /* 0x000000ff0800720c */ /* 0x000fe20003f05270 */
[----:B0-----:R-:W0:Y:S04]  /*10cb0*/  SHFL.IDX PT, R6, R6, R19, 0x1f ;  /* 0x00001f1306067589 */ /* 0x001e2800000e0000 */
[----:B------:R1:W2:Y:S01]  /*10cc0*/  SHFL.IDX PT, R9, R9, R19, 0x1f ;  /* 0x00001f1309097589 */ /* 0x0002a200000e0000 */
[----:B0-----:R-:W-:-:S04]  /*10cd0*/  IABS R4, R6 ;  /* 0x0000000600047213 */ /* 0x001fc80000000000 */
[----:B------:R-:W0:Y:S08]  /*10ce0*/  I2F.RP R10, R4 ;  /* 0x00000004000a7306 */ /* 0x000e300000209400 */
[----:B0-----:R-:W0:Y:S02]  /*10cf0*/  MUFU.RCP R10, R10 ;  /* 0x0000000a000a7308 */ /* 0x001e240000001000 */
[----:B0-----:R-:W-:-:S06]  /*10d00*/  VIADD R2, R10, 0xffffffe ;  /* 0x0ffffffe0a027836 */ /* 0x001fcc0000000000 */
[----:B------:R-:W0:Y:S02]  /*10d10*/  F2I.FTZ.U32.TRUNC.NTZ R3, R2 ;  /* 0x0000000200037305 */ /* 0x000e24000021f000 */
[----:B0-----:R-:W-:Y:S01]  /*10d20*/  IMAD.MOV R12, RZ, RZ, -R3 ;  /* 0x000000ffff0c7224 */ /* 0x001fe200078e0a03 */
[----:B-12---:R-:W-:Y:S06]  /*10d30*/  @!P0 BRA `(.L_x_233) ;  /* 0x0000000000088947 */ /* 0x006fec0003800000 */
[----:B------:R-:W-:-:S06]  /*10d40*/  IADD3 R16, R19, -0x1, RZ ;  /* 0xffffffff13107810 */ /* 0x000fcc0007ffe0ff */
[----:B------:R0:W1:Y:S02]  /*10d50*/  SHFL.IDX PT, R16, R5, R16, 0x1f ;  /* 0x00001f1005107589 */ /* 0x00006400000e0000 */
.L_x_233:
[----:B-1----:R-:W-:Y:S01]  /*10d60*/  IMAD R16, R16, UR5, R11 ;  /* 0x0000000510107c24 */ /* 0x002fe2000f8e020b */
[----:B0-----:R-:W-:Y:S01]  /*10d70*/  IABS R5, R9 ;  /* 0x0000000900057213 */ /* 0x001fe20000000000 */
[----:B------:R-:W-:Y:S01]  /*10d80*/  IMAD.MOV.U32 R11, RZ, RZ, R12 ;  /* 0x000000ffff0b7224 */ /* 0x000fe200078e000c */
[----:B------:R-:W-:Y:S01]  /*10d90*/  IABS R12, R6 ;  /* 0x00000006000c7213 */ /* 0x000fe20000000000 */
[----:B------:R-:W-:Y:S01]  /*10da0*/  IMAD.MOV.U32 R2, RZ, RZ, RZ ;  /* 0x000000ffff027224 */ /* 0x000fe200078e00ff */
[----:B------:R-:W-:Y:S01]  /*10db0*/  IADD3 R17, -R16, UR6, RZ ;  /* 0x0000000610117c10 */ /* 0x000fe2000fffe1ff */
[----:B------:R-:W-:Y:S01]  /*10dc0*/  IMAD R11, R11, R4, RZ ;  /* 0x000000040b0b7224 */ /* 0x000fe200078e02ff */
[----:B------:R-:W0:Y:S01]  /*10dd0*/  I2F.RP R8, R5 ;  /* 0x0000000500087306 */ /* 0x000e220000209400 */
[----:B------:R-:W-:Y:S01]  /*10de0*/  IMAD.MOV R12, RZ, RZ, -R12 ;  /* 0x000000ffff0c7224 */ /* 0x000fe200078e0a0c */
[----:B------:R-:W-:Y:S01]  /*10df0*/  IABS R10, R17 ;  /* 0x00000011000a7213 */ /* 0x000fe20000000000 */
[----:B------:R-:W-:-:S04]  /*10e00*/  IMAD.HI.U32 R2, R3, R11, R2 ;  /* 0x0000000b03027227 */ /* 0x000fc800078e0002 */
[----:B------:R-:W-:Y:S02]  /*10e10*/  IMAD.MOV.U32 R3, RZ, RZ, R10 ;  /* 0x000000ffff037224 */ /* 0x000fe400078e000a */
[----:B------:R-:W-:Y:S02]  /*10e20*/  IMAD.MOV.U32 R10, RZ, RZ, R12 ;  /* 0x000000ffff0a7224 */ /* 0x000fe400078e000c */
[----:B------:R-:W-:-:S04]  /*10e30*/  IMAD.HI.U32 R2, R2, R3, RZ ;  /* 0x0000000302027227 */ /* 0x000fc800078e00ff */
[----:B------:R-:W-:Y:S01]  /*10e40*/  IMAD R3, R2, R10, R3 ;  /* 0x0000000a02037224 */ /* 0x000fe200078e0203 */
[----:B0-----:R-:W0:Y:S01]  /*10e50*/  MUFU.RCP R8, R8 ;  /* 0x0000000800087308 */ /* 0x001e220000001000 */
[----:B------:R-:W-:-:S03]  /*10e60*/  VIADD R19, R19, UR4 ;  /* 0x0000000413137c36 */ /* 0x000fc60008000000 */
[----:B------:R-:W-:-:S13]  /*10e70*/  ISETP.GT.U32.AND P1, PT, R4, R3, PT ;  /* 0x000000030400720c */ /* 0x000fda0003f24070 */
[----:B------:R-:W-:Y:S02]  /*10e80*/  @!P1 IMAD.IADD R3, R3, 0x1, -R4 ;  /* 0x0000000103039824 */ /* 0x000fe400078e0a04 */
[----:B0-----:R-:W-:Y:S02]  /*10e90*/  VIADD R10, R8, 0xffffffe ;  /* 0x0ffffffe080a7836 */ /* 0x001fe40000000000 */
[----:B------:R-:W-:Y:S01]  /*10ea0*/  @!P1 VIADD R2, R2, 0x1 ;  /* 0x0000000102029836 */ /* 0x000fe20000000000 */
[----:B------:R-:W-:Y:S02]  /*10eb0*/  ISETP.GE.U32.AND P0, PT, R3, R4, PT ;  /* 0x000000040300720c */ /* 0x000fe40003f06070 */
[----:B------:R-:W-:Y:S01]  /*10ec0*/  LOP3.LUT R4, R17, R6, RZ, 0x3c, !PT ;  /* 0x0000000611047212 */ /* 0x000fe200078e3cff */
[----:B------:R0:W1:Y:S01]  /*10ed0*/  F2I.FTZ.U32.TRUNC.NTZ R3, R10 ;  /* 0x0000000a00037305 */ /* 0x000062000021f000 */
[----:B------:R-:W-:Y:S02]  /*10ee0*/  ISETP.NE.AND P1, PT, R6, RZ, PT ;  /* 0x000000ff0600720c */ /* 0x000fe40003f25270 */
[----:B------:R-:W-:-:S02]  /*10ef0*/  ISETP.GE.AND P2, PT, R4, RZ, PT ;  /* 0x000000ff0400720c */ /* 0x000fc40003f46270 */
[----:B0-----:R-:W-:-:S05]  /*10f00*/  IABS R10, R9 ;  /* 0x00000009000a7213 */ /* 0x001fca0000000000 */
[----:B------:R-:W-:-:S04]  /*10f10*/  @P0 VIADD R2, R2, 0x1 ;  /* 0x0000000102020836 */ /* 0x000fc80000000000 */
[----:B------:R-:W-:Y:S02]  /*10f20*/  IMAD.MOV.U32 R8, RZ, RZ, R2 ;  /* 0x000000ffff087224 */ /* 0x000fe400078e0002 */
[----:B-1----:R-:W-:Y:S02]  /*10f30*/  IMAD.MOV R2, RZ, RZ, -R3 ;  /* 0x000000ffff027224 */ /* 0x002fe400078e0a03 */
[----:B------:R-:W-:Y:S01]  /*10f40*/  @!P2 IMAD.MOV R8, RZ, RZ, -R8 ;  /* 0x000000ffff08a224 */ /* 0x000fe200078e0a08 */
[----:B------:R-:W-:Y:S01]  /*10f50*/  @!P1 LOP3.LUT R8, RZ, R6, RZ, 0x33, !PT ;  /* 0x00000006ff089212 */ /* 0x000fe200078e33ff */
[----:B------:R-:W-:Y:S02]  /*10f60*/  IMAD R11, R2, R5, RZ ;  /* 0x00000005020b7224 */ /* 0x000fe400078e02ff */
[----:B------:R-:W-:Y:S01]  /*10f70*/  IMAD.MOV.U32 R2, RZ, RZ, RZ ;  /* 0x000000ffff027224 */ /* 0x000fe200078e00ff */
[----:B------:R-:W-:Y:S01]  /*10f80*/  IABS R4, R8 ;  /* 0x0000000800047213 */ /* 0x000fe20000000000 */
[----:B------:R-:W-:-:S02]  /*10f90*/  IMAD.MOV R10, RZ, RZ, -R10 ;  /* 0x000000ffff0a7224 */ /* 0x000fc400078e0a0a */
[----:B------:R-:W-:-:S04]  /*10fa0*/  IMAD.HI.U32 R2, R3, R11, R2 ;  /* 0x0000000b03027227 */ /* 0x000fc800078e0002 */
[----:B------:R-:W-:Y:S01]  /*10fb0*/  IMAD.MOV.U32 R3, RZ, RZ, R4 ;  /* 0x000000ffff037224 */ /* 0x000fe200078e0004 */
[----:B------:R-:W-:Y:S01]  /*10fc0*/  MOV R4, R10 ;  /* 0x0000000a00047202 */ /* 0x000fe20000000f00 */
[----:B------:R-:W-:Y:S02]  /*10fd0*/  IMAD R6, R6, R8, RZ ;  /* 0x0000000806067224 */ /* 0x000fe400078e02ff */
[----:B------:R-:W-:-:S04]  /*10fe0*/  IMAD.HI.U32 R2, R2, R3, RZ ;  /* 0x0000000302027227 */ /* 0x000fc800078e00ff */
[----:B------:R-:W-:Y:S01]  /*10ff0*/  IMAD R4, R2, R4, R3 ;  /* 0x0000000402047224 */ /* 0x000fe200078e0203 */
[----:B------:R-:W-:Y:S01]  /*11000*/  LOP3.LUT R3, R8, R9, RZ, 0x3c, !PT ;  /* 0x0000000908037212 */ /* 0x000fe200078e3cff */
[----:B------:R-:W-:-:S03]  /*11010*/  IMAD.IADD R17, R17, 0x1, -R6 ;  /* 0x0000000111117824 */ /* 0x000fc600078e0a06 */
[----:B------:R-:W-:Y:S02]  /*11020*/  ISETP.GT.U32.AND P1, PT, R5, R4, PT ;  /* 0x000000040500720c */ /* 0x000fe40003f24070 */
[----:B------:R-:W-:-:S11]  /*11030*/  ISETP.GE.AND P2, PT, R3, RZ, PT ;  /* 0x000000ff0300720c */ /* 0x000fd60003f46270 */
[----:B------:R-:W-:Y:S02]  /*11040*/  @!P1 IMAD.IADD R4, R4, 0x1, -R5 ;  /* 0x0000000104049824 */ /* 0x000fe400078e0a05 */
[----:B------:R-:W-:Y:S01]  /*11050*/  @!P1 VIADD R2, R2, 0x1 ;  /* 0x0000000102029836 */ /* 0x000fe20000000000 */
[----:B------:R-:W-:Y:S02]  /*11060*/  ISETP.NE.AND P1, PT, R9, RZ, PT ;  /* 0x000000ff0900720c */ /* 0x000fe40003f25270 */
[----:B------:R-:W-:-:S13]  /*11070*/  ISETP.GE.U32.AND P0, PT, R4, R5, PT ;  /* 0x000000050400720c */ /* 0x000fda0003f06070 */
[----:B------:R-:W-:-:S04]  /*11080*/  @P0 VIADD R2, R2, 0x1 ;  /* 0x0000000102020836 */ /* 0x000fc80000000000 */
[----:B------:R-:W-:Y:S01]  /*11090*/  @!P2 IMAD.MOV R2, RZ, RZ, -R2 ;  /* 0x000000ffff02a224 */ /* 0x000fe200078e0a02 */
[----:B------:R-:W-:-:S05]  /*110a0*/  @!P1 LOP3.LUT R2, RZ, R9, RZ, 0x33, !PT ;  /* 0x00000009ff029212 */ /* 0x000fca00078e33ff */
[----:B------:R-:W-:-:S04]  /*110b0*/  IMAD.MOV R18, RZ, RZ, -R2 ;  /* 0x000000ffff127224 */ /* 0x000fc800078e0a02 */
[C---:B------:R-:W-:Y:S02]  /*110c0*/  IMAD R18, R9.reuse, R18, R8 ;  /* 0x0000001209127224 */ /* 0x040fe400078e0208 */
[----:B------:R-:W-:-:S04]  /*110d0*/  IMAD R9, R9, 0x1000000, R2 ;  /* 0x0100000009097824 */ /* 0x000fc800078e0202 */
[----:B------:R-:W-:Y:S01]  /*110e0*/  IMAD R18, R18, 0x10000, R9 ;  /* 0x0001000012127824 */ /* 0x000fe200078e0209 */
[----:B------:R-:W-:Y:S06]  /*110f0*/  BRA `(.L_x_234) ;  /* 0x0000000000147947 */ /* 0x000fec0003800000 */
.L_x_231:
[----:B------:R-:W-:Y:S01]  /*11100*/  ULDC UR4, c[0x0][0xc3c] ;  /* 0x00030f0000047ab9 */ /* 0x000fe20000000800 */
[----:B------:R-:W-:Y:S02]  /*11110*/  IMAD.MOV.U32 R17, RZ, RZ, RZ ;  /* 0x000000ffff117224 */ /* 0x000fe400078e00ff */
[----:B------:R-:W-:Y:S02]  /*11120*/  IMAD.U32 R16, RZ, RZ, UR6 ;  /* 0x00000006ff107e24 */ /* 0x000fe4000f8e00ff */
[----:B------:R-:W-:Y:S02]  /*11130*/  IMAD.MOV.U32 R18, RZ, RZ, RZ ;  /* 0x000000ffff127224 */ /* 0x000fe400078e00ff */
[----:B------:R-:W-:-:S07]  /*11140*/  IMAD.U32 R19, RZ, RZ, UR4 ;  /* 0x00000004ff137e24 */ /* 0x000fce000f8e00ff */
.L_x_234:
[----:B------:R-:W-:-:S13]  /*11150*/  ISETP.NE.AND P0, PT, R7, RZ, PT ;  /* 0x000000ff0700720c */ /* 0x000fda0003f05270 */
[----:B------:R-:W0:Y:S01]  /*11160*/  @!P0 S2R R3, SR_CgaCtaId ;  /* 0x0000000000038919 */ /* 0x000e220000008800 */
[----:B------:R-:W-:-:S04]  /*11170*/  @!P0 MOV R2, 0x400 ;  /* 0x0000040000028802 */ /* 0x000fc80000000f00 */
[----:B0-----:R-:W-:-:S05]  /*11180*/  @!P0 LEA R2, R3, R2, 0x18 ;  /* 0x0000000203028211 */ /* 0x001fca00078ec0ff */
[----:B------:R1:W-:Y:S01]  /*11190*/  @!P0 STS.128 [R2+0x388d0], R16 ;  /* 0x0388d01002008388 */ /* 0x0003e20000000c00 */
[----:B------:R-:W-:Y:S06]  /*111a0*/  BAR.ARV 0x5, 0x180 ;  /* 0x0146000000007b1d */ /* 0x000fec0000002000 */
.L_x_229:
[----:B------:R2:W-:Y:S01]  /*111b0*/  STL [R1+0x28], RZ ;  /* 0x000028ff01007387 */ /* 0x0005e20000100800 */
[----:B------:R-:W-:Y:S01]  /*111c0*/  ULDC UR4, c[0x0][0xc3c] ;  /* 0x00030f0000047ab9 */ /* 0x000fe20000000800 */
[----:B------:R-:W-:Y:S01]  /*111d0*/  IMAD.MOV.U32 R28, RZ, RZ, 0x1 ;  /* 0x00000001ff1c7424 */ /* 0x000fe200078e00ff */
[----:B0-----:R-:W-:Y:S01]  /*111e0*/  ISETP.GE.AND P0, PT, R19, UR4, PT ;  /* 0x0000000413007c0c */ /* 0x001fe2000bf06270 */
[----:B------:R-:W-:-:S12]  /*111f0*/  IMAD.MOV.U32 R27, RZ, RZ, RZ ;  /* 0x000000ffff1b7224 */ /* 0x000fd800078e00ff */
[----:B--2---:R-:W-:Y:S05]  /*11200*/  @P0 BRA `(.L_x_235) ;  /* 0x0000004c00140947 */ /* 0x004fea0003800000 */
[----:B-1----:R-:W2:Y:S01]  /*11210*/  LDL R2, [R1+0x50] ;  /* 0x0000500001027983 */ /* 0x002ea20000100800 */
[----:B------:R-:W0:Y:S01]  /*11220*/  S2UR UR5, SR_CgaCtaId ;  /* 0x00000000000579c3 */ /* 0x000e220000008800 */
[----:B------:R-:W-:Y:S01]  /*11230*/  SHF.L.U32 R32, R0, 0x3, RZ ;  /* 0x0000000300207819 */ /* 0x000fe200000006ff */
[----:B------:R-:W-:Y:S01]  /*11240*/  BSSY B8, `(.L_x_235) ;  /* 0x00004c1000087945 */ /* 0x000fe20003800000 */
[----:B------:R1:W-:Y:S01]  /*11250*/  STL [R1+0x28], RZ ;  /* 0x000028ff01007387 */ /* 0x0003e20000100800 */
[----:B------:R-:W-:Y:S01]  /*11260*/  IMAD.MOV.U32 R28, RZ, RZ, 0x1 ;  /* 0x00000001ff1c7424 */ /* 0x000fe200078e00ff */
[----:B------:R-:W-:Y:S01]  /*11270*/  LOP3.LUT R3, R32, 0x1f8, RZ, 0xc0, !PT ;  /* 0x000001f820037812 */ /* 0x000fe200078ec0ff */
[----:B------:R-:W-:Y:S01]  /*11280*/  IMAD.MOV.U32 R27, RZ, RZ, RZ ;  /* 0x000000ffff1b7224 */ /* 0x000fe200078e00ff */
[----:B------:R-:W-:Y:S02]  /*11290*/  ULDC UR39, c[0x0][0xc] ;  /* 0x0000030000277ab9 */ /* 0x000fe40000000800 */
[----:B------:R-:W-:-:S04]  /*112a0*/  LOP3.LUT R3, R3, 0x38, R0, 0x78, !PT ;  /* 0x0000003803037812 */ /* 0x000fc800078e7800 */
[----:B------:R-:W-:Y:S02]  /*112b0*/  LOP3.LUT R31, R3, 0x200, R32, 0xf8, !PT ;  /* 0x00000200031f7812 */ /* 0x000fe400078ef820 */
[----:B------:R-:W-:-:S04]  /*112c0*/  LOP3.LUT R32, R32, 0x38, RZ, 0xc0, !PT ;  /* 0x0000003820207812 */ /* 0x000fc800078ec0ff */
[C---:B------:R-:W-:Y:S02]  /*112d0*/  LOP3.LUT R37, R32.reuse, 0x40, RZ, 0xfc, !PT ;  /* 0x0000004020257812 */ /* 0x040fe400078efcff */
[C---:B------:R-:W-:Y:S02]  /*112e0*/  LOP3.LUT R36, R32.reuse, 0x80, RZ, 0xfc, !PT ;  /* 0x0000008020247812 */ /* 0x040fe400078efcff */
[----:B------:R-:W-:Y:S02]  /*112f0*/  LOP3.LUT R34, R32, 0xc0, RZ, 0xfc, !PT ;  /* 0x000000c020227812 */ /* 0x000fe400078efcff */
[----:B--2---:R-:W-:Y:S02]  /*11300*/  R2UR UR4, R2 ;  /* 0x00000000020472ca */ /* 0x004fe400000e0000 */
[C---:B------:R-:W-:Y:S01]  /*11310*/  LOP3.LUT R2, R0.reuse, 0x7f, RZ, 0xc0, !PT ;  /* 0x0000007f00027812 */ /* 0x040fe200078ec0ff */
[----:B------:R-:W-:-:S03]  /*11320*/  IMAD.SHL.U32 R0, R0, 0x10, RZ ;  /* 0x0000001000007824 */ /* 0x000fc600078e00ff */
[----:B------:R-:W-:-:S04]  /*11330*/  SHF.R.U32.HI R2, RZ, 0x3, R2 ;  /* 0x00000003ff027819 */ /* 0x000fc80000011602 */
[----:B------:R-:W-:-:S03]  /*11340*/  LOP3.LUT R0, R2, 0x70, R0, 0xf8, !PT ;  /* 0x0000007002007812 */ /* 0x000fc600078ef800 */
[----:B------:R-:W-:-:S03]  /*11350*/  ULOP3.LUT UR38, UR4, 0x2, URZ, 0xfc, !UPT ;  /* 0x0000000204267892 */ /* 0x000fc6000f8efc3f */
[----:B------:R-:W-:Y:S02]  /*11360*/  UMOV UR4, 0x400 ;  /* 0x0000040000047882 */ /* 0x000fe40000000000 */
[----:B0-----:R-:W-:-:S06]  /*11370*/  ULEA UR4, UR5, UR4, 0x18 ;  /* 0x0000000405047291 */ /* 0x001fcc000f8ec03f */
[----:B------:R-:W-:-:S04]  /*11380*/  IMAD.U32 R22, RZ, RZ, UR4 ;  /* 0x00000004ff167e24 */ /* 0x000fc8000f8e00ff */
[----:B-1----:R-:W-:-:S07]  /*11390*/  IMAD R33, R31, 0x2, R22 ;  /* 0x000000021f217824 */ /* 0x002fce00078e0216 */
.L_x_300:
[----:B0-----:R-:W0:Y:S02]  /*113a0*/  LDC.64 R2, c[0x0][0xc88] ;  /* 0x00032200ff027b82 */ /* 0x001e240000000a00 */
[----:B0-----:R-:W-:-:S05]  /*113b0*/  IMAD.WIDE R2, R19, 0x4, R2 ;  /* 0x0000000413027825 */ /* 0x001fca00078e0202 */
[----:B--2---:R-:W2:Y:S01]  /*113c0*/  LDG.E R29, desc[UR36][R2.64] ;  /* 0x00000024021d7981 */ /* 0x004ea2000c1e1900 */
[----:B------:R-:W-:Y:S05]  /*113d0*/  YIELD ;  /* 0x0000000000007946 */ /* 0x000fea0003800000 */
[----:B------:R-:W-:Y:S01]  /*113e0*/  ULDC.64 UR4, c[0x0][0xa28] ;  /* 0x00028a0000047ab9 */ /* 0x000fe20000000a00 */
[----:B------:R-:W-:Y:S01]  /*113f0*/  IMAD.MOV.U32 R6, RZ, RZ, RZ ;  /* 0x000000ffff067224 */ /* 0x000fe200078e00ff */
[----:B------:R-:W-:Y:S01]  /*11400*/  ISETP.NE.U32.AND P0, PT, RZ, UR4, PT ;  /* 0x00000004ff007c0c */ /* 0x000fe2000bf05070 */
[----:B------:R-:W-:-:S03]  /*11410*/  ULDC.64 UR6, c[0x0][0xa18] ;  /* 0x0002860000067ab9 */ /* 0x000fc60000000a00 */
[----:B------:R-:W-:Y:S01]  /*11420*/  ISETP.NE.AND.EX P0, PT, RZ, UR5, PT, P0 ;  /* 0x00000005ff007c0c */ /* 0x000fe2000bf05300 */
[----:B------:R-:W-:Y:S01]  /*11430*/  IMAD.MOV.U32 R35, RZ, RZ, RZ ;  /* 0x000000ffff237224 */ /* 0x000fe200078e00ff */
[----:B--2---:R-:W-:-:S11]  /*11440*/  SHF.R.S32.HI R0, RZ, 0x1f, R29 ;  /* 0x0000001fff007819 */ /* 0x004fd6000001141d */
[C---:B------:R-:W-:Y:S01]  /*11450*/  @P0 LEA R2, P1, R29.reuse, UR4, 0x2 ;  /* 0x000000041d020c11 */ /* 0x040fe2000f8210ff */
[C---:B------:R-:W-:Y:S01]  /*11460*/  IMAD.SHL.U32 R24, R29.reuse, 0x4, RZ ;  /* 0x000000041d187824 */ /* 0x040fe200078e00ff */
[C-C-:B------:R-:W-:Y:S01]  /*11470*/  SHF.L.U64.HI R25, R29.reuse, 0x2, R0.reuse ;  /* 0x000000021d197819 */ /* 0x140fe20000010200 */
[----:B------:R0:W-:Y:S01]  /*11480*/  STL [R1+0x10], R0 ;  /* 0x0000100001007387 */ /* 0x0001e20000100800 */
[----:B------:R-:W-:Y:S01]  /*11490*/  @P0 LEA.HI.X R3, R29, UR5, R0, 0x2, P1 ;  /* 0x000000051d030c11 */ /* 0x000fe200088f1400 */
[----:B------:R-:W-:-:S04]  /*114a0*/  ULDC.64 UR4, c[0x0][0xa00] ;  /* 0x0002800000047ab9 */ /* 0x000fc80000000a00 */
[----:B------:R1:W2:Y:S01]  /*114b0*/  @P0 LDG.E R6, desc[UR36][R2.64] ;  /* 0x0000002402060981 */ /* 0x0002a2000c1e1900 */
[----:B------:R-:W-:Y:S02]  /*114c0*/  ISETP.NE.U32.AND P0, PT, RZ, UR4, PT ;  /* 0x00000004ff007c0c */ /* 0x000fe4000bf05070 */
[----:B------:R-:W-:Y:S02]  /*114d0*/  LOP3.LUT R23, R23, 0xffffff7f, RZ, 0xc0, !PT ;  /* 0xffffff7f17177812 */ /* 0x000fe400078ec0ff */
[----:B------:R-:W-:Y:S02]  /*114e0*/  ISETP.NE.AND.EX P2, PT, RZ, UR5, PT, P0 ;  /* 0x00000005ff007c0c */ /* 0x000fe4000bf45300 */
[----:B------:R-:W-:Y:S02]  /*114f0*/  ISETP.NE.U32.AND P0, PT, RZ, UR6, PT ;  /* 0x00000006ff007c0c */ /* 0x000fe4000bf05070 */
[----:B-1----:R-:W-:Y:S02]  /*11500*/  IADD3 R2, P1, R24, UR4, RZ ;  /* 0x0000000418027c10 */ /* 0x002fe4000ff3e0ff */
[----:B------:R-:W-:-:S02]  /*11510*/  ISETP.NE.AND.EX P0, PT, RZ, UR7, PT, P0 ;  /* 0x00000007ff007c0c */ /* 0x000fc4000bf05300 */
[----:B------:R-:W-:Y:S01]  /*11520*/  IADD3.X R3, R25, UR5, RZ, P1, !PT ;  /* 0x0000000519037c10 */ /* 0x000fe20008ffe4ff */
[----:B------:R-:W-:-:S04]  /*11530*/  ULDC.64 UR4, c[0x0][0x418] ;  /* 0x0001060000047ab9 */ /* 0x000fc80000000a00 */
[----:B------:R-:W-:Y:S01]  /*11540*/  @P2 LOP3.LUT R23, R23, 0x80, RZ, 0xfc, !PT ;  /* 0x0000008017172812 */ /* 0x000fe200078efcff */
[----:B------:R1:W5:Y:S05]  /*11550*/  @P2 LDG.E R35, desc[UR36][R2.64] ;  /* 0x0000002402232981 */ /* 0x00036a000c1e1900 */
[----:B------:R-:W-:-:S04]  /*11560*/  @P0 IADD3 R4, P1, R24, UR6, RZ ;  /* 0x0000000618040c10 */ /* 0x000fc8000ff3e0ff */
[----:B------:R-:W-:-:S05]  /*11570*/  @P0 IADD3.X R5, R25, UR7, RZ, P1, !PT ;  /* 0x0000000719050c10 */ /* 0x000fca0008ffe4ff */
[----:B------:R-:W3:Y:S01]  /*11580*/  @P0 LDG.E R4, desc[UR36][R4.64] ;  /* 0x0000002404040981 */ /* 0x000ee2000c1e1900 */
[----:B------:R-:W-:-:S03]  /*11590*/  UISETP.NE.U32.AND UP0, UPT, UR4, URZ, UPT ;  /* 0x0000003f0400728c */ /* 0x000fc6000bf05070 */
[----:B------:R-:W-:Y:S01]  /*115a0*/  ULDC UR4, c[0x0][0x424] ;  /* 0x0001090000047ab9 */ /* 0x000fe20000000800 */
[----:B------:R-:W-:-:S03]  /*115b0*/  UISETP.NE.AND.EX UP0, UPT, UR5, URZ, UPT, UP0 ;  /* 0x0000003f0500728c */ /* 0x000fc6000bf05300 */
[----:B------:R-:W-:Y:S01]  /*115c0*/  ULDC UR5, c[0x0][0x2f0] ;  /* 0x0000bc0000057ab9 */ /* 0x000fe20000000800 */
[----:B------:R-:W-:-:S04]  /*115d0*/  USEL UR4, UR4, 0x1, UP0 ;  /* 0x0000000104047887 */ /* 0x000fc80008000000 */
[----:B------:R-:W-:-:S06]  /*115e0*/  UIMAD UR4, UR4, UR5, URZ ;  /* 0x00000005040472a4 */ /* 0x000fcc000f8e023f */
[----:B0-----:R-:W-:Y:S01]  /*115f0*/  IMAD.U32 R0, RZ, RZ, UR4 ;  /* 0x00000004ff007e24 */ /* 0x001fe2000f8e00ff */
[----:B--2---:R1:W-:Y:S04]  /*11600*/  STL [R1+0x8], R6 ;  /* 0x0000080601007387 */ /* 0x0043e80000100800 */
[----:B---3--:R1:W-:Y:S01]  /*11610*/  @P0 STL [R1+0x20], R4 ;  /* 0x0000200401000387 */ /* 0x0083e20000100800 */
[----:B------:R-:W-:Y:S05]  /*11620*/  @P0 BRA `(.L_x_236) ;  /* 0x0000000000200947 */ /* 0x000fea0003800000 */
[----:B------:R-:W-:Y:S02]  /*11630*/  ULDC UR4, c[0x0][0x288] ;  /* 0x0000a20000047ab9 */ /* 0x000fe40000000800 */
[----:B-1----:R-:W-:-:S05]  /*11640*/  IMAD.U32 R4, RZ, RZ, UR4 ;  /* 0x00000004ff047e24 */ /* 0x002fca000f8e00ff */
[----:B------:R0:W-:Y:S01]  /*11650*/  STL [R1+0x20], R4 ;  /* 0x0000200401007387 */ /* 0x0001e20000100800 */
[----:B------:R-:W-:Y:S05]  /*11660*/  @!P2 BRA `(.L_x_236) ;  /* 0x000000000010a947 */ /* 0x000fea0003800000 */
[----:B------:R-:W2:Y:S04]  /*11670*/  LDG.E R5, desc[UR36][R2.64] ;  /* 0x0000002402057981 */ /* 0x000ea8000c1e1900 */
[----:B0-----:R-:W2:Y:S02]  /*11680*/  LDG.E R4, desc[UR36][R2.64+0x4] ;  /* 0x0000042402047981 */ /* 0x001ea4000c1e1900 */
[----:B--2---:R-:W-:-:S05]  /*11690*/  IMAD.IADD R2, R4, 0x1, -R5 ;  /* 0x0000000104027824 */ /* 0x004fca00078e0a05 */
[----:B------:R2:W-:Y:S02]  /*116a0*/  STL [R1+0x20], R2 ;  /* 0x0000200201007387 */ /* 0x0005e40000100800 */
.L_x_236:
[----:B------:R-:W-:Y:S01]  /*116b0*/  ULDC.64 UR4, c[0x0][0xa20] ;  /* 0x0002880000047ab9 */ /* 0x000fe20000000a00 */
[----:B------:R-:W-:Y:S01]  /*116c0*/  IMAD.MOV.U32 R30, RZ, RZ, R29 ;  /* 0x000000ffff1e7224 */ /* 0x000fe200078e001d */
[----:B------:R-:W-:-:S04]  /*116d0*/  ISETP.NE.U32.AND P0, PT, RZ, UR4, PT ;  /* 0x00000004ff007c0c */ /* 0x000fc8000bf05070 */
[----:B------:R-:W-:-:S13]  /*116e0*/  ISETP.NE.AND.EX P0, PT, RZ, UR5, PT, P0 ;  /* 0x00000005ff007c0c */ /* 0x000fda000bf05300 */
[----:B------:R-:W-:Y:S05]  /*116f0*/  @!P0 BRA `(.L_x_237) ;  /* 0x0000000000108947 */ /* 0x000fea0003800000 */
[----:B-12---:R-:W-:-:S04]  /*11700*/  IADD3 R2, P0, R24, UR4, RZ ;  /* 0x0000000418027c10 */ /* 0x006fc8000ff1e0ff */
[----:B------:R-:W-:-:S05]  /*11710*/  IADD3.X R3, R25, UR5, RZ, P0, !PT ;  /* 0x0000000519037c10 */ /* 0x000fca00087fe4ff */
[----:B------:R1:W5:Y:S01]  /*11720*/  LDG.E R0, desc[UR36][R2.64] ;  /* 0x0000002402007981 */ /* 0x000362000c1e1900 */
[----:B------:R-:W-:Y:S05]  /*11730*/  BRA `(.L_x_238) ;  /* 0x0000000000247947 */ /* 0x000fea0003800000 */
.L_x_237:
[----:B------:R-:W-:Y:S02]  /*11740*/  ULDC.64 UR4, c[0x0][0xa08] ;  /* 0x0002820000047ab9 */ /* 0x000fe40000000a00 */
[----:B------:R-:W-:-:S04]  /*11750*/  ISETP.NE.U32.AND P0, PT, RZ, UR4, PT ;  /* 0x00000004ff007c0c */ /* 0x000fc8000bf05070 */
[----:B------:R-:W-:-:S13]  /*11760*/  ISETP.NE.AND.EX P0, PT, RZ, UR5, PT, P0 ;  /* 0x00000005ff007c0c */ /* 0x000fda000bf05300 */
[----:B------:R-:W-:Y:S05]  /*11770*/  @!P0 BRA `(.L_x_238) ;  /* 0x0000000000148947 */ /* 0x000fea0003800000 */
[----:B-12---:R-:W1:Y:S02]  /*11780*/  LDC.64 R2, c[0x0][0xa08] ;  /* 0x00028200ff027b82 */ /* 0x006e640000000a00 */
[----:B-1----:R-:W-:-:S05]  /*11790*/  IMAD.WIDE R2, R30, 0x4, R2 ;  /* 0x000000041e027825 */ /* 0x002fca00078e0202 */
[----:B------:R-:W2:Y:S04]  /*117a0*/  LDG.E R0, desc[UR36][R2.64] ;  /* 0x0000002402007981 */ /* 0x000ea8000c1e1900 */
[----:B------:R-:W2:Y:S02]  /*117b0*/  LDG.E R5, desc[UR36][R2.64+0x4] ;  /* 0x0000042402057981 */ /* 0x000ea4000c1e1900 */
[----:B--2---:R-:W-:-:S07]  /*117c0*/  IMAD.IADD R0, R5, 0x1, -R0 ;  /* 0x0000000105007824 */ /* 0x004fce00078e0a00 */
.L_x_238:
[----:B01---5:R-:W-:Y:S01]  /*117d0*/  IMAD.IADD R4, R0, 0x1, -R6 ;  /* 0x0000000100047824 */ /* 0x023fe200078e0a06 */
[----:B------:R-:W-:Y:S01]  /*117e0*/  LOP3.LUT R0, R18, 0xff000000, RZ, 0xc0, !PT ;  /* 0xff00000012007812 */ /* 0x000fe200078ec0ff */
[----:B------:R-:W-:Y:S02]  /*117f0*/  BSSY B0, `(.L_x_239) ;  /* 0x0000029000007945 */ /* 0x000fe40003800000 */
[C---:B--2---:R-:W-:Y:S01]  /*11800*/  VIADD R2, R4.reuse, 0x4f ;  /* 0x0000004f04027836 */ /* 0x044fe20000000000 */
[----:B------:R-:W-:Y:S01]  /*11810*/  ISETP.GE.AND P0, PT, R4, 0x1, PT ;  /* 0x000000010400780c */ /* 0x000fe20003f06270 */
[----:B------:R0:W-:Y:S01]  /*11820*/  STL [R1], R4 ;  /* 0x0000000401007387 */ /* 0x0001e20000100800 */
[----:B------:R-:W-:Y:S01]  /*11830*/  SHF.R.U32.HI R3, RZ, 0x8, R0 ;  /* 0x00000008ff037819 */ /* 0x000fe20000011600 */
[----:B------:R-:W-:Y:S01]  /*11840*/  IMAD.HI R2, R2, 0x66666667, RZ ;  /* 0x6666666702027827 */ /* 0x000fe200078e02ff */
[----:B------:R-:W-:-:S04]  /*11850*/  LOP3.LUT R0, R18, 0xff0000, RZ, 0xc0, !PT ;  /* 0x00ff000012007812 */ /* 0x000fc800078ec0ff */
[----:B------:R-:W-:Y:S02]  /*11860*/  LEA.HI R6, R0, R3, RZ, 0x10 ;  /* 0x0000000300067211 */ /* 0x000fe400078f80ff */
[----:B------:R-:W-:Y:S02]  /*11870*/  SHF.R.U32.HI R3, RZ, 0x1f, R2 ;  /* 0x0000001fff037819 */ /* 0x000fe40000011602 */
[----:B------:R-:W-:Y:S02]  /*11880*/  LOP3.LUT R5, R6, 0xff, RZ, 0xc0, !PT ;  /* 0x000000ff06057812 */ /* 0x000fe400078ec0ff */
[----:B0-----:R-:W-:Y:S02]  /*11890*/  LEA.HI.SX32 R4, R2, R3, 0x1b ;  /* 0x0000000302047211 */ /* 0x001fe400078fdaff */
[----:B------:R-:W-:Y:S01]  /*118a0*/  MOV R0, RZ ;  /* 0x000000ff00007202 */ /* 0x000fe20000000f00 */
[----:B------:R-:W-:Y:S06]  /*118b0*/  @!P0 BRA `(.L_x_240) ;  /* 0x0000000000708947 */ /* 0x000fec0003800000 */
[----:B------:R-:W-:-:S04]  /*118c0*/  SHF.R.U32.HI R6, RZ, 0x10, R6 ;  /* 0x00000010ff067819 */ /* 0x000fc80000011606 */
[----:B------:R-:W-:-:S13]  /*118d0*/  ISETP.NE.AND P0, PT, R6, RZ, PT ;  /* 0x000000ff0600720c */ /* 0x000fda0003f05270 */
[----:B------:R-:W0:Y:S02]  /*118e0*/  @!P0 LDC R6, c[0x0][0x9f0] ;  /* 0x00027c00ff068b82 */ /* 0x000e240000000800 */
[-C--:B0-----:R-:W-:Y:S02]  /*118f0*/  IABS R8, R6.reuse ;  /* 0x0000000600087213 */ /* 0x081fe40000000000 */
[----:B------:R-:W-:Y:S02]  /*11900*/  IADD3 R7, R6, -0x1, R4 ;  /* 0xffffffff06077810 */ /* 0x000fe40007ffe004 */
[----:B------:R-:W0:Y:S02]  /*11910*/  I2F.RP R9, R8 ;  /* 0x0000000800097306 */ /* 0x000e240000209400 */
[----:B------:R-:W-:-:S04]  /*11920*/  LOP3.LUT R0, R7, R6, RZ, 0x3c, !PT ;  /* 0x0000000607007212 */ /* 0x000fc800078e3cff */
[----:B------:R-:W-:Y:S02]  /*11930*/  ISETP.GE.AND P2, PT, R0, RZ, PT ;  /* 0x000000ff0000720c */ /* 0x000fe40003f46270 */
[----:B0-----:R-:W0:Y:S02]  /*11940*/  MUFU.RCP R9, R9 ;  /* 0x0000000900097308 */ /* 0x001e240000001000 */
[----:B0-----:R-:W-:-:S06]  /*11950*/  VIADD R2, R9, 0xffffffe ;  /* 0x0ffffffe09027836 */ /* 0x001fcc0000000000 */
[----:B------:R0:W1:Y:S02]  /*11960*/  F2I.FTZ.U32.TRUNC.NTZ R3, R2 ;  /* 0x0000000200037305 */ /* 0x000064000021f000 */
[----:B0-----:R-:W-:Y:S02]  /*11970*/  IMAD.MOV.U32 R2, RZ, RZ, RZ ;  /* 0x000000ffff027224 */ /* 0x001fe400078e00ff */
[----:B-1----:R-:W-:-:S04]  /*11980*/  IMAD.MOV R0, RZ, RZ, -R3 ;  /* 0x000000ffff007224 */ /* 0x002fc800078e0a03 */
[----:B------:R-:W-:-:S04]  /*11990*/  IMAD R0, R0, R8, RZ ;  /* 0x0000000800007224 */ /* 0x000fc800078e02ff */
[----:B------:R-:W-:Y:S01]  /*119a0*/  IMAD.HI.U32 R0, R3, R0, R2 ;  /* 0x0000000003007227 */ /* 0x000fe200078e0002 */
[----:B------:R-:W-:Y:S02]  /*119b0*/  IABS R3, R7 ;  /* 0x0000000700037213 */ /* 0x000fe40000000000 */
[----:B------:R-:W-:-:S03]  /*119c0*/  IABS R7, R6 ;  /* 0x0000000600077213 */ /* 0x000fc60000000000 */
[----:B------:R-:W-:-:S04]  /*119d0*/  IMAD.HI.U32 R0, R0, R3, RZ ;  /* 0x0000000300007227 */ /* 0x000fc800078e00ff */
[----:B------:R-:W-:-:S04]  /*119e0*/  IMAD.MOV R2, RZ, RZ, -R7 ;  /* 0x000000ffff027224 */ /* 0x000fc800078e0a07 */
[----:B------:R-:W-:-:S05]  /*119f0*/  IMAD R3, R0, R2, R3 ;  /* 0x0000000200037224 */ /* 0x000fca00078e0203 */
[----:B------:R-:W-:-:S13]  /*11a00*/  ISETP.GT.U32.AND P1, PT, R8, R3, PT ;  /* 0x000000030800720c */ /* 0x000fda0003f24070 */
[----:B------:R-:W-:Y:S02]  /*11a10*/  @!P1 IMAD.IADD R3, R3, 0x1, -R8 ;  /* 0x0000000103039824 */ /* 0x000fe400078e0a08 */
[----:B------:R-:W-:Y:S01]  /*11a20*/  @!P1 VIADD R0, R0, 0x1 ;  /* 0x0000000100009836 */ /* 0x000fe20000000000 */
[----:B------:R-:W-:Y:S02]  /*11a30*/  ISETP.NE.AND P1, PT, R6, RZ, PT ;  /* 0x000000ff0600720c */ /* 0x000fe40003f25270 */
[----:B------:R-:W-:-:S13]  /*11a40*/  ISETP.GE.U32.AND P0, PT, R3, R8, PT ;  /* 0x000000080300720c */ /* 0x000fda0003f06070 */
[----:B------:R-:W-:-:S04]  /*11a50*/  @P0 VIADD R0, R0, 0x1 ;  /* 0x0000000100000836 */ /* 0x000fc80000000000 */
[----:B------:R-:W-:Y:S01]  /*11a60*/  @!P2 IMAD.MOV R0, RZ, RZ, -R0 ;  /* 0x000000ffff00a224 */ /* 0x000fe200078e0a00 */
[----:B------:R-:W-:-:S07]  /*11a70*/  @!P1 LOP3.LUT R0, RZ, R6, RZ, 0x33, !PT ;  /* 0x00000006ff009212 */ /* 0x000fce00078e33ff */
.L_x_240:
[----:B------:R-:W-:Y:S05]  /*11a80*/  BSYNC B0 ;  /* 0x0000000000007941 */ /* 0x000fea0003800000 */
.L_x_239:
[-C--:B------:R-:W-:Y:S01]  /*11a90*/  IMAD R3, R5, R0.reuse, RZ ;  /* 0x0000000005037224 */ /* 0x080fe200078e02ff */
[----:B------:R-:W-:Y:S04]  /*11aa0*/  BSSY B7, `(.L_x_241) ;  /* 0x0000378000077945 */ /* 0x000fe80003800000 */
[----:B------:R-:W-:Y:S01]  /*11ab0*/  VIADDMNMX R2, R3, R0, R4, PT ;  /* 0x0000000003027246 */ /* 0x000fe20003800104 */
[----:B------:R0:W-:Y:S03]  /*11ac0*/  STL [R1+0x4], R3 ;  /* 0x0000040301007387 */ /* 0x0001e60000100800 */
[----:B------:R-:W-:Y:S01]  /*11ad0*/  ISETP.GT.AND P0, PT, R2, R3, PT ;  /* 0x000000030200720c */ /* 0x000fe20003f04270 */
[----:B------:R0:W-:-:S12]  /*11ae0*/  STL [R1+0x24], R2 ;  /* 0x0000240201007387 */ /* 0x0001d80000100800 */
[----:B0-----:R-:W-:Y:S05]  /*11af0*/  @P0 BRA `(.L_x_242) ;  /* 0x0000000000440947 */ /* 0x001fea0003800000 */
[----:B------:R-:W0:Y:S02]  /*11b00*/  S2R R2, SR_TID.X ;  /* 0x0000000000027919 */ /* 0x000e240000002100 */
[----:B0-----:R-:W-:-:S04]  /*11b10*/  LOP3.LUT R2, R2, 0x7f, RZ, 0xc0, !PT ;  /* 0x0000007f02027812 */ /* 0x001fc800078ec0ff */
[----:B------:R-:W-:-:S13]  /*11b20*/  ISETP.NE.AND P0, PT, R2, RZ, PT ;  /* 0x000000ff0200720c */ /* 0x000fda0003f05270 */
[----:B------:R-:W-:Y:S05]  /*11b30*/  @P0 BRA `(.L_x_243) ;  /* 0x0000003400b80947 */ /* 0x000fea0003800000 */
[----:B------:R-:W0:Y:S01]  /*11b40*/  S2R R5, SR_LANEID ;  /* 0x0000000000057919 */ /* 0x000e220000000000 */
[----:B------:R-:W-:Y:S01]  /*11b50*/  VOTEU.ANY UR4, UPT, PT ;  /* 0x0000000000047886 */ /* 0x000fe200038e0100 */
[----:B------:R-:W1:Y:S01]  /*11b60*/  LDC.64 R2, c[0x0][0xc60] ;  /* 0x00031800ff027b82 */ /* 0x000e620000000a00 */
[----:B------:R-:W0:Y:S02]  /*11b70*/  FLO.U32 R0, UR4 ;  /* 0x0000000400007d00 */ /* 0x000e2400080e0000 */
[----:B0-----:R-:W-:-:S06]  /*11b80*/  ISETP.EQ.U32.AND P0, PT, R0, R5, PT ;  /* 0x000000050000720c */ /* 0x001fcc0003f02070 */
[----:B------:R-:W1:Y:S07]  /*11b90*/  POPC R5, UR4 ;  /* 0x0000000400057d09 */ /* 0x000e6e0008000000 */
[----:B-1----:R-:W2:Y:S01]  /*11ba0*/  @P0 ATOMG.E.ADD.STRONG.GPU PT, R3, desc[UR36][R2.64], R5 ;  /* 0x00000005020309a8 */ /* 0x002ea200081ee1e4 */
[----:B------:R-:W0:Y:S02]  /*11bb0*/  S2R R4, SR_LTMASK ;  /* 0x0000000000047919 */ /* 0x000e240000003900 */
[----:B0-----:R-:W-:-:S04]  /*11bc0*/  LOP3.LUT R4, R4, UR4, RZ, 0xc0, !PT ;  /* 0x0000000404047c12 */ /* 0x001fc8000f8ec0ff */
[----:B------:R-:W0:Y:S01]  /*11bd0*/  POPC R7, R4 ;  /* 0x0000000400077309 */ /* 0x000e220000000000 */
[----:B--2---:R-:W0:Y:S02]  /*11be0*/  SHFL.IDX PT, R0, R3, R0, 0x1f ;  /* 0x00001f0003007589 */ /* 0x004e2400000e0000 */
[----:B0-----:R-:W-:Y:S01]  /*11bf0*/  IADD3 R16, R0, UR39, R7 ;  /* 0x0000002700107c10 */ /* 0x001fe2000fffe007 */
[----:B------:R-:W-:Y:S06]  /*11c00*/  BRA `(.L_x_243) ;  /* 0x0000003400847947 */ /* 0x000fec0003800000 */
.L_x_242:
[----:B------:R-:W-:Y:S01]  /*11c10*/  VIADD R0, R22, 0x24400 ;  /* 0x0002440016007836 */ /* 0x000fe20000000000 */
[----:B------:R-:W-:Y:S04]  /*11c20*/  BSSY B6, `(.L_x_244) ;  /* 0x0000013000067945 */ /* 0x000fe80003800000 */
[----:B------:R-:W-:-:S13]  /*11c30*/  LOP3.LUT P0, RZ, R0, 0x3ff, RZ, 0xc0, !PT ;  /* 0x000003ff00ff7812 */ /* 0x000fda000780c0ff */
[----:B------:R-:W-:Y:S05]  /*11c40*/  @!P0 BRA `(.L_x_245) ;  /* 0x0000000000408947 */ /* 0x000fea0003800000 */
[----:B------:R-:W-:Y:S01]  /*11c50*/  MOV R2, 0x0 ;  /* 0x0000000000027802 */ /* 0x000fe20000000f00 */
[----:B------:R-:W-:Y:S01]  /*11c60*/  ULDC.64 UR6, c[0x4][0xa8] ;  /* 0x01002a0000067ab9 */ /* 0x000fe20000000a00 */
[----:B------:R-:W-:Y:S01]  /*11c70*/  ULDC.64 UR8, c[0x4][0xb0] ;  /* 0x01002c0000087ab9 */ /* 0x000fe20000000a00 */
[----:B------:R-:W-:Y:S01]  /*11c80*/  ULDC.64 UR4, c[0x4][0x8] ;  /* 0x0100020000047ab9 */ /* 0x000fe20000000a00 */
[----:B------:R-:W-:Y:S01]  /*11c90*/  IMAD.U32 R4, RZ, RZ, UR6 ;  /* 0x00000006ff047e24 */ /* 0x000fe2000f8e00ff */
[----:B------:R-:W-:Y:S01]  /*11ca0*/  MOV R8, 0x70 ;  /* 0x0000007000087802 */ /* 0x000fe20000000f00 */
[----:B------:R-:W0:Y:S01]  /*11cb0*/  LDC.64 R2, c[0x4][R2] ;  /* 0x0100000002027b82 */ /* 0x000e220000000a00 */
[----:B------:R-:W-:Y:S02]  /*11cc0*/  IMAD.U32 R5, RZ, RZ, UR7 ;  /* 0x00000007ff057e24 */ /* 0x000fe4000f8e00ff */
[----:B------:R-:W-:Y:S02]  /*11cd0*/  IMAD.U32 R6, RZ, RZ, UR8 ;  /* 0x00000008ff067e24 */ /* 0x000fe4000f8e00ff */
[----:B------:R-:W-:-:S02]  /*11ce0*/  IMAD.U32 R7, RZ, RZ, UR9 ;  /* 0x00000009ff077e24 */ /* 0x000fc4000f8e00ff */
[----:B------:R-:W-:Y:S02]  /*11cf0*/  IMAD.U32 R10, RZ, RZ, UR4 ;  /* 0x00000004ff0a7e24 */ /* 0x000fe4000f8e00ff */
[----:B------:R-:W-:Y:S02]  /*11d00*/  IMAD.U32 R11, RZ, RZ, UR5 ;  /* 0x00000005ff0b7e24 */ /* 0x000fe4000f8e00ff */
[----:B------:R-:W-:Y:S02]  /*11d10*/  IMAD.MOV.U32 R12, RZ, RZ, 0x1 ;  /* 0x00000001ff0c7424 */ /* 0x000fe400078e00ff */
[----:B------:R-:W-:-:S07]  /*11d20*/  IMAD.MOV.U32 R13, RZ, RZ, RZ ;  /* 0x000000ffff0d7224 */ /* 0x000fce00078e00ff */
[----:B------:R-:W-:-:S07]  /*11d30*/  LEPC R20, `(.L_x_245) ;  /* 0x000000001014794e */ /* 0x000fce0000000000 */
[----:B0-----:R-:W-:Y:S05]  /*11d40*/  CALL.ABS.NOINC R2 ;  /* 0x0000000002007343 */ /* 0x001fea0003c00000 */
.L_x_245:
[----:B------:R-:W-:Y:S05]  /*11d50*/  BSYNC B6 ;  /* 0x0000000000067941 */ /* 0x000fea0003800000 */
.L_x_244:
        /* <DEDUP_REMOVED lines=8> */
[----:B------:R0:W1:Y:S01]  /*11de0*/  LDC.64 R2, c[0x4][R26] ;  /* 0x010000001a027b82 */ /* 0x0000620000000a00 */
[----:B------:R-:W-:Y:S02]  /*11df0*/  IMAD.U32 R4, RZ, RZ, UR6 ;  /* 0x00000006ff047e24 */ /* 0x000fe4000f8e00ff */
[----:B------:R-:W-:Y:S02]  /*11e00*/  IMAD.U32 R5, RZ, RZ, UR7 ;  /* 0x00000007ff057e24 */ /* 0x000fe4000f8e00ff */
[----:B------:R-:W-:Y:S02]  /*11e10*/  IMAD.U32 R6, RZ, RZ, UR8 ;  /* 0x00000008ff067e24 */ /* 0x000fe4000f8e00ff */
[----:B------:R-:W-:-:S02]  /*11e20*/  IMAD.U32 R7, RZ, RZ, UR9 ;  /* 0x00000009ff077e24 */ /* 0x000fc4000f8e00ff */
[----:B------:R-:W-:Y:S02]  /*11e30*/  IMAD.U32 R10, RZ, RZ, UR4 ;  /* 0x00000004ff0a7e24 */ /* 0x000fe4000f8e00ff */
[----:B------:R-:W-:Y:S02]  /*11e40*/  IMAD.U32 R11, RZ, RZ, UR5 ;  /* 0x00000005ff0b7e24 */ /* 0x000fe4000f8e00ff */
[----:B------:R-:W-:Y:S02]  /*11e50*/  IMAD.MOV.U32 R8, RZ, RZ, 0x70 ;  /* 0x00000070ff087424 */ /* 0x000fe400078e00ff */
[----:B------:R-:W-:Y:S02]  /*11e60*/  IMAD.MOV.U32 R12, RZ, RZ, 0x1 ;  /* 0x00000001ff0c7424 */ /* 0x000fe400078e00ff */
[----:B0-----:R-:W-:-:S07]  /*11e70*/  IMAD.MOV.U32 R13, RZ, RZ, RZ ;  /* 0x000000ffff0d7224 */ /* 0x001fce00078e00ff */
[----:B------:R-:W-:-:S07]  /*11e80*/  LEPC R20, `(.L_x_248) ;  /* 0x000000001014794e */ /* 0x000fce0000000000 */
[----:B-1----:R-:W-:Y:S05]  /*11e90*/  CALL.ABS.NOINC R2 ;  /* 0x0000000002007343 */ /* 0x002fea0003c00000 */
.L_x_248:
[----:B------:R0:W1:Y:S01]  /*11ea0*/  LDC.64 R2, c[0x4][R26] ;  /* 0x010000001a027b82 */ /* 0x0000620000000a00 */
[----:B------:R-:W-:Y:S01]  /*11eb0*/  ULDC.64 UR6, c[0x4][0xa8] ;  /* 0x01002a0000067ab9 */ /* 0x000fe20000000a00 */
[----:B------:R-:W-:Y:S01]  /*11ec0*/  ULDC.64 UR8, c[0x4][0xb0] ;  /* 0x01002c0000087ab9 */ /* 0x000fe20000000a00 */
[----:B------:R-:W-:Y:S01]  /*11ed0*/  ULDC.64 UR4, c[0x4][0x18] ;  /* 0x0100060000047ab9 */ /* 0x000fe20000000a00 */
[----:B------:R-:W-:Y:S01]  /*11ee0*/  IMAD.U32 R4, RZ, RZ, UR6 ;  /* 0x00000006ff047e24 */ /* 0x000fe2000f8e00ff */
[----:B------:R-:W-:Y:S01]  /*11ef0*/  MOV R7, UR9 ;  /* 0x0000000900077c02 */ /* 0x000fe20008000f00 */
        /* <DEDUP_REMOVED lines=9> */
.L_x_247:
[----:B------:R-:W-:Y:S05]  /*11f90*/  BSYNC B6 ;  /* 0x0000000000067941 */ /* 0x000fea0003800000 */
.L_x_246:
[----:B------:R-:W2:Y:S01]  /*11fa0*/  LDL R2, [R1+0x24] ;  /* 0x0000240001027983 */ /* 0x000ea20000100800 */
[----:B------:R-:W-:Y:S01]  /*11fb0*/  ULDC.64 UR4, c[0x0][0x9f8] ;  /* 0x00027e0000047ab9 */ /* 0x000fe20000000a00 */
[----:B------:R-:W0:Y:S02]  /*11fc0*/  LDC R6, c[0x0][0x430] ;  /* 0x00010c00ff067b82 */ /* 0x000e240000000800 */
[----:B------:R-:W3:Y:S01]  /*11fd0*/  LDL R4, [R1] ;  /* 0x0000000001047983 */ /* 0x000ee20000100800 */
[----:B------:R-:W-:-:S03]  /*11fe0*/  ISETP.NE.U32.AND P0, PT, RZ, UR4, PT ;  /* 0x00000004ff007c0c */ /* 0x000fc6000bf05070 */
[----:B------:R-:W4:Y:S01]  /*11ff0*/  LDL R21, [R1+0x8] ;  /* 0x0000080001157983 */ /* 0x000f220000100800 */
[----:B------:R-:W-:-:S13]  /*12000*/  ISETP.NE.AND.EX P0, PT, RZ, UR5, PT, P0 ;  /* 0x00000005ff007c0c */ /* 0x000fda000bf05300 */
[----:B------:R-:W-:Y:S01]  /*12010*/  @P0 IADD3 R24, P1, R24, UR4, RZ ;  /* 0x0000000418180c10 */ /* 0x000fe2000ff3e0ff */
[----:B------:R-:W1:Y:S01]  /*12020*/  S2R R20, SR_TID.X ;  /* 0x0000000000147919 */ /* 0x000e620000002100 */
[----:B------:R-:W-:Y:S02]  /*12030*/  ULDC UR4, c[0x0][0x2f4] ;  /* 0x0000bd0000047ab9 */ /* 0x000fe40000000800 */
[----:B------:R-:W-:-:S05]  /*12040*/  @P0 IADD3.X R25, R25, UR5, RZ, P1, !PT ;  /* 0x0000000519190c10 */ /* 0x000fca0008ffe4ff */
[----:B------:R1:W4:Y:S01]  /*12050*/  @P0 LDG.E R30, desc[UR36][R24.64] ;  /* 0x00000024181e0981 */ /* 0x000322000c1e1900 */
[----:B0-----:R-:W-:Y:S02]  /*12060*/  ISETP.NE.AND P2, PT, R6, 0x1, PT ;  /* 0x000000010600780c */ /* 0x001fe40003f45270 */
[----:B------:R-:W-:-:S11]  /*12070*/  LOP3.LUT R23, R23, 0xffffffbf, RZ, 0xc0, !PT ;  /* 0xffffffbf17177812 */ /* 0x000fd600078ec0ff */
[----:B------:R-:W0:Y:S01]  /*12080*/  @P2 LDC R3, c[0x0][0x434] ;  /* 0x00010d00ff032b82 */ /* 0x000e220000000800 */
[----:B------:R-:W-:Y:S02]  /*12090*/  @P2 LOP3.LUT R23, R23, 0x40, RZ, 0xfc, !PT ;  /* 0x0000004017172812 */ /* 0x000fe400078efcff */
[----:B-1----:R-:W-:-:S04]  /*120a0*/  LOP3.LUT R20, R20, 0x7f, RZ, 0xc0, !PT ;  /* 0x0000007f14147812 */ /* 0x002fc800078ec0ff */
[----:B------:R-:W-:Y:S02]  /*120b0*/  SHF.R.U32.HI R26, RZ, 0x3, R20 ;  /* 0x00000003ff1a7819 */ /* 0x000fe40000011614 */
[----:B------:R-:W1:Y:S02]  /*120c0*/  S2R R20, SR_TID.X ;  /* 0x0000000000147919 */ /* 0x000e640000002100 */
[----:B-1----:R-:W-:-:S05]  /*120d0*/  IMAD.SHL.U32 R20, R20, 0x10, RZ ;  /* 0x0000001014147824 */ /* 0x002fca00078e00ff */
[----:B------:R-:W-:Y:S02]  /*120e0*/  LOP3.LUT R20, R26, 0x70, R20, 0xf8, !PT ;  /* 0x000000701a147812 */ /* 0x000fe400078ef814 */
[----:B------:R-:W-:Y:S01]  /*120f0*/  LOP3.LUT R23, R23, 0xffffffef, RZ, 0xc0, !PT ;  /* 0xffffffef17177812 */ /* 0x000fe200078ec0ff */
[----:B------:R-:W-:Y:S01]  /*12100*/  UMOV UR5, 0xffffffff ;  /* 0xffffffff00057882 */ /* 0x000fe20000000000 */
[----:B------:R-:W-:Y:S01]  /*12110*/  LOP3.LUT R25, R18, 0xffff, RZ, 0xc0, !PT ;  /* 0x0000ffff12197812 */ /* 0x000fe200078ec0ff */
[----:B--2---:R-:W-:Y:S02]  /*12120*/  VIADD R26, R2, 0xffffffff ;  /* 0xffffffff021a7836 */ /* 0x004fe40000000000 */
[----:B------:R-:W1:Y:S02]  /*12130*/  @P2 LDC R2, c[0x0][0x438] ;  /* 0x00010e00ff022b82 */ /* 0x000e640000000800 */
[----:B------:R-:W-:-:S05]  /*12140*/  IMAD R0, R26, 0x50, R20 ;  /* 0x000000501a007824 */ /* 0x000fca00078e0214 */
[C---:B---3--:R-:W-:Y:S01]  /*12150*/  ISETP.GE.AND P0, PT, R0.reuse, R4, PT ;  /* 0x000000040000720c */ /* 0x048fe20003f06270 */
[----:B----4-:R-:W-:-:S03]  /*12160*/  IMAD.IADD R0, R0, 0x1, R21 ;  /* 0x0000000100007824 */ /* 0x010fc600078e0215 */
[----:B------:R-:W-:Y:S01]  /*12170*/  ISETP.GT.U32.OR P0, PT, R20, 0x4f, P0 ;  /* 0x0000004f1400780c */ /* 0x000fe20000704470 */
[----:B0-----:R-:W-:-:S04]  /*12180*/  @P2 IMAD.HI.U32 R3, R0, R3, RZ ;  /* 0x0000000300032227 */ /* 0x001fc800078e00ff */
[----:B------:R-:W-:Y:S01]  /*12190*/  IMAD.MOV.U32 R4, RZ, RZ, R0 ;  /* 0x000000ffff047224 */ /* 0x000fe200078e0000 */
[----:B-1----:R-:W-:-:S07]  /*121a0*/  @P2 SHF.R.U32.HI R4, RZ, R2, R3 ;  /* 0x00000002ff042219 */ /* 0x002fce0000011603 */
[----:B------:R-:W0:Y:S01]  /*121b0*/  @!P0 LDC.64 R2, c[0x0][0x428] ;  /* 0x00010a00ff028b82 */ /* 0x000e220000000a00 */
[----:B------:R-:W-:-:S04]  /*121c0*/  IMAD.MOV R5, RZ, RZ, -R4 ;  /* 0x000000ffff057224 */ /* 0x000fc800078e0a04 */
[----:B------:R-:W-:Y:S01]  /*121d0*/  IMAD R0, R6, R5, R0 ;  /* 0x0000000506007224 */ /* 0x000fe200078e0200 */
[----:B------:R-:W-:Y:S02]  /*121e0*/  SHF.R.S32.HI R6, RZ, 0x1f, R30 ;  /* 0x0000001fff067819 */ /* 0x000fe4000001141e */
[----:B------:R-:W-:-:S03]  /*121f0*/  @!P0 SHF.R.S32.HI R5, RZ, 0x1f, R4 ;  /* 0x0000001fff058819 */ /* 0x000fc60000011404 */
[----:B------:R0:W-:Y:S02]  /*12200*/  STL [R1+0xc], R6 ;  /* 0x00000c0601007387 */ /* 0x0001e40000100800 */
[-C--:B0-----:R-:W-:Y:S02]  /*12210*/  @!P0 IMAD R6, R6, R2.reuse, RZ ;  /* 0x0000000206068224 */ /* 0x081fe400078e02ff */
[----:B------:R-:W-:-:S04]  /*12220*/  @!P0 IMAD.WIDE.U32 R4, R30, R2, R4 ;  /* 0x000000021e048225 */ /* 0x000fc800078e0004 */
[----:B------:R-:W-:Y:S02]  /*12230*/  @!P0 IMAD R6, R30, R3, R6 ;  /* 0x000000031e068224 */ /* 0x000fe400078e0206 */
[----:B------:R-:W0:Y:S02]  /*12240*/  @!P0 LDC.64 R2, c[0x0][0x418] ;  /* 0x00010600ff028b82 */ /* 0x000e240000000a00 */
[----:B------:R-:W-:Y:S01]  /*12250*/  @!P0 IMAD.IADD R6, R5, 0x1, R6 ;  /* 0x0000000105068824 */ /* 0x000fe200078e0206 */
[----:B------:R-:W-:Y:S02]  /*12260*/  ISETP.GE.AND P2, PT, R37, UR4, PT ;  /* 0x0000000425007c0c */ /* 0x000fe4000bf46270 */
[----:B0-----:R-:W-:-:S04]  /*12270*/  @!P0 LEA R2, P1, R4, R2, 0x2 ;  /* 0x0000000204028211 */ /* 0x001fc800078210ff */
[----:B------:R-:W-:Y:S01]  /*12280*/  @!P0 LEA.HI.X R3, R4, R3, R6, 0x2, P1 ;  /* 0x0000000304038211 */ /* 0x000fe200008f1406 */
[----:B------:R-:W-:-:S06]  /*12290*/  IMAD.MOV.U32 R4, RZ, RZ, RZ ;  /* 0x000000ffff047224 */ /* 0x000fcc00078e00ff */
[----:B------:R0:W5:Y:S01]  /*122a0*/  @!P0 LDG.E R4, desc[UR36][R2.64] ;  /* 0x0000002402048981 */ /* 0x000162000c1e1900 */
[----:B------:R-:W-:Y:S02]  /*122b0*/  ISETP.GE.AND P0, PT, R32, UR4, PT ;  /* 0x0000000420007c0c */ /* 0x000fe4000bf06270 */
[----:B------:R-:W-:Y:S01]  /*122c0*/  ISETP.GE.AND P1, PT, R36, UR4, PT ;  /* 0x0000000424007c0c */ /* 0x000fe2000bf26270 */
[----:B0-----:R-:W-:-:S10]  /*122d0*/  IMAD.U32 R2, RZ, RZ, UR38 ;  /* 0x00000026ff027e24 */ /* 0x001fd4000f8e00ff */
[----:B------:R-:W-:Y:S02]  /*122e0*/  @P0 LOP3.LUT R23, R23, 0x10, RZ, 0xfc, !PT ;  /* 0x0000001017170812 */ /* 0x000fe400078efcff */
[----:B------:R-:W-:Y:S02]  /*122f0*/  ISETP.GE.AND P0, PT, R34, UR4, PT ;  /* 0x0000000422007c0c */ /* 0x000fe4000bf06270 */
[----:B------:R-:W-:-:S04]  /*12300*/  LOP3.LUT R23, R23, 0xfffffff7, RZ, 0xc0, !PT ;  /* 0xfffffff717177812 */ /* 0x000fc800078ec0ff */
[----:B------:R-:W-:-:S04]  /*12310*/  @P2 LOP3.LUT R23, R23, 0x8, RZ, 0xfc, !PT ;  /* 0x0000000817172812 */ /* 0x000fc800078efcff */
[----:B------:R-:W-:-:S04]  /*12320*/  LOP3.LUT R23, R23, 0xfffffffb, RZ, 0xc0, !PT ;  /* 0xfffffffb17177812 */ /* 0x000fc800078ec0ff */
[----:B------:R-:W-:-:S04]  /*12330*/  @P1 LOP3.LUT R23, R23, 0x4, RZ, 0xfc, !PT ;  /* 0x0000000417171812 */ /* 0x000fc800078efcff */
[----:B------:R-:W-:-:S04]  /*12340*/  LOP3.LUT R23, R23, 0xfffffffd, RZ, 0xc0, !PT ;  /* 0xfffffffd17177812 */ /* 0x000fc800078ec0ff */
[----:B------:R-:W-:Y:S01]  /*12350*/  @P0 LOP3.LUT R23, R23, 0x2, RZ, 0xfc, !PT ;  /* 0x0000000217170812 */ /* 0x000fe200078efcff */
[----:B------:R-:W-:Y:S06]  /*12360*/  BRA.DIV UR5, `(.L_x_249) ;  /* 0x00000042051c7947 */ /* 0x000fec000b800000 */
.L_x_317:
[----:B------:R-:W-:Y:S02]  /*12370*/  ISETP.NE.AND P0, PT, R2, 0x3, PT ;  /* 0x000000030200780c */ /* 0x000fe40003f05270 */
[----:B------:R-:W-:Y:S02]  /*12380*/  ISETP.GT.U32.AND P1, PT, R20, 0x4f, PT ;  /* 0x0000004f1400780c */ /* 0x000fe40003f24070 */
[----:B------:R-:W-:-:S09]  /*12390*/  LOP3.LUT R23, R23, 0xffffffdf, RZ, 0xc0, !PT ;  /* 0xffffffdf17177812 */ /* 0x000fd200078ec0ff */
[----:B------:R-:W-:-:S04]  /*123a0*/  @P0 LOP3.LUT R23, R23, 0x20, RZ, 0xfc, !PT ;  /* 0x0000002017170812 */ /* 0x000fc800078efcff */
[----:B------:R-:W-:-:S04]  /*123b0*/  LOP3.LUT R23, R23, 0xfffffffe, RZ, 0xc0, !PT ;  /* 0xfffffffe17177812 */ /* 0x000fc800078ec0ff */
[----:B------:R-:W-:Y:S01]  /*123c0*/  @P1 LOP3.LUT R23, R23, 0x1, RZ, 0xfc, !PT ;  /* 0x0000000117171812 */ /* 0x000fe200078efcff */
[----:B------:R-:W-:Y:S06]  /*123d0*/  @!P0 BRA `(.L_x_250) ;  /* 0x0000000000048947 */ /* 0x000fec0003800000 */
[----:B------:R-:W-:Y:S01]  /*123e0*/  BPT.TRAP 0x1 ;  /* 0x000000040000795c */ /* 0x000fe20000300000 */
.L_x_250:
[----:B------:R-:W-:Y:S01]  /*123f0*/  SHF.R.S32.HI R6, RZ, 0x1f, R0 ;  /* 0x0000001fff067819 */ /* 0x000fe20000011400 */
[----:B------:R-:W-:Y:S01]  /*12400*/  ULDC.64 UR4, c[0x0][0x328] ;  /* 0x0000ca0000047ab9 */ /* 0x000fe20000000a00 */
[----:B-----5:R-:W-:Y:S01]  /*12410*/  SHF.R.S32.HI R7, RZ, 0x1f, R4 ;  /* 0x0000001fff077819 */ /* 0x020fe20000011404 */
[----:B------:R-:W-:Y:S01]  /*12420*/  IMAD.WIDE.U32 R2, R0, UR4, RZ ;  /* 0x0000000400027c25 */ /* 0x000fe2000f8e00ff */
[----:B------:R-:W-:Y:S01]  /*12430*/  ULDC.64 UR6, c[0x0][0x318] ;  /* 0x0000c60000067ab9 */ /* 0x000fe20000000a00 */
[----:B------:R-:W-:Y:S02]  /*12440*/  BSSY B0, `(.L_x_251) ;  /* 0x0000012000007945 */ /* 0x000fe40003800000 */
[----:B------:R-:W-:-:S04]  /*12450*/  IMAD R5, R6, UR4, RZ ;  /* 0x0000000406057c24 */ /* 0x000fc8000f8e02ff */
        /* <DEDUP_REMOVED lines=8> */
[----:B------:R-:W-:Y:S01]  /*124e0*/  LEA R5, R27, R22, 0x3 ;  /* 0x000000161b057211 */ /* 0x000fe200078e18ff */
[----:B------:R-:W-:-:S04]  /*124f0*/  IMAD.WIDE.U32 R2, R25, UR4, R2 ;  /* 0x0000000419027c25 */ /* 0x000fc8000f8e0002 */
[----:B------:R-:W-:Y:S01]  /*12500*/  IMAD R24, R25, UR5, R3 ;  /* 0x0000000519187c24 */ /* 0x000fe2000f8e0203 */
[----:B------:R-:W-:-:S04]  /*12510*/  LEA R18, P0, R2, UR6, 0x1 ;  /* 0x0000000602127c11 */ /* 0x000fc8000f8008ff */
[----:B------:R-:W-:Y:S02]  /*12520*/  LEA.HI.X R24, R2, UR7, R24, 0x1, P0 ;  /* 0x0000000702187c11 */ /* 0x000fe400080f0c18 */
[----:B------:R-:W-:-:S06]  /*12530*/  SHF.L.U32 R2, R28, 0x1f, RZ ;  /* 0x0000001f1c027819 */ /* 0x000fcc00000006ff */
[----:B------:R-:W0:Y:S02]  /*12540*/  SYNCS.PHASECHK.TRANS64.TRYWAIT P0, [R5+URZ+0x38840], R2 ;  /* 0x03884002050075a7 */ /* 0x000e24000800017f */
[----:B0-----:R-:W-:Y:S05]  /*12550*/  @!P0 BRA `(.L_x_252) ;  /* 0x0000003c00d48947 */ /* 0x001fea0003800000 */
.L_x_318:
[----:B------:R-:W-:Y:S05]  /*12560*/  BSYNC B0 ;  /* 0x0000000000007941 */ /* 0x000fea0003800000 */
.L_x_251:
[----:B------:R-:W2:Y:S01]  /*12570*/  LDL R9, [R1] ;  /* 0x0000000001097983 */ /* 0x000ea20000100800 */
[----:B------:R-:W-:Y:S01]  /*12580*/  ULDC.64 UR4, c[0x0][0x300] ;  /* 0x0000c00000047ab9 */ /* 0x000fe20000000a00 */
[----:B------:R-:W-:Y:S01]  /*12590*/  ULDC.64 UR6, c[0x0][0x2e8] ;  /* 0x0000ba0000067ab9 */ /* 0x000fe20000000a00 */
[----:B------:R-:W-:Y:S01]  /*125a0*/  IMAD R6, R6, UR4, RZ ;  /* 0x0000000406067c24 */ /* 0x000fe2000f8e02ff */
[----:B------:R-:W1:Y:S01]  /*125b0*/  S2R R8, SR_TID.X ;  /* 0x0000000000087919 */ /* 0x000e620000002100 */
[----:B0-----:R-:W-:-:S04]  /*125c0*/  IMAD.WIDE.U32 R2, R0, UR4, RZ ;  /* 0x0000000400027c25 */ /* 0x001fc8000f8e00ff */
[----:B------:R-:W-:Y:S01]  /*125d0*/  IMAD R6, R0, UR5, R6 ;  /* 0x0000000500067c24 */ /* 0x000fe2000f8e0206 */
[----:B------:R-:W-:Y:S02]  /*125e0*/  ULDC.64 UR4, c[0x0][0x310] ;  /* 0x0000c40000047ab9 */ /* 0x000fe40000000a00 */
[----:B------:R-:W-:Y:S02]  /*125f0*/  IMAD R7, R7, UR4, RZ ;  /* 0x0000000407077c24 */ /* 0x000fe4000f8e02ff */
[----:B------:R-:W-:Y:S02]  /*12600*/  IMAD.IADD R3, R3, 0x1, R6 ;  /* 0x0000000103037824 */ /* 0x000fe400078e0206 */
[C---:B------:R-:W-:Y:S02]  /*12610*/  IMAD R7, R4.reuse, UR5, R7 ;  /* 0x0000000504077c24 */ /* 0x040fe4000f8e0207 */
[----:B------:R-:W-:Y:S01]  /*12620*/  IMAD.WIDE.U32 R2, R4, UR4, R2 ;  /* 0x0000000404027c25 */ /* 0x000fe2000f8e0002 */
[----:B------:R-:W-:-:S03]  /*12630*/  ULDC.64 UR4, c[0x0][0x308] ;  /* 0x0000c20000047ab9 */ /* 0x000fc60000000a00 */
[----:B------:R-:W-:Y:S02]  /*12640*/  IMAD.IADD R3, R3, 0x1, R7 ;  /* 0x0000000103037824 */ /* 0x000fe400078e0207 */
[----:B------:R-:W-:Y:S02]  /*12650*/  IMAD R7, R27, 0x5000, R31 ;  /* 0x000050001b077824 */ /* 0x000fe400078e021f */
[----:B------:R-:W-:Y:S01]  /*12660*/  IMAD.WIDE.U32 R2, R25, UR4, R2 ;  /* 0x0000000419027c25 */ /* 0x000fe2000f8e0002 */
[----:B------:R-:W-:-:S03]  /*12670*/  UMOV UR4, 0xffffffff ;  /* 0xffffffff00047882 */ /* 0x000fc60000000000 */
[----:B------:R-:W-:Y:S01]  /*12680*/  IMAD R6, R25, UR5, R3 ;  /* 0x0000000519067c24 */ /* 0x000fe2000f8e0203 */
[----:B------:R-:W-:-:S04]  /*12690*/  LEA R0, P0, R2, UR6, 0x1 ;  /* 0x0000000602007c11 */ /* 0x000fc8000f8008ff */
[----:B------:R-:W-:Y:S02]  /*126a0*/  LEA.HI.X R6, R2, UR7, R6, 0x1, P0 ;  /* 0x0000000702067c11 */ /* 0x000fe400080f0c06 */
[----:B-1----:R-:W-:-:S04]  /*126b0*/  LOP3.LUT R8, R8, 0x7f, RZ, 0xc0, !PT ;  /* 0x0000007f08087812 */ /* 0x002fc800078ec0ff */
[----:B------:R-:W-:Y:S01]  /*126c0*/  SHF.R.U32.HI R8, RZ, 0x3, R8 ;  /* 0x00000003ff087819 */ /* 0x000fe20000011608 */
[----:B--2---:R-:W-:-:S04]  /*126d0*/  IMAD R4, R26, -0x50, R9 ;  /* 0xffffffb01a047824 */ /* 0x004fc800078e0209 */
[----:B------:R-:W-:-:S05]  /*126e0*/  IMAD.IADD R4, R4, 0x1, -R8 ;  /* 0x0000000104047824 */ /* 0x000fca00078e0a08 */
[----:B------:R-:W-:Y:S01]  /*126f0*/  ISETP.GE.AND P0, PT, R4, 0x1, PT ;  /* 0x000000010400780c */ /* 0x000fe20003f06270 */
[----:B------:R-:W-:-:S12]  /*12700*/  BRA.DIV UR4, `(.L_x_253) ;  /* 0x0000003e047c7947 */ /* 0x000fd8000b800000 */
[----:B------:R-:W0:Y:S01]  /*12710*/  SHFL.IDX PT, R3, R0, RZ, 0x181f ;  /* 0x00181fff00037589 */ /* 0x000e2200000e0000 */
[----:B------:R-:W-:Y:S01]  /*12720*/  LOP3.LUT P5, RZ, R23, 0x10, RZ, 0xc0, !PT ;  /* 0x0000001017ff7812 */ /* 0x000fe200078ac0ff */
[----:B------:R-:W-:Y:S01]  /*12730*/  @P0 IMAD R9, R7, 0x2, R22 ;  /* 0x0000000207090824 */ /* 0x000fe200078e0216 */
[C---:B------:R-:W-:Y:S01]  /*12740*/  LOP3.LUT P4, RZ, R23.reuse, 0x8, RZ, 0xc0, !PT ;  /* 0x0000000817ff7812 */ /* 0x040fe2000788c0ff */
[----:B------:R-:W1:Y:S01]  /*12750*/  SHFL.IDX PT, R2, R6, RZ, 0x181f ;  /* 0x00181fff06027589 */ /* 0x000e6200000e0000 */
[C---:B------:R-:W-:Y:S02]  /*12760*/  LOP3.LUT P3, RZ, R23.reuse, 0x4, RZ, 0xc0, !PT ;  /* 0x0000000417ff7812 */ /* 0x040fe4000786c0ff */
[----:B------:R-:W-:Y:S01]  /*12770*/  LOP3.LUT P2, RZ, R23, 0x2, RZ, 0xc0, !PT ;  /* 0x0000000217ff7812 */ /* 0x000fe2000784c0ff */
[----:B------:R-:W-:Y:S01]  /*12780*/  SHFL.IDX PT, R8, R6, 0x1, 0x181f ;  /* 0x00381f0006087f89 */ /* 0x000fe200000e0000 */
[----:B0-----:R-:W-:-:S05]  /*12790*/  @P0 LEA R3, P1, R32, R3, 0x1 ;  /* 0x0000000320030211 */ /* 0x001fca00078208ff */
[----:B-1----:R-:W-:-:S05]  /*127a0*/  @P0 IMAD.X R2, RZ, RZ, R2, P1 ;  /* 0x000000ffff020224 */ /* 0x002fca00008e0602 */
[----:B------:R-:W-:-:S04]  /*127b0*/  @P0 LOP3.LUT R3, R3, R2, RZ, 0x3c, !PT ;  /* 0x0000000203030212 */ /* 0x000fc800078e3cff */
[----:B------:R-:W-:-:S04]  /*127c0*/  @P0 LOP3.LUT R2, R3, R2, RZ, 0x3c, !PT ;  /* 0x0000000203020212 */ /* 0x000fc800078e3cff */
[----:B------:R-:W-:-:S05]  /*127d0*/  @P0 LOP3.LUT R3, R3, R2, RZ, 0x3c, !PT ;  /* 0x0000000203030212 */ /* 0x000fca00078e3cff */
[----:B------:R-:W-:Y:S04]  /*127e0*/  @P0 LDGSTS.E.BYPASS.LTC128B.128 [R9+0x24400], desc[UR36][R2.64], !P5 ;  /* 0x2440000002090fae */ /* 0x000fe8000e901d64 */
[----:B------:R-:W-:Y:S04]  /*127f0*/  @P0 LDGSTS.E.BYPASS.LTC128B.128 [R9+0x26c00], desc[UR36][R2.64+0x80], !P4 ;  /* 0x26c0008002090fae */ /* 0x000fe8000e101d64 */
[----:B------:R-:W-:Y:S04]  /*12800*/  @P0 LDGSTS.E.BYPASS.LTC128B.128 [R9+0x29400], desc[UR36][R2.64+0x100], !P3 ;  /* 0x2940010002090fae */ /* 0x000fe8000d901d64 */
[----:B------:R0:W-:Y:S01]  /*12810*/  @P0 LDGSTS.E.BYPASS.LTC128B.128 [R9+0x2bc00], desc[UR36][R2.64+0x180], !P2 ;  /* 0x2bc0018002090fae */ /* 0x0001e2000d101d64 */
[----:B------:R-:W-:-:S03]  /*12820*/  ISETP.GE.AND P0, PT, R4, 0x11, PT ;  /* 0x000000110400780c */ /* 0x000fc60003f06270 */
[----:B0-----:R-:W0:Y:S10]  /*12830*/  SHFL.IDX PT, R2, R0, 0x1, 0x181f ;  /* 0x00381f0000027f89 */ /* 0x001e3400000e0000 */
[----:B------:R-:W-:Y:S01]  /*12840*/  @P0 IMAD R21, R7, 0x2, R22 ;  /* 0x0000000207150824 */ /* 0x000fe200078e0216 */
[----:B0-----:R-:W-:-:S05]  /*12850*/  @P0 LEA R2, P1, R32, R2, 0x1 ;  /* 0x0000000220020211 */ /* 0x001fca00078208ff */
[----:B------:R-:W-:Y:S02]  /*12860*/  @P0 IMAD.X R3, RZ, RZ, R8, P1 ;  /* 0x000000ffff030224 */ /* 0x000fe400008e0608 */
[----:B------:R-:W-:Y:S04]  /*12870*/  SHFL.IDX PT, R8, R6, 0x2, 0x181f ;  /* 0x00581f0006087f89 */ /* 0x000fe800000e0000 */
        /* <DEDUP_REMOVED lines=17> */
[----:B------:R-:W1:Y:S01]  /*12990*/  SHFL.IDX PT, R0, R0, 0x4, 0x181f ;  /* 0x00981f0000007f89 */ /* 0x000e6200000e0000 */
[----:B0-----:R-:W-:-:S05]  /*129a0*/  @P0 LEA R2, P1, R32, R2, 0x1 ;  /* 0x0000000220020211 */ /* 0x001fca00078208ff */
[----:B------:R-:W-:Y:S02]  /*129b0*/  @P0 IMAD.X R3, RZ, RZ, R8, P1 ;  /* 0x000000ffff030224 */ /* 0x000fe400008e0608 */
[----:B------:R0:W2:Y:S04]  /*129c0*/  SHFL.IDX PT, R8, R6, 0x4, 0x181f ;  /* 0x00981f0006087f89 */ /* 0x0000a800000e0000 */
[----:B------:R0:W-:Y:S04]  /*129d0*/  @P0 LDGSTS.E.BYPASS.LTC128B.128 [R21+0x25c00], desc[UR36][R2.64], !P5 ;  /* 0x25c0000002150fae */ /* 0x0001e8000e901d64 */
[----:B------:R0:W-:Y:S04]  /*129e0*/  @P0 LDGSTS.E.BYPASS.LTC128B.128 [R21+0x28400], desc[UR36][R2.64+0x80], !P4 ;  /* 0x2840008002150fae */ /* 0x0001e8000e101d64 */
[----:B------:R0:W-:Y:S04]  /*129f0*/  @P0 LDGSTS.E.BYPASS.LTC128B.128 [R21+0x2ac00], desc[UR36][R2.64+0x100], !P3 ;  /* 0x2ac0010002150fae */ /* 0x0001e8000d901d64 */
[----:B-1----:R0:W-:Y:S02]  /*12a00*/  @P0 LDGSTS.E.BYPASS.LTC128B.128 [R21+0x2d400], desc[UR36][R2.64+0x180], !P2 ;  /* 0x2d40018002150fae */ /* 0x0021e4000d101d64 */
.L_x_330:
[----:B------:R-:W-:Y:S01]  /*12a10*/  ISETP.GE.AND P0, PT, R4, 0x41, PT ;  /* 0x000000410400780c */ /* 0x000fe20003f06270 */
[----:B------:R-:W-:-:S12]  /*12a20*/  BSSY B0, `(.L_x_254) ;  /* 0x0000010000007945 */ /* 0x000fd80003800000 */
[----:B------:R-:W-:Y:S05]  /*12a30*/  @!P0 BRA `(.L_x_255) ;  /* 0x0000000000388947 */ /* 0x000fea0003800000 */
[----:B------:R-:W-:Y:S01]  /*12a40*/  LOP3.LUT P4, RZ, R23, 0x10, RZ, 0xc0, !PT ;  /* 0x0000001017ff7812 */ /* 0x000fe2000788c0ff */
[----:B------:R-:W-:Y:S01]  /*12a50*/  IMAD R7, R7, 0x2, R22 ;  /* 0x0000000207077824 */ /* 0x000fe200078e0216 */
[C---:B------:R-:W-:Y:S02]  /*12a60*/  LOP3.LUT P3, RZ, R23.reuse, 0x8, RZ, 0xc0, !PT ;  /* 0x0000000817ff7812 */ /* 0x040fe4000786c0ff */
[C---:B------:R-:W-:Y:S02]  /*12a70*/  LOP3.LUT P2, RZ, R23.reuse, 0x4, RZ, 0xc0, !PT ;  /* 0x0000000417ff7812 */ /* 0x040fe4000784c0ff */
[----:B------:R-:W-:Y:S02]  /*12a80*/  LOP3.LUT P1, RZ, R23, 0x2, RZ, 0xc0, !PT ;  /* 0x0000000217ff7812 */ /* 0x000fe4000782c0ff */
[----:B0-----:R-:W-:-:S05]  /*12a90*/  LEA R2, P0, R32, R0, 0x1 ;  /* 0x0000000020027211 */ /* 0x001fca00078008ff */
[----:B--2---:R-:W-:-:S05]  /*12aa0*/  IMAD.X R3, RZ, RZ, R8, P0 ;  /* 0x000000ffff037224 */ /* 0x004fca00000e0608 */
[----:B------:R-:W-:Y:S01]  /*12ab0*/  @!PT LDS RZ, [RZ] ;  /* 0x00000000fffff984 */ /* 0x000fe20000000800 */
[----:B------:R-:W-:Y:S01]  /*12ac0*/  @!PT LDS RZ, [RZ] ;  /* 0x00000000fffff984 */ /* 0x000fe20000000800 */
[----:B------:R-:W-:Y:S01]  /*12ad0*/  @!PT LDS RZ, [RZ] ;  /* 0x00000000fffff984 */ /* 0x000fe20000000800 */
[----:B------:R1:W-:Y:S04]  /*12ae0*/  LDGSTS.E.BYPASS.LTC128B.128 [R7+0x26400], desc[UR36][R2.64], !P4 ;  /* 0x2640000002077fae */ /* 0x0003e8000e101d64 */
[----:B------:R1:W-:Y:S04]  /*12af0*/  LDGSTS.E.BYPASS.LTC128B.128 [R7+0x28c00], desc[UR36][R2.64+0x80], !P3 ;  /* 0x28c0008002077fae */ /* 0x0003e8000d901d64 */
[----:B------:R1:W-:Y:S04]  /*12b00*/  LDGSTS.E.BYPASS.LTC128B.128 [R7+0x2b400], desc[UR36][R2.64+0x100], !P2 ;  /* 0x2b40010002077fae */ /* 0x0003e8000d101d64 */
[----:B------:R1:W-:Y:S02]  /*12b10*/  LDGSTS.E.BYPASS.LTC128B.128 [R7+0x2dc00], desc[UR36][R2.64+0x180], !P1 ;  /* 0x2dc0018002077fae */ /* 0x0003e4000c901d64 */
.L_x_255:
[----:B------:R-:W-:Y:S05]  /*12b20*/  BSYNC B0 ;  /* 0x0000000000007941 */ /* 0x000fea0003800000 */
.L_x_254:
[----:B------:R-:W-:Y:S01]  /*12b30*/  NOP ;  /* 0x0000000000007918 */ /* 0x000fe20000000000 */
[----:B------:R-:W-:-:S13]  /*12b40*/  PLOP3.LUT P0, PT, PT, PT, PT, 0x80, 0x0 ;  /* 0x000000000000781c */ /* 0x000fda0003f0f070 */
.L_x_256:
        /* <DEDUP_REMOVED lines=10> */
.L_x_257:
[----:B------:R3:W5:Y:S01]  /*12bf0*/  LDL.LU R0, [R1+0x10] ;  /* 0x0000100001007983 */ /* 0x0007620000300800 */
[----:B------:R-:W-:Y:S01]  /*12c00*/  LOP3.LUT P0, RZ, R23, 0x80, RZ, 0xc0, !PT ;  /* 0x0000008017ff7812 */ /* 0x000fe2000780c0ff */
[----:B------:R3:W-:-:S12]  /*12c10*/  SYNCS.ARRIVE.TRANS64.A1T0 RZ, [R5+URZ+0x38830], RZ ;  /* 0x038830ff05ff79a7 */ /* 0x0007d8000810003f */
[----:B------:R-:W-:Y:S05]  /*12c20*/  WARPSYNC.ALL ;  /* 0x0000000000007948 */ /* 0x000fea0003800000 */
[----:B------:R-:W-:Y:S01]  /*12c30*/  ULDC.64 UR4, c[0x0][0x298] ;  /* 0x0000a60000047ab9 */ /* 0x000fe20000000a00 */
[----:B01----:R-:W-:Y:S01]  /*12c40*/  VIADD R2, R22, 0x14400 ;  /* 0x0001440016027836 */ /* 0x003fe20000000000 */
[----:B------:R-:W-:Y:S01]  /*12c50*/  SEL R29, R29, RZ, !P0 ;  /* 0x000000ff1d1d7207 */ /* 0x000fe20004000000 */
[----:B------:R-:W-:Y:S01]  /*12c60*/  IMAD.WIDE.U32 R6, R35, UR4, RZ ;  /* 0x0000000423067c25 */ /* 0x000fe2000f8e00ff */
[----:B------:R-:W-:Y:S01]  /*12c70*/  BSSY B6, `(.L_x_258) ;  /* 0x000001b000067945 */ /* 0x000fe20003800000 */
[----:B------:R-:W-:Y:S01]  /*12c80*/  BAR.SYNC.DEFER_BLOCKING 0x8, 0x180 ;  /* 0x0206000000007b1d */ /* 0x000fe20000010000 */
[----:B-----5:R-:W-:-:S02]  /*12c90*/  SEL R0, R0, RZ, !P0 ;  /* 0x000000ff00007207 */ /* 0x020fc40004000000 */
[----:B------:R-:W-:-:S03]  /*12ca0*/  LOP3.LUT P0, RZ, R2, 0x3ff, RZ, 0xc0, !PT ;  /* 0x000003ff02ff7812 */ /* 0x000fc6000780c0ff */
[----:B------:R0:W-:Y:S04]  /*12cb0*/  STL [R1+0x10], R0 ;  /* 0x0000100001007387 */ /* 0x0001e80000100800 */
[----:B------:R1:W-:Y:S01]  /*12cc0*/  STL.64 [R1+0x18], R6 ;  /* 0x0000180601007387 */ /* 0x0003e20000100a00 */
[----:B0-----:R-:W-:-:S05]  /*12cd0*/  SHF.R.S32.HI R0, RZ, 0x1f, R35 ;  /* 0x0000001fff007819 */ /* 0x001fca0000011423 */
[----:B------:R-:W-:-:S04]  /*12ce0*/  IMAD R0, R0, UR4, RZ ;  /* 0x0000000400007c24 */ /* 0x000fc8000f8e02ff */
[----:B------:R-:W-:-:S04]  /*12cf0*/  IMAD R0, R35, UR5, R0 ;  /* 0x0000000523007c24 */ /* 0x000fc8000f8e0200 */
[----:B------:R-:W-:Y:S01]  /*12d00*/  IMAD.IADD R35, R7, 0x1, R0 ;  /* 0x0000000107237824 */ /* 0x000fe200078e0200 */
[----:B-1----:R-:W-:Y:S06]  /*12d10*/  @!P0 BRA `(.L_x_259) ;  /* 0x0000000000408947 */ /* 0x002fec0003800000 */
[----:B------:R-:W-:Y:S01]  /*12d20*/  MOV R2, 0x0 ;  /* 0x0000000000027802 */ /* 0x000fe20000000f00 */
[----:B------:R-:W-:Y:S01]  /*12d30*/  ULDC.64 UR6, c[0x4][0xa8] ;  /* 0x01002a0000067ab9 */ /* 0x000fe20000000a00 */
[----:B------:R-:W-:Y:S01]  /*12d40*/  ULDC.64 UR8, c[0x4][0xb0] ;  /* 0x01002c0000087ab9 */ /* 0x000fe20000000a00 */
[----:B------:R-:W-:Y:S01]  /*12d50*/  ULDC.64 UR4, c[0x4][0x20] ;  /* 0x0100080000047ab9 */ /* 0x000fe20000000a00 */
[----:B------:R-:W-:Y:S01]  /*12d60*/  MOV R4, UR6 ;  /* 0x0000000600047c02 */ /* 0x000fe20008000f00 */
[----:B---3--:R-:W-:Y:S01]  /*12d70*/  IMAD.U32 R5, RZ, RZ, UR7 ;  /* 0x00000007ff057e24 */ /* 0x008fe2000f8e00ff */
[----:B------:R-:W0:Y:S01]  /*12d80*/  LDC.64 R2, c[0x4][R2] ;  /* 0x0100000002027b82 */ /* 0x000e220000000a00 */
[----:B------:R-:W-:Y:S02]  /*12d90*/  IMAD.U32 R6, RZ, RZ, UR8 ;  /* 0x00000008ff067e24 */ /* 0x000fe4000f8e00ff */
[----:B------:R-:W-:Y:S02]  /*12da0*/  IMAD.U32 R7, RZ, RZ, UR9 ;  /* 0x00000009ff077e24 */ /* 0x000fe4000f8e00ff */
[----:B------:R-:W-:-:S02]  /*12db0*/  IMAD.U32 R10, RZ, RZ, UR4 ;  /* 0x00000004ff0a7e24 */ /* 0x000fc4000f8e00ff */
[----:B------:R-:W-:Y:S02]  /*12dc0*/  IMAD.U32 R11, RZ, RZ, UR5 ;  /* 0x00000005ff0b7e24 */ /* 0x000fe4000f8e00ff */
[----:B--2---:R-:W-:Y:S02]  /*12dd0*/  IMAD.MOV.U32 R8, RZ, RZ, 0x70 ;  /* 0x00000070ff087424 */ /* 0x004fe400078e00ff */
[----:B------:R-:W-:Y:S02]  /*12de0*/  IMAD.MOV.U32 R12, RZ, RZ, 0x1 ;  /* 0x00000001ff0c7424 */ /* 0x000fe400078e00ff */
[----:B------:R-:W-:-:S07]  /*12df0*/  IMAD.MOV.U32 R13, RZ, RZ, RZ ;  /* 0x000000ffff0d7224 */ /* 0x000fce00078e00ff */
[----:B------:R-:W-:-:S07]  /*12e00*/  LEPC R20, `(.L_x_259) ;  /* 0x000000001014794e */ /* 0x000fce0000000000 */
[----:B0-----:R-:W-:Y:S05]  /*12e10*/  CALL.ABS.NOINC R2 ;  /* 0x0000000002007343 */ /* 0x001fea0003c00000 */
.L_x_259:
[----:B------:R-:W-:Y:S05]  /*12e20*/  BSYNC B6 ;  /* 0x0000000000067941 */ /* 0x000fea0003800000 */
.L_x_258:
[----:B------:R-:W4:Y:S01]  /*12e30*/  LDL.LU R20, [R1+0x10] ;  /* 0x0000100001147983 */ /* 0x000f220000300800 */
[----:B------:R-:W-:Y:S01]  /*12e40*/  ULDC.64 UR4, c[0x0][0x2d8] ;  /* 0x0000b60000047ab9 */ /* 0x000fe20000000a00 */
[----:B------:R-:W0:Y:S02]  /*12e50*/  LDC R6, c[0x0][0x448] ;  /* 0x00011200ff067b82 */ /* 0x000e240000000800 */
[----:B------:R-:W2:Y:S04]  /*12e60*/  LDL.LU.64 R2, [R1+0x18] ;  /* 0x0000180001027983 */ /* 0x000ea80000300a00 */
[----:B------:R1:W5:Y:S01]  /*12e70*/  LDL R10, [R1+0x20] ;  /* 0x00002000010a7983 */ /* 0x0003620000100800 */
[----:B0-----:R-:W-:-:S13]  /*12e80*/  ISETP.NE.AND P0, PT, R6, 0x1, PT ;  /* 0x000000010600780c */ /* 0x001fda0003f05270 */
[----:B---3--:R-:W0:Y:S08]  /*12e90*/  @P0 LDC R5, c[0x0][0x44c] ;  /* 0x00011300ff050b82 */ /* 0x008e300000000800 */
[----:B------:R-:W3:Y:S01]  /*12ea0*/  @P0 LDC R4, c[0x0][0x450] ;  /* 0x00011400ff040b82 */ /* 0x000ee20000000800 */
[----:B--2---:R-:W-:Y:S02]  /*12eb0*/  IMAD.MOV.U32 R3, RZ, RZ, R35 ;  /* 0x000000ffff037224 */ /* 0x004fe400078e0023 */
[----:B------:R-:W-:-:S04]  /*12ec0*/  IMAD.WIDE.U32 R2, R25, UR4, R2 ;  /* 0x0000000419027c25 */ /* 0x000fc8000f8e0002 */
[----:B------:R-:W-:Y:S01]  /*12ed0*/  IMAD R3, R25, UR5, R3 ;  /* 0x0000000519037c24 */ /* 0x000fe2000f8e0203 */
[----:B------:R-:W-:Y:S02]  /*12ee0*/  ULDC.64 UR4, c[0x0][0x2e0] ;  /* 0x0000b80000047ab9 */ /* 0x000fe40000000a00 */
[----:B----4-:R-:W-:Y:S02]  /*12ef0*/  IMAD R0, R20, UR4, RZ ;  /* 0x0000000414007c24 */ /* 0x010fe4000f8e02ff */
[----:B------:R-:W2:Y:S01]  /*12f00*/  S2R R20, SR_TID.X ;  /* 0x0000000000147919 */ /* 0x000ea20000002100 */
[----:B------:R-:W-:-:S04]  /*12f10*/  IMAD.WIDE.U32 R2, R29, UR4, R2 ;  /* 0x000000041d027c25 */ /* 0x000fc8000f8e0002 */
[----:B------:R-:W-:Y:S01]  /*12f20*/  IMAD R0, R29, UR5, R0 ;  /* 0x000000051d007c24 */ /* 0x000fe2000f8e0200 */
[----:B------:R-:W-:-:S03]  /*12f30*/  ULDC.64 UR4, c[0x0][0x2d0] ;  /* 0x0000b40000047ab9 */ /* 0x000fc60000000a00 */
[----:B------:R-:W-:Y:S02]  /*12f40*/  IMAD.IADD R3, R3, 0x1, R0 ;  /* 0x0000000103037824 */ /* 0x000fe400078e0200 */
[----:B------:R-:W-:Y:S01]  /*12f50*/  IMAD.SHL.U32 R0, R17, 0x80, RZ ;  /* 0x0000008011007824 */ /* 0x000fe200078e00ff */
[----:B--2---:R-:W-:-:S04]  /*12f60*/  LOP3.LUT R20, R20, 0x7f, RZ, 0xc0, !PT ;  /* 0x0000007f14147812 */ /* 0x004fc800078ec0ff */
[----:B------:R-:W-:Y:S02]  /*12f70*/  SHF.R.U32.HI R21, RZ, 0x3, R20 ;  /* 0x00000003ff157819 */ /* 0x000fe40000011614 */
[----:B------:R-:W2:Y:S02]  /*12f80*/  S2R R20, SR_TID.X ;  /* 0x0000000000147919 */ /* 0x000ea40000002100 */
[----:B--2---:R-:W-:-:S05]  /*12f90*/  IMAD.SHL.U32 R20, R20, 0x10, RZ ;  /* 0x0000001014147824 */ /* 0x004fca00078e00ff */
[----:B------:R-:W-:-:S04]  /*12fa0*/  LOP3.LUT R20, R21, 0x70, R20, 0xf8, !PT ;  /* 0x0000007015147812 */ /* 0x000fc800078ef814 */
[----:B------:R-:W-:-:S05]  /*12fb0*/  LOP3.LUT R7, R20, R0, RZ, 0xfc, !PT ;  /* 0x0000000014077212 */ /* 0x000fca00078efcff */
[----:B0-----:R-:W-:-:S04]  /*12fc0*/  @P0 IMAD.HI.U32 R8, R7, R5, RZ ;  /* 0x0000000507080227 */ /* 0x001fc800078e00ff */
[----:B------:R-:W-:Y:S01]  /*12fd0*/  IMAD.MOV.U32 R5, RZ, RZ, R7 ;  /* 0x000000ffff057224 */ /* 0x000fe200078e0007 */
[----:B---3--:R-:W-:Y:S01]  /*12fe0*/  @P0 SHF.R.U32.HI R5, RZ, R4, R8 ;  /* 0x00000004ff050219 */ /* 0x008fe20000011608 */
[----:B------:R-:W0:Y:S04]  /*12ff0*/  S2R R20, SR_TID.X ;  /* 0x0000000000147919 */ /* 0x000e280000002100 */
[----:B------:R-:W-:-:S04]  /*13000*/  IMAD.MOV R4, RZ, RZ, -R5 ;  /* 0x000000ffff047224 */ /* 0x000fc800078e0a05 */
[----:B------:R-:W-:Y:S01]  /*13010*/  IMAD R4, R6, R4, R7 ;  /* 0x0000000406047224 */ /* 0x000fe200078e0207 */
[----:B------:R-:W-:Y:S01]  /*13020*/  SHF.R.S32.HI R7, RZ, 0x1f, R5 ;  /* 0x0000001fff077819 */ /* 0x000fe20000011405 */
[----:B------:R-:W-:-:S04]  /*13030*/  IMAD.WIDE.U32 R2, R5, UR4, R2 ;  /* 0x0000000405027c25 */ /* 0x000fc8000f8e0002 */
[----:B------:R-:W-:-:S04]  /*13040*/  IMAD R7, R7, UR4, RZ ;  /* 0x0000000407077c24 */ /* 0x000fc8000f8e02ff */
[----:B------:R-:W-:Y:S01]  /*13050*/  IMAD R7, R5, UR5, R7 ;  /* 0x0000000505077c24 */ /* 0x000fe2000f8e0207 */
[----:B------:R-:W-:Y:S01]  /*13060*/  SHF.R.S32.HI R5, RZ, 0x1f, R4 ;  /* 0x0000001fff057819 */ /* 0x000fe20000011404 */
[----:B------:R-:W-:Y:S02]  /*13070*/  ULDC.64 UR4, c[0x0][0x2c8] ;  /* 0x0000b20000047ab9 */ /* 0x000fe40000000a00 */
[----:B------:R-:W-:Y:S02]  /*13080*/  IMAD.IADD R3, R3, 0x1, R7 ;  /* 0x0000000103037824 */ /* 0x000fe400078e0207 */
[----:B------:R-:W-:Y:S02]  /*13090*/  IMAD R5, R5, UR4, RZ ;  /* 0x0000000405057c24 */ /* 0x000fe4000f8e02ff */
[----:B------:R-:W-:-:S04]  /*130a0*/  IMAD.WIDE.U32 R2, R4, UR4, R2 ;  /* 0x0000000404027c25 */ /* 0x000fc8000f8e0002 */
[----:B------:R-:W-:Y:S01]  /*130b0*/  IMAD R5, R4, UR5, R5 ;  /* 0x0000000504057c24 */ /* 0x000fe2000f8e0205 */
[----:B------:R-:W-:-:S04]  /*130c0*/  ULDC.64 UR4, c[0x0][0x280] ;  /* 0x0000a00000047ab9 */ /* 0x000fc80000000a00 */
[----:B------:R-:W-:Y:S02]  /*130d0*/  IADD3 R3, R3, R5, RZ ;  /* 0x0000000503037210 */ /* 0x000fe40007ffe0ff */
[----:B------:R-:W-:Y:S01]  /*130e0*/  LEA R5, P0, R2, UR4, 0x1 ;  /* 0x0000000402057c11 */ /* 0x000fe2000f8008ff */
[----:B------:R-:W-:Y:S01]  /*130f0*/  ULDC UR4, c[0x0][0x2b8] ;  /* 0x0000ae0000047ab9 */ /* 0x000fe20000000800 */
[----:B0-----:R-:W-:Y:S02]  /*13100*/  LOP3.LUT R20, R20, 0x7f, RZ, 0xc0, !PT ;  /* 0x0000007f14147812 */ /* 0x001fe400078ec0ff */
[----:B------:R-:W-:Y:S01]  /*13110*/  LEA.HI.X R4, R2, UR5, R3, 0x1, P0 ;  /* 0x0000000502047c11 */ /* 0x000fe200080f0c03 */
[----:B------:R-:W-:Y:S01]  /*13120*/  UMOV UR5, 0xffffffff ;  /* 0xffffffff00057882 */ /* 0x000fe20000000000 */
[----:B------:R-:W-:Y:S02]  /*13130*/  ISETP.GE.AND P4, PT, R32, UR4, PT ;  /* 0x0000000420007c0c */ /* 0x000fe4000bf86270 */
[----:B------:R-:W-:-:S02]  /*13140*/  ISETP.GE.AND P3, PT, R37, UR4, PT ;  /* 0x0000000425007c0c */ /* 0x000fc4000bf66270 */
[----:B------:R-:W-:Y:S02]  /*13150*/  ISETP.GE.AND P2, PT, R36, UR4, PT ;  /* 0x0000000424007c0c */ /* 0x000fe4000bf46270 */
[----:B------:R-:W-:Y:S02]  /*13160*/  ISETP.GE.AND P1, PT, R34, UR4, PT ;  /* 0x0000000422007c0c */ /* 0x000fe4000bf26270 */
[----:B------:R-:W-:Y:S01]  /*13170*/  SHF.R.U32.HI R9, RZ, 0x3, R20 ;  /* 0x00000003ff097819 */ /* 0x000fe20000011614 */
[----:B-1----:R-:W-:Y:S10]  /*13180*/  BRA.DIV UR5, `(.L_x_260) ;  /* 0x0000003a05a07947 */ /* 0x002ff4000b800000 */
[----:B------:R-:W0:Y:S01]  /*13190*/  SHFL.IDX PT, R14, R5, RZ, 0x181f ;  /* 0x00181fff050e7589 */ /* 0x000e2200000e0000 */
[----:B-----5:R-:W-:Y:S02]  /*131a0*/  IMAD R6, R10, R6, RZ ;  /* 0x000000060a067224 */ /* 0x020fe400078e02ff */
[----:B------:R-:W-:Y:S01]  /*131b0*/  IMAD.IADD R0, R9, 0x1, R0 ;  /* 0x0000000109007824 */ /* 0x000fe200078e0200 */
[----:B------:R-:W1:Y:S03]  /*131c0*/  SHFL.IDX PT, R2, R4, RZ, 0x181f ;  /* 0x00181fff04027589 */ /* 0x000e6600000e0000 */
[C---:B------:R-:W-:Y:S01]  /*131d0*/  VIADD R7, R0.reuse, 0x10 ;  /* 0x0000001000077836 */ /* 0x040fe20000000000 */
[----:B------:R-:W-:-:S13]  /*131e0*/  ISETP.GE.AND P0, PT, R0, R6, PT ;  /* 0x000000060000720c */ /* 0x000fda0003f06270 */
[----:B0-----:R-:W-:-:S05]  /*131f0*/  @!P0 LEA R14, P5, R32, R14, 0x1 ;  /* 0x0000000e200e8211 */ /* 0x001fca00078a08ff */
[----:B-1----:R-:W-:Y:S02]  /*13200*/  @!P0 IMAD.X R3, RZ, RZ, R2, P5 ;  /* 0x000000ffff038224 */ /* 0x002fe400028e0602 */
[----:B------:R-:W-:Y:S02]  /*13210*/  @!P0 IMAD.MOV.U32 R2, RZ, RZ, R14 ;  /* 0x000000ffff028224 */ /* 0x000fe400078e000e */
[----:B------:R-:W0:Y:S04]  /*13220*/  SHFL.IDX PT, R14, R5, 0x1, 0x181f ;  /* 0x00381f00050e7f89 */ /* 0x000e2800000e0000 */
[----:B------:R-:W-:Y:S04]  /*13230*/  @!P0 LDGSTS.E.BYPASS.LTC128B.128 [R33+0x14400], desc[UR36][R2.64], !P4 ;  /* 0x1440000002218fae */ /* 0x000fe8000e101d64 */
[----:B------:R-:W-:Y:S04]  /*13240*/  @!P0 LDGSTS.E.BYPASS.LTC128B.128 [R33+0x18400], desc[UR36][R2.64+0x80], !P3 ;  /* 0x1840008002218fae */ /* 0x000fe8000d901d64 */
[----:B------:R-:W-:Y:S04]  /*13250*/  @!P0 LDGSTS.E.BYPASS.LTC128B.128 [R33+0x1c400], desc[UR36][R2.64+0x100], !P2 ;  /* 0x1c40010002218fae */ /* 0x000fe8000d101d64 */
[----:B------:R1:W-:Y:S01]  /*13260*/  @!P0 LDGSTS.E.BYPASS.LTC128B.128 [R33+0x20400], desc[UR36][R2.64+0x180], !P1 ;  /* 0x2040018002218fae */ /* 0x0003e2000c901d64 */
[----:B------:R-:W-:-:S03]  /*13270*/  ISETP.GE.AND P0, PT, R7, R6, PT ;  /* 0x000000060700720c */ /* 0x000fc60003f06270 */
[----:B-1----:R-:W1:Y:S10]  /*13280*/  SHFL.IDX PT, R2, R4, 0x1, 0x181f ;  /* 0x00381f0004027f89 */ /* 0x002e7400000e0000 */
[----:B0-----:R-:W-:-:S05]  /*13290*/  @!P0 LEA R14, P5, R32, R14, 0x1 ;  /* 0x0000000e200e8211 */ /* 0x001fca00078a08ff */
[----:B-1----:R-:W-:Y:S02]  /*132a0*/  @!P0 IMAD.X R7, RZ, RZ, R2, P5 ;  /* 0x000000ffff078224 */ /* 0x002fe400028e0602 */
[----:B------:R-:W-:Y:S02]  /*132b0*/  @!P0 IMAD.MOV.U32 R2, RZ, RZ, R14 ;  /* 0x000000ffff028224 */ /* 0x000fe400078e000e */
[----:B------:R-:W-:Y:S01]  /*132c0*/  @!P0 IMAD.MOV.U32 R3, RZ, RZ, R7 ;  /* 0x000000ffff038224 */ /* 0x000fe200078e0007 */
[----:B------:R-:W0:Y:S01]  /*132d0*/  SHFL.IDX PT, R14, R5, 0x2, 0x181f ;  /* 0x00581f00050e7f89 */ /* 0x000e2200000e0000 */
[----:B------:R-:W-:-:S03]  /*132e0*/  VIADD R7, R0, 0x20 ;  /* 0x0000002000077836 */ /* 0x000fc60000000000 */
        /* <DEDUP_REMOVED lines=23> */
[----:B------:R-:W-:-:S03]  /*13460*/  IADD3 R7, R0, 0x40, RZ ;  /* 0x0000004000077810 */ /* 0x000fc60007ffe0ff */
        /* <DEDUP_REMOVED lines=34> */
[----:B------:R0:W1:Y:S04]  /*13690*/  SHFL.IDX PT, R14, R5, 0x7, 0x181f ;  /* 0x00f81f00050e7f89 */ /* 0x00006800000e0000 */
[----:B------:R0:W-:Y:S04]  /*136a0*/  @!P0 LDGSTS.E.BYPASS.LTC128B.128 [R33+0x17400], desc[UR36][R2.64], !P4 ;  /* 0x1740000002218fae */ /* 0x0001e8000e101d64 */
[----:B------:R0:W-:Y:S04]  /*136b0*/  @!P0 LDGSTS.E.BYPASS.LTC128B.128 [R33+0x1b400], desc[UR36][R2.64+0x80], !P3 ;  /* 0x1b40008002218fae */ /* 0x0001e8000d901d64 */
[----:B------:R0:W-:Y:S04]  /*136c0*/  @!P0 LDGSTS.E.BYPASS.LTC128B.128 [R33+0x1f400], desc[UR36][R2.64+0x100], !P2 ;  /* 0x1f40010002218fae */ /* 0x0001e8000d101d64 */
[----:B------:R0:W-:Y:S04]  /*136d0*/  @!P0 LDGSTS.E.BYPASS.LTC128B.128 [R33+0x23400], desc[UR36][R2.64+0x180], !P1 ;  /* 0x2340018002218fae */ /* 0x0001e8000c901d64 */
[----:B------:R0:W2:Y:S02]  /*136e0*/  SHFL.IDX PT, R7, R4, 0x7, 0x181f ;  /* 0x00f81f0004077f89 */ /* 0x0000a400000e0000 */
.L_x_347:
[----:B0-----:R-:W-:Y:S01]  /*136f0*/  VIADD R3, R0, 0x70 ;  /* 0x0000007000037836 */ /* 0x001fe20000000000 */
[----:B------:R-:W-:Y:S04]  /*13700*/  BSSY B0, `(.L_x_261) ;  /* 0x000000c000007945 */ /* 0x000fe80003800000 */
[----:B------:R-:W-:-:S13]  /*13710*/  ISETP.GE.AND P0, PT, R3, R6, PT ;  /* 0x000000060300720c */ /* 0x000fda0003f06270 */
[----:B------:R-:W-:Y:S05]  /*13720*/  @P0 BRA `(.L_x_262) ;  /* 0x0000000000240947 */ /* 0x000fea0003800000 */
[----:B-1----:R-:W-:-:S05]  /*13730*/  LEA R2, P0, R32, R14, 0x1 ;  /* 0x0000000e20027211 */ /* 0x002fca00078008ff */
        /* <DEDUP_REMOVED lines=8> */
.L_x_262:
[----:B------:R-:W-:Y:S05]  /*137c0*/  BSYNC B0 ;  /* 0x0000000000007941 */ /* 0x000fea0003800000 */
.L_x_261:
[----:B------:R-:W-:Y:S01]  /*137d0*/  NOP ;  /* 0x0000000000007918 */ /* 0x000fe20000000000 */
[----:B------:R-:W-:-:S13]  /*137e0*/  PLOP3.LUT P0, PT, PT, PT, PT, 0x80, 0x0 ;  /* 0x000000000000781c */ /* 0x000fda0003f0f070 */
.L_x_263:
[----:B------:R-:W-:Y:S02]  /*137f0*/  PLOP3.LUT P1, PT, P1, P0, PT, 0xa2, 0x0 ;  /* 0x000000000000781c */ /* 0x000fe40000f21472 */
[----:B------:R-:W-:-:S08]  /*13800*/  @P0 R2UR P1, UR4, R22 ;  /* 0x00000000160402ca */ /* 0x000fd00000020000 */
[----:B------:R-:W-:-:S05]  /*13810*/  @P0 PLOP3.LUT P0, PT, P1, PT, PT, 0x80, 0x0 ;  /* 0x000000000000081c */ /* 0x000fca0000f0f070 */
[----:B------:R-:W-:Y:S01]  /*13820*/  @!P1 SYNCS.ARRIVE.TRANS64.RED.A0T1 RZ, [UR4+0x38800], RZ ;  /* 0x038800ffffff99a7 */ /* 0x000fe20008200404 */
[----:B------:R-:W-:Y:S07]  /*13830*/  @!P1 ARRIVES.LDGSTSBAR.64.TRANSCNT [UR4+0x38800] ;  /* 0x03880000ff0099b0 */ /* 0x000fee0008000a84 */
[----:B------:R-:W-:Y:S05]  /*13840*/  @P0 BRA.U.ANY `(.L_x_263) ;  /* 0xfffffffd00e80947 */ /* 0x000fea000393ffff */
[----:B0-----:R-:W3:Y:S04]  /*13850*/  LDL.LU R3, [R1+0x28] ;  /* 0x0000280001037983 */ /* 0x001ee80000300800 */
[----:B------:R-:W4:Y:S01]  /*13860*/  LDL.LU R2, [R1+0x24] ;  /* 0x0000240001027983 */ /* 0x000f220000300800 */
[----:B---3--:R-:W-:-:S05]  /*13870*/  VIADD R3, R3, 0x1 ;  /* 0x0000000103037836 */ /* 0x008fca0000000000 */
[----:B------:R-:W-:Y:S01]  /*13880*/  LEA.HI R0, R3, R3, RZ, 0x1 ;  /* 0x0000000303007211 */ /* 0x000fe200078f08ff */
[----:B------:R0:W-:Y:S03]  /*13890*/  STL [R1+0x28], R3 ;  /* 0x0000280301007387 */ /* 0x0001e60000100800 */
[----:B------:R-:W-:-:S05]  /*138a0*/  LOP3.LUT R0, R0, 0xfffffffe, RZ, 0xc0, !PT ;  /* 0xfffffffe00007812 */ /* 0x000fca00078ec0ff */
[----:B0-----:R-:W-:Y:S01]  /*138b0*/  IMAD.IADD R3, R3, 0x1, -R0 ;  /* 0x0000000103037824 */ /* 0x001fe200078e0a00 */
[----:B----4-:R-:W-:-:S04]  /*138c0*/  IADD3 R0, R2, -0x2, RZ ;  /* 0xfffffffe02007810 */ /* 0x010fc80007ffe0ff */
[----:B------:R-:W-:Y:S01]  /*138d0*/  SHF.L.U32 R3, R3, 0x1f, RZ ;  /* 0x0000001f03037819 */ /* 0x000fe200000006ff */
[----:B------:R-:W-:Y:S01]  /*138e0*/  NOP ;  /* 0x0000000000007918 */ /* 0x000fe20000000000 */
[----:B------:R0:W-:Y:S01]  /*138f0*/  SYNCS.ARRIVE.TRANS64.A1T0 RZ, [R22+URZ+0x38800], RZ ;  /* 0x038800ff16ff79a7 */ /* 0x0001e2000810003f */
[----:B------:R-:W-:Y:S01]  /*13900*/  BSSY B0, `(.L_x_264) ;  /* 0x0000003000007945 */ /* 0x000fe20003800000 */
[----:B------:R-:W3:Y:S03]  /*13910*/  SYNCS.PHASECHK.TRANS64.TRYWAIT P0, [R22+URZ+0x38820], R3 ;  /* 0x03882003160075a7 */ /* 0x000ee6000800017f */
[----:B0--3--:R-:W-:Y:S05]  /*13920*/  @!P0 BRA `(.L_x_265) ;  /* 0x0000003c00708947 */ /* 0x009fea0003800000 */
.L_x_348:
[----:B------:R-:W-:Y:S05]  /*13930*/  BSYNC B0 ;  /* 0x0000000000007941 */ /* 0x000fea0003800000 */
.L_x_264:
[----:B------:R-:W3:Y:S01]  /*13940*/  LDL R2, [R1+0x4] ;  /* 0x0000040001027983 */ /* 0x000ee20000100800 */
[----:B------:R-:W-:Y:S01]  /*13950*/  BSSY B0, `(.L_x_266) ;  /* 0x0000110000007945 */ /* 0x000fe20003800000 */
[----:B---3--:R-:W-:-:S13]  /*13960*/  ISETP.GE.AND P0, PT, R0, R2, PT ;  /* 0x000000020000720c */ /* 0x008fda0003f06270 */
[----:B------:R-:W-:Y:S05]  /*13970*/  @!P0 BRA `(.L_x_267) ;  /* 0x0000001000348947 */ /* 0x000fea0003800000 */
[----:B------:R-:W-:Y:S01]  /*13980*/  ULDC UR4, c[0x0][0x2f4] ;  /* 0x0000bd0000047ab9 */ /* 0x000fe20000000800 */
[----:B------:R-:W-:Y:S01]  /*13990*/  IMAD.MOV.U32 R17, RZ, RZ, R28 ;  /* 0x000000ffff117224 */ /* 0x000fe200078e001c */
[----:B------:R-:W-:Y:S01]  /*139a0*/  ISETP.GE.AND P4, PT, R32, UR4, PT ;  /* 0x0000000420007c0c */ /* 0x000fe2000bf86270 */
[----:B--2---:R-:W-:Y:S01]  /*139b0*/  IMAD.MOV.U32 R7, RZ, RZ, R27 ;  /* 0x000000ffff077224 */ /* 0x004fe200078e001b */
[----:B------:R-:W-:Y:S01]  /*139c0*/  ISETP.GE.AND P3, PT, R37, UR4, PT ;  /* 0x0000000425007c0c */ /* 0x000fe2000bf66270 */
[----:B------:R-:W-:Y:S01]  /*139d0*/  IMAD.MOV.U32 R29, RZ, RZ, R26 ;  /* 0x000000ffff1d7224 */ /* 0x000fe200078e001a */
[----:B------:R-:W-:Y:S02]  /*139e0*/  ISETP.GE.AND P2, PT, R36, UR4, PT ;  /* 0x0000000424007c0c */ /* 0x000fe4000bf46270 */
[----:B------:R-:W-:-:S13]  /*139f0*/  ISETP.GE.AND P1, PT, R34, UR4, PT ;  /* 0x0000000422007c0c */ /* 0x000fda000bf26270 */
.L_x_280:
[----:B------:R-:W2:Y:S04]  /*13a00*/  LDL R6, [R1+0x8] ;  /* 0x0000080001067983 */ /* 0x000ea80000100800 */
[----:B------:R-:W3:Y:S01]  /*13a10*/  LDL R8, [R1+0xc] ;  /* 0x00000c0001087983 */ /* 0x000ee20000100800 */
[----:B------:R-:W4:Y:S01]  /*13a20*/  S2R R2, SR_TID.X ;  /* 0x0000000000027919 */ /* 0x000f220000002100 */
[----:B------:R-:W1:Y:S01]  /*13a30*/  S2R R9, SR_TID.X ;  /* 0x0000000000097919 */ /* 0x000e620000002100 */
[----:B----4-:R-:W-:-:S04]  /*13a40*/  LOP3.LUT R2, R2, 0x7f, RZ, 0xc0, !PT ;  /* 0x0000007f02027812 */ /* 0x010fc800078ec0ff */
[----:B0-----:R-:W-:Y:S02]  /*13a50*/  SHF.R.U32.HI R3, RZ, 0x3, R2 ;  /* 0x00000003ff037819 */ /* 0x001fe40000011602 */
[----:B------:R-:W0:Y:S01]  /*13a60*/  LDC R2, c[0x0][0x430] ;  /* 0x00010c00ff027b82 */ /* 0x000e220000000800 */
[----:B-1----:R-:W-:-:S05]  /*13a70*/  IMAD.SHL.U32 R9, R9, 0x10, RZ ;  /* 0x0000001009097824 */ /* 0x002fca00078e00ff */
[----:B------:R-:W-:-:S04]  /*13a80*/  LOP3.LUT R9, R3, 0x70, R9, 0xf8, !PT ;  /* 0x0000007003097812 */ /* 0x000fc800078ef809 */
[----:B------:R-:W-:-:S13]  /*13a90*/  ISETP.GT.U32.AND P6, PT, R9, 0x4f, PT ;  /* 0x0000004f0900780c */ /* 0x000fda0003fc4070 */
[----:B------:R-:W3:Y:S01]  /*13aa0*/  @!P6 LDC.64 R4, c[0x0][0x428] ;  /* 0x00010a00ff04eb82 */ /* 0x000ee20000000a00 */
[----:B0-----:R-:W-:-:S13]  /*13ab0*/  ISETP.NE.AND P0, PT, R2, 0x1, PT ;  /* 0x000000010200780c */ /* 0x001fda0003f05270 */
[----:B------:R-:W0:Y:S08]  /*13ac0*/  @P0 LDC R3, c[0x0][0x434] ;  /* 0x00010d00ff030b82 */ /* 0x000e300000000800 */
[----:B------:R-:W1:Y:S01]  /*13ad0*/  @P0 LDC R2, c[0x0][0x438] ;  /* 0x00010e00ff020b82 */ /* 0x000e620000000800 */
[----:B--2---:R-:W-:-:S04]  /*13ae0*/  IMAD R6, R0, 0x50, R6 ;  /* 0x0000005000067824 */ /* 0x004fc800078e0206 */
[----:B------:R-:W-:-:S04]  /*13af0*/  IMAD.IADD R6, R9, 0x1, R6 ;  /* 0x0000000109067824 */ /* 0x000fc800078e0206 */
[----:B0-----:R-:W-:-:S04]  /*13b00*/  @P0 IMAD.HI.U32 R3, R6, R3, RZ ;  /* 0x0000000306030227 */ /* 0x001fc800078e00ff */
[----:B------:R-:W-:Y:S01]  /*13b10*/  IMAD.MOV.U32 R10, RZ, RZ, R6 ;  /* 0x000000ffff0a7224 */ /* 0x000fe200078e0006 */
[----:B-1----:R-:W-:Y:S01]  /*13b20*/  @P0 SHF.R.U32.HI R10, RZ, R2, R3 ;  /* 0x00000002ff0a0219 */ /* 0x002fe20000011603 */
[----:B---3--:R-:W-:Y:S02]  /*13b30*/  @!P6 IMAD R2, R8, R4, RZ ;  /* 0x000000040802e224 */ /* 0x008fe400078e02ff */
[----:B------:R-:W0:Y:S01]  /*13b40*/  @!P6 LDC.64 R8, c[0x0][0x418] ;  /* 0x00010600ff08eb82 */ /* 0x000e220000000a00 */
[----:B------:R-:W-:Y:S01]  /*13b50*/  @!P6 SHF.R.S32.HI R3, RZ, 0x1f, R10 ;  /* 0x0000001fff03e819 */ /* 0x000fe2000001140a */
[----:B------:R-:W-:Y:S02]  /*13b60*/  @!P6 IMAD R5, R30, R5, R2 ;  /* 0x000000051e05e224 */ /* 0x000fe400078e0202 */
[----:B------:R-:W-:-:S04]  /*13b70*/  @!P6 IMAD.MOV.U32 R2, RZ, RZ, R10 ;  /* 0x000000ffff02e224 */ /* 0x000fc800078e000a */
[----:B------:R-:W-:-:S04]  /*13b80*/  @!P6 IMAD.WIDE.U32 R2, R30, R4, R2 ;  /* 0x000000041e02e225 */ /* 0x000fc800078e0002 */
[----:B------:R-:W-:Y:S02]  /*13b90*/  @!P6 IMAD.IADD R5, R5, 0x1, R3 ;  /* 0x000000010505e824 */ /* 0x000fe400078e0203 */
[----:B------:R-:W-:Y:S01]  /*13ba0*/  IMAD.MOV.U32 R4, RZ, RZ, RZ ;  /* 0x000000ffff047224 */ /* 0x000fe200078e00ff */
[----:B0-----:R-:W-:-:S04]  /*13bb0*/  @!P6 LEA R8, P0, R2, R8, 0x2 ;  /* 0x000000080208e211 */ /* 0x001fc800078010ff */
[----:B------:R-:W-:-:S05]  /*13bc0*/  @!P6 LEA.HI.X R9, R2, R9, R5, 0x2, P0 ;  /* 0x000000090209e211 */ /* 0x000fca00000f1405 */
[----:B------:R0:W5:Y:S01]  /*13bd0*/  @!P6 LDG.E R4, desc[UR36][R8.64] ;  /* 0x000000240804e981 */ /* 0x000162000c1e1900 */
[----:B------:R-:W-:Y:S01]  /*13be0*/  LOP3.LUT P5, RZ, R23, 0x20, RZ, 0xc0, !PT ;  /* 0x0000002017ff7812 */ /* 0x000fe200078ac0ff */
[----:B------:R-:W-:Y:S01]  /*13bf0*/  VIADD R27, R7, 0x1 ;  /* 0x00000001071b7836 */ /* 0x000fe20000000000 */
[----:B------:R-:W-:Y:S05]  /*13c00*/  YIELD ;  /* 0x0000000000007946 */ /* 0x000fea0003800000 */
[----:B------:R-:W-:Y:S01]  /*13c10*/  ISETP.NE.AND P0, PT, R27, 0x2, PT ;  /* 0x000000021b00780c */ /* 0x000fe20003f05270 */
[----:B------:R-:W-:Y:S01]  /*13c20*/  IMAD.MOV R5, RZ, RZ, -R10 ;  /* 0x000000ffff057224 */ /* 0x000fe200078e0a0a */
[----:B------:R-:W-:-:S02]  /*13c30*/  ULDC UR4, c[0x0][0x430] ;  /* 0x00010c0000047ab9 */ /* 0x000fc40000000800 */
[----:B------:R-:W-:Y:S01]  /*13c40*/  SEL R28, RZ, 0x1, P0 ;  /* 0x00000001ff1c7807 */ /* 0x000fe20000000000 */
[----:B------:R-:W-:Y:S01]  /*13c50*/  IMAD R5, R5, UR4, R6 ;  /* 0x0000000405057c24 */ /* 0x000fe2000f8e0206 */
[----:B------:R-:W-:Y:S01]  /*13c60*/  SEL R27, R27, RZ, P0 ;  /* 0x000000ff1b1b7207 */ /* 0x000fe20000000000 */
[----:B------:R-:W-:Y:S01]  /*13c70*/  IMAD.MOV.U32 R26, RZ, RZ, R0 ;  /* 0x000000ffff1a7224 */ /* 0x000fe200078e0000 */
[----:B------:R-:W-:Y:S01]  /*13c80*/  LOP3.LUT R28, R17, R28, RZ, 0x3c, !PT ;  /* 0x0000001c111c7212 */ /* 0x000fe200078e3cff */
[----:B0-----:R-:W-:Y:S06]  /*13c90*/  @!P5 BRA `(.L_x_268) ;  /* 0x000000000004d947 */ /* 0x001fec0003800000 */
[----:B------:R-:W-:Y:S01]  /*13ca0*/  BPT.TRAP 0x1 ;  /* 0x000000040000795c */ /* 0x000fe20000300000 */
.L_x_268:
[----:B------:R-:W-:Y:S01]  /*13cb0*/  IMAD R6, R27, 0x8, R22 ;  /* 0x000000081b067824 */ /* 0x000fe200078e0216 */
[----:B------:R-:W-:Y:S01]  /*13cc0*/  SHF.L.U32 R3, R28, 0x1f, RZ ;  /* 0x0000001f1c037819 */ /* 0x000fe200000006ff */
[----:B------:R-:W-:Y:S03]  /*13cd0*/  BSSY B1, `(.L_x_269) ;  /* 0x0000003000017945 */ /* 0x000fe60003800000 */
[----:B------:R-:W0:Y:S02]  /*13ce0*/  SYNCS.PHASECHK.TRANS64.TRYWAIT P0, [R6+URZ+0x38840], R3 ;  /* 0x03884003060075a7 */ /* 0x000e24000800017f */
[----:B0-----:R-:W-:Y:S05]  /*13cf0*/  @!P0 BRA `(.L_x_270) ;  /* 0x0000003800908947 */ /* 0x001fea0003800000 */
.L_x_349:
[----:B------:R-:W-:Y:S05]  /*13d00*/  BSYNC B1 ;  /* 0x0000000000017941 */ /* 0x000fea0003800000 */
.L_x_269:
[----:B------:R-:W-:Y:S01]  /*13d10*/  SHF.R.S32.HI R20, RZ, 0x1f, R5 ;  /* 0x0000001fff147819 */ /* 0x000fe20000011405 */
[----:B------:R-:W-:Y:S01]  /*13d20*/  ULDC.64 UR4, c[0x0][0x300] ;  /* 0x0000c00000047ab9 */ /* 0x000fe20000000a00 */
[----:B-----5:R-:W-:Y:S01]  /*13d30*/  SHF.R.S32.HI R21, RZ, 0x1f, R4 ;  /* 0x0000001fff157819 */ /* 0x020fe20000011404 */
[----:B0-----:R-:W-:Y:S01]  /*13d40*/  IMAD.WIDE.U32 R2, R5, UR4, RZ ;  /* 0x0000000405027c25 */ /* 0x001fe2000f8e00ff */
[----:B------:R-:W-:Y:S01]  /*13d50*/  ULDC.64 UR6, c[0x0][0x2e8] ;  /* 0x0000ba0000067ab9 */ /* 0x000fe20000000a00 */
[----:B------:R-:W-:Y:S02]  /*13d60*/  LOP3.LUT P5, RZ, R23, 0x2, RZ, 0xc0, !PT ;  /* 0x0000000217ff7812 */ /* 0x000fe400078ac0ff */
[----:B------:R-:W-:Y:S02]  /*13d70*/  IMAD R0, R20, UR4, RZ ;  /* 0x0000000414007c24 */ /* 0x000fe4000f8e02ff */
[----:B------:R-:W-:Y:S02]  /*13d80*/  IMAD R9, R27, 0x5000, R31 ;  /* 0x000050001b097824 */ /* 0x000fe400078e021f */
[----:B------:R-:W-:Y:S01]  /*13d90*/  IMAD R0, R5, UR5, R0 ;  /* 0x0000000505007c24 */ /* 0x000fe2000f8e0200 */
[----:B------:R-:W-:-:S03]  /*13da0*/  ULDC.64 UR4, c[0x0][0x310] ;  /* 0x0000c40000047ab9 */ /* 0x000fc60000000a00 */
[----:B------:R-:W-:Y:S02]  /*13db0*/  IMAD.IADD R3, R3, 0x1, R0 ;  /* 0x0000000103037824 */ /* 0x000fe400078e0200 */
[----:B------:R-:W-:Y:S02]  /*13dc0*/  IMAD R0, R21, UR4, RZ ;  /* 0x0000000415007c24 */ /* 0x000fe4000f8e02ff */
[----:B------:R-:W-:-:S04]  /*13dd0*/  IMAD.WIDE.U32 R2, R4, UR4, R2 ;  /* 0x0000000404027c25 */ /* 0x000fc8000f8e0002 */
[----:B------:R-:W-:Y:S01]  /*13de0*/  IMAD R0, R4, UR5, R0 ;  /* 0x0000000504007c24 */ /* 0x000fe2000f8e0200 */
[----:B------:R-:W-:-:S03]  /*13df0*/  ULDC.64 UR4, c[0x0][0x308] ;  /* 0x0000c20000047ab9 */ /* 0x000fc60000000a00 */
[----:B------:R-:W-:Y:S02]  /*13e00*/  IMAD.IADD R3, R3, 0x1, R0 ;  /* 0x0000000103037824 */ /* 0x000fe400078e0200 */
[----:B------:R-:W-:Y:S01]  /*13e10*/  IMAD.WIDE.U32 R2, R25, UR4, R2 ;  /* 0x0000000419027c25 */ /* 0x000fe2000f8e0002 */
[----:B------:R-:W-:-:S03]  /*13e20*/  UMOV UR4, 0xffffffff ;  /* 0xffffffff00047882 */ /* 0x000fc60000000000 */
[----:B------:R-:W-:Y:S01]  /*13e30*/  IMAD R10, R25, UR5, R3 ;  /* 0x00000005190a7c24 */ /* 0x000fe2000f8e0203 */
[----:B------:R-:W-:-:S04]  /*13e40*/  LEA R8, P0, R2, UR6, 0x1 ;  /* 0x0000000602087c11 */ /* 0x000fc8000f8008ff */
[----:B------:R-:W-:Y:S01]  /*13e50*/  LEA.HI.X R10, R2, UR7, R10, 0x1, P0 ;  /* 0x00000007020a7c11 */ /* 0x000fe200080f0c0a */
[----:B------:R-:W-:Y:S08]  /*13e60*/  BRA.DIV UR4, `(.L_x_271) ;  /* 0x0000003a04487947 */ /* 0x000ff0000b800000 */
[----:B------:R-:W0:Y:S01]  /*13e70*/  SHFL.IDX PT, R2, R8, RZ, 0x181f ;  /* 0x00181fff08027589 */ /* 0x000e2200000e0000 */
[----:B------:R-:W-:Y:S01]  /*13e80*/  LOP3.LUT R23, R23, 0xfffffbff, RZ, 0xc0, !PT ;  /* 0xfffffbff17177812 */ /* 0x000fe200078ec0ff */
[----:B------:R-:W-:Y:S01]  /*13e90*/  IMAD R9, R9, 0x2, R22 ;  /* 0x0000000209097824 */ /* 0x000fe200078e0216 */
[----:B------:R-:W-:Y:S01]  /*13ea0*/  SHF.L.U32 R0, R32, 0x1, RZ ;  /* 0x0000000120007819 */ /* 0x000fe200000006ff */
[----:B------:R-:W1:Y:S01]  /*13eb0*/  SHFL.IDX PT, R3, R10, RZ, 0x181f ;  /* 0x00181fff0a037589 */ /* 0x000e6200000e0000 */
[----:B------:R-:W-:-:S03]  /*13ec0*/  @P2 LOP3.LUT R23, R23, 0x400, RZ, 0xfc, !PT ;  /* 0x0000040017172812 */ /* 0x000fc600078efcff */
[----:B------:R-:W-:Y:S01]  /*13ed0*/  SHFL.IDX PT, R35, R10, 0x1, 0x181f ;  /* 0x00381f000a237f89 */ /* 0x000fe200000e0000 */
[C---:B------:R-:W-:Y:S02]  /*13ee0*/  LOP3.LUT P2, RZ, R23.reuse, 0x10, RZ, 0xc0, !PT ;  /* 0x0000001017ff7812 */ /* 0x040fe4000784c0ff */
[----:B------:R-:W-:-:S04]  /*13ef0*/  LOP3.LUT R23, R23, 0xfffffdff, RZ, 0xc0, !PT ;  /* 0xfffffdff17177812 */ /* 0x000fc800078ec0ff */
[----:B------:R-:W-:-:S04]  /*13f00*/  @P1 LOP3.LUT R23, R23, 0x200, RZ, 0xfc, !PT ;  /* 0x0000020017171812 */ /* 0x000fc800078efcff */
[C---:B------:R-:W-:Y:S02]  /*13f10*/  LOP3.LUT P1, RZ, R23.reuse, 0x8, RZ, 0xc0, !PT ;  /* 0x0000000817ff7812 */ /* 0x040fe4000782c0ff */
[----:B------:R-:W-:Y:S02]  /*13f20*/  LOP3.LUT P6, RZ, R23, 0x4, RZ, 0xc0, !PT ;  /* 0x0000000417ff7812 */ /* 0x000fe400078cc0ff */
[----:B0-----:R-:W-:-:S05]  /*13f30*/  IADD3 R2, P0, R2, R0, RZ ;  /* 0x0000000002027210 */ /* 0x001fca0007f1e0ff */
[----:B-1----:R-:W-:-:S05]  /*13f40*/  IMAD.X R3, RZ, RZ, R3, P0 ;  /* 0x000000ffff037224 */ /* 0x002fca00000e0603 */
[----:B------:R-:W-:Y:S04]  /*13f50*/  LDGSTS.E.BYPASS.LTC128B.128 [R9+0x24400], desc[UR36][R2.64], !P2 ;  /* 0x2440000002097fae */ /* 0x000fe8000d101d64 */
[----:B------:R-:W-:Y:S04]  /*13f60*/  LDGSTS.E.BYPASS.LTC128B.128 [R9+0x26c00], desc[UR36][R2.64+0x80], !P1 ;  /* 0x26c0008002097fae */ /* 0x000fe8000c901d64 */
[----:B------:R-:W-:Y:S04]  /*13f70*/  LDGSTS.E.BYPASS.LTC128B.128 [R9+0x29400], desc[UR36][R2.64+0x100], !P6 ;  /* 0x2940010002097fae */ /* 0x000fe8000f101d64 */
[----:B------:R0:W-:Y:S04]  /*13f80*/  LDGSTS.E.BYPASS.LTC128B.128 [R9+0x2bc00], desc[UR36][R2.64+0x180], !P5 ;  /* 0x2bc0018002097fae */ /* 0x0001e8000e901d64 */
[----:B0-----:R-:W0:Y:S02]  /*13f90*/  SHFL.IDX PT, R2, R8, 0x1, 0x181f ;  /* 0x00381f0008027f89 */ /* 0x001e2400000e0000 */
[----:B0-----:R-:W-:-:S05]  /*13fa0*/  IADD3 R2, P0, R2, R0, RZ ;  /* 0x0000000002027210 */ /* 0x001fca0007f1e0ff */
[----:B------:R-:W-:Y:S02]  /*13fb0*/  IMAD.X R3, RZ, RZ, R35, P0 ;  /* 0x000000ffff037224 */ /* 0x000fe400000e0623 */
[----:B------:R-:W-:Y:S04]  /*13fc0*/  SHFL.IDX PT, R35, R10, 0x2, 0x181f ;  /* 0x00581f000a237f89 */ /* 0x000fe800000e0000 */
        /* <DEDUP_REMOVED lines=15> */
[----:B------:R0:W1:Y:S04]  /*140c0*/  SHFL.IDX PT, R35, R10, 0x4, 0x181f ;  /* 0x00981f000a237f89 */ /* 0x00006800000e0000 */
[----:B------:R-:W-:Y:S01]  /*140d0*/  LDGSTS.E.BYPASS.LTC128B.128 [R9+0x25c00], desc[UR36][R2.64], !P2 ;  /* 0x25c0000002097fae */ /* 0x000fe2000d101d64 */
[----:B------:R-:W-:-:S03]  /*140e0*/  LOP3.LUT P2, RZ, R23, 0x400, RZ, 0xc0, !PT ;  /* 0x0000040017ff7812 */ /* 0x000fc6000784c0ff */
[----:B------:R-:W-:Y:S01]  /*140f0*/  LDGSTS.E.BYPASS.LTC128B.128 [R9+0x28400], desc[UR36][R2.64+0x80], !P1 ;  /* 0x2840008002097fae */ /* 0x000fe2000c901d64 */
[----:B------:R-:W-:-:S03]  /*14100*/  LOP3.LUT P1, RZ, R23, 0x200, RZ, 0xc0, !PT ;  /* 0x0000020017ff7812 */ /* 0x000fc6000782c0ff */
[----:B------:R-:W-:Y:S04]  /*14110*/  LDGSTS.E.BYPASS.LTC128B.128 [R9+0x2ac00], desc[UR36][R2.64+0x100], !P6 ;  /* 0x2ac0010002097fae */ /* 0x000fe8000f101d64 */
[----:B------:R2:W-:Y:S04]  /*14120*/  LDGSTS.E.BYPASS.LTC128B.128 [R9+0x2d400], desc[UR36][R2.64+0x180], !P5 ;  /* 0x2d40018002097fae */ /* 0x0005e8000e901d64 */
[----:B-12---:R0:W2:Y:S02]  /*14130*/  SHFL.IDX PT, R2, R8, 0x4, 0x181f ;  /* 0x00981f0008027f89 */ /* 0x0060a400000e0000 */
.L_x_361:
[----:B------:R-:W-:Y:S02]  /*14140*/  LOP3.LUT R23, R23, 0xfffffdff, RZ, 0xc0, !PT ;  /* 0xfffffdff17177812 */ /* 0x000fe400078ec0ff */
[----:B--2---:R-:W-:Y:S02]  /*14150*/  IADD3 R2, P0, R2, R0, RZ ;  /* 0x0000000002027210 */ /* 0x004fe40007f1e0ff */
[----:B------:R-:W-:-:S03]  /*14160*/  @P1 LOP3.LUT R23, R23, 0x200, RZ, 0xfc, !PT ;  /* 0x0000020017171812 */ /* 0x000fc600078efcff */
[----:B------:R-:W-:Y:S01]  /*14170*/  IMAD.X R3, RZ, RZ, R35, P0 ;  /* 0x000000ffff037224 */ /* 0x000fe200000e0623 */
[C---:B------:R-:W-:Y:S02]  /*14180*/  LOP3.LUT P1, RZ, R23.reuse, 0x10, RZ, 0xc0, !PT ;  /* 0x0000001017ff7812 */ /* 0x040fe4000782c0ff */
[C---:B------:R-:W-:Y:S02]  /*14190*/  LOP3.LUT P0, RZ, R23.reuse, 0x8, RZ, 0xc0, !PT ;  /* 0x0000000817ff7812 */ /* 0x040fe4000780c0ff */
[----:B------:R-:W-:-:S09]  /*141a0*/  LOP3.LUT P6, RZ, R23, 0x4, RZ, 0xc0, !PT ;  /* 0x0000000417ff7812 */ /* 0x000fd200078cc0ff */
[----:B------:R-:W-:Y:S01]  /*141b0*/  @!PT LDS RZ, [RZ] ;  /* 0x00000000fffff984 */ /* 0x000fe20000000800 */
[----:B------:R-:W-:Y:S01]  /*141c0*/  @!PT LDS RZ, [RZ] ;  /* 0x00000000fffff984 */ /* 0x000fe20000000800 */
[----:B------:R-:W-:Y:S01]  /*141d0*/  @!PT LDS RZ, [RZ] ;  /* 0x00000000fffff984 */ /* 0x000fe20000000800 */
[----:B------:R1:W-:Y:S01]  /*141e0*/  LDGSTS.E.BYPASS.LTC128B.128 [R9+0x26400], desc[UR36][R2.64], !P1 ;  /* 0x2640000002097fae */ /* 0x0003e2000c901d64 */
[----:B------:R-:W-:-:S03]  /*141f0*/  LOP3.LUT P1, RZ, R23, 0x200, RZ, 0xc0, !PT ;  /* 0x0000020017ff7812 */ /* 0x000fc6000782c0ff */
[----:B------:R1:W-:Y:S01]  /*14200*/  LDGSTS.E.BYPASS.LTC128B.128 [R9+0x28c00], desc[UR36][R2.64+0x80], !P0 ;  /* 0x28c0008002097fae */ /* 0x0003e2000c101d64 */
[----:B------:R-:W-:-:S03]  /*14210*/  PLOP3.LUT P0, PT, PT, PT, PT, 0x80, 0x0 ;  /* 0x000000000000781c */ /* 0x000fc60003f0f070 */
[----:B------:R1:W-:Y:S04]  /*14220*/  LDGSTS.E.BYPASS.LTC128B.128 [R9+0x2b400], desc[UR36][R2.64+0x100], !P6 ;  /* 0x2b40010002097fae */ /* 0x0003e8000f101d64 */
[----:B------:R1:W-:Y:S01]  /*14230*/  LDGSTS.E.BYPASS.LTC128B.128 [R9+0x2dc00], desc[UR36][R2.64+0x180], !P5 ;  /* 0x2dc0018002097fae */ /* 0x0003e2000e901d64 */
[----:B------:R-:W-:-:S05]  /*14240*/  NOP ;  /* 0x0000000000007918 */ /* 0x000fca0000000000 */
.L_x_272:
        /* <DEDUP_REMOVED lines=10> */
.L_x_273:
[----:B------:R2:W-:Y:S01]  /*142f0*/  SYNCS.ARRIVE.TRANS64.A1T0 RZ, [R6+URZ+0x38830], RZ ;  /* 0x038830ff06ff79a7 */ /* 0x0005e2000810003f */
[----:B------:R-:W-:Y:S05]  /*14300*/  @!P6 BRA `(.L_x_274) ;  /* 0x000000000004e947 */ /* 0x000fea0003800000 */
[----:B------:R-:W-:Y:S01]  /*14310*/  BPT.TRAP 0x1 ;  /* 0x000000040000795c */ /* 0x000fe20000300000 */
.L_x_274:
[----:B-1----:R-:W-:Y:S01]  /*14320*/  SHF.L.U32 R2, R17, 0x1f, RZ ;  /* 0x0000001f11027819 */ /* 0x002fe200000006ff */
[----:B--2---:R-:W-:Y:S01]  /*14330*/  IMAD R6, R7, 0x8, R22 ;  /* 0x0000000807067824 */ /* 0x004fe200078e0216 */
[----:B------:R-:W-:Y:S03]  /*14340*/  BSSY B1, `(.L_x_275) ;  /* 0x0000003000017945 */ /* 0x000fe60003800000 */
[----:B------:R-:W1:Y:S02]  /*14350*/  SYNCS.PHASECHK.TRANS64.TRYWAIT P0, [R6+URZ+0x38860], R2 ;  /* 0x03886002060075a7 */ /* 0x000e64000800017f */
[----:B-1----:R-:W-:Y:S05]  /*14360*/  @!P0 BRA `(.L_x_276) ;  /* 0x0000003800cc8947 */ /* 0x002fea0003800000 */
.L_x_362:
[----:B------:R-:W-:Y:S05]  /*14370*/  BSYNC B1 ;  /* 0x0000000000017941 */ /* 0x000fea0003800000 */
.L_x_275:
[----:B0-----:R-:W2:Y:S01]  /*14380*/  LDL R8, [R1] ;  /* 0x0000000001087983 */ /* 0x001ea20000100800 */
[----:B------:R-:W0:Y:S01]  /*14390*/  S2R R3, SR_TID.X ;  /* 0x0000000000037919 */ /* 0x000e220000002100 */
[----:B------:R-:W-:Y:S01]  /*143a0*/  UMOV UR4, 0xffffffff ;  /* 0xffffffff00047882 */ /* 0x000fe20000000000 */
[----:B------:R-:W-:Y:S01]  /*143b0*/  IMAD R7, R7, 0x5000, R31 ;  /* 0x0000500007077824 */ /* 0x000fe200078e021f */
[----:B0-----:R-:W-:-:S04]  /*143c0*/  LOP3.LUT R3, R3, 0x7f, RZ, 0xc0, !PT ;  /* 0x0000007f03037812 */ /* 0x001fc800078ec0ff */
[----:B------:R-:W-:Y:S01]  /*143d0*/  SHF.R.U32.HI R3, RZ, 0x3, R3 ;  /* 0x00000003ff037819 */ /* 0x000fe20000011603 */
[----:B--2---:R-:W-:-:S04]  /*143e0*/  IMAD R8, R29, -0x50, R8 ;  /* 0xffffffb01d087824 */ /* 0x004fc800078e0208 */
[----:B------:R-:W-:Y:S01]  /*143f0*/  IMAD.IADD R8, R8, 0x1, -R3 ;  /* 0x0000000108087824 */ /* 0x000fe200078e0a03 */
[----:B------:R-:W-:Y:S06]  /*14400*/  BRA.DIV UR4, `(.L_x_277) ;  /* 0x0000003a04b87947 */ /* 0x000fec000b800000 */
[----:B-1----:R-:W0:Y:S01]  /*14410*/  SHFL.IDX PT, R2, R18, RZ, 0x181f ;  /* 0x00181fff12027589 */ /* 0x002e2200000e0000 */
[----:B------:R-:W-:-:S03]  /*14420*/  IMAD R7, R7, 0x2, R22 ;  /* 0x0000000207077824 */ /* 0x000fc600078e0216 */
[----:B------:R-:W1:Y:S04]  /*14430*/  SHFL.IDX PT, R3, R24, RZ, 0x181f ;  /* 0x00181fff18037589 */ /* 0x000e6800000e0000 */
[----:B------:R-:W-:Y:S01]  /*14440*/  SHFL.IDX PT, R14, R18, 0x4, 0x181f ;  /* 0x00981f00120e7f89 */ /* 0x000fe200000e0000 */
[----:B0-----:R-:W-:-:S05]  /*14450*/  IADD3 R2, P0, R2, R0, RZ ;  /* 0x0000000002027210 */ /* 0x001fca0007f1e0ff */
[----:B-1----:R-:W-:Y:S01]  /*14460*/  IMAD.X R3, RZ, RZ, R3, P0 ;  /* 0x000000ffff037224 */ /* 0x002fe200000e0603 */
        /* <DEDUP_REMOVED lines=8> */
[----:B0-----:R-:W0:Y:S04]  /*144f0*/  SHFL.IDX PT, R2, R18, 0x1, 0x181f ;  /* 0x00381f0012027f89 */ /* 0x001e2800000e0000 */
[----:B------:R-:W1:Y:S01]  /*14500*/  SHFL.IDX PT, R3, R24, 0x1, 0x181f ;  /* 0x00381f0018037f89 */ /* 0x000e6200000e0000 */
        /* <DEDUP_REMOVED lines=23> */
[----:B------:R-:W1:Y:S04]  /*14680*/  SHFL.IDX PT, R3, R24, 0x3, 0x181f ;  /* 0x00781f0018037f89 */ /* 0x000e6800000e0000 */
[----:B------:R-:W2:Y:S01]  /*14690*/  SHFL.IDX PT, R24, R24, 0x4, 0x181f ;  /* 0x00981f0018187f89 */ /* 0x000ea200000e0000 */
[----:B0-----:R-:W-:-:S05]  /*146a0*/  IADD3 R2, P0, R2, R0, RZ ;  /* 0x0000000002027210 */ /* 0x001fca0007f1e0ff */
[----:B-1----:R-:W-:Y:S01]  /*146b0*/  IMAD.X R3, RZ, RZ, R3, P0 ;  /* 0x000000ffff037224 */ /* 0x002fe200000e0603 */
[----:B------:R-:W-:-:S13]  /*146c0*/  ISETP.LT.OR P0, PT, R8, 0x31, P4 ;  /* 0x000000310800780c */ /* 0x000fda0002701670 */
[----:B------:R0:W-:Y:S01]  /*146d0*/  LDGSTS.E.BYPASS.LTC128B.128 [R7+0x1c00], desc[UR36][R2.64], !P0 ;  /* 0x01c0000002077fae */ /* 0x0001e2000c101d64 */
[----:B------:R-:W-:-:S13]  /*146e0*/  ISETP.LT.OR P0, PT, R8, 0x31, P3 ;  /* 0x000000310800780c */ /* 0x000fda0001f01670 */
[----:B------:R0:W-:Y:S01]  /*146f0*/  LDGSTS.E.BYPASS.LTC128B.128 [R7+0x4400], desc[UR36][R2.64+0x80], !P0 ;  /* 0x0440008002077fae */ /* 0x0001e2000c101d64 */
[----:B------:R-:W-:-:S13]  /*14700*/  ISETP.LT.OR P0, PT, R8, 0x31, P2 ;  /* 0x000000310800780c */ /* 0x000fda0001701670 */
[----:B------:R0:W-:Y:S01]  /*14710*/  LDGSTS.E.BYPASS.LTC128B.128 [R7+0x6c00], desc[UR36][R2.64+0x100], !P0 ;  /* 0x06c0010002077fae */ /* 0x0001e2000c101d64 */
[----:B------:R-:W-:-:S13]  /*14720*/  ISETP.LT.OR P0, PT, R8, 0x31, P1 ;  /* 0x000000310800780c */ /* 0x000fda0000f01670 */
[----:B--2---:R0:W-:Y:S02]  /*14730*/  LDGSTS.E.BYPASS.LTC128B.128 [R7+0x9400], desc[UR36][R2.64+0x180], !P0 ;  /* 0x0940018002077fae */ /* 0x0041e4000c101d64 */
.L_x_374:
[----:B01----:R-:W-:Y:S01]  /*14740*/  IADD3 R2, P0, R14, R0, RZ ;  /* 0x000000000e027210 */ /* 0x003fe20007f1e0ff */
[----:B------:R-:W-:Y:S01]  /*14750*/  ULDC.64 UR4, c[0x0][0x328] ;  /* 0x0000ca0000047ab9 */ /* 0x000fe20000000a00 */
[----:B------:R-:W-:Y:S01]  /*14760*/  ULDC.64 UR6, c[0x0][0x318] ;  /* 0x0000c60000067ab9 */ /* 0x000fe20000000a00 */
[----:B------:R-:W-:Y:S02]  /*14770*/  IMAD R20, R20, UR4, RZ ;  /* 0x0000000414147c24 */ /* 0x000fe4000f8e02ff */
[----:B------:R-:W-:Y:S01]  /*14780*/  IMAD.X R3, RZ, RZ, R24, P0 ;  /* 0x000000ffff037224 */ /* 0x000fe200000e0618 */
[----:B------:R-:W-:Y:S01]  /*14790*/  ISETP.LT.OR P0, PT, R8, 0x41, P4 ;  /* 0x000000410800780c */ /* 0x000fe20002701670 */
[----:B------:R-:W-:-:S12]  /*147a0*/  IMAD R9, R5, UR5, R20 ;  /* 0x0000000505097c24 */ /* 0x000fd8000f8e0214 */
        /* <DEDUP_REMOVED lines=10> */
[----:B------:R-:W-:Y:S01]  /*14850*/  NOP ;  /* 0x0000000000007918 */ /* 0x000fe20000000000 */
[----:B0-----:R-:W-:Y:S01]  /*14860*/  IMAD.WIDE.U32 R2, R5, UR4, RZ ;  /* 0x0000000405027c25 */ /* 0x001fe2000f8e00ff */
[----:B------:R-:W-:-:S03]  /*14870*/  ULDC.64 UR4, c[0x0][0x338] ;  /* 0x0000ce0000047ab9 */ /* 0x000fc60000000a00 */
[----:B------:R-:W-:Y:S02]  /*14880*/  IMAD.IADD R3, R3, 0x1, R9 ;  /* 0x0000000103037824 */ /* 0x000fe400078e0209 */
[----:B------:R-:W-:Y:S02]  /*14890*/  IMAD R21, R21, UR4, RZ ;  /* 0x0000000415157c24 */ /* 0x000fe4000f8e02ff */
[----:B------:R-:W-:-:S04]  /*148a0*/  IMAD.WIDE.U32 R2, R4, UR4, R2 ;  /* 0x0000000404027c25 */ /* 0x000fc8000f8e0002 */
[----:B------:R-:W-:Y:S01]  /*148b0*/  IMAD R21, R4, UR5, R21 ;  /* 0x0000000504157c24 */ /* 0x000fe2000f8e0215 */
[----:B------:R-:W-:-:S04]  /*148c0*/  ULDC.64 UR4, c[0x0][0x330] ;  /* 0x0000cc0000047ab9 */ /* 0x000fc80000000a00 */
[----:B------:R-:W-:-:S03]  /*148d0*/  IADD3 R3, R3, R21, RZ ;  /* 0x0000001503037210 */ /* 0x000fc60007ffe0ff */
[----:B------:R-:W-:-:S04]  /*148e0*/  IMAD.WIDE.U32 R2, R25, UR4, R2 ;  /* 0x0000000419027c25 */ /* 0x000fc8000f8e0002 */
[----:B------:R-:W-:Y:S01]  /*148f0*/  IMAD R3, R25, UR5, R3 ;  /* 0x0000000519037c24 */ /* 0x000fe2000f8e0203 */
[----:B------:R-:W-:-:S04]  /*14900*/  LEA R18, P0, R2, UR6, 0x1 ;  /* 0x0000000602127c11 */ /* 0x000fc8000f8008ff */
[----:B------:R-:W-:Y:S02]  /*14910*/  LEA.HI.X R24, R2, UR7, R3, 0x1, P0 ;  /* 0x0000000702187c11 */ /* 0x000fe400080f0c03 */
[----:B------:R-:W-:-:S13]  /*14920*/  PLOP3.LUT P0, PT, PT, PT, PT, 0x80, 0x0 ;  /* 0x000000000000781c */ /* 0x000fda0003f0f070 */
.L_x_278:
        /* <DEDUP_REMOVED lines=10> */
.L_x_279:
[----:B------:R-:W2:Y:S01]  /*149d0*/  LDL R2, [R1+0x4] ;  /* 0x0000040001027983 */ /* 0x000ea20000100800 */
[----:B------:R3:W-:Y:S01]  /*149e0*/  SYNCS.ARRIVE.TRANS64.A1T0 RZ, [R6+URZ+0x38850], RZ ;  /* 0x038850ff06ff79a7 */ /* 0x0007e2000810003f */
[C---:B------:R-:W-:Y:S02]  /*149f0*/  VIADD R0, R26.reuse, 0xffffffff ;  /* 0xffffffff1a007836 */ /* 0x040fe40000000000 */
[----:B------:R-:W-:Y:S02]  /*14a00*/  IMAD.MOV.U32 R17, RZ, RZ, R28 ;  /* 0x000000ffff117224 */ /* 0x000fe400078e001c */
[----:B------:R-:W-:Y:S02]  /*14a10*/  IMAD.MOV.U32 R7, RZ, RZ, R27 ;  /* 0x000000ffff077224 */ /* 0x000fe400078e001b */
[----:B------:R-:W-:Y:S01]  /*14a20*/  IMAD.MOV.U32 R29, RZ, RZ, R26 ;  /* 0x000000ffff1d7224 */ /* 0x000fe200078e001a */
[----:B--2---:R-:W-:-:S13]  /*14a30*/  ISETP.GT.AND P0, PT, R26, R2, PT ;  /* 0x000000021a00720c */ /* 0x004fda0003f04270 */
[----:B---3--:R-:W-:Y:S05]  /*14a40*/  @P0 BRA `(.L_x_280) ;  /* 0xffffffec00ec0947 */ /* 0x008fea000383ffff */
.L_x_267:
[----:B------:R-:W-:Y:S05]  /*14a50*/  BSYNC B0 ;  /* 0x0000000000007941 */ /* 0x000fea0003800000 */
.L_x_266:
[----:B------:R-:W3:Y:S01]  /*14a60*/  S2R R2, SR_TID.X ;  /* 0x0000000000027919 */ /* 0x000ee20000002100 */
[----:B------:R-:W-:Y:S01]  /*14a70*/  BSSY B0, `(.L_x_281) ;  /* 0x0000010000007945 */ /* 0x000fe20003800000 */
[----:B---3--:R-:W-:-:S04]  /*14a80*/  LOP3.LUT R2, R2, 0x7f, RZ, 0xc0, !PT ;  /* 0x0000007f02027812 */ /* 0x008fc800078ec0ff */
[----:B------:R-:W-:-:S13]  /*14a90*/  ISETP.NE.AND P0, PT, R2, RZ, PT ;  /* 0x000000ff0200720c */ /* 0x000fda0003f05270 */
[----:B------:R-:W-:Y:S05]  /*14aa0*/  @P0 BRA `(.L_x_282) ;  /* 0x0000000000300947 */ /* 0x000fea0003800000 */
[----:B------:R-:W3:Y:S01]  /*14ab0*/  S2R R5, SR_LANEID ;  /* 0x0000000000057919 */ /* 0x000ee20000000000 */
[----:B------:R-:W-:Y:S01]  /*14ac0*/  VOTEU.ANY UR4, UPT, PT ;  /* 0x0000000000047886 */ /* 0x000fe200038e0100 */
[----:B0-----:R-:W0:Y:S01]  /*14ad0*/  LDC.64 R2, c[0x0][0xc60] ;  /* 0x00031800ff027b82 */ /* 0x001e220000000a00 */
[----:B------:R-:W3:Y:S02]  /*14ae0*/  FLO.U32 R0, UR4 ;  /* 0x0000000400007d00 */ /* 0x000ee400080e0000 */
[----:B---3--:R-:W-:-:S06]  /*14af0*/  ISETP.EQ.U32.AND P0, PT, R0, R5, PT ;  /* 0x000000050000720c */ /* 0x008fcc0003f02070 */
[----:B------:R-:W0:Y:S07]  /*14b00*/  POPC R5, UR4 ;  /* 0x0000000400057d09 */ /* 0x000e2e0008000000 */
[----:B0-----:R-:W3:Y:S01]  /*14b10*/  @P0 ATOMG.E.ADD.STRONG.GPU PT, R3, desc[UR36][R2.64], R5 ;  /* 0x00000005020309a8 */ /* 0x001ee200081ee1e4 */
[----:B------:R-:W0:Y:S02]  /*14b20*/  S2R R4, SR_LTMASK ;  /* 0x0000000000047919 */ /* 0x000e240000003900 */
[----:B0-----:R-:W-:-:S04]  /*14b30*/  LOP3.LUT R4, R4, UR4, RZ, 0xc0, !PT ;  /* 0x0000000404047c12 */ /* 0x001fc8000f8ec0ff */
[----:B--2---:R-:W0:Y:S01]  /*14b40*/  POPC R7, R4 ;  /* 0x0000000400077309 */ /* 0x004e220000000000 */
[----:B---3--:R-:W0:Y:S02]  /*14b50*/  SHFL.IDX PT, R0, R3, R0, 0x1f ;  /* 0x00001f0003007589 */ /* 0x008e2400000e0000 */
[----:B0-----:R-:W-:-:S07]  /*14b60*/  IADD3 R16, R0, UR39, R7 ;  /* 0x0000002700107c10 */ /* 0x001fce000fffe007 */
.L_x_282:
[----:B------:R-:W-:Y:S05]  /*14b70*/  BSYNC B0 ;  /* 0x0000000000007941 */ /* 0x000fea0003800000 */
.L_x_281:
[----:B------:R-:W-:-:S13]  /*14b80*/  LOP3.LUT P0, RZ, R23, 0x20, RZ, 0xc0, !PT ;  /* 0x0000002017ff7812 */ /* 0x000fda000780c0ff */
[----:B------:R-:W-:Y:S05]  /*14b90*/  @!P0 BRA `(.L_x_283) ;  /* 0x0000000000048947 */ /* 0x000fea0003800000 */
[----:B------:R-:W-:Y:S01]  /*14ba0*/  BPT.TRAP 0x1 ;  /* 0x000000040000795c */ /* 0x000fe20000300000 */
.L_x_283:
[----:B------:R-:W3:Y:S01]  /*14bb0*/  LDL.LU R0, [R1] ;  /* 0x0000000001007983 */ /* 0x000ee20000300800 */
[----:B------:R-:W-:Y:S01]  /*14bc0*/  IMAD R4, R27, 0x8, R22 ;  /* 0x000000081b047824 */ /* 0x000fe200078e0216 */
[----:B0-----:R-:W-:Y:S01]  /*14bd0*/  SHF.L.U32 R3, R28, 0x1f, RZ ;  /* 0x0000001f1c037819 */ /* 0x001fe200000006ff */
[----:B------:R-:W-:Y:S03]  /*14be0*/  BSSY B0, `(.L_x_284) ;  /* 0x0000004000007945 */ /* 0x000fe60003800000 */
[----:B------:R-:W0:Y:S01]  /*14bf0*/  SYNCS.PHASECHK.TRANS64.TRYWAIT P0, [R4+URZ+0x38860], R3 ;  /* 0x03886003040075a7 */ /* 0x000e22000800017f */
[----:B---3--:R-:W-:Y:S01]  /*14c00*/  IMAD R5, R26, -0x50, R0 ;  /* 0xffffffb01a057824 */ /* 0x008fe200078e0200 */
[----:B0-----:R-:W-:Y:S06]  /*14c10*/  @!P0 BRA `(.L_x_285) ;  /* 0x00000038008c8947 */ /* 0x001fec0003800000 */
.L_x_375:
[----:B------:R-:W-:Y:S05]  /*14c20*/  BSYNC B0 ;  /* 0x0000000000007941 */ /* 0x000fea0003800000 */
.L_x_284:
[----:B------:R-:W3:Y:S01]  /*14c30*/  S2R R0, SR_TID.X ;  /* 0x0000000000007919 */ /* 0x000ee20000002100 */
[----:B------:R-:W-:Y:S01]  /*14c40*/  UMOV UR4, 0xffffffff ;  /* 0xffffffff00047882 */ /* 0x000fe20000000000 */
[----:B--2---:R-:W-:Y:S01]  /*14c50*/  IMAD R7, R27, 0x5000, R31 ;  /* 0x000050001b077824 */ /* 0x004fe200078e021f */
[----:B---3--:R-:W-:-:S04]  /*14c60*/  LOP3.LUT R0, R0, 0x7f, RZ, 0xc0, !PT ;  /* 0x0000007f00007812 */ /* 0x008fc800078ec0ff */
[----:B------:R-:W-:-:S05]  /*14c70*/  SHF.R.U32.HI R0, RZ, 0x3, R0 ;  /* 0x00000003ff007819 */ /* 0x000fca0000011600 */
[----:B------:R-:W-:Y:S01]  /*14c80*/  IMAD.IADD R5, R5, 0x1, -R0 ;  /* 0x0000000105057824 */ /* 0x000fe200078e0a00 */
[----:B------:R-:W-:Y:S06]  /*14c90*/  BRA.DIV UR4, `(.L_x_286) ;  /* 0x0000003a04807947 */ /* 0x000fec000b800000 */
[----:B-1----:R-:W1:Y:S01]  /*14ca0*/  SHFL.IDX PT, R14, R18, RZ, 0x181f ;  /* 0x00181fff120e7589 */ /* 0x002e6200000e0000 */
[----:B------:R-:W-:Y:S01]  /*14cb0*/  ULDC UR4, c[0x0][0x2f4] ;  /* 0x0000bd0000047ab9 */ /* 0x000fe20000000800 */
[C---:B------:R-:W-:Y:S01]  /*14cc0*/  IMAD.SHL.U32 R8, R32.reuse, 0x2, RZ ;  /* 0x0000000220087824 */ /* 0x040fe200078e00ff */
[----:B------:R-:W-:Y:S01]  /*14cd0*/  ISETP.GE.AND P3, PT, R32, UR4, PT ;  /* 0x0000000420007c0c */ /* 0x000fe2000bf66270 */
[----:B0-----:R-:W0:Y:S01]  /*14ce0*/  SHFL.IDX PT, R3, R24, RZ, 0x181f ;  /* 0x00181fff18037589 */ /* 0x001e2200000e0000 */
[----:B------:R-:W-:Y:S01]  /*14cf0*/  ISETP.GE.AND P2, PT, R37, UR4, PT ;  /* 0x0000000425007c0c */ /* 0x000fe2000bf46270 */
[----:B------:R-:W-:Y:S01]  /*14d00*/  IMAD R0, R7, 0x2, R22 ;  /* 0x0000000207007824 */ /* 0x000fe200078e0216 */
[----:B------:R-:W-:Y:S01]  /*14d10*/  ISETP.LT.OR P4, PT, R5, 0x1, P3 ;  /* 0x000000010500780c */ /* 0x000fe20001f81670 */
[----:B------:R-:W-:Y:S01]  /*14d20*/  SHFL.IDX PT, R7, R24, 0x1, 0x181f ;  /* 0x00381f0018077f89 */ /* 0x000fe200000e0000 */
[----:B------:R-:W-:-:S03]  /*14d30*/  ISETP.GE.AND P1, PT, R36, UR4, PT ;  /* 0x0000000424007c0c */ /* 0x000fc6000bf26270 */
[----:B------:R-:W-:Y:S01]  /*14d40*/  SHFL.IDX PT, R9, R24, 0x2, 0x181f ;  /* 0x00581f0018097f89 */ /* 0x000fe200000e0000 */
[----:B-1----:R-:W-:-:S03]  /*14d50*/  IADD3 R2, P0, R14, R8, RZ ;  /* 0x000000080e027210 */ /* 0x002fc60007f1e0ff */
[----:B------:R-:W1:Y:S02]  /*14d60*/  SHFL.IDX PT, R14, R18, 0x1, 0x181f ;  /* 0x00381f00120e7f89 */ /* 0x000e6400000e0000 */
[----:B0-----:R-:W-:Y:S01]  /*14d70*/  IMAD.X R3, RZ, RZ, R3, P0 ;  /* 0x000000ffff037224 */ /* 0x001fe200000e0603 */
[----:B------:R-:W-:-:S04]  /*14d80*/  ISETP.LT.OR P0, PT, R5, 0x1, P2 ;  /* 0x000000010500780c */ /* 0x000fc80001701670 */
[----:B------:R-:W-:Y:S01]  /*14d90*/  LDGSTS.E.BYPASS.LTC128B.128 [R0+0x400], desc[UR36][R2.64], !P4 ;  /* 0x0040000002007fae */ /* 0x000fe2000e101d64 */
[----:B------:R-:W-:-:S08]  /*14da0*/  ISETP.LT.OR P4, PT, R5, 0x1, P1 ;  /* 0x000000010500780c */ /* 0x000fd00000f81670 */
[----:B------:R-:W-:Y:S01]  /*14db0*/  LDGSTS.E.BYPASS.LTC128B.128 [R0+0x2c00], desc[UR36][R2.64+0x80], !P0 ;  /* 0x02c0008002007fae */ /* 0x000fe2000c101d64 */
[----:B------:R-:W-:-:S04]  /*14dc0*/  ISETP.GE.AND P0, PT, R34, UR4, PT ;  /* 0x0000000422007c0c */ /* 0x000fc8000bf06270 */
[----:B------:R-:W-:Y:S01]  /*14dd0*/  LDGSTS.E.BYPASS.LTC128B.128 [R0+0x5400], desc[UR36][R2.64+0x100], !P4 ;  /* 0x0540010002007fae */ /* 0x000fe2000e101d64 */
[----:B------:R-:W-:-:S13]  /*14de0*/  ISETP.LT.OR P4, PT, R5, 0x1, P0 ;  /* 0x000000010500780c */ /* 0x000fda0000781670 */
[----:B------:R0:W-:Y:S01]  /*14df0*/  LDGSTS.E.BYPASS.LTC128B.128 [R0+0x7c00], desc[UR36][R2.64+0x180], !P4 ;  /* 0x07c0018002007fae */ /* 0x0001e2000e101d64 */
[----:B-1----:R-:W-:-:S03]  /*14e00*/  IADD3 R6, P4, R14, R8, RZ ;  /* 0x000000080e067210 */ /* 0x002fc60007f9e0ff */
[----:B------:R-:W0:Y:S02]  /*14e10*/  SHFL.IDX PT, R14, R18, 0x2, 0x181f ;  /* 0x00581f00120e7f89 */ /* 0x000e2400000e0000 */
[----:B------:R-:W-:Y:S01]  /*14e20*/  IMAD.X R7, RZ, RZ, R7, P4 ;  /* 0x000000ffff077224 */ /* 0x000fe200020e0607 */
[----:B------:R-:W-:-:S13]  /*14e30*/  ISETP.LT.OR P4, PT, R5, 0x11, P3 ;  /* 0x000000110500780c */ /* 0x000fda0001f81670 */
[----:B------:R-:W-:Y:S01]  /*14e40*/  LDGSTS.E.BYPASS.LTC128B.128 [R0+0xc00], desc[UR36][R6.64], !P4 ;  /* 0x00c0000006007fae */ /* 0x000fe2000e101d64 */
[----:B------:R-:W-:-:S13]  /*14e50*/  ISETP.LT.OR P4, PT, R5, 0x11, P2 ;  /* 0x000000110500780c */ /* 0x000fda0001781670 */
[----:B------:R-:W-:Y:S01]  /*14e60*/  LDGSTS.E.BYPASS.LTC128B.128 [R0+0x3400], desc[UR36][R6.64+0x80], !P4 ;  /* 0x0340008006007fae */ /* 0x000fe2000e101d64 */
[----:B------:R-:W-:-:S13]  /*14e70*/  ISETP.LT.OR P4, PT, R5, 0x11, P1 ;  /* 0x000000110500780c */ /* 0x000fda0000f81670 */
[----:B------:R-:W-:Y:S01]  /*14e80*/  LDGSTS.E.BYPASS.LTC128B.128 [R0+0x5c00], desc[UR36][R6.64+0x100], !P4 ;  /* 0x05c0010006007fae */ /* 0x000fe2000e101d64 */
[----:B------:R-:W-:-:S13]  /*14e90*/  ISETP.LT.OR P4, PT, R5, 0x11, P0 ;  /* 0x000000110500780c */ /* 0x000fda0000781670 */
[----:B------:R-:W-:Y:S01]  /*14ea0*/  LDGSTS.E.BYPASS.LTC128B.128 [R0+0x8400], desc[UR36][R6.64+0x180], !P4 ;  /* 0x0840018006007fae */ /* 0x000fe2000e101d64 */
[----:B0-----:R-:W-:-:S03]  /*14eb0*/  IADD3 R2, P4, R14, R8, RZ ;  /* 0x000000080e027210 */ /* 0x001fc60007f9e0ff */
[----:B------:R-:W0:Y:S02]  /*14ec0*/  SHFL.IDX PT, R14, R18, 0x3, 0x181f ;  /* 0x00781f00120e7f89 */ /* 0x000e2400000e0000 */
[----:B------:R-:W-:Y:S01]  /*14ed0*/  IMAD.X R3, RZ, RZ, R9, P4 ;  /* 0x000000ffff037224 */ /* 0x000fe200020e0609 */
[C---:B------:R-:W-:Y:S01]  /*14ee0*/  ISETP.LT.OR P4, PT, R5.reuse, 0x21, P3 ;  /* 0x000000210500780c */ /* 0x040fe20001f81670 */
[----:B------:R-:W1:Y:S04]  /*14ef0*/  SHFL.IDX PT, R9, R24, 0x3, 0x181f ;  /* 0x00781f0018097f89 */ /* 0x000e6800000e0000 */
[----:B------:R-:W2:Y:S08]  /*14f00*/  SHFL.IDX PT, R24, R24, 0x4, 0x181f ;  /* 0x00981f0018187f89 */ /* 0x000eb000000e0000 */
[----:B------:R-:W-:Y:S01]  /*14f10*/  LDGSTS.E.BYPASS.LTC128B.128 [R0+0x1400], desc[UR36][R2.64], !P4 ;  /* 0x0140000002007fae */ /* 0x000fe2000e101d64 */
[----:B------:R-:W-:-:S13]  /*14f20*/  ISETP.LT.OR P4, PT, R5, 0x21, P2 ;  /* 0x000000210500780c */ /* 0x000fda0001781670 */
[----:B------:R-:W-:Y:S01]  /*14f30*/  LDGSTS.E.BYPASS.LTC128B.128 [R0+0x3c00], desc[UR36][R2.64+0x80], !P4 ;  /* 0x03c0008002007fae */ /* 0x000fe2000e101d64 */
[----:B------:R-:W-:-:S13]  /*14f40*/  ISETP.LT.OR P4, PT, R5, 0x21, P1 ;  /* 0x000000210500780c */ /* 0x000fda0000f81670 */
[----:B------:R-:W-:Y:S01]  /*14f50*/  LDGSTS.E.BYPASS.LTC128B.128 [R0+0x6400], desc[UR36][R2.64+0x100], !P4 ;  /* 0x0640010002007fae */ /* 0x000fe2000e101d64 */
[----:B------:R-:W-:-:S13]  /*14f60*/  ISETP.LT.OR P4, PT, R5, 0x21, P0 ;  /* 0x000000210500780c */ /* 0x000fda0000781670 */
[----:B------:R0:W-:Y:S02]  /*14f70*/  LDGSTS.E.BYPASS.LTC128B.128 [R0+0x8c00], desc[UR36][R2.64+0x180], !P4 ;  /* 0x08c0018002007fae */ /* 0x0001e4000e101d64 */
[----:B0-----:R-:W-:Y:S02]  /*14f80*/  IADD3 R2, P4, R14, R8, RZ ;  /* 0x000000080e027210 */ /* 0x001fe40007f9e0ff */
[----:B------:R3:W4:Y:S03]  /*14f90*/  SHFL.IDX PT, R14, R18, 0x4, 0x181f ;  /* 0x00981f00120e7f89 */ /* 0x00072600000e0000 */
        /* <DEDUP_REMOVED lines=9> */
.L_x_387:
[C---:B------:R-:W-:Y:S02]  /*15030*/  ISETP.LT.OR P3, PT, R5.reuse, 0x41, P3 ;  /* 0x000000410500780c */ /* 0x040fe40001f61670 */
[C---:B------:R-:W-:Y:S02]  /*15040*/  ISETP.LT.OR P2, PT, R5.reuse, 0x41, P2 ;  /* 0x000000410500780c */ /* 0x040fe40001741670 */
[C---:B------:R-:W-:Y:S02]  /*15050*/  ISETP.LT.OR P1, PT, R5.reuse, 0x41, P1 ;  /* 0x000000410500780c */ /* 0x040fe40000f21670 */
[----:B0--3--:R-:W-:Y:S02]  /*15060*/  IADD3 R2, P4, R14, R8, RZ ;  /* 0x000000080e027210 */ /* 0x009fe40007f9e0ff */
[----:B------:R-:W-:-:S03]  /*15070*/  ISETP.LT.OR P0, PT, R5, 0x41, P0 ;  /* 0x000000410500780c */ /* 0x000fc60000701670 */
[----:B------:R-:W-:-:S05]  /*15080*/  IMAD.X R3, RZ, RZ, R24, P4 ;  /* 0x000000ffff037224 */ /* 0x000fca00020e0618 */
        /* <DEDUP_REMOVED lines=9> */
.L_x_287:
        /* <DEDUP_REMOVED lines=10> */
.L_x_288:
[----:B------:R1:W-:Y:S01]  /*151c0*/  SYNCS.ARRIVE.TRANS64.A1T0 RZ, [R4+URZ+0x38850], RZ ;  /* 0x038850ff04ff79a7 */ /* 0x0003e2000810003f */
[----:B------:R-:W-:-:S05]  /*151d0*/  VIADD R27, R27, 0x1 ;  /* 0x000000011b1b7836 */ /* 0x000fca0000000000 */
[----:B------:R-:W-:-:S04]  /*151e0*/  ISETP.NE.AND P0, PT, R27, 0x2, PT ;  /* 0x000000021b00780c */ /* 0x000fc80003f05270 */
[----:B0-----:R-:W-:Y:S02]  /*151f0*/  SEL R3, RZ, 0x1, P0 ;  /* 0x00000001ff037807 */ /* 0x001fe40000000000 */
[----:B------:R-:W-:Y:S02]  /*15200*/  SEL R27, R27, RZ, P0 ;  /* 0x000000ff1b1b7207 */ /* 0x000fe40000000000 */
[----:B-1----:R-:W-:-:S07]  /*15210*/  LOP3.LUT R28, R28, R3, RZ, 0x3c, !PT ;  /* 0x000000031c1c7212 */ /* 0x002fce00078e3cff */
.L_x_243:
[----:B------:R-:W-:Y:S05]  /*15220*/  BSYNC B7 ;  /* 0x0000000000077941 */ /* 0x000fea0003800000 */
.L_x_241:
[----:B------:R-:W-:-:S13]  /*15230*/  LOP3.LUT P0, RZ, R23, 0x100, RZ, 0xc0, !PT ;  /* 0x0000010017ff7812 */ /* 0x000fda000780c0ff */
[----:B------:R-:W-:Y:S05]  /*15240*/  @!P0 BRA `(.L_x_289) ;  /* 0x0000000000248947 */ /* 0x000fea0003800000 */
[----:B------:R-:W-:Y:S05]  /*15250*/  WARPSYNC.ALL ;  /* 0x0000000000007948 */ /* 0x000fea0003800000 */
[----:B------:R-:W0:Y:S08]  /*15260*/  S2UR UR5, SR_CgaCtaId ;  /* 0x00000000000579c3 */ /* 0x000e300000008800 */
[----:B------:R-:W-:Y:S06]  /*15270*/  BAR.SYNC.DEFER_BLOCKING 0x5, 0x180 ;  /* 0x0146000000007b1d */ /* 0x000fec0000010000 */
[----:B------:R-:W-:-:S02]  /*15280*/  UMOV UR4, 0x400 ;  /* 0x0000040000047882 */ /* 0x000fc40000000000 */
[----:B0-----:R-:W-:-:S06]  /*15290*/  ULEA UR4, UR5, UR4, 0x18 ;  /* 0x0000000405047291 */ /* 0x001fcc000f8ec03f */
[----:B------:R-:W-:-:S05]  /*152a0*/  IMAD.U32 R22, RZ, RZ, UR4 ;  /* 0x00000004ff167e24 */ /* 0x000fca000f8e00ff */
[----:B------:R0:W1:Y:S01]  /*152b0*/  LDS.128 R16, [R22+0x388d0] ;  /* 0x0388d00016107984 */ /* 0x0000620000000c00 */
[----:B------:R-:W-:Y:S06]  /*152c0*/  BAR.ARV 0x4, 0x180 ;  /* 0x0106000000007b1d */ /* 0x000fec0000002000 */
[----:B------:R-:W-:Y:S05]  /*152d0*/  BRA `(.L_x_290) ;  /* 0x0000000800d07947 */ /* 0x000fea0003800000 */
.L_x_289:
[----:B------:R-:W0:Y:S01]  /*152e0*/  S2R R9, SR_TID.X ;  /* 0x0000000000097919 */ /* 0x000e220000002100 */
[----:B------:R-:W-:Y:S01]  /*152f0*/  UMOV UR4, 0xffffffff ;  /* 0xffffffff00047882 */ /* 0x000fe20000000000 */
[----:B0-----:R-:W-:-:S04]  /*15300*/  LOP3.LUT R9, R9, 0x1f, RZ, 0xc0, !PT ;  /* 0x0000001f09097812 */ /* 0x001fc800078ec0ff */
[----:B------:R-:W-:Y:S01]  /*15310*/  ISETP.NE.AND P0, PT, R9, 0x1f, PT ;  /* 0x0000001f0900780c */ /* 0x000fe20003f05270 */
[----:B------:R-:W-:-:S12]  /*15320*/  BRA.DIV UR4, `(.L_x_291) ;  /* 0x0000003a04e07947 */ /* 0x000fd8000b800000 */
[----:B------:R-:W-:Y:S01]  /*15330*/  IADD3 R7, R19, R9, RZ ;  /* 0x0000000913077210 */ /* 0x000fe20007ffe0ff */
[----:B------:R-:W-:-:S03]  /*15340*/  ULDC UR4, c[0x0][0xc3c] ;  /* 0x00030f0000047ab9 */ /* 0x000fc60000000800 */
[----:B------:R-:W-:-:S13]  /*15350*/  ISETP.GE.OR P1, PT, R7, UR4, !P0 ;  /* 0x0000000407007c0c */ /* 0x000fda000c726670 */
[----:B------:R-:W0:Y:S08]  /*15360*/  @!P1 LDC.64 R2, c[0x0][0xc80] ;  /* 0x00032000ff029b82 */ /* 0x000e300000000a00 */
[----:B------:R-:W1:Y:S01]  /*15370*/  @!P1 LDC.64 R4, c[0x0][0xc78] ;  /* 0x00031e00ff049b82 */ /* 0x000e620000000a00 */
[----:B0-----:R-:W-:-:S05]  /*15380*/  @!P1 IMAD.WIDE R2, R7, 0x4, R2 ;  /* 0x0000000407029825 */ /* 0x001fca00078e0202 */
[----:B------:R1:W2:Y:S02]  /*15390*/  @!P1 LDG.E R6, desc[UR36][R2.64] ;  /* 0x0000002402069981 */ /* 0x0002a4000c1e1900 */
[----:B-1----:R-:W-:-:S05]  /*153a0*/  @!P1 IMAD.WIDE R2, R7, 0x4, R4 ;  /* 0x0000000407029825 */ /* 0x002fca00078e0204 */
[----:B------:R-:W3:Y:S01]  /*153b0*/  @!P1 LDG.E R5, desc[UR36][R2.64] ;  /* 0x0000002402059981 */ /* 0x000ee2000c1e1900 */
[----:B------:R-:W-:Y:S01]  /*153c0*/  IMAD.MOV.U32 R7, RZ, RZ, RZ ;  /* 0x000000ffff077224 */ /* 0x000fe200078e00ff */
[C---:B------:R-:W-:Y:S01]  /*153d0*/  ISETP.GE.U32.AND P2, PT, R9.reuse, 0x2, PT ;  /* 0x000000020900780c */ /* 0x040fe20003f46070 */
[----:B------:R-:W-:Y:S01]  /*153e0*/  IMAD.MOV.U32 R4, RZ, RZ, RZ ;  /* 0x000000ffff047224 */ /* 0x000fe200078e00ff */
[C---:B------:R-:W-:Y:S01]  /*153f0*/  ISETP.GE.U32.AND P3, PT, R9.reuse, 0x4, PT ;  /* 0x000000040900780c */ /* 0x040fe20003f66070 */
[----:B------:R-:W-:Y:S01]  /*15400*/  SHFL.IDX PT, R0, R16, RZ, 0x1f ;  /* 0x00001fff10007589 */ /* 0x000fe200000e0000 */
[C---:B------:R-:W-:Y:S02]  /*15410*/  ISETP.GE.U32.AND P4, PT, R9.reuse, 0x8, PT ;  /* 0x000000080900780c */ /* 0x040fe40003f86070 */
[----:B------:R-:W-:Y:S01]  /*15420*/  ISETP.GE.U32.AND P5, PT, R9, 0x10, PT ;  /* 0x000000100900780c */ /* 0x000fe20003fa6070 */
[----:B------:R-:W-:Y:S01]  /*15430*/  SHFL.IDX PT, R8, R16, 0x1, 0x1f ;  /* 0x00201f0010087f89 */ /* 0x000fe200000e0000 */
[----:B--2---:R-:W-:-:S02]  /*15440*/  @!P1 IMAD.MOV.U32 R7, RZ, RZ, R6 ;  /* 0x000000ffff079224 */ /* 0x004fc400078e0006 */
[----:B------:R-:W-:Y:S02]  /*15450*/  IMAD.MOV.U32 R6, RZ, RZ, RZ ;  /* 0x000000ffff067224 */ /* 0x000fe400078e00ff */
[----:B---3--:R-:W-:Y:S01]  /*15460*/  @!P1 IMAD.MOV.U32 R4, RZ, RZ, R5 ;  /* 0x000000ffff049224 */ /* 0x008fe200078e0005 */
[----:B------:R-:W-:-:S03]  /*15470*/  ISETP.NE.AND P1, PT, R9, RZ, PT ;  /* 0x000000ff0900720c */ /* 0x000fc60003f25270 */
[----:B------:R-:W-:-:S05]  /*15480*/  IMAD R13, R4, R7, RZ ;  /* 0x00000007040d7224 */ /* 0x000fca00078e02ff */
        /* <DEDUP_REMOVED lines=15> */
[----:B------:R0:W1:Y:S02]  /*15580*/  SHFL.IDX PT, R14, R2, 0x1f, 0x1f ;  /* 0x03e01f00020e7f89 */ /* 0x00006400000e0000 */
.L_x_397:
[----:B------:R-:W-:Y:S02]  /*15590*/  ULDC UR4, c[0x0][0xc38] ;  /* 0x00030e0000047ab9 */ /* 0x000fe40000000800 */
[----:B------:R-:W-:-:S04]  /*155a0*/  IMAD.U32 R5, RZ, RZ, UR4 ;  /* 0x00000004ff057e24 */ /* 0x000fc8000f8e00ff */
[----:B-1----:R-:W-:-:S04]  /*155b0*/  IMAD R14, R14, R5, RZ ;  /* 0x000000050e0e7224 */ /* 0x002fc800078e02ff */
[----:B------:R-:W-:-:S05]  /*155c0*/  IMAD.IADD R9, R8, 0x1, R14 ;  /* 0x0000000108097824 */ /* 0x000fca00078e020e */
[----:B------:R-:W-:-:S13]  /*155d0*/  ISETP.GT.AND P6, PT, R9, R0, PT ;  /* 0x000000000900720c */ /* 0x000fda0003fc4270 */
[----:B------:R-:W-:Y:S05]  /*155e0*/  @P6 BRA `(.L_x_292) ;  /* 0x0000000000a46947 */ /* 0x000fea0003800000 */
.L_x_295:
[----:B0-----:R-:W0:Y:S01]  /*155f0*/  LDC R2, c[0x0][0xc3c] ;  /* 0x00030f00ff027b82 */ /* 0x001e220000000800 */
[----:B------:R-:W-:-:S05]  /*15600*/  VIADD R19, R19, 0x1f ;  /* 0x0000001f13137836 */ /* 0x000fca0000000000 */
[----:B0-----:R-:W-:-:S13]  /*15610*/  ISETP.GE.AND P6, PT, R19, R2, PT ;  /* 0x000000021300720c */ /* 0x001fda0003fc6270 */
[----:B------:R-:W-:Y:S05]  /*15620*/  @P6 BRA `(.L_x_293) ;  /* 0x0000000400b86947 */ /* 0x000fea0003800000 */
[----:B------:R-:W0:Y:S01]  /*15630*/  S2R R3, SR_TID.X ;  /* 0x0000000000037919 */ /* 0x000e220000002100 */
[----:B------:R-:W-:Y:S01]  /*15640*/  IMAD.MOV.U32 R7, RZ, RZ, RZ ;  /* 0x000000ffff077224 */ /* 0x000fe200078e00ff */
[----:B0-----:R-:W-:-:S05]  /*15650*/  LOP3.LUT R3, R3, 0x1f, RZ, 0xc0, !PT ;  /* 0x0000001f03037812 */ /* 0x001fca00078ec0ff */
[----:B------:R-:W-:-:S05]  /*15660*/  IMAD.IADD R11, R19, 0x1, R3 ;  /* 0x00000001130b7824 */ /* 0x000fca00078e0203 */
[----:B------:R-:W-:-:S13]  /*15670*/  ISETP.GE.OR P6, PT, R11, R2, !P0 ;  /* 0x000000020b00720c */ /* 0x000fda00047c6670 */
[----:B------:R-:W0:Y:S08]  /*15680*/  @!P6 LDC.64 R2, c[0x0][0xc80] ;  /* 0x00032000ff02eb82 */ /* 0x000e300000000a00 */
[----:B------:R-:W1:Y:S01]  /*15690*/  @!P6 LDC.64 R4, c[0x0][0xc78] ;  /* 0x00031e00ff04eb82 */ /* 0x000e620000000a00 */
[----:B0-----:R-:W-:-:S05]  /*156a0*/  @!P6 IMAD.WIDE R2, R11, 0x4, R2 ;  /* 0x000000040b02e825 */ /* 0x001fca00078e0202 */
[----:B------:R1:W2:Y:S02]  /*156b0*/  @!P6 LDG.E R7, desc[UR36][R2.64] ;  /* 0x000000240207e981 */ /* 0x0002a4000c1e1900 */
[----:B-1----:R-:W-:Y:S01]  /*156c0*/  @!P6 IMAD.WIDE R2, R11, 0x4, R4 ;  /* 0x000000040b02e825 */ /* 0x002fe200078e0204 */
[----:B------:R-:W-:-:S06]  /*156d0*/  MOV R4, RZ ;  /* 0x000000ff00047202 */ /* 0x000fcc0000000f00 */
[----:B------:R-:W2:Y:S01]  /*156e0*/  @!P6 LDG.E R4, desc[UR36][R2.64] ;  /* 0x000000240204e981 */ /* 0x000ea2000c1e1900 */
[----:B------:R-:W-:Y:S01]  /*156f0*/  UMOV UR4, 0xffffffff ;  /* 0xffffffff00047882 */ /* 0x000fe20000000000 */
[----:B--2---:R-:W-:Y:S02]  /*15700*/  IMAD R13, R4, R7, RZ ;  /* 0x00000007040d7224 */ /* 0x004fe400078e02ff */
[----:B------:R-:W-:Y:S05]  /*15710*/  BRA.DIV UR4, `(.L_x_294) ;  /* 0x0000003e04207947 */ /* 0x000fea000b800000 */
        /* <DEDUP_REMOVED lines=16> */
.L_x_405:
[----:B------:R-:W-:Y:S02]  /*15820*/  ULDC UR4, c[0x0][0xc38] ;  /* 0x00030e0000047ab9 */ /* 0x000fe40000000800 */
[----:B------:R-:W-:-:S04]  /*15830*/  IMAD.U32 R5, RZ, RZ, UR4 ;  /* 0x00000004ff057e24 */ /* 0x000fc8000f8e00ff */
[----:B-1----:R-:W-:-:S04]  /*15840*/  IMAD R14, R14, R5, RZ ;  /* 0x000000050e0e7224 */ /* 0x002fc800078e02ff */
[----:B------:R-:W-:-:S05]  /*15850*/  IMAD.IADD R9, R14, 0x1, R9 ;  /* 0x000000010e097824 */ /* 0x000fca00078e0209 */
[----:B------:R-:W-:-:S13]  /*15860*/  ISETP.GT.AND P6, PT, R9, R0, PT ;  /* 0x000000000900720c */ /* 0x000fda0003fc4270 */
[----:B------:R-:W-:Y:S05]  /*15870*/  @!P6 BRA `(.L_x_295) ;  /* 0xfffffffc005ce947 */ /* 0x000fea000383ffff */
.L_x_292:
[----:B------:R-:W-:Y:S01]  /*15880*/  IMAD.IADD R9, R9, 0x1, -R14 ;  /* 0x0000000109097824 */ /* 0x000fe200078e0a0e */
[----:B------:R-:W-:-:S03]  /*15890*/  UMOV UR4, 0xffffffff ;  /* 0xffffffff00047882 */ /* 0x000fc60000000000 */
[----:B------:R-:W-:-:S05]  /*158a0*/  IMAD R3, R2, R5, R9 ;  /* 0x0000000502037224 */ /* 0x000fca00078e0209 */
[----:B------:R-:W-:Y:S01]  /*158b0*/  ISETP.GT.AND P6, PT, R3, R0, PT ;  /* 0x000000000300720c */ /* 0x000fe20003fc4270 */
[----:B------:R-:W-:-:S12]  /*158c0*/  BRA.DIV UR4, `(.L_x_296) ;  /* 0x0000003e046c7947 */ /* 0x000fd8000b800000 */
[----:B------:R-:W-:-:S04]  /*158d0*/  VOTE.ANY R3, PT, !P6 ;  /* 0x0000000000037806 */ /* 0x000fc800070e0100 */
[----:B------:R-:W1:Y:S02]  /*158e0*/  POPC R8, R3 ;  /* 0x0000000300087309 */ /* 0x000e640000000000 */
[----:B-1----:R1:W2:Y:S04]  /*158f0*/  SHFL.IDX PT, R7, R7, R8, 0x1f ;  /* 0x00001f0807077589 */ /* 0x0022a800000e0000 */
[----:B------:R1:W3:Y:S02]  /*15900*/  SHFL.IDX PT, R4, R4, R8, 0x1f ;  /* 0x00001f0804047589 */ /* 0x0002e400000e0000 */
.L_x_410:
[----:B------:R-:W-:-:S13]  /*15910*/  ISETP.NE.AND P0, PT, R3, RZ, PT ;  /* 0x000000ff0300720c */ /* 0x000fda0003f05270 */
[----:B------:R-:W-:Y:S05]  /*15920*/  @!P0 BRA `(.L_x_297) ;  /* 0x0000000000108947 */ /* 0x000fea0003800000 */
[----:B------:R-:W-:Y:S01]  /*15930*/  UMOV UR4, 0xffffffff ;  /* 0xffffffff00047882 */ /* 0x000fe20000000000 */
[----:B------:R-:W-:Y:S02]  /*15940*/  VIADD R12, R8, 0xffffffff ;  /* 0xffffffff080c7836 */ /* 0x000fe40000000000 */
[----:B------:R-:W-:Y:S05]  /*15950*/  BRA.DIV UR4, `(.L_x_298) ;  /* 0x0000003e04a47947 */ /* 0x000fea000b800000 */
[----:B------:R4:W0:Y:S02]  /*15960*/  SHFL.IDX PT, R6, R2, R12, 0x1f ;  /* 0x00001f0c02067589 */ /* 0x00082400000e0000 */
.L_x_297:
[----:B--2---:R-:W-:Y:S01]  /*15970*/  IABS R10, R7 ;  /* 0x00000007000a7213 */ /* 0x004fe20000000000 */
[----:B0-----:R-:W-:Y:S01]  /*15980*/  IMAD R16, R6, R5, R9 ;  /* 0x0000000506107224 */ /* 0x001fe200078e0209 */
[----:B---3--:R-:W-:Y:S01]  /*15990*/  IABS R5, R4 ;  /* 0x0000000400057213 */ /* 0x008fe20000000000 */
[----:B------:R-:W-:Y:S01]  /*159a0*/  IMAD.IADD R19, R8, 0x1, R19 ;  /* 0x0000000108137824 */ /* 0x000fe200078e0213 */
[----:B------:R-:W0:Y:S01]  /*159b0*/  I2F.RP R11, R10 ;  /* 0x0000000a000b7306 */ /* 0x000e220000209400 */
[----:B------:R-:W-:-:S07]  /*159c0*/  IMAD.IADD R0, R0, 0x1, -R16 ;  /* 0x0000000100007824 */ /* 0x000fce00078e0a10 */
[----:B----4-:R-:W2:Y:S08]  /*159d0*/  I2F.RP R12, R5 ;  /* 0x00000005000c7306 */ /* 0x010eb00000209400 */
[----:B0-----:R-:W0:Y:S08]  /*159e0*/  MUFU.RCP R11, R11 ;  /* 0x0000000b000b7308 */ /* 0x001e300000001000 */
[----:B--2---:R-:W-:Y:S01]  /*159f0*/  MUFU.RCP R12, R12 ;  /* 0x0000000c000c7308 */ /* 0x004fe20000001000 */
[----:B0-----:R-:W-:-:S07]  /*15a00*/  VIADD R2, R11, 0xffffffe ;  /* 0x0ffffffe0b027836 */ /* 0x001fce0000000000 */
[----:B------:R0:W2:Y:S02]  /*15a10*/  F2I.FTZ.U32.TRUNC.NTZ R3, R2 ;  /* 0x0000000200037305 */ /* 0x0000a4000021f000 */
[----:B0-----:R-:W-:Y:S02]  /*15a20*/  IMAD.MOV.U32 R2, RZ, RZ, RZ ;  /* 0x000000ffff027224 */ /* 0x001fe400078e00ff */
[----:B--2---:R-:W-:-:S04]  /*15a30*/  IMAD.MOV R9, RZ, RZ, -R3 ;  /* 0x000000ffff097224 */ /* 0x004fc800078e0a03 */
[----:B------:R-:W-:-:S04]  /*15a40*/  IMAD R9, R9, R10, RZ ;  /* 0x0000000a09097224 */ /* 0x000fc800078e02ff */
[----:B------:R-:W-:Y:S01]  /*15a50*/  IMAD.HI.U32 R3, R3, R9, R2 ;  /* 0x0000000903037227 */ /* 0x000fe200078e0002 */
[----:B------:R-:W-:Y:S02]  /*15a60*/  IABS R2, R7 ;  /* 0x0000000700027213 */ /* 0x000fe40000000000 */
[----:B------:R-:W-:-:S03]  /*15a70*/  IABS R9, R0 ;  /* 0x0000000000097213 */ /* 0x000fc60000000000 */
[----:B------:R-:W-:Y:S02]  /*15a80*/  IMAD.MOV R2, RZ, RZ, -R2 ;  /* 0x000000ffff027224 */ /* 0x000fe400078e0a02 */
[----:B------:R-:W-:-:S04]  /*15a90*/  IMAD.HI.U32 R6, R3, R9, RZ ;  /* 0x0000000903067227 */ /* 0x000fc800078e00ff */
[----:B------:R-:W-:Y:S02]  /*15aa0*/  VIADD R3, R12, 0xffffffe ;  /* 0x0ffffffe0c037836 */ /* 0x000fe40000000000 */
[----:B------:R-:W-:-:S04]  /*15ab0*/  IMAD R9, R6, R2, R9 ;  /* 0x0000000206097224 */ /* 0x000fc800078e0209 */
[----:B------:R-:W0:Y:S01]  /*15ac0*/  F2I.FTZ.U32.TRUNC.NTZ R3, R3 ;  /* 0x0000000300037305 */ /* 0x000e22000021f000 */
[----:B------:R-:W-:-:S13]  /*15ad0*/  ISETP.GT.U32.AND P1, PT, R10, R9, PT ;  /* 0x000000090a00720c */ /* 0x000fda0003f24070 */
[-C--:B------:R-:W-:Y:S01]  /*15ae0*/  @!P1 IADD3 R9, R9, -R10.reuse, RZ ;  /* 0x8000000a09099210 */ /* 0x080fe20007ffe0ff */
[----:B0-----:R-:W-:Y:S02]  /*15af0*/  IMAD.MOV R2, RZ, RZ, -R3 ;  /* 0x000000ffff027224 */ /* 0x001fe400078e0a03 */
[----:B------:R-:W-:Y:S01]  /*15b00*/  @!P1 VIADD R6, R6, 0x1 ;  /* 0x0000000106069836 */ /* 0x000fe20000000000 */
[----:B------:R-:W-:Y:S01]  /*15b10*/  ISETP.GE.U32.AND P0, PT, R9, R10, PT ;  /* 0x0000000a0900720c */ /* 0x000fe20003f06070 */
[----:B------:R-:W-:Y:S01]  /*15b20*/  IMAD R9, R2, R5, RZ ;  /* 0x0000000502097224 */ /* 0x000fe200078e02ff */
[----:B------:R-:W-:Y:S01]  /*15b30*/  ISETP.NE.AND P1, PT, R7, RZ, PT ;  /* 0x000000ff0700720c */ /* 0x000fe20003f25270 */
[----:B------:R-:W-:-:S04]  /*15b40*/  IMAD.MOV.U32 R2, RZ, RZ, RZ ;  /* 0x000000ffff027224 */ /* 0x000fc800078e00ff */
[----:B------:R-:W-:Y:S01]  /*15b50*/  IMAD.HI.U32 R9, R3, R9, R2 ;  /* 0x0000000903097227 */ /* 0x000fe200078e0002 */
[----:B------:R-:W-:Y:S02]  /*15b60*/  LOP3.LUT R2, R0, R7, RZ, 0x3c, !PT ;  /* 0x0000000700027212 */ /* 0x000fe400078e3cff */
[----:B------:R-:W-:Y:S02]  /*15b70*/  IABS R3, R4 ;  /* 0x0000000400037213 */ /* 0x000fe40000000000 */
[----:B------:R-:W-:Y:S01]  /*15b80*/  ISETP.GE.AND P2, PT, R2, RZ, PT ;  /* 0x000000ff0200720c */ /* 0x000fe20003f46270 */
[----:B------:R-:W-:Y:S02]  /*15b90*/  @P0 VIADD R6, R6, 0x1 ;  /* 0x0000000106060836 */ /* 0x000fe40000000000 */
[----:B------:R-:W-:-:S10]  /*15ba0*/  IMAD.MOV R3, RZ, RZ, -R3 ;  /* 0x000000ffff037224 */ /* 0x000fd400078e0a03 */
[----:B------:R-:W-:Y:S01]  /*15bb0*/  @!P2 IMAD.MOV R6, RZ, RZ, -R6 ;  /* 0x000000ffff06a224 */ /* 0x000fe200078e0a06 */
[----:B------:R-:W-:-:S04]  /*15bc0*/  @!P1 LOP3.LUT R6, RZ, R7, RZ, 0x33, !PT ;  /* 0x00000007ff069212 */ /* 0x000fc800078e33ff */
[-C--:B------:R-:W-:Y:S01]  /*15bd0*/  IABS R2, R6.reuse ;  /* 0x0000000600027213 */ /* 0x080fe20000000000 */
[----:B------:R-:W-:-:S04]  /*15be0*/  IMAD R7, R7, R6, RZ ;  /* 0x0000000607077224 */ /* 0x000fc800078e02ff */
[----:B------:R-:W-:-:S04]  /*15bf0*/  IMAD.HI.U32 R9, R9, R2, RZ ;  /* 0x0000000209097227 */ /* 0x000fc800078e00ff */
[----:B------:R-:W-:Y:S02]  /*15c00*/  IMAD R2, R9, R3, R2 ;  /* 0x0000000309027224 */ /* 0x000fe400078e0202 */
[----:B------:R-:W-:-:S03]  /*15c10*/  IMAD.IADD R17, R0, 0x1, -R7 ;  /* 0x0000000100117824 */ /* 0x000fc600078e0a07 */
[----:B------:R-:W-:-:S13]  /*15c20*/  ISETP.GT.U32.AND P1, PT, R5, R2, PT ;  /* 0x000000020500720c */ /* 0x000fda0003f24070 */
[----:B------:R-:W-:Y:S02]  /*15c30*/  @!P1 IMAD.IADD R2, R2, 0x1, -R5 ;  /* 0x0000000102029824 */ /* 0x000fe400078e0a05 */
[----:B------:R-:W-:Y:S01]  /*15c40*/  @!P1 VIADD R9, R9, 0x1 ;  /* 0x0000000109099836 */ /* 0x000fe20000000000 */
[----:B------:R-:W-:Y:S02]  /*15c50*/  ISETP.NE.AND P1, PT, R4, RZ, PT ;  /* 0x000000ff0400720c */ /* 0x000fe40003f25270 */
[----:B------:R-:W-:Y:S02]  /*15c60*/  ISETP.GE.U32.AND P0, PT, R2, R5, PT ;  /* 0x000000050200720c */ /* 0x000fe40003f06070 */
[----:B------:R-:W-:-:S04]  /*15c70*/  LOP3.LUT R2, R6, R4, RZ, 0x3c, !PT ;  /* 0x0000000406027212 */ /* 0x000fc800078e3cff */
[----:B------:R-:W-:-:S07]  /*15c80*/  ISETP.GE.AND P2, PT, R2, RZ, PT ;  /* 0x000000ff0200720c */ /* 0x000fce0003f46270 */
[----:B------:R-:W-:-:S06]  /*15c90*/  @P0 VIADD R9, R9, 0x1 ;  /* 0x0000000109090836 */ /* 0x000fcc0000000000 */
[----:B------:R-:W-:Y:S01]  /*15ca0*/  @!P2 IMAD.MOV R9, RZ, RZ, -R9 ;  /* 0x000000ffff09a224 */ /* 0x000fe200078e0a09 */
[----:B------:R-:W-:-:S05]  /*15cb0*/  @!P1 LOP3.LUT R9, RZ, R4, RZ, 0x33, !PT ;  /* 0x00000004ff099212 */ /* 0x000fca00078e33ff */
[--C-:B------:R-:W-:Y:S02]  /*15cc0*/  IMAD.MOV R3, RZ, RZ, -R9.reuse ;  /* 0x000000ffff037224 */ /* 0x100fe400078e0a09 */
[C---:B------:R-:W-:Y:S02]  /*15cd0*/  IMAD R9, R4.reuse, 0x1000000, R9 ;  /* 0x0100000004097824 */ /* 0x040fe400078e0209 */
[----:B------:R-:W-:-:S04]  /*15ce0*/  IMAD R18, R4, R3, R6 ;  /* 0x0000000304127224 */ /* 0x000fc800078e0206 */
[----:B------:R-:W-:Y:S01]  /*15cf0*/  IMAD R18, R18, 0x10000, R9 ;  /* 0x0001000012127824 */ /* 0x000fe200078e0209 */
[----:B------:R-:W-:Y:S06]  /*15d00*/  BRA `(.L_x_299) ;  /* 0x00000000001c7947 */ /* 0x000fec0003800000 */
.L_x_293:
[----:B------:R-:W-:Y:S01]  /*15d10*/  UMOV UR4, URZ ;  /* 0x0000003f00047c82 */ /* 0x000fe20008000000 */
[----:B------:R-:W-:Y:S01]  /*15d20*/  UMOV UR5, URZ ;  /* 0x0000003f00057c82 */ /* 0x000fe20008000000 */
[----:B------:R-:W-:Y:S01]  /*15d30*/  ULDC UR6, c[0x0][0xc3c] ;  /* 0x00030f0000067ab9 */ /* 0x000fe20000000800 */
[----:B------:R-:W-:Y:S01]  /*15d40*/  MOV R16, R0 ;  /* 0x0000000000107202 */ /* 0x000fe20000000f00 */
[----:B------:R-:W-:Y:S02]  /*15d50*/  IMAD.U32 R17, RZ, RZ, UR4 ;  /* 0x00000004ff117e24 */ /* 0x000fe4000f8e00ff */
[----:B------:R-:W-:Y:S02]  /*15d60*/  IMAD.U32 R18, RZ, RZ, UR5 ;  /* 0x00000005ff127e24 */ /* 0x000fe4000f8e00ff */
[----:B------:R-:W-:-:S07]  /*15d70*/  IMAD.U32 R19, RZ, RZ, UR6 ;  /* 0x00000006ff137e24 */ /* 0x000fce000f8e00ff */
.L_x_299:
[----:B------:R-:W0:Y:S01]  /*15d80*/  S2R R0, SR_TID.X ;  /* 0x0000000000007919 */ /* 0x000e220000002100 */
[----:B------:R-:W-:Y:S05]  /*15d90*/  WARPSYNC.ALL ;  /* 0x0000000000007948 */ /* 0x000fea0003800000 */
[----:B------:R-:W-:Y:S01]  /*15da0*/  BAR.SYNC.DEFER_BLOCKING 0x4, 0x180 ;  /* 0x0106000000007b1d */ /* 0x000fe20000010000 */
[----:B0-----:R-:W-:-:S04]  /*15db0*/  LOP3.LUT R0, R0, 0x1f, RZ, 0xc0, !PT ;  /* 0x0000001f00007812 */ /* 0x001fc800078ec0ff */
[----:B------:R-:W-:-:S13]  /*15dc0*/  ISETP.NE.AND P0, PT, R0, RZ, PT ;  /* 0x000000ff0000720c */ /* 0x000fda0003f05270 */
[----:B------:R-:W0:Y:S01]  /*15dd0*/  @!P0 S2R R3, SR_CgaCtaId ;  /* 0x0000000000038919 */ /* 0x000e220000008800 */
[----:B------:R-:W-:-:S04]  /*15de0*/  @!P0 MOV R0, 0x400 ;  /* 0x0000040000008802 */ /* 0x000fc80000000f00 */
[----:B0-----:R-:W-:-:S05]  /*15df0*/  @!P0 LEA R22, R3, R0, 0x18 ;  /* 0x0000000003168211 */ /* 0x001fca00078ec0ff */
[----:B------:R2:W-:Y:S01]  /*15e00*/  @!P0 STS.128 [R22+0x388d0], R16 ;  /* 0x0388d01016008388 */ /* 0x0005e20000000c00 */
[----:B------:R-:W-:Y:S06]  /*15e10*/  BAR.ARV 0x5, 0x180 ;  /* 0x0146000000007b1d */ /* 0x000fec0000002000 */
.L_x_290:
[----:B------:R-:W-:Y:S02]  /*15e20*/  ULDC UR4, c[0x0][0xc3c] ;  /* 0x00030f0000047ab9 */ /* 0x000fe40000000800 */
[----:B-1----:R-:W-:-:S13]  /*15e30*/  ISETP.GE.AND P0, PT, R19, UR4, PT ;  /* 0x0000000413007c0c */ /* 0x002fda000bf06270 */
[----:B------:R-:W-:Y:S05]  /*15e40*/  @!P0 BRA `(.L_x_300) ;  /* 0xffffffb400548947 */ /* 0x000fea000383ffff */
[----:B------:R-:W-:Y:S05]  /*15e50*/  BSYNC B8 ;  /* 0x0000000000087941 */ /* 0x000fea0003800000 */
.L_x_235:
[----:B------:R-:W3:Y:S01]  /*15e60*/  LDL.LU R0, [R1+0x28] ;  /* 0x0000280001007983 */ /* 0x000ee20000300800 */
[----:B------:R-:W-:Y:S01]  /*15e70*/  BSSY B0, `(.L_x_301) ;  /* 0x000000b000007945 */ /* 0x000fe20003800000 */
[----:B------:R-:W4:Y:S01]  /*15e80*/  S2R R5, SR_CgaCtaId ;  /* 0x0000000000057919 */ /* 0x000f220000008800 */
[----:B---3--:R-:W-:-:S05]  /*15e90*/  VIADD R0, R0, 0x1 ;  /* 0x0000000100007836 */ /* 0x008fca0000000000 */
[----:B-1----:R-:W-:-:S04]  /*15ea0*/  LEA.HI R2, R0, R0, RZ, 0x1 ;  /* 0x0000000000027211 */ /* 0x002fc800078f08ff */
[----:B------:R-:W-:Y:S02]  /*15eb0*/  LOP3.LUT R3, R2, 0xfffffffe, RZ, 0xc0, !PT ;  /* 0xfffffffe02037812 */ /* 0x000fe400078ec0ff */
[----:B------:R-:W-:-:S03]  /*15ec0*/  MOV R2, 0x400 ;  /* 0x0000040000027802 */ /* 0x000fc60000000f00 */
[----:B------:R-:W-:Y:S01]  /*15ed0*/  IMAD.IADD R0, R0, 0x1, -R3 ;  /* 0x0000000100007824 */ /* 0x000fe200078e0a03 */
[----:B----4-:R-:W-:-:S04]  /*15ee0*/  LEA R4, R5, R2, 0x18 ;  /* 0x0000000205047211 */ /* 0x010fc800078ec0ff */
[----:B------:R-:W-:-:S04]  /*15ef0*/  SHF.L.U32 R0, R0, 0x1f, RZ ;  /* 0x0000001f00007819 */ /* 0x000fc800000006ff */
[----:B------:R-:W1:Y:S02]  /*15f00*/  SYNCS.PHASECHK.TRANS64.TRYWAIT P0, [R4+URZ+0x38820], R0 ;  /* 0x03882000040075a7 */ /* 0x000e64000800017f */
[----:B-1----:R-:W-:Y:S05]  /*15f10*/  @!P0 BRA `(.L_x_302) ;  /* 0x00000038005c8947 */ /* 0x002fea0003800000 */
.L_x_413:
[----:B------:R-:W-:Y:S05]  /*15f20*/  BSYNC B0 ;  /* 0x0000000000007941 */ /* 0x000fea0003800000 */
.L_x_301:
[----:B------:R-:W-:-:S03]  /*15f30*/  UMOV UR4, 0xffffffff ;  /* 0xffffffff00047882 */ /* 0x000fc60000000000 */
[----:B------:R-:W-:Y:S05]  /*15f40*/  BRA.DIV UR4, `(.L_x_303) ;  /* 0x0000003a04647947 */ /* 0x000fea000b800000 */
[----:B-1----:R-:W1:Y:S02]  /*15f50*/  S2R R0, SR_TID.X ;  /* 0x0000000000007919 */ /* 0x002e640000002100 */
[----:B-1----:R-:W-:-:S04]  /*15f60*/  SHF.R.U32.HI R0, RZ, 0x5, R0 ;  /* 0x00000005ff007819 */ /* 0x002fc80000011600 */
[----:B------:R-:W-:-:S05]  /*15f70*/  LOP3.LUT R0, R0, 0x3, RZ, 0xc0, !PT ;  /* 0x0000000300007812 */ /* 0x000fca00078ec0ff */
[----:B------:R1:W3:Y:S02]  /*15f80*/  SHFL.IDX PT, R14, R0, RZ, 0x1f ;  /* 0x00001fff000e7589 */ /* 0x0002e400000e0000 */
.L_x_416:
[----:B---3--:R-:W-:Y:S01]  /*15f90*/  ISETP.NE.AND P0, PT, R14, RZ, PT ;  /* 0x000000ff0e00720c */ /* 0x008fe20003f05270 */
[----:B------:R-:W-:-:S12]  /*15fa0*/  BSSY B0, `(.L_x_304) ;  /* 0x0000026000007945 */ /* 0x000fd80003800000 */
[----:B------:R-:W-:Y:S05]  /*15fb0*/  @P0 BRA `(.L_x_305) ;  /* 0x0000000000900947 */ /* 0x000fea0003800000 */
[----:B------:R-:W-:-:S03]  /*15fc0*/  UMOV UR4, 0xffffffff ;  /* 0xffffffff00047882 */ /* 0x000fc60000000000 */
[----:B------:R-:W-:Y:S05]  /*15fd0*/  BRA.DIV UR4, `(.L_x_306) ;  /* 0x0000003a04747947 */ /* 0x000fea000b800000 */
[----:B------:R-:W-:-:S13]  /*15fe0*/  ELECT P6, URZ, PT ;  /* 0x00000000003f782f */ /* 0x000fda00038c0000 */
.L_x_419:
[----:B------:R-:W-:Y:S05]  /*15ff0*/  @!P6 BRA `(.L_x_305) ;  /* 0x000000000080e947 */ /* 0x000fea0003800000 */
[----:B-1----:R-:W3:Y:S02]  /*16000*/  LDL R0, [R1+0x50] ;  /* 0x0000500001007983 */ /* 0x002ee40000100800 */
[----:B---3--:R-:W-:-:S13]  /*16010*/  R2UR UR4, R0 ;  /* 0x00000000000472ca */ /* 0x008fda00000e0000 */
[----:B------:R-:W-:-:S06]  /*16020*/  ULOP3.LUT UR4, UR4, 0x2, URZ, 0xfc, !UPT ;  /* 0x0000000204047892 */ /* 0x000fcc000f8efc3f */
[----:B------:R-:W-:-:S05]  /*16030*/  IMAD.U32 R0, RZ, RZ, UR4 ;  /* 0x00000004ff007e24 */ /* 0x000fca000f8e00ff */
[----:B------:R-:W-:-:S13]  /*16040*/  ISETP.NE.AND P0, PT, R0, 0x3, PT ;  /* 0x000000030000780c */ /* 0x000fda0003f05270 */
[----:B------:R-:W-:Y:S05]  /*16050*/  @!P0 BRA `(.L_x_307) ;  /* 0x0000000000048947 */ /* 0x000fea0003800000 */
[----:B------:R-:W-:Y:S01]  /*16060*/  BPT.TRAP 0x1 ;  /* 0x000000040000795c */ /* 0x000fe20000300000 */
.L_x_307:
[C---:B------:R-:W-:Y:S01]  /*16070*/  IMAD R5, R27.reuse, 0x8, R4 ;  /* 0x000000081b057824 */ /* 0x040fe200078e0204 */
[----:B------:R-:W-:Y:S01]  /*16080*/  SHF.L.U32 R0, R28, 0x1f, RZ ;  /* 0x0000001f1c007819 */ /* 0x000fe200000006ff */
[----:B------:R-:W-:-:S03]  /*16090*/  VIADD R27, R27, 0x1 ;  /* 0x000000011b1b7836 */ /* 0x000fc60000000000 */
[----:B------:R-:W1:Y:S02]  /*160a0*/  SYNCS.PHASECHK.TRANS64.TRYWAIT P1, [R5+URZ+0x38840], R0 ;  /* 0x03884000050075a7 */ /* 0x000e64000802017f */
[----:B------:R-:W-:-:S04]  /*160b0*/  ISETP.NE.AND P2, PT, R27, 0x2, PT ;  /* 0x000000021b00780c */ /* 0x000fc80003f45270 */
[----:B------:R-:W-:Y:S01]  /*160c0*/  SEL R3, RZ, 0x1, P2 ;  /* 0x00000001ff037807 */ /* 0x000fe20001000000 */
[----:B-1----:R-:W-:Y:S08]  /*160d0*/  @!P1 BRA `(.L_x_308) ;  /* 0x0000003800549947 */ /* 0x002ff00003800000 */
.L_x_420:
[----:B------:R-:W-:Y:S02]  /*160e0*/  SEL R27, R27, RZ, P2 ;  /* 0x000000ff1b1b7207 */ /* 0x000fe40001000000 */
[----:B------:R-:W-:Y:S01]  /*160f0*/  LOP3.LUT R2, R28, R3, RZ, 0x3c, !PT ;  /* 0x000000031c027212 */ /* 0x000fe200078e3cff */
[----:B------:R-:W-:Y:S06]  /*16100*/  @!P0 BRA `(.L_x_309) ;  /* 0x0000000000048947 */ /* 0x000fec0003800000 */
[----:B------:R-:W-:Y:S01]  /*16110*/  BPT.TRAP 0x1 ;  /* 0x000000040000795c */ /* 0x000fe20000300000 */
.L_x_309:
[----:B------:R-:W-:Y:S01]  /*16120*/  IMAD R27, R27, 0x8, R4 ;  /* 0x000000081b1b7824 */ /* 0x000fe200078e0204 */
[----:B------:R-:W-:-:S04]  /*16130*/  SHF.L.U32 R2, R2, 0x1f, RZ ;  /* 0x0000001f02027819 */ /* 0x000fc800000006ff */
[----:B------:R-:W3:Y:S02]  /*16140*/  SYNCS.PHASECHK.TRANS64.TRYWAIT P1, [R27+URZ+0x38840], R2 ;  /* 0x038840021b0075a7 */ /* 0x000ee4000802017f */
[----:B---3--:R-:W-:Y:S05]  /*16150*/  @!P1 BRA `(.L_x_310) ;  /* 0x0000003800489947 */ /* 0x008fea0003800000 */
.L_x_421:
[----:B------:R-:W-:Y:S05]  /*16160*/  @!P0 BRA `(.L_x_311) ;  /* 0x0000000000048947 */ /* 0x000fea0003800000 */
[----:B------:R-:W-:Y:S01]  /*16170*/  BPT.TRAP 0x1 ;  /* 0x000000040000795c */ /* 0x000fe20000300000 */
.L_x_311:
[----:B------:R-:W4:Y:S02]  /*16180*/  SYNCS.PHASECHK.TRANS64.TRYWAIT P1, [R5+URZ+0x38860], R0 ;  /* 0x03886000050075a7 */ /* 0x000f24000802017f */
[----:B----4-:R-:W-:Y:S05]  /*16190*/  @!P1 BRA `(.L_x_312) ;  /* 0x00000038004c9947 */ /* 0x010fea0003800000 */
.L_x_422:
[----:B------:R-:W-:Y:S05]  /*161a0*/  @!P0 BRA `(.L_x_313) ;  /* 0x0000000000048947 */ /* 0x000fea0003800000 */
[----:B------:R-:W-:Y:S01]  /*161b0*/  BPT.TRAP 0x1 ;  /* 0x000000040000795c */ /* 0x000fe20000300000 */
.L_x_313:
[----:B------:R0:W0:Y:S02]  /*161c0*/  SYNCS.PHASECHK.TRANS64.TRYWAIT P0, [R27+URZ+0x38860], R2 ;  /* 0x038860021b0075a7 */ /* 0x000024000800017f */
[----:B0-----:R-:W-:Y:S05]  /*161d0*/  @!P0 NANOSLEEP.SYNCS 0x989680 ;  /* 0x009896800000895d */ /* 0x001fea0003900000 */
[----:B------:R-:W0:Y:S02]  /*161e0*/  @!P0 SYNCS.PHASECHK.TRANS64 P0, [R27+URZ+0x38860], R2 ;  /* 0x038860021b0085a7 */ /* 0x000e24000800007f */
[----:B0-----:R-:W-:Y:S05]  /*161f0*/  @!P0 BRA `(.L_x_313) ;  /* 0xfffffffc00f08947 */ /* 0x001fea000383ffff */
.L_x_305:
[----:B------:R-:W-:Y:S05]  /*16200*/  BSYNC B0 ;  /* 0x0000000000007941 */ /* 0x000fea0003800000 */
.L_x_304:
[----:B------:R-:W-:Y:S05]  /*16210*/  EXIT ;  /* 0x000000000000794d */ /* 0x000fea0003800000 */
.L_x_182:
[----:B0-----:R0:W1:Y:S02]  /*16220*/  SYNCS.PHASECHK.TRANS64.TRYWAIT P1, [R5+URZ+0x38800], R0 ;  /* 0x03880000050075a7 */ /* 0x001064000802017f */
[----:B-1----:R-:W-:Y:S05]  /*16230*/  @!P1 NANOSLEEP.SYNCS 0x989680 ;  /* 0x009896800000995d */ /* 0x002fea0003900000 */
[----:B------:R-:W1:Y:S02]  /*16240*/  @!P1 SYNCS.PHASECHK.TRANS64 P1, [R5+URZ+0x38800], R0 ;  /* 0x03880000050095a7 */ /* 0x000e64000802007f */
[----:B-1----:R-:W-:Y:S05]  /*16250*/  @!P1 BRA `(.L_x_182) ;  /* 0xfffffffc00f09947 */ /* 0x002fea000383ffff */
[----:B------:R-:W-:Y:S05]  /*16260*/  BRA `(.L_x_314) ;  /* 0xfffffebc00507947 */ /* 0x000fea000383ffff */
.L_x_186:
[----:B-1----:R1:W2:Y:S02]  /*16270*/  SYNCS.PHASECHK.TRANS64.TRYWAIT P1, [R0+URZ+0x38830], R3 ;  /* 0x03883003000075a7 */ /* 0x0022a4000802017f */
[----:B--2---:R-:W-:Y:S05]  /*16280*/  @!P1 NANOSLEEP.SYNCS 0x989680 ;  /* 0x009896800000995d */ /* 0x004fea0003900000 */
[----:B------:R-:W2:Y:S02]  /*16290*/  @!P1 SYNCS.PHASECHK.TRANS64 P1, [R0+URZ+0x38830], R3 ;  /* 0x03883003000095a7 */ /* 0x000ea4000802007f */
[----:B--2---:R-:W-:Y:S05]  /*162a0*/  @!P1 BRA `(.L_x_186) ;  /* 0xfffffffc00f09947 */ /* 0x004fea000383ffff */
[----:B------:R-:W-:Y:S05]  /*162b0*/  BRA `(.L_x_185) ;  /* 0xfffffebc00747947 */ /* 0x000fea000383ffff */
.L_x_192:
[----:B------:R-:W-:-:S13]  /*162c0*/  R2UR UR4, R229 ;  /* 0x00000000e50472ca */ /* 0x000fda00000e0000 */
[----:B-1----:R-:W-:-:S04]  /*162d0*/  IMAD.U32 R4, RZ, RZ, UR4 ;  /* 0x00000004ff047e24 */ /* 0x002fc8000f8e00ff */
[----:B------:R1:W2:Y:S03]  /*162e0*/  SYNCS.PHASECHK.TRANS64.TRYWAIT P1, [R4+URZ+0x38830], R3 ;  /* 0x03883003040075a7 */ /* 0x0002a6000802017f */
[----:B--2---:R-:W-:Y:S05]  /*162f0*/  @!P1 NANOSLEEP.SYNCS 0x989680 ;  /* 0x009896800000995d */ /* 0x004fea0003900000 */
[----:B------:R-:W2:Y:S02]  /*16300*/  @!P1 SYNCS.PHASECHK.TRANS64 P1, [R4+URZ+0x38830], R3 ;  /* 0x03883003040095a7 */ /* 0x000ea4000802007f */
[----:B--2---:R-:W-:Y:S05]  /*16310*/  @!P1 BRA `(.L_x_192) ;  /* 0xfffffffc00e89947 */ /* 0x004fea000383ffff */
[----:B------:R-:W-:Y:S05]  /*16320*/  BRA `(.L_x_191) ;  /* 0xffffff04005c7947 */ /* 0x000fea000383ffff */
.L_x_196:
[----:B---3--:R-:W-:-:S04]  /*16330*/  IMAD.U32 R2, RZ, RZ, UR4 ;  /* 0x00000004ff027e24 */ /* 0x008fc8000f8e00ff */
[----:B------:R3:W4:Y:S03]  /*16340*/  SYNCS.PHASECHK.TRANS64.TRYWAIT P1, [R2+URZ+0x38850], R0 ;  /* 0x03885000020075a7 */ /* 0x000726000802017f */
[----:B----4-:R-:W-:Y:S05]  /*16350*/  @!P1 NANOSLEEP.SYNCS 0x989680 ;  /* 0x009896800000995d */ /* 0x010fea0003900000 */
[----:B------:R-:W4:Y:S02]  /*16360*/  @!P1 SYNCS.PHASECHK.TRANS64 P1, [R2+URZ+0x38850], R0 ;  /* 0x03885000020095a7 */ /* 0x000f24000802007f */
[----:B----4-:R-:W-:Y:S05]  /*16370*/  @!P1 BRA `(.L_x_196) ;  /* 0xfffffffc00ec9947 */ /* 0x010fea000383ffff */
[----:B------:R-:W-:Y:S05]  /*16380*/  BRA `(.L_x_195) ;  /* 0xffffff2800b07947 */ /* 0x000fea000383ffff */
.L_x_203:
[----:B-1----:R1:W2:Y:S02]  /*16390*/  SYNCS.PHASECHK.TRANS64.TRYWAIT P1, [R12+URZ+0x38850], R9 ;  /* 0x038850090c0075a7 */ /* 0x0022a4000802017f */
[----:B--2---:R-:W-:Y:S05]  /*163a0*/  @!P1 NANOSLEEP.SYNCS 0x989680 ;  /* 0x009896800000995d */ /* 0x004fea0003900000 */
[----:B------:R-:W2:Y:S02]  /*163b0*/  @!P1 SYNCS.PHASECHK.TRANS64 P1, [R12+URZ+0x38850], R9 ;  /* 0x038850090c0095a7 */ /* 0x000ea4000802007f */
[----:B--2---:R-:W-:Y:S05]  /*163c0*/  @!P1 BRA `(.L_x_203) ;  /* 0xfffffffc00f09947 */ /* 0x004fea000383ffff */
[----:B------:R-:W-:Y:S05]  /*163d0*/  BRA `(.L_x_202) ;  /* 0xffffff4800247947 */ /* 0x000fea000383ffff */
.L_x_249:
[----:B------:R-:W0:Y:S01]  /*163e0*/  S2R R7, SR_TID.X ;  /* 0x0000000000077919 */ /* 0x000e220000002100 */
[----:B------:R-:W-:Y:S01]  /*163f0*/  BSSY B0, `(.L_x_315) ;  /* 0x000000a000007945 */ /* 0x000fe20003800000 */
[----:B------:R-:W-:Y:S02]  /*16400*/  IMAD.MOV.U32 R12, RZ, RZ, RZ ;  /* 0x000000ffff0c7224 */ /* 0x000fe400078e00ff */
[----:B------:R-:W-:Y:S02]  /*16410*/  IMAD.MOV.U32 R11, RZ, RZ, 0x1f ;  /* 0x0000001fff0b7424 */ /* 0x000fe400078e00ff */
[----:B------:R-:W-:Y:S01]  /*16420*/  IMAD.MOV.U32 R15, RZ, RZ, -0x1 ;  /* 0xffffffffff0f7424 */ /* 0x000fe200078e00ff */
[----:B0-----:R-:W-:-:S04]  /*16430*/  SHF.R.U32.HI R7, RZ, 0x5, R7 ;  /* 0x00000005ff077819 */ /* 0x001fc80000011607 */
[----:B------:R-:W-:-:S05]  /*16440*/  LOP3.LUT R7, R7, 0x3, RZ, 0xc0, !PT ;  /* 0x0000000307077812 */ /* 0x000fca00078ec0ff */
[----:B------:R-:W-:-:S07]  /*16450*/  IMAD.MOV.U32 R13, RZ, RZ, R7 ;  /* 0x000000ffff0d7224 */ /* 0x000fce00078e0007 */
[----:B-----5:R-:W-:Y:S05]  /*16460*/  WARPSYNC.COLLECTIVE R15, `(.L_x_316) ;  /* 0x000000000f087348 */ /* 0x020fea0003c00000 */
[----:B------:R0:W1:Y:S02]  /*16470*/  SHFL.IDX P6, R14, R13, R12, R11 ;  /* 0x0000000c0d0e7389 */ /* 0x00006400000c000b */
[----:B01---5:R-:W-:Y:S01]  /*16480*/  ENDCOLLECTIVE ;  /* 0x000000000000791b */ /* 0x023fe20003800000 */
.L_x_316:
[----:B------:R-:W-:Y:S05]  /*16490*/  BSYNC B0 ;  /* 0x0000000000007941 */ /* 0x000fea0003800000 */
.L_x_315:
[----:B------:R-:W-:Y:S05]  /*164a0*/  BRA `(.L_x_317) ;  /* 0xffffffbc00b07947 */ /* 0x000fea000383ffff */
.L_x_252:
[----:B0-----:R0:W1:Y:S02]  /*164b0*/  SYNCS.PHASECHK.TRANS64.TRYWAIT P0, [R5+URZ+0x38840], R2 ;  /* 0x03884002050075a7 */ /* 0x001064000800017f */
[----:B-1----:R-:W-:Y:S05]  /*164c0*/  @!P0 NANOSLEEP.SYNCS 0x989680 ;  /* 0x009896800000895d */ /* 0x002fea0003900000 */
[----:B------:R-:W1:Y:S02]  /*164d0*/  @!P0 SYNCS.PHASECHK.TRANS64 P0, [R5+URZ+0x38840], R2 ;  /* 0x03884002050085a7 */ /* 0x000e64000800007f */
[----:B-1----:R-:W-:Y:S05]  /*164e0*/  @!P0 BRA `(.L_x_252) ;  /* 0xfffffffc00f08947 */ /* 0x002fea000383ffff */
[----:B------:R-:W-:Y:S05]  /*164f0*/  BRA `(.L_x_318) ;  /* 0xffffffc000187947 */ /* 0x000fea000383ffff */
.L_x_253:
[----:B------:R-:W-:Y:S01]  /*16500*/  BSSY B0, `(.L_x_319) ;  /* 0x0000008000007945 */ /* 0x000fe20003800000 */
[----:B------:R-:W-:Y:S01]  /*16510*/  MOV R13, R6 ;  /* 0x00000006000d7202 */ /* 0x000fe20000000f00 */
[----:B------:R-:W-:Y:S02]  /*16520*/  IMAD.MOV.U32 R12, RZ, RZ, RZ ;  /* 0x000000ffff0c7224 */ /* 0x000fe400078e00ff */
[----:B------:R-:W-:Y:S02]  /*16530*/  IMAD.MOV.U32 R11, RZ, RZ, 0x181f ;  /* 0x0000181fff0b7424 */ /* 0x000fe400078e00ff */
[----:B------:R-:W-:-:S07]  /*16540*/  IMAD.MOV.U32 R15, RZ, RZ, -0x1 ;  /* 0xffffffffff0f7424 */ /* 0x000fce00078e00ff */
[----:B------:R-:W-:Y:S05]  /*16550*/  WARPSYNC.COLLECTIVE R15, `(.L_x_320) ;  /* 0x000000000f087348 */ /* 0x000fea0003c00000 */
[----:B------:R0:W1:Y:S02]  /*16560*/  SHFL.IDX P6, R14, R13, R12, R11 ;  /* 0x0000000c0d0e7389 */ /* 0x00006400000c000b */
[----:B01----:R-:W-:Y:S01]  /*16570*/  ENDCOLLECTIVE ;  /* 0x000000000000791b */ /* 0x003fe20003800000 */
.L_x_320:
[----:B------:R-:W-:Y:S05]  /*16580*/  BSYNC B0 ;  /* 0x0000000000007941 */ /* 0x000fea0003800000 */
.L_x_319:
[----:B------:R-:W-:Y:S01]  /*16590*/  IMAD.MOV.U32 R13, RZ, RZ, R0 ;  /* 0x000000ffff0d7224 */ /* 0x000fe200078e0000 */
[C---:B------:R-:W-:Y:S01]  /*165a0*/  LOP3.LUT P5, RZ, R23.reuse, 0x10, RZ, 0xc0, !PT ;  /* 0x0000001017ff7812 */ /* 0x040fe200078ac0ff */
[----:B------:R-:W-:Y:S01]  /*165b0*/  IMAD.MOV.U32 R12, RZ, RZ, RZ ;  /* 0x000000ffff0c7224 */ /* 0x000fe200078e00ff */
[C---:B------:R-:W-:Y:S01]  /*165c0*/  LOP3.LUT P4, RZ, R23.reuse, 0x8, RZ, 0xc0, !PT ;  /* 0x0000000817ff7812 */ /* 0x040fe2000788c0ff */
[----:B------:R-:W-:Y:S01]  /*165d0*/  IMAD.MOV.U32 R11, RZ, RZ, 0x181f ;  /* 0x0000181fff0b7424 */ /* 0x000fe200078e00ff */
[C---:B------:R-:W-:Y:S01]  /*165e0*/  LOP3.LUT P3, RZ, R23.reuse, 0x4, RZ, 0xc0, !PT ;  /* 0x0000000417ff7812 */ /* 0x040fe2000786c0ff */
[----:B------:R-:W-:Y:S01]  /*165f0*/  IMAD.MOV.U32 R15, RZ, RZ, -0x1 ;  /* 0xffffffffff0f7424 */ /* 0x000fe200078e00ff */
[----:B------:R-:W-:Y:S01]  /*16600*/  LOP3.LUT P2, RZ, R23, 0x2, RZ, 0xc0, !PT ;  /* 0x0000000217ff7812 */ /* 0x000fe2000784c0ff */
[----:B------:R-:W-:Y:S02]  /*16610*/  IMAD.MOV.U32 R2, RZ, RZ, R14 ;  /* 0x000000ffff027224 */ /* 0x000fe400078e000e */
[----:B------:R-:W-:-:S10]  /*16620*/  @P0 IMAD R9, R7, 0x2, R22 ;  /* 0x0000000207090824 */ /* 0x000fd400078e0216 */
[----:B------:R-:W-:Y:S05]  /*16630*/  WARPSYNC.COLLECTIVE R15, `(.L_x_321) ;  /* 0x000000000f087348 */ /* 0x000fea0003c00000 */
[----:B------:R0:W1:Y:S02]  /*16640*/  SHFL.IDX P6, R14, R13, R12, R11 ;  /* 0x0000000c0d0e7389 */ /* 0x00006400000c000b */
[----:B01----:R-:W-:Y:S01]  /*16650*/  ENDCOLLECTIVE ;  /* 0x000000000000791b */ /* 0x003fe20003800000 */
.L_x_321:
[----:B------:R-:W-:Y:S02]  /*16660*/  IMAD.MOV.U32 R13, RZ, RZ, R6 ;  /* 0x000000ffff0d7224 */ /* 0x000fe400078e0006 */
[----:B------:R-:W-:Y:S02]  /*16670*/  IMAD.MOV.U32 R12, RZ, RZ, 0x1 ;  /* 0x00000001ff0c7424 */ /* 0x000fe400078e00ff */
[----:B------:R-:W-:-:S07]  /*16680*/  IMAD.MOV.U32 R3, RZ, RZ, R14 ;  /* 0x000000ffff037224 */ /* 0x000fce00078e000e */
[----:B------:R-:W-:Y:S05]  /*16690*/  WARPSYNC.COLLECTIVE R15, `(.L_x_322) ;  /* 0x000000000f087348 */ /* 0x000fea0003c00000 */
[----:B------:R0:W1:Y:S02]  /*166a0*/  SHFL.IDX P6, R14, R13, R12, R11 ;  /* 0x0000000c0d0e7389 */ /* 0x00006400000c000b */
[----:B01----:R-:W-:Y:S01]  /*166b0*/  ENDCOLLECTIVE ;  /* 0x000000000000791b */ /* 0x003fe20003800000 */
.L_x_322:
[----:B------:R-:W-:-:S05]  /*166c0*/  @P0 LEA R3, P1, R32, R3, 0x1 ;  /* 0x0000000320030211 */ /* 0x000fca00078208ff */
[----:B------:R-:W-:-:S05]  /*166d0*/  @P0 IMAD.X R2, RZ, RZ, R2, P1 ;  /* 0x000000ffff020224 */ /* 0x000fca00008e0602 */
[----:B------:R-:W-:Y:S01]  /*166e0*/  @P0 LOP3.LUT R3, R3, R2, RZ, 0x3c, !PT ;  /* 0x0000000203030212 */ /* 0x000fe200078e3cff */
[----:B------:R-:W-:-:S03]  /*166f0*/  IMAD.MOV.U32 R13, RZ, RZ, R0 ;  /* 0x000000ffff0d7224 */ /* 0x000fc600078e0000 */
[----:B------:R-:W-:-:S04]  /*16700*/  @P0 LOP3.LUT R2, R3, R2, RZ, 0x3c, !PT ;  /* 0x0000000203020212 */ /* 0x000fc800078e3cff */
[----:B------:R-:W-:Y:S01]  /*16710*/  @P0 LOP3.LUT R3, R3, R2, RZ, 0x3c, !PT ;  /* 0x0000000203030212 */ /* 0x000fe200078e3cff */
[----:B------:R-:W-:-:S07]  /*16720*/  IMAD.MOV.U32 R8, RZ, RZ, R14 ;  /* 0x000000ffff087224 */ /* 0x000fce00078e000e */
[----:B------:R-:W-:Y:S05]  /*16730*/  WARPSYNC.COLLECTIVE R15, `(.L_x_323) ;  /* 0x000000000f087348 */ /* 0x000fea0003c00000 */
[----:B------:R0:W1:Y:S02]  /*16740*/  SHFL.IDX P6, R14, R13, R12, R11 ;  /* 0x0000000c0d0e7389 */ /* 0x00006400000c000b */
[----:B01----:R-:W-:Y:S01]  /*16750*/  ENDCOLLECTIVE ;  /* 0x000000000000791b */ /* 0x003fe20003800000 */
.L_x_323:
[----:B------:R-:W-:Y:S01]  /*16760*/  @!PT LDS RZ, [RZ] ;  /* 0x00000000fffff984 */ /* 0x000fe20000000800 */
[----:B------:R-:W-:Y:S01]  /*16770*/  @!PT LDS RZ, [RZ] ;  /* 0x00000000fffff984 */ /* 0x000fe20000000800 */
[----:B------:R-:W-:Y:S01]  /*16780*/  @!PT LDS RZ, [RZ] ;  /* 0x00000000fffff984 */ /* 0x000fe20000000800 */
[----:B------:R-:W-:Y:S04]  /*16790*/  @P0 LDGSTS.E.BYPASS.LTC128B.128 [R9+0x24400], desc[UR36][R2.64], !P5 ;  /* 0x2440000002090fae */ /* 0x000fe8000e901d64 */
[----:B------:R-:W-:Y:S04]  /*167a0*/  @P0 LDGSTS.E.BYPASS.LTC128B.128 [R9+0x26c00], desc[UR36][R2.64+0x80], !P4 ;  /* 0x26c0008002090fae */ /* 0x000fe8000e101d64 */
[----:B------:R-:W-:Y:S01]  /*167b0*/  @P0 LDGSTS.E.BYPASS.LTC128B.128 [R9+0x29400], desc[UR36][R2.64+0x100], !P3 ;  /* 0x2940010002090fae */ /* 0x000fe2000d901d64 */
[----:B------:R-:W-:Y:S02]  /*167c0*/  IMAD.MOV.U32 R13, RZ, RZ, R6 ;  /* 0x000000ffff0d7224 */ /* 0x000fe400078e0006 */
[----:B------:R-:W-:Y:S01]  /*167d0*/  IMAD.MOV.U32 R12, RZ, RZ, 0x2 ;  /* 0x00000002ff0c7424 */ /* 0x000fe200078e00ff */
[----:B------:R0:W-:Y:S01]  /*167e0*/  @P0 LDGSTS.E.BYPASS.LTC128B.128 [R9+0x2bc00], desc[UR36][R2.64+0x180], !P2 ;  /* 0x2bc0018002090fae */ /* 0x0001e2000d101d64 */
[----:B------:R-:W-:-:S02]  /*167f0*/  ISETP.GE.AND P0, PT, R4, 0x11, PT ;  /* 0x000000110400780c */ /* 0x000fc40003f06270 */
[----:B0-----:R-:W-:-:S11]  /*16800*/  MOV R2, R14 ;  /* 0x0000000e00027202 */ /* 0x001fd60000000f00 */
[----:B------:R-:W-:Y:S05]  /*16810*/  WARPSYNC.COLLECTIVE R15, `(.L_x_324) ;  /* 0x000000000f087348 */ /* 0x000fea0003c00000 */
[----:B------:R0:W1:Y:S02]  /*16820*/  SHFL.IDX P6, R14, R13, R12, R11 ;  /* 0x0000000c0d0e7389 */ /* 0x00006400000c000b */
[----:B01----:R-:W-:Y:S01]  /*16830*/  ENDCOLLECTIVE ;  /* 0x000000000000791b */ /* 0x003fe20003800000 */
.L_x_324:
[----:B------:R-:W-:Y:S01]  /*16840*/  @P0 IMAD R21, R7, 0x2, R22 ;  /* 0x0000000207150824 */ /* 0x000fe200078e0216 */
[----:B------:R-:W-:-:S05]  /*16850*/  @P0 LEA R2, P1, R32, R2, 0x1 ;  /* 0x0000000220020211 */ /* 0x000fca00078208ff */
[----:B------:R-:W-:-:S05]  /*16860*/  @P0 IMAD.X R3, RZ, RZ, R8, P1 ;  /* 0x000000ffff030224 */ /* 0x000fca00008e0608 */
[----:B------:R-:W-:Y:S01]  /*16870*/  @!PT LDS RZ, [RZ] ;  /* 0x00000000fffff984 */ /* 0x000fe20000000800 */
[----:B------:R-:W-:Y:S01]  /*16880*/  @!PT LDS RZ, [RZ] ;  /* 0x00000000fffff984 */ /* 0x000fe20000000800 */
[----:B------:R-:W-:Y:S01]  /*16890*/  @!PT LDS RZ, [RZ] ;  /* 0x00000000fffff984 */ /* 0x000fe20000000800 */
[----:B------:R0:W-:Y:S01]  /*168a0*/  @P0 LDGSTS.E.BYPASS.LTC128B.128 [R21+0x24c00], desc[UR36][R2.64], !P5 ;  /* 0x24c0000002150fae */ /* 0x0001e2000e901d64 */
[----:B------:R-:W-:-:S03]  /*168b0*/  IMAD.MOV.U32 R13, RZ, RZ, R0 ;  /* 0x000000ffff0d7224 */ /* 0x000fc600078e0000 */
[----:B------:R0:W-:Y:S04]  /*168c0*/  @P0 LDGSTS.E.BYPASS.LTC128B.128 [R21+0x27400], desc[UR36][R2.64+0x80], !P4 ;  /* 0x2740008002150fae */ /* 0x0001e8000e101d64 */
[----:B------:R0:W-:Y:S01]  /*168d0*/  @P0 LDGSTS.E.BYPASS.LTC128B.128 [R21+0x29c00], desc[UR36][R2.64+0x100], !P3 ;  /* 0x29c0010002150fae */ /* 0x0001e2000d901d64 */
[----:B------:R-:W-:-:S03]  /*168e0*/  IMAD.MOV.U32 R8, RZ, RZ, R14 ;  /* 0x000000ffff087224 */ /* 0x000fc600078e000e */
[----:B------:R0:W-:Y:S01]  /*168f0*/  @P0 LDGSTS.E.BYPASS.LTC128B.128 [R21+0x2c400], desc[UR36][R2.64+0x180], !P2 ;  /* 0x2c40018002150fae */ /* 0x0001e2000d101d64 */
[----:B------:R-:W-:-:S13]  /*16900*/  ISETP.GE.AND P0, PT, R4, 0x21, PT ;  /* 0x000000210400780c */ /* 0x000fda0003f06270 */
[----:B0-----:R-:W-:Y:S05]  /*16910*/  WARPSYNC.COLLECTIVE R15, `(.L_x_325) ;  /* 0x000000000f087348 */ /* 0x001fea0003c00000 */
[----:B------:R1:W2:Y:S02]  /*16920*/  SHFL.IDX P6, R14, R13, R12, R11 ;  /* 0x0000000c0d0e7389 */ /* 0x0002a400000c000b */
[----:B012---:R-:W-:Y:S01]  /*16930*/  ENDCOLLECTIVE ;  /* 0x000000000000791b */ /* 0x007fe20003800000 */
.L_x_325:
[----:B------:R-:W-:Y:S02]  /*16940*/  @P0 IMAD R9, R7, 0x2, R22 ;  /* 0x0000000207090824 */ /* 0x000fe400078e0216 */
[----:B------:R-:W-:Y:S02]  /*16950*/  IMAD.MOV.U32 R13, RZ, RZ, R6 ;  /* 0x000000ffff0d7224 */ /* 0x000fe400078e0006 */
[----:B------:R-:W-:Y:S02]  /*16960*/  IMAD.MOV.U32 R12, RZ, RZ, 0x3 ;  /* 0x00000003ff0c7424 */ /* 0x000fe400078e00ff */
[----:B------:R-:W-:-:S07]  /*16970*/  IMAD.MOV.U32 R2, RZ, RZ, R14 ;  /* 0x000000ffff027224 */ /* 0x000fce00078e000e */
[----:B------:R-:W-:Y:S05]  /*16980*/  WARPSYNC.COLLECTIVE R15, `(.L_x_326) ;  /* 0x000000000f087348 */ /* 0x000fea0003c00000 */
[----:B------:R0:W1:Y:S02]  /*16990*/  SHFL.IDX P6, R14, R13, R12, R11 ;  /* 0x0000000c0d0e7389 */ /* 0x00006400000c000b */
[----:B01----:R-:W-:Y:S01]  /*169a0*/  ENDCOLLECTIVE ;  /* 0x000000000000791b */ /* 0x003fe20003800000 */
.L_x_326:
        /* <DEDUP_REMOVED lines=15> */
.L_x_327:
[----:B------:R-:W-:Y:S01]  /*16aa0*/  @P0 LEA R21, R7, R22, 0x1 ;  /* 0x0000001607150211 */ /* 0x000fe200078e08ff */
[----:B------:R-:W-:Y:S02]  /*16ab0*/  IMAD.MOV.U32 R13, RZ, RZ, R6 ;  /* 0x000000ffff0d7224 */ /* 0x000fe400078e0006 */
[----:B------:R-:W-:Y:S02]  /*16ac0*/  IMAD.MOV.U32 R12, RZ, RZ, 0x4 ;  /* 0x00000004ff0c7424 */ /* 0x000fe400078e00ff */
[----:B------:R-:W-:-:S07]  /*16ad0*/  IMAD.MOV.U32 R2, RZ, RZ, R14 ;  /* 0x000000ffff027224 */ /* 0x000fce00078e000e */
[----:B------:R-:W-:Y:S05]  /*16ae0*/  WARPSYNC.COLLECTIVE R15, `(.L_x_328) ;  /* 0x000000000f087348 */ /* 0x000fea0003c00000 */
[----:B------:R0:W1:Y:S02]  /*16af0*/  SHFL.IDX P6, R14, R13, R12, R11 ;  /* 0x0000000c0d0e7389 */ /* 0x00006400000c000b */
[----:B01----:R-:W-:Y:S01]  /*16b00*/  ENDCOLLECTIVE ;  /* 0x000000000000791b */ /* 0x003fe20003800000 */
.L_x_328:
        /* <DEDUP_REMOVED lines=10> */
[----:B------:R0:W-:Y:S04]  /*16bb0*/  @P0 LDGSTS.E.BYPASS.LTC128B.128 [R21+0x2d400], desc[UR36][R2.64+0x180], !P2 ;  /* 0x2d40018002150fae */ /* 0x0001e8000d101d64 */
[----:B0-----:R-:W-:Y:S05]  /*16bc0*/  WARPSYNC.COLLECTIVE R15, `(.L_x_329) ;  /* 0x000000000f087348 */ /* 0x001fea0003c00000 */
[----:B------:R1:W2:Y:S02]  /*16bd0*/  SHFL.IDX P6, R14, R13, R12, R11 ;  /* 0x0000000c0d0e7389 */ /* 0x0002a400000c000b */
[----:B012---:R-:W-:Y:S01]  /*16be0*/  ENDCOLLECTIVE ;  /* 0x000000000000791b */ /* 0x007fe20003800000 */
.L_x_329:
[----:B------:R-:W-:Y:S01]  /*16bf0*/  IMAD.MOV.U32 R0, RZ, RZ, R14 ;  /* 0x000000ffff007224 */ /* 0x000fe200078e000e */
[----:B------:R-:W-:Y:S06]  /*16c00*/  BRA `(.L_x_330) ;  /* 0xffffffbc00807947 */ /* 0x000fec000383ffff */
.L_x_260:
[----:B------:R-:W-:Y:S02]  /*16c10*/  IMAD.MOV.U32 R13, RZ, RZ, R4 ;  /* 0x000000ffff0d7224 */ /* 0x000fe400078e0004 */
[----:B------:R-:W-:Y:S02]  /*16c20*/  IMAD.MOV.U32 R12, RZ, RZ, RZ ;  /* 0x000000ffff0c7224 */ /* 0x000fe400078e00ff */
[----:B------:R-:W-:Y:S02]  /*16c30*/  IMAD.MOV.U32 R11, RZ, RZ, 0x181f ;  /* 0x0000181fff0b7424 */ /* 0x000fe400078e00ff */
[----:B------:R-:W-:Y:S02]  /*16c40*/  IMAD.MOV.U32 R15, RZ, RZ, -0x1 ;  /* 0xffffffffff0f7424 */ /* 0x000fe400078e00ff */
[----:B-----5:R-:W-:Y:S02]  /*16c50*/  IMAD R6, R10, R6, RZ ;  /* 0x000000060a067224 */ /* 0x020fe400078e02ff */
[----:B------:R-:W-:-:S07]  /*16c60*/  IMAD.IADD R0, R9, 0x1, R0 ;  /* 0x0000000109007824 */ /* 0x000fce00078e0200 */
[----:B------:R-:W-:Y:S05]  /*16c70*/  WARPSYNC.COLLECTIVE R15, `(.L_x_331) ;  /* 0x000000000f087348 */ /* 0x000fea0003c00000 */
[----:B------:R0:W1:Y:S02]  /*16c80*/  SHFL.IDX P6, R14, R13, R12, R11 ;  /* 0x0000000c0d0e7389 */ /* 0x00006400000c000b */
[----:B01----:R-:W-:Y:S01]  /*16c90*/  ENDCOLLECTIVE ;  /* 0x000000000000791b */ /* 0x003fe20003800000 */
.L_x_331:
[C---:B------:R-:W-:Y:S01]  /*16ca0*/  VIADD R7, R0.reuse, 0x10 ;  /* 0x0000001000077836 */ /* 0x040fe20000000000 */
[----:B------:R-:W-:Y:S01]  /*16cb0*/  ISETP.GE.AND P0, PT, R0, R6, PT ;  /* 0x000000060000720c */ /* 0x000fe20003f06270 */
[----:B------:R-:W-:Y:S02]  /*16cc0*/  IMAD.MOV.U32 R13, RZ, RZ, R5 ;  /* 0x000000ffff0d7224 */ /* 0x000fe400078e0005 */
[----:B------:R-:W-:-:S10]  /*16cd0*/  IMAD.MOV.U32 R2, RZ, RZ, R14 ;  /* 0x000000ffff027224 */ /* 0x000fd400078e000e */
[----:B------:R-:W-:Y:S05]  /*16ce0*/  WARPSYNC.COLLECTIVE R15, `(.L_x_332) ;  /* 0x000000000f087348 */ /* 0x000fea0003c00000 */
[----:B------:R0:W1:Y:S02]  /*16cf0*/  SHFL.IDX P6, R14, R13, R12, R11 ;  /* 0x0000000c0d0e7389 */ /* 0x00006400000c000b */
[----:B01----:R-:W-:Y:S01]  /*16d00*/  ENDCOLLECTIVE ;  /* 0x000000000000791b */ /* 0x003fe20003800000 */
.L_x_332:
[----:B------:R-:W-:Y:S01]  /*16d10*/  MOV R13, R4 ;  /* 0x00000004000d7202 */ /* 0x000fe20000000f00 */
[----:B------:R-:W-:Y:S01]  /*16d20*/  IMAD.MOV.U32 R12, RZ, RZ, 0x1 ;  /* 0x00000001ff0c7424 */ /* 0x000fe200078e00ff */
[----:B------:R-:W-:-:S05]  /*16d30*/  @!P0 LEA R14, P5, R32, R14, 0x1 ;  /* 0x0000000e200e8211 */ /* 0x000fca00078a08ff */
[----:B------:R-:W-:Y:S02]  /*16d40*/  @!P0 IMAD.X R3, RZ, RZ, R2, P5 ;  /* 0x000000ffff038224 */ /* 0x000fe400028e0602 */
[----:B------:R-:W-:-:S07]  /*16d50*/  @!P0 IMAD.MOV.U32 R2, RZ, RZ, R14 ;  /* 0x000000ffff028224 */ /* 0x000fce00078e000e */
[----:B------:R-:W-:Y:S05]  /*16d60*/  WARPSYNC.COLLECTIVE R15, `(.L_x_333) ;  /* 0x000000000f087348 */ /* 0x000fea0003c00000 */
[----:B------:R0:W1:Y:S02]  /*16d70*/  SHFL.IDX P6, R14, R13, R12, R11 ;  /* 0x0000000c0d0e7389 */ /* 0x00006400000c000b */
[----:B01----:R-:W-:Y:S01]  /*16d80*/  ENDCOLLECTIVE ;  /* 0x000000000000791b */ /* 0x003fe20003800000 */
.L_x_333:
[----:B------:R-:W-:Y:S01]  /*16d90*/  @!PT LDS RZ, [RZ] ;  /* 0x00000000fffff984 */ /* 0x000fe20000000800 */
[----:B------:R-:W-:Y:S01]  /*16da0*/  @!PT LDS RZ, [RZ] ;  /* 0x00000000fffff984 */ /* 0x000fe20000000800 */
[----:B------:R-:W-:Y:S01]  /*16db0*/  @!PT LDS RZ, [RZ] ;  /* 0x00000000fffff984 */ /* 0x000fe20000000800 */
[----:B------:R-:W-:Y:S04]  /*16dc0*/  @!P0 LDGSTS.E.BYPASS.LTC128B.128 [R33+0x14400], desc[UR36][R2.64], !P4 ;  /* 0x1440000002218fae */ /* 0x000fe8000e101d64 */
[----:B------:R-:W-:Y:S04]  /*16dd0*/  @!P0 LDGSTS.E.BYPASS.LTC128B.128 [R33+0x18400], desc[UR36][R2.64+0x80], !P3 ;  /* 0x1840008002218fae */ /* 0x000fe8000d901d64 */
[----:B------:R-:W-:Y:S01]  /*16de0*/  @!P0 LDGSTS.E.BYPASS.LTC128B.128 [R33+0x1c400], desc[UR36][R2.64+0x100], !P2 ;  /* 0x1c40010002218fae */ /* 0x000fe2000d101d64 */
[----:B------:R-:W-:-:S03]  /*16df0*/  IMAD.MOV.U32 R13, RZ, RZ, R5 ;  /* 0x000000ffff0d7224 */ /* 0x000fc600078e0005 */
[----:B------:R0:W-:Y:S01]  /*16e00*/  @!P0 LDGSTS.E.BYPASS.LTC128B.128 [R33+0x20400], desc[UR36][R2.64+0x180], !P1 ;  /* 0x2040018002218fae */ /* 0x0001e2000c901d64 */
[----:B------:R-:W-:Y:S01]  /*16e10*/  ISETP.GE.AND P0, PT, R7, R6, PT ;  /* 0x000000060700720c */ /* 0x000fe20003f06270 */
[----:B0-----:R-:W-:-:S12]  /*16e20*/  IMAD.MOV.U32 R2, RZ, RZ, R14 ;  /* 0x000000ffff027224 */ /* 0x001fd800078e000e */
[----:B------:R-:W-:Y:S05]  /*16e30*/  WARPSYNC.COLLECTIVE R15, `(.L_x_334) ;  /* 0x000000000f087348 */ /* 0x000fea0003c00000 */
[----:B------:R0:W1:Y:S02]  /*16e40*/  SHFL.IDX P6, R14, R13, R12, R11 ;  /* 0x0000000c0d0e7389 */ /* 0x00006400000c000b */
[----:B01----:R-:W-:Y:S01]  /*16e50*/  ENDCOLLECTIVE ;  /* 0x000000000000791b */ /* 0x003fe20003800000 */
.L_x_334:
[----:B------:R-:W-:Y:S02]  /*16e60*/  IMAD.MOV.U32 R13, RZ, RZ, R4 ;  /* 0x000000ffff0d7224 */ /* 0x000fe400078e0004 */
[----:B------:R-:W-:Y:S01]  /*16e70*/  IMAD.MOV.U32 R12, RZ, RZ, 0x2 ;  /* 0x00000002ff0c7424 */ /* 0x000fe200078e00ff */
[----:B------:R-:W-:-:S05]  /*16e80*/  @!P0 LEA R14, P5, R32, R14, 0x1 ;  /* 0x0000000e200e8211 */ /* 0x000fca00078a08ff */
[----:B------:R-:W-:Y:S02]  /*16e90*/  @!P0 IMAD.X R7, RZ, RZ, R2, P5 ;  /* 0x000000ffff078224 */ /* 0x000fe400028e0602 */
[----:B------:R-:W-:-:S07]  /*16ea0*/  @!P0 IMAD.MOV.U32 R2, RZ, RZ, R14 ;  /* 0x000000ffff028224 */ /* 0x000fce00078e000e */
[----:B------:R-:W-:Y:S05]  /*16eb0*/  WARPSYNC.COLLECTIVE R15, `(.L_x_335) ;  /* 0x000000000f087348 */ /* 0x000fea0003c00000 */
[----:B------:R0:W1:Y:S02]  /*16ec0*/  SHFL.IDX P6, R14, R13, R12, R11 ;  /* 0x0000000c0d0e7389 */ /* 0x00006400000c000b */
[----:B01----:R-:W-:Y:S01]  /*16ed0*/  ENDCOLLECTIVE ;  /* 0x000000000000791b */ /* 0x003fe20003800000 */
.L_x_335:
[----:B------:R-:W-:Y:S02]  /*16ee0*/  @!P0 IMAD.MOV.U32 R3, RZ, RZ, R7 ;  /* 0x000000ffff038224 */ /* 0x000fe400078e0007 */
[----:B------:R-:W-:-:S03]  /*16ef0*/  VIADD R7, R0, 0x20 ;  /* 0x0000002000077836 */ /* 0x000fc60000000000 */
[----:B------:R-:W-:Y:S01]  /*16f00*/  @!PT LDS RZ, [RZ] ;  /* 0x00000000fffff984 */ /* 0x000fe20000000800 */
[----:B------:R-:W-:Y:S01]  /*16f10*/  @!PT LDS RZ, [RZ] ;  /* 0x00000000fffff984 */ /* 0x000fe20000000800 */
[----:B------:R-:W-:Y:S01]  /*16f20*/  @!PT LDS RZ, [RZ] ;  /* 0x00000000fffff984 */ /* 0x000fe20000000800 */
[----:B------:R-:W-:Y:S04]  /*16f30*/  @!P0 LDGSTS.E.BYPASS.LTC128B.128 [R33+0x14c00], desc[UR36][R2.64], !P4 ;  /* 0x14c0000002218fae */ /* 0x000fe8000e101d64 */
[----:B------:R-:W-:Y:S01]  /*16f40*/  @!P0 LDGSTS.E.BYPASS.LTC128B.128 [R33+0x18c00], desc[UR36][R2.64+0x80], !P3 ;  /* 0x18c0008002218fae */ /* 0x000fe2000d901d64 */
[----:B------:R-:W-:-:S03]  /*16f50*/  IMAD.MOV.U32 R13, RZ, RZ, R5 ;  /* 0x000000ffff0d7224 */ /* 0x000fc600078e0005 */
[----:B------:R-:W-:Y:S04]  /*16f60*/  @!P0 LDGSTS.E.BYPASS.LTC128B.128 [R33+0x1cc00], desc[UR36][R2.64+0x100], !P2 ;  /* 0x1cc0010002218fae */ /* 0x000fe8000d101d64 */
[----:B------:R0:W-:Y:S01]  /*16f70*/  @!P0 LDGSTS.E.BYPASS.LTC128B.128 [R33+0x20c00], desc[UR36][R2.64+0x180], !P1 ;  /* 0x20c0018002218fae */ /* 0x0001e2000c901d64 */
[----:B------:R-:W-:Y:S01]  /*16f80*/  ISETP.GE.AND P0, PT, R7, R6, PT ;  /* 0x000000060700720c */ /* 0x000fe20003f06270 */
[----:B0-----:R-:W-:-:S12]  /*16f90*/  IMAD.MOV.U32 R2, RZ, RZ, R14 ;  /* 0x000000ffff027224 */ /* 0x001fd800078e000e */
[----:B------:R-:W-:Y:S05]  /*16fa0*/  WARPSYNC.COLLECTIVE R15, `(.L_x_336) ;  /* 0x000000000f087348 */ /* 0x000fea0003c00000 */
[----:B------:R0:W1:Y:S02]  /*16fb0*/  SHFL.IDX P6, R14, R13, R12, R11 ;  /* 0x0000000c0d0e7389 */ /* 0x00006400000c000b */
[----:B01----:R-:W-:Y:S01]  /*16fc0*/  ENDCOLLECTIVE ;  /* 0x000000000000791b */ /* 0x003fe20003800000 */
.L_x_336:
        /* <DEDUP_REMOVED lines=8> */
.L_x_337:
        /* <DEDUP_REMOVED lines=15> */
.L_x_338:
        /* <DEDUP_REMOVED lines=8> */
.L_x_339:
        /* <DEDUP_REMOVED lines=15> */
.L_x_340:
        /* <DEDUP_REMOVED lines=8> */
.L_x_341:
        /* <DEDUP_REMOVED lines=15> */
.L_x_342:
        /* <DEDUP_REMOVED lines=8> */
.L_x_343:
        /* <DEDUP_REMOVED lines=15> */
.L_x_344:
[----:B------:R-:W-:Y:S01]  /*17590*/  IMAD.MOV.U32 R13, RZ, RZ, R4 ;  /* 0x000000ffff0d7224 */ /* 0x000fe200078e0004 */
[----:B------:R-:W-:Y:S02]  /*175a0*/  MOV R12, 0x7 ;  /* 0x00000007000c7802 */ /* 0x000fe40000000f00 */
[----:B------:R-:W-:-:S05]  /*175b0*/  @!P0 LEA R14, P5, R32, R14, 0x1 ;  /* 0x0000000e200e8211 */ /* 0x000fca00078a08ff */
[----:B------:R-:W-:Y:S02]  /*175c0*/  @!P0 IMAD.X R7, RZ, RZ, R2, P5 ;  /* 0x000000ffff078224 */ /* 0x000fe400028e0602 */
[----:B------:R-:W-:-:S07]  /*175d0*/  @!P0 IMAD.MOV.U32 R2, RZ, RZ, R14 ;  /* 0x000000ffff028224 */ /* 0x000fce00078e000e */
[----:B------:R-:W-:Y:S05]  /*175e0*/  WARPSYNC.COLLECTIVE R15, `(.L_x_345) ;  /* 0x000000000f087348 */ /* 0x000fea0003c00000 */
[----:B------:R0:W1:Y:S02]  /*175f0*/  SHFL.IDX P6, R14, R13, R12, R11 ;  /* 0x0000000c0d0e7389 */ /* 0x00006400000c000b */
[----:B01----:R-:W-:Y:S01]  /*17600*/  ENDCOLLECTIVE ;  /* 0x000000000000791b */ /* 0x003fe20003800000 */
.L_x_345:
[----:B------:R-:W-:-:S05]  /*17610*/  @!P0 IMAD.MOV.U32 R3, RZ, RZ, R7 ;  /* 0x000000ffff038224 */ /* 0x000fca00078e0007 */
[----:B------:R-:W-:Y:S01]  /*17620*/  @!PT LDS RZ, [RZ] ;  /* 0x00000000fffff984 */ /* 0x000fe20000000800 */
[----:B------:R-:W-:Y:S01]  /*17630*/  @!PT LDS RZ, [RZ] ;  /* 0x00000000fffff984 */ /* 0x000fe20000000800 */
[----:B------:R-:W-:Y:S01]  /*17640*/  @!PT LDS RZ, [RZ] ;  /* 0x00000000fffff984 */ /* 0x000fe20000000800 */
[----:B------:R0:W-:Y:S04]  /*17650*/  @!P0 LDGSTS.E.BYPASS.LTC128B.128 [R33+0x17400], desc[UR36][R2.64], !P4 ;  /* 0x1740000002218fae */ /* 0x0001e8000e101d64 */
[----:B------:R0:W-:Y:S01]  /*17660*/  @!P0 LDGSTS.E.BYPASS.LTC128B.128 [R33+0x1b400], desc[UR36][R2.64+0x80], !P3 ;  /* 0x1b40008002218fae */ /* 0x0001e2000d901d64 */
[----:B------:R-:W-:-:S03]  /*17670*/  IMAD.MOV.U32 R13, RZ, RZ, R5 ;  /* 0x000000ffff0d7224 */ /* 0x000fc600078e0005 */
[----:B------:R0:W-:Y:S04]  /*17680*/  @!P0 LDGSTS.E.BYPASS.LTC128B.128 [R33+0x1f400], desc[UR36][R2.64+0x100], !P2 ;  /* 0x1f40010002218fae */ /* 0x0001e8000d101d64 */
[----:B------:R0:W-:Y:S01]  /*17690*/  @!P0 LDGSTS.E.BYPASS.LTC128B.128 [R33+0x23400], desc[UR36][R2.64+0x180], !P1 ;  /* 0x2340018002218fae */ /* 0x0001e2000c901d64 */
[----:B------:R-:W-:-:S07]  /*176a0*/  IMAD.MOV.U32 R7, RZ, RZ, R14 ;  /* 0x000000ffff077224 */ /* 0x000fce00078e000e */
[----:B0-----:R-:W-:Y:S05]  /*176b0*/  WARPSYNC.COLLECTIVE R15, `(.L_x_346) ;  /* 0x000000000f087348 */ /* 0x001fea0003c00000 */
[----:B------:R1:W2:Y:S02]  /*176c0*/  SHFL.IDX P6, R14, R13, R12, R11 ;  /* 0x0000000c0d0e7389 */ /* 0x0002a400000c000b */
[----:B012---:R-:W-:Y:S01]  /*176d0*/  ENDCOLLECTIVE ;  /* 0x000000000000791b */ /* 0x007fe20003800000 */
.L_x_346:
[----:B------:R-:W-:Y:S05]  /*176e0*/  BRA `(.L_x_347) ;  /* 0xffffffc000007947 */ /* 0x000fea000383ffff */
.L_x_265:
[----:B0-----:R0:W3:Y:S02]  /*176f0*/  SYNCS.PHASECHK.TRANS64.TRYWAIT P0, [R22+URZ+0x38820], R3 ;  /* 0x03882003160075a7 */ /* 0x0010e4000800017f */
[----:B---3--:R-:W-:Y:S05]  /*17700*/  @!P0 NANOSLEEP.SYNCS 0x989680 ;  /* 0x009896800000895d */ /* 0x008fea0003900000 */
[----:B------:R-:W3:Y:S02]  /*17710*/  @!P0 SYNCS.PHASECHK.TRANS64 P0, [R22+URZ+0x38820], R3 ;  /* 0x03882003160085a7 */ /* 0x000ee4000800007f */
[----:B---3--:R-:W-:Y:S05]  /*17720*/  @!P0 BRA `(.L_x_265) ;  /* 0xfffffffc00f08947 */ /* 0x008fea000383ffff */
[----:B------:R-:W-:Y:S05]  /*17730*/  BRA `(.L_x_348) ;  /* 0xffffffc0007c7947 */ /* 0x000fea000383ffff */
.L_x_270:
[----:B0-----:R0:W1:Y:S02]  /*17740*/  SYNCS.PHASECHK.TRANS64.TRYWAIT P0, [R6+URZ+0x38840], R3 ;  /* 0x03884003060075a7 */ /* 0x001064000800017f */
[----:B-1----:R-:W-:Y:S05]  /*17750*/  @!P0 NANOSLEEP.SYNCS 0x989680 ;  /* 0x009896800000895d */ /* 0x002fea0003900000 */
[----:B------:R-:W1:Y:S02]  /*17760*/  @!P0 SYNCS.PHASECHK.TRANS64 P0, [R6+URZ+0x38840], R3 ;  /* 0x03884003060085a7 */ /* 0x000e64000800007f */
[----:B-1----:R-:W-:Y:S05]  /*17770*/  @!P0 BRA `(.L_x_270) ;  /* 0xfffffffc00f08947 */ /* 0x002fea000383ffff */
[----:B------:R-:W-:Y:S05]  /*17780*/  BRA `(.L_x_349) ;  /* 0xffffffc4005c7947 */ /* 0x000fea000383ffff */
.L_x_271:
[----:B------:R-:W-:Y:S01]  /*17790*/  BSSY B1, `(.L_x_350) ;  /* 0x0000008000017945 */ /* 0x000fe20003800000 */
[----:B------:R-:W-:Y:S02]  /*177a0*/  IMAD.MOV.U32 R13, RZ, RZ, R10 ;  /* 0x000000ffff0d7224 */ /* 0x000fe400078e000a */
[----:B------:R-:W-:Y:S02]  /*177b0*/  IMAD.MOV.U32 R12, RZ, RZ, RZ ;  /* 0x000000ffff0c7224 */ /* 0x000fe400078e00ff */
[----:B------:R-:W-:Y:S02]  /*177c0*/  IMAD.MOV.U32 R11, RZ, RZ, 0x181f ;  /* 0x0000181fff0b7424 */ /* 0x000fe400078e00ff */
[----:B------:R-:W-:-:S07]  /*177d0*/  IMAD.MOV.U32 R15, RZ, RZ, -0x1 ;  /* 0xffffffffff0f7424 */ /* 0x000fce00078e00ff */
[----:B------:R-:W-:Y:S05]  /*177e0*/  WARPSYNC.COLLECTIVE R15, `(.L_x_351) ;  /* 0x000000000f087348 */ /* 0x000fea0003c00000 */
[----:B------:R0:W1:Y:S02]  /*177f0*/  SHFL.IDX P6, R14, R13, R12, R11 ;  /* 0x0000000c0d0e7389 */ /* 0x00006400000c000b */
[----:B01----:R-:W-:Y:S01]  /*17800*/  ENDCOLLECTIVE ;  /* 0x000000000000791b */ /* 0x003fe20003800000 */
.L_x_351:
[----:B------:R-:W-:Y:S05]  /*17810*/  BSYNC B1 ;  /* 0x0000000000017941 */ /* 0x000fea0003800000 */
.L_x_350:
[----:B------:R-:W-:Y:S01]  /*17820*/  IMAD.MOV.U32 R13, RZ, RZ, R8 ;  /* 0x000000ffff0d7224 */ /* 0x000fe200078e0008 */
[----:B------:R-:W-:Y:S01]  /*17830*/  LOP3.LUT R23, R23, 0xfffff7ff, RZ, 0xc0, !PT ;  /* 0xfffff7ff17177812 */ /* 0x000fe200078ec0ff */
[----:B------:R-:W-:Y:S02]  /*17840*/  IMAD.MOV.U32 R12, RZ, RZ, RZ ;  /* 0x000000ffff0c7224 */ /* 0x000fe400078e00ff */
[----:B------:R-:W-:Y:S01]  /*17850*/  IMAD.MOV.U32 R11, RZ, RZ, 0x181f ;  /* 0x0000181fff0b7424 */ /* 0x000fe200078e00ff */
[----:B------:R-:W-:Y:S01]  /*17860*/  @P3 LOP3.LUT R23, R23, 0x800, RZ, 0xfc, !PT ;  /* 0x0000080017173812 */ /* 0x000fe200078efcff */
[----:B------:R-:W-:Y:S02]  /*17870*/  IMAD.MOV.U32 R15, RZ, RZ, -0x1 ;  /* 0xffffffffff0f7424 */ /* 0x000fe400078e00ff */
[----:B------:R-:W-:Y:S01]  /*17880*/  IMAD.MOV.U32 R3, RZ, RZ, R14 ;  /* 0x000000ffff037224 */ /* 0x000fe200078e000e */
[----:B------:R-:W-:Y:S01]  /*17890*/  LOP3.LUT P3, RZ, R23, 0x10, RZ, 0xc0, !PT ;  /* 0x0000001017ff7812 */ /* 0x000fe2000786c0ff */
[----:B------:R-:W-:-:S12]  /*178a0*/  IMAD.SHL.U32 R0, R32, 0x2, RZ ;  /* 0x0000000220007824 */ /* 0x000fd800078e00ff */
[----:B------:R-:W-:Y:S05]  /*178b0*/  WARPSYNC.COLLECTIVE R15, `(.L_x_352) ;  /* 0x000000000f087348 */ /* 0x000fea0003c00000 */
[----:B------:R0:W1:Y:S02]  /*178c0*/  SHFL.IDX P6, R14, R13, R12, R11 ;  /* 0x0000000c0d0e7389 */ /* 0x00006400000c000b */
[----:B01----:R-:W-:Y:S01]  /*178d0*/  ENDCOLLECTIVE ;  /* 0x000000000000791b */ /* 0x003fe20003800000 */
.L_x_352:
[----:B------:R-:W-:Y:S01]  /*178e0*/  LOP3.LUT R23, R23, 0xfffffbff, RZ, 0xc0, !PT ;  /* 0xfffffbff17177812 */ /* 0x000fe200078ec0ff */
[----:B------:R-:W-:-:S03]  /*178f0*/  IMAD R9, R9, 0x2, R22 ;  /* 0x0000000209097824 */ /* 0x000fc600078e0216 */
[----:B------:R-:W-:-:S04]  /*17900*/  @P2 LOP3.LUT R23, R23, 0x400, RZ, 0xfc, !PT ;  /* 0x0000040017172812 */ /* 0x000fc800078efcff */
[C---:B------:R-:W-:Y:S02]  /*17910*/  LOP3.LUT P2, RZ, R23.reuse, 0x8, RZ, 0xc0, !PT ;  /* 0x0000000817ff7812 */ /* 0x040fe4000784c0ff */
[----:B------:R-:W-:Y:S02]  /*17920*/  LOP3.LUT R23, R23, 0xfffffdff, RZ, 0xc0, !PT ;  /* 0xfffffdff17177812 */ /* 0x000fe400078ec0ff */
[----:B------:R-:W-:Y:S01]  /*17930*/  MOV R13, R10 ;  /* 0x0000000a000d7202 */ /* 0x000fe20000000f00 */
[----:B------:R-:W-:Y:S01]  /*17940*/  IMAD.MOV.U32 R12, RZ, RZ, 0x1 ;  /* 0x00000001ff0c7424 */ /* 0x000fe200078e00ff */
[----:B------:R-:W-:-:S04]  /*17950*/  @P1 LOP3.LUT R23, R23, 0x200, RZ, 0xfc, !PT ;  /* 0x0000020017171812 */ /* 0x000fc800078efcff */
[----:B------:R-:W-:Y:S01]  /*17960*/  LOP3.LUT P1, RZ, R23, 0x4, RZ, 0xc0, !PT ;  /* 0x0000000417ff7812 */ /* 0x000fe2000782c0ff */
[----:B------:R-:W-:-:S12]  /*17970*/  IMAD.MOV.U32 R2, RZ, RZ, R14 ;  /* 0x000000ffff027224 */ /* 0x000fd800078e000e */
[----:B------:R-:W-:Y:S05]  /*17980*/  WARPSYNC.COLLECTIVE R15, `(.L_x_353) ;  /* 0x000000000f087348 */ /* 0x000fea0003c00000 */
[----:B------:R0:W1:Y:S02]  /*17990*/  SHFL.IDX P6, R14, R13, R12, R11 ;  /* 0x0000000c0d0e7389 */ /* 0x00006400000c000b */
[----:B01----:R-:W-:Y:S01]  /*179a0*/  ENDCOLLECTIVE ;  /* 0x000000000000791b */ /* 0x003fe20003800000 */
.L_x_353:
[----:B------:R-:W-:-:S05]  /*179b0*/  IADD3 R2, P0, R2, R0, RZ ;  /* 0x0000000002027210 */ /* 0x000fca0007f1e0ff */
[----:B------:R-:W-:-:S05]  /*179c0*/  IMAD.X R3, RZ, RZ, R3, P0 ;  /* 0x000000ffff037224 */ /* 0x000fca00000e0603 */
[----:B------:R-:W-:Y:S01]  /*179d0*/  @!PT LDS RZ, [RZ] ;  /* 0x00000000fffff984 */ /* 0x000fe20000000800 */
[----:B------:R-:W-:Y:S01]  /*179e0*/  @!PT LDS RZ, [RZ] ;  /* 0x00000000fffff984 */ /* 0x000fe20000000800 */
[----:B------:R-:W-:Y:S01]  /*179f0*/  @!PT LDS RZ, [RZ] ;  /* 0x00000000fffff984 */ /* 0x000fe20000000800 */
[----:B------:R0:W-:Y:S01]  /*17a00*/  LDGSTS.E.BYPASS.LTC128B.128 [R9+0x24400], desc[UR36][R2.64], !P3 ;  /* 0x2440000002097fae */ /* 0x0001e2000d901d64 */
[----:B------:R-:W-:-:S03]  /*17a10*/  IMAD.MOV.U32 R13, RZ, RZ, R8 ;  /* 0x000000ffff0d7224 */ /* 0x000fc600078e0008 */
[----:B------:R0:W-:Y:S04]  /*17a20*/  LDGSTS.E.BYPASS.LTC128B.128 [R9+0x26c00], desc[UR36][R2.64+0x80], !P2 ;  /* 0x26c0008002097fae */ /* 0x0001e8000d101d64 */
[----:B------:R0:W-:Y:S01]  /*17a30*/  LDGSTS.E.BYPASS.LTC128B.128 [R9+0x29400], desc[UR36][R2.64+0x100], !P1 ;  /* 0x2940010002097fae */ /* 0x0001e2000c901d64 */
[----:B------:R-:W-:-:S03]  /*17a40*/  IMAD.MOV.U32 R35, RZ, RZ, R14 ;  /* 0x000000ffff237224 */ /* 0x000fc600078e000e */
[----:B------:R0:W-:Y:S04]  /*17a50*/  LDGSTS.E.BYPASS.LTC128B.128 [R9+0x2bc00], desc[UR36][R2.64+0x180], !P5 ;  /* 0x2bc0018002097fae */ /* 0x0001e8000e901d64 */
[----:B0-----:R-:W-:Y:S05]  /*17a60*/  WARPSYNC.COLLECTIVE R15, `(.L_x_354) ;  /* 0x000000000f087348 */ /* 0x001fea0003c00000 */
[----:B------:R1:W2:Y:S02]  /*17a70*/  SHFL.IDX P6, R14, R13, R12, R11 ;  /* 0x0000000c0d0e7389 */ /* 0x0002a400000c000b */
[----:B012---:R-:W-:Y:S01]  /*17a80*/  ENDCOLLECTIVE ;  /* 0x000000000000791b */ /* 0x007fe20003800000 */
.L_x_354:
[----:B------:R-:W-:Y:S02]  /*17a90*/  IMAD.MOV.U32 R13, RZ, RZ, R10 ;  /* 0x000000ffff0d7224 */ /* 0x000fe400078e000a */
[----:B------:R-:W-:Y:S02]  /*17aa0*/  IMAD.MOV.U32 R12, RZ, RZ, 0x2 ;  /* 0x00000002ff0c7424 */ /* 0x000fe400078e00ff */
[----:B------:R-:W-:-:S07]  /*17ab0*/  IMAD.MOV.U32 R2, RZ, RZ, R14 ;  /* 0x000000ffff027224 */ /* 0x000fce00078e000e */
[----:B------:R-:W-:Y:S05]  /*17ac0*/  WARPSYNC.COLLECTIVE R15, `(.L_x_355) ;  /* 0x000000000f087348 */ /* 0x000fea0003c00000 */
[----:B------:R0:W1:Y:S02]  /*17ad0*/  SHFL.IDX P6, R14, R13, R12, R11 ;  /* 0x0000000c0d0e7389 */ /* 0x00006400000c000b */
[----:B01----:R-:W-:Y:S01]  /*17ae0*/  ENDCOLLECTIVE ;  /* 0x000000000000791b */ /* 0x003fe20003800000 */
.L_x_355:
        /* <DEDUP_REMOVED lines=14> */
.L_x_356:
[----:B------:R-:W-:Y:S02]  /*17bd0*/  IMAD.MOV.U32 R13, RZ, RZ, R10 ;  /* 0x000000ffff0d7224 */ /* 0x000fe400078e000a */
[----:B------:R-:W-:Y:S02]  /*17be0*/  IMAD.MOV.U32 R12, RZ, RZ, 0x3 ;  /* 0x00000003ff0c7424 */ /* 0x000fe400078e00ff */
[----:B------:R-:W-:-:S07]  /*17bf0*/  IMAD.MOV.U32 R2, RZ, RZ, R14 ;  /* 0x000000ffff027224 */ /* 0x000fce00078e000e */
[----:B------:R-:W-:Y:S05]  /*17c00*/  WARPSYNC.COLLECTIVE R15, `(.L_x_357) ;  /* 0x000000000f087348 */ /* 0x000fea0003c00000 */
[----:B------:R0:W1:Y:S02]  /*17c10*/  SHFL.IDX P6, R14, R13, R12, R11 ;  /* 0x0000000c0d0e7389 */ /* 0x00006400000c000b */
[----:B01----:R-:W-:Y:S01]  /*17c20*/  ENDCOLLECTIVE ;  /* 0x000000000000791b */ /* 0x003fe20003800000 */
.L_x_357:
        /* <DEDUP_REMOVED lines=14> */
.L_x_358:
[----:B------:R-:W-:Y:S02]  /*17d10*/  IMAD.MOV.U32 R13, RZ, RZ, R10 ;  /* 0x000000ffff0d7224 */ /* 0x000fe400078e000a */
[----:B------:R-:W-:Y:S01]  /*17d20*/  IMAD.MOV.U32 R12, RZ, RZ, 0x4 ;  /* 0x00000004ff0c7424 */ /* 0x000fe200078e00ff */
[----:B------:R-:W-:-:S07]  /*17d30*/  MOV R2, R14 ;  /* 0x0000000e00027202 */ /* 0x000fce0000000f00 */
[----:B------:R-:W-:Y:S05]  /*17d40*/  WARPSYNC.COLLECTIVE R15, `(.L_x_359) ;  /* 0x000000000f087348 */ /* 0x000fea0003c00000 */
[----:B------:R0:W1:Y:S02]  /*17d50*/  SHFL.IDX P6, R14, R13, R12, R11 ;  /* 0x0000000c0d0e7389 */ /* 0x00006400000c000b */
[----:B01----:R-:W-:Y:S01]  /*17d60*/  ENDCOLLECTIVE ;  /* 0x000000000000791b */ /* 0x003fe20003800000 */
.L_x_359:
[----:B------:R-:W-:-:S05]  /*17d70*/  IADD3 R2, P0, R2, R0, RZ ;  /* 0x0000000002027210 */ /* 0x000fca0007f1e0ff */
[----:B------:R-:W-:-:S05]  /*17d80*/  IMAD.X R3, RZ, RZ, R35, P0 ;  /* 0x000000ffff037224 */ /* 0x000fca00000e0623 */
[----:B------:R-:W-:Y:S01]  /*17d90*/  @!PT LDS RZ, [RZ] ;  /* 0x00000000fffff984 */ /* 0x000fe20000000800 */
[----:B------:R-:W-:Y:S01]  /*17da0*/  @!PT LDS RZ, [RZ] ;  /* 0x00000000fffff984 */ /* 0x000fe20000000800 */
[----:B------:R-:W-:Y:S01]  /*17db0*/  @!PT LDS RZ, [RZ] ;  /* 0x00000000fffff984 */ /* 0x000fe20000000800 */
[----:B------:R0:W-:Y:S01]  /*17dc0*/  LDGSTS.E.BYPASS.LTC128B.128 [R9+0x25c00], desc[UR36][R2.64], !P3 ;  /* 0x25c0000002097fae */ /* 0x0001e2000d901d64 */
[C---:B------:R-:W-:Y:S01]  /*17dd0*/  LOP3.LUT P3, RZ, R23.reuse, 0x800, RZ, 0xc0, !PT ;  /* 0x0000080017ff7812 */ /* 0x040fe2000786c0ff */
[----:B------:R-:W-:Y:S02]  /*17de0*/  IMAD.MOV.U32 R13, RZ, RZ, R8 ;  /* 0x000000ffff0d7224 */ /* 0x000fe400078e0008 */
[----:B------:R0:W-:Y:S01]  /*17df0*/  LDGSTS.E.BYPASS.LTC128B.128 [R9+0x28400], desc[UR36][R2.64+0x80], !P2 ;  /* 0x2840008002097fae */ /* 0x0001e2000d101d64 */
[----:B------:R-:W-:-:S03]  /*17e00*/  LOP3.LUT P2, RZ, R23, 0x400, RZ, 0xc0, !PT ;  /* 0x0000040017ff7812 */ /* 0x000fc6000784c0ff */
[----:B------:R0:W-:Y:S01]  /*17e10*/  LDGSTS.E.BYPASS.LTC128B.128 [R9+0x2ac00], desc[UR36][R2.64+0x100], !P1 ;  /* 0x2ac0010002097fae */ /* 0x0001e2000c901d64 */
[----:B------:R-:W-:Y:S01]  /*17e20*/  LOP3.LUT P1, RZ, R23, 0x200, RZ, 0xc0, !PT ;  /* 0x0000020017ff7812 */ /* 0x000fe2000782c0ff */
[----:B------:R-:W-:Y:S02]  /*17e30*/  IMAD.MOV.U32 R35, RZ, RZ, R14 ;  /* 0x000000ffff237224 */ /* 0x000fe400078e000e */
[----:B------:R0:W-:Y:S10]  /*17e40*/  LDGSTS.E.BYPASS.LTC128B.128 [R9+0x2d400], desc[UR36][R2.64+0x180], !P5 ;  /* 0x2d40018002097fae */ /* 0x0001f4000e901d64 */
[----:B0-----:R-:W-:Y:S05]  /*17e50*/  WARPSYNC.COLLECTIVE R15, `(.L_x_360) ;  /* 0x000000000f087348 */ /* 0x001fea0003c00000 */
[----:B------:R1:W2:Y:S02]  /*17e60*/  SHFL.IDX P6, R14, R13, R12, R11 ;  /* 0x0000000c0d0e7389 */ /* 0x0002a400000c000b */
[----:B012---:R-:W-:Y:S01]  /*17e70*/  ENDCOLLECTIVE ;  /* 0x000000000000791b */ /* 0x007fe20003800000 */
.L_x_360:
[----:B------:R-:W-:Y:S01]  /*17e80*/  IMAD.MOV.U32 R2, RZ, RZ, R14 ;  /* 0x000000ffff027224 */ /* 0x000fe200078e000e */
[----:B------:R-:W-:Y:S06]  /*17e90*/  BRA `(.L_x_361) ;  /* 0xffffffc000a87947 */ /* 0x000fec000383ffff */
.L_x_276:
[----:B-1----:R1:W2:Y:S02]  /*17ea0*/  SYNCS.PHASECHK.TRANS64.TRYWAIT P0, [R6+URZ+0x38860], R2 ;  /* 0x03886002060075a7 */ /* 0x0022a4000800017f */
[----:B--2---:R-:W-:Y:S05]  /*17eb0*/  @!P0 NANOSLEEP.SYNCS 0x989680 ;  /* 0x009896800000895d */ /* 0x004fea0003900000 */
[----:B------:R-:W2:Y:S02]  /*17ec0*/  @!P0 SYNCS.PHASECHK.TRANS64 P0, [R6+URZ+0x38860], R2 ;  /* 0x03886002060085a7 */ /* 0x000ea4000800007f */
[----:B--2---:R-:W-:Y:S05]  /*17ed0*/  @!P0 BRA `(.L_x_276) ;  /* 0xfffffffc00f08947 */ /* 0x004fea000383ffff */
[----:B------:R-:W-:Y:S05]  /*17ee0*/  BRA `(.L_x_362) ;  /* 0xffffffc400207947 */ /* 0x000fea000383ffff */
.L_x_277:
[----:B------:R-:W-:Y:S01]  /*17ef0*/  BSSY B1, `(.L_x_363) ;  /* 0x0000008000017945 */ /* 0x000fe20003800000 */
[----:B------:R-:W-:Y:S02]  /*17f00*/  IMAD.MOV.U32 R13, RZ, RZ, R24 ;  /* 0x000000ffff0d7224 */ /* 0x000fe400078e0018 */
[----:B------:R-:W-:Y:S02]  /*17f10*/  IMAD.MOV.U32 R12, RZ, RZ, RZ ;  /* 0x000000ffff0c7224 */ /* 0x000fe400078e00ff */
[----:B------:R-:W-:Y:S02]  /*17f20*/  IMAD.MOV.U32 R11, RZ, RZ, 0x181f ;  /* 0x0000181fff0b7424 */ /* 0x000fe400078e00ff */
[----:B------:R-:W-:-:S07]  /*17f30*/  IMAD.MOV.U32 R15, RZ, RZ, -0x1 ;  /* 0xffffffffff0f7424 */ /* 0x000fce00078e00ff */
[----:B-1----:R-:W-:Y:S05]  /*17f40*/  WARPSYNC.COLLECTIVE R15, `(.L_x_364) ;  /* 0x000000000f087348 */ /* 0x002fea0003c00000 */
[----:B------:R0:W2:Y:S02]  /*17f50*/  SHFL.IDX P6, R14, R13, R12, R11 ;  /* 0x0000000c0d0e7389 */ /* 0x0000a400000c000b */
[----:B012---:R-:W-:Y:S01]  /*17f60*/  ENDCOLLECTIVE ;  /* 0x000000000000791b */ /* 0x007fe20003800000 */
.L_x_364:
[----:B------:R-:W-:Y:S05]  /*17f70*/  BSYNC B1 ;  /* 0x0000000000017941 */ /* 0x000fea0003800000 */
.L_x_363:
[----:B------:R-:W-:Y:S02]  /*17f80*/  IMAD.MOV.U32 R13, RZ, RZ, R18 ;  /* 0x000000ffff0d7224 */ /* 0x000fe400078e0012 */
[----:B------:R-:W-:Y:S02]  /*17f90*/  IMAD.MOV.U32 R12, RZ, RZ, RZ ;  /* 0x000000ffff0c7224 */ /* 0x000fe400078e00ff */
[----:B------:R-:W-:Y:S02]  /*17fa0*/  IMAD.MOV.U32 R11, RZ, RZ, 0x181f ;  /* 0x0000181fff0b7424 */ /* 0x000fe400078e00ff */
[----:B------:R-:W-:Y:S02]  /*17fb0*/  IMAD.MOV.U32 R15, RZ, RZ, -0x1 ;  /* 0xffffffffff0f7424 */ /* 0x000fe400078e00ff */
[----:B------:R-:W-:Y:S02]  /*17fc0*/  IMAD.MOV.U32 R3, RZ, RZ, R14 ;  /* 0x000000ffff037224 */ /* 0x000fe400078e000e */
[----:B------:R-:W-:-:S07]  /*17fd0*/  IMAD R7, R7, 0x2, R22 ;  /* 0x0000000207077824 */ /* 0x000fce00078e0216 */
[----:B------:R-:W-:Y:S05]  /*17fe0*/  WARPSYNC.COLLECTIVE R15, `(.L_x_365) ;  /* 0x000000000f087348 */ /* 0x000fea0003c00000 */
[----:B------:R0:W1:Y:S02]  /*17ff0*/  SHFL.IDX P6, R14, R13, R12, R11 ;  /* 0x0000000c0d0e7389 */ /* 0x00006400000c000b */
[----:B01----:R-:W-:Y:S01]  /*18000*/  ENDCOLLECTIVE ;  /* 0x000000000000791b */ /* 0x003fe20003800000 */
.L_x_365:
[----:B------:R-:W-:Y:S02]  /*18010*/  IMAD.MOV.U32 R13, RZ, RZ, R24 ;  /* 0x000000ffff0d7224 */ /* 0x000fe400078e0018 */
[----:B------:R-:W-:Y:S01]  /*18020*/  IMAD.MOV.U32 R12, RZ, RZ, 0x1 ;  /* 0x00000001ff0c7424 */ /* 0x000fe200078e00ff */
[----:B------:R-:W-:-:S07]  /*18030*/  MOV R2, R14 ;  /* 0x0000000e00027202 */ /* 0x000fce0000000f00 */
[----:B------:R-:W-:Y:S05]  /*18040*/  WARPSYNC.COLLECTIVE R15, `(.L_x_366) ;  /* 0x000000000f087348 */ /* 0x000fea0003c00000 */
[----:B------:R0:W1:Y:S02]  /*18050*/  SHFL.IDX P6, R14, R13, R12, R11 ;  /* 0x0000000c0d0e7389 */ /* 0x00006400000c000b */
[----:B01----:R-:W-:Y:S01]  /*18060*/  ENDCOLLECTIVE ;  /* 0x000000000000791b */ /* 0x003fe20003800000 */
.L_x_366:
[----:B------:R-:W-:-:S05]  /*18070*/  IADD3 R2, P0, R2, R0, RZ ;  /* 0x0000000002027210 */ /* 0x000fca0007f1e0ff */
[----:B------:R-:W-:Y:S01]  /*18080*/  IMAD.X R3, RZ, RZ, R3, P0 ;  /* 0x000000ffff037224 */ /* 0x000fe200000e0603 */
[----:B------:R-:W-:Y:S01]  /*18090*/  ISETP.LT.OR P0, PT, R8, 0x1, P4 ;  /* 0x000000010800780c */ /* 0x000fe20002701670 */
[----:B------:R-:W-:-:S12]  /*180a0*/  IMAD.MOV.U32 R13, RZ, RZ, R18 ;  /* 0x000000ffff0d7224 */ /* 0x000fd800078e0012 */
        /* <DEDUP_REMOVED lines=9> */
[----:B------:R0:W-:Y:S02]  /*18140*/  LDGSTS.E.BYPASS.LTC128B.128 [R7+0x7c00], desc[UR36][R2.64+0x180], !P0 ;  /* 0x07c0018002077fae */ /* 0x0001e4000c101d64 */
[----:B0-----:R-:W-:-:S07]  /*18150*/  IMAD.MOV.U32 R3, RZ, RZ, R14 ;  /* 0x000000ffff037224 */ /* 0x001fce00078e000e */
[----:B------:R-:W-:Y:S05]  /*18160*/  WARPSYNC.COLLECTIVE R15, `(.L_x_367) ;  /* 0x000000000f087348 */ /* 0x000fea0003c00000 */
[----:B------:R0:W1:Y:S02]  /*18170*/  SHFL.IDX P6, R14, R13, R12, R11 ;  /* 0x0000000c0d0e7389 */ /* 0x00006400000c000b */
[----:B01----:R-:W-:Y:S01]  /*18180*/  ENDCOLLECTIVE ;  /* 0x000000000000791b */ /* 0x003fe20003800000 */
.L_x_367:
[----:B------:R-:W-:Y:S02]  /*18190*/  IMAD.MOV.U32 R13, RZ, RZ, R24 ;  /* 0x000000ffff0d7224 */ /* 0x000fe400078e0018 */
[----:B------:R-:W-:Y:S02]  /*181a0*/  IMAD.MOV.U32 R12, RZ, RZ, 0x2 ;  /* 0x00000002ff0c7424 */ /* 0x000fe400078e00ff */
[----:B------:R-:W-:-:S07]  /*181b0*/  IMAD.MOV.U32 R2, RZ, RZ, R14 ;  /* 0x000000ffff027224 */ /* 0x000fce00078e000e */
[----:B------:R-:W-:Y:S05]  /*181c0*/  WARPSYNC.COLLECTIVE R15, `(.L_x_368) ;  /* 0x000000000f087348 */ /* 0x000fea0003c00000 */
[----:B------:R0:W1:Y:S02]  /*181d0*/  SHFL.IDX P6, R14, R13, R12, R11 ;  /* 0x0000000c0d0e7389 */ /* 0x00006400000c000b */
[----:B01----:R-:W-:Y:S01]  /*181e0*/  ENDCOLLECTIVE ;  /* 0x000000000000791b */ /* 0x003fe20003800000 */
.L_x_368:
        /* <DEDUP_REMOVED lines=18> */
.L_x_369:
[----:B------:R-:W-:Y:S01]  /*18310*/  IMAD.MOV.U32 R13, RZ, RZ, R24 ;  /* 0x000000ffff0d7224 */ /* 0x000fe200078e0018 */
[----:B------:R-:W-:Y:S01]  /*18320*/  MOV R12, 0x3 ;  /* 0x00000003000c7802 */ /* 0x000fe20000000f00 */
[----:B------:R-:W-:-:S07]  /*18330*/  IMAD.MOV.U32 R2, RZ, RZ, R14 ;  /* 0x000000ffff027224 */ /* 0x000fce00078e000e */
[----:B------:R-:W-:Y:S05]  /*18340*/  WARPSYNC.COLLECTIVE R15, `(.L_x_370) ;  /* 0x000000000f087348 */ /* 0x000fea0003c00000 */
[----:B------:R0:W1:Y:S02]  /*18350*/  SHFL.IDX P6, R14, R13, R12, R11 ;  /* 0x0000000c0d0e7389 */ /* 0x00006400000c000b */
[----:B01----:R-:W-:Y:S01]  /*18360*/  ENDCOLLECTIVE ;  /* 0x000000000000791b */ /* 0x003fe20003800000 */
.L_x_370:
        /* <DEDUP_REMOVED lines=18> */
.L_x_371:
[----:B------:R-:W-:Y:S02]  /*18490*/  IMAD.MOV.U32 R13, RZ, RZ, R24 ;  /* 0x000000ffff0d7224 */ /* 0x000fe400078e0018 */
[----:B------:R-:W-:Y:S02]  /*184a0*/  IMAD.MOV.U32 R12, RZ, RZ, 0x4 ;  /* 0x00000004ff0c7424 */ /* 0x000fe400078e00ff */
[----:B------:R-:W-:-:S07]  /*184b0*/  IMAD.MOV.U32 R2, RZ, RZ, R14 ;  /* 0x000000ffff027224 */ /* 0x000fce00078e000e */
[----:B------:R-:W-:Y:S05]  /*184c0*/  WARPSYNC.COLLECTIVE R15, `(.L_x_372) ;  /* 0x000000000f087348 */ /* 0x000fea0003c00000 */
[----:B------:R0:W1:Y:S02]  /*184d0*/  SHFL.IDX P6, R14, R13, R12, R11 ;  /* 0x0000000c0d0e7389 */ /* 0x00006400000c000b */
[----:B01----:R-:W-:Y:S01]  /*184e0*/  ENDCOLLECTIVE ;  /* 0x000000000000791b */ /* 0x003fe20003800000 */
.L_x_372:
[----:B------:R-:W-:-:S05]  /*184f0*/  IADD3 R2, P0, R2, R0, RZ ;  /* 0x0000000002027210 */ /* 0x000fca0007f1e0ff */
[----:B------:R-:W-:Y:S01]  /*18500*/  IMAD.X R3, RZ, RZ, R3, P0 ;  /* 0x000000ffff037224 */ /* 0x000fe200000e0603 */
[----:B------:R-:W-:Y:S01]  /*18510*/  ISETP.LT.OR P0, PT, R8, 0x31, P4 ;  /* 0x000000310800780c */ /* 0x000fe20002701670 */
[----:B------:R-:W-:-:S12]  /*18520*/  IMAD.MOV.U32 R13, RZ, RZ, R18 ;  /* 0x000000ffff0d7224 */ /* 0x000fd800078e0012 */
[----:B------:R-:W-:Y:S01]  /*18530*/  @!PT LDS RZ, [RZ] ;  /* 0x00000000fffff984 */ /* 0x000fe20000000800 */
[----:B------:R-:W-:Y:S01]  /*18540*/  @!PT LDS RZ, [RZ] ;  /* 0x00000000fffff984 */ /* 0x000fe20000000800 */
[----:B------:R-:W-:Y:S01]  /*18550*/  @!PT LDS RZ, [RZ] ;  /* 0x00000000fffff984 */ /* 0x000fe20000000800 */
[----:B------:R0:W-:Y:S01]  /*18560*/  LDGSTS.E.BYPASS.LTC128B.128 [R7+0x1c00], desc[UR36][R2.64], !P0 ;  /* 0x01c0000002077fae */ /* 0x0001e2000c101d64 */
[----:B------:R-:W-:Y:S01]  /*18570*/  ISETP.LT.OR P0, PT, R8, 0x31, P3 ;  /* 0x000000310800780c */ /* 0x000fe20001f01670 */
[----:B------:R-:W-:-:S12]  /*18580*/  IMAD.MOV.U32 R24, RZ, RZ, R14 ;  /* 0x000000ffff187224 */ /* 0x000fd800078e000e */
[----:B0-----:R-:W-:Y:S05]  /*18590*/  WARPSYNC.COLLECTIVE R15, `(.L_x_373) ;  /* 0x000000000f087348 */ /* 0x001fea0003c00000 */
[----:B------:R1:W2:Y:S02]  /*185a0*/  SHFL.IDX P6, R14, R13, R12, R11 ;  /* 0x0000000c0d0e7389 */ /* 0x0002a400000c000b */
[----:B012---:R-:W-:Y:S01]  /*185b0*/  ENDCOLLECTIVE ;  /* 0x000000000000791b */ /* 0x007fe20003800000 */
.L_x_373:
        /* <DEDUP_REMOVED lines=8> */
[----:B------:R-:W-:Y:S05]  /*18640*/  BRA `(.L_x_374) ;  /* 0xffffffc0003c7947 */ /* 0x000fea000383ffff */
.L_x_285:
[----:B0-----:R0:W3:Y:S02]  /*18650*/  SYNCS.PHASECHK.TRANS64.TRYWAIT P0, [R4+URZ+0x38860], R3 ;  /* 0x03886003040075a7 */ /* 0x0010e4000800017f */
[----:B---3--:R-:W-:Y:S05]  /*18660*/  @!P0 NANOSLEEP.SYNCS 0x989680 ;  /* 0x009896800000895d */ /* 0x008fea0003900000 */
[----:B------:R-:W3:Y:S02]  /*18670*/  @!P0 SYNCS.PHASECHK.TRANS64 P0, [R4+URZ+0x38860], R3 ;  /* 0x03886003040085a7 */ /* 0x000ee4000800007f */
[----:B---3--:R-:W-:Y:S05]  /*18680*/  @!P0 BRA `(.L_x_285) ;  /* 0xfffffffc00f08947 */ /* 0x008fea000383ffff */
[----:B------:R-:W-:Y:S05]  /*18690*/  BRA `(.L_x_375) ;  /* 0xffffffc400607947 */ /* 0x000fea000383ffff */
.L_x_286:
[----:B------:R-:W-:Y:S01]  /*186a0*/  BSSY B0, `(.L_x_376) ;  /* 0x0000008000007945 */ /* 0x000fe20003800000 */
[----:B------:R-:W-:Y:S02]  /*186b0*/  IMAD.MOV.U32 R13, RZ, RZ, R24 ;  /* 0x000000ffff0d7224 */ /* 0x000fe400078e0018 */
[----:B------:R-:W-:Y:S02]  /*186c0*/  IMAD.MOV.U32 R12, RZ, RZ, RZ ;  /* 0x000000ffff0c7224 */ /* 0x000fe400078e00ff */
[----:B------:R-:W-:Y:S02]  /*186d0*/  IMAD.MOV.U32 R11, RZ, RZ, 0x181f ;  /* 0x0000181fff0b7424 */ /* 0x000fe400078e00ff */
[----:B------:R-:W-:-:S07]  /*186e0*/  IMAD.MOV.U32 R15, RZ, RZ, -0x1 ;  /* 0xffffffffff0f7424 */ /* 0x000fce00078e00ff */
[----:B01----:R-:W-:Y:S05]  /*186f0*/  WARPSYNC.COLLECTIVE R15, `(.L_x_377) ;  /* 0x000000000f087348 */ /* 0x003fea0003c00000 */
[----:B-1----:R1:W2:Y:S02]  /*18700*/  SHFL.IDX P6, R14, R13, R12, R11 ;  /* 0x0000000c0d0e7389 */ /* 0x0022a400000c000b */
[----:B012---:R-:W-:Y:S01]  /*18710*/  ENDCOLLECTIVE ;  /* 0x000000000000791b */ /* 0x007fe20003800000 */
.L_x_377:
[----:B------:R-:W-:Y:S05]  /*18720*/  BSYNC B0 ;  /* 0x0000000000007941 */ /* 0x000fea0003800000 */
.L_x_376:
[----:B------:R-:W-:Y:S01]  /*18730*/  IMAD.MOV.U32 R13, RZ, RZ, R18 ;  /* 0x000000ffff0d7224 */ /* 0x000fe200078e0012 */
[----:B------:R-:W-:Y:S01]  /*18740*/  MOV R11, 0x181f ;  /* 0x0000181f000b7802 */ /* 0x000fe20000000f00 */
[----:B------:R-:W-:Y:S02]  /*18750*/  IMAD.MOV.U32 R12, RZ, RZ, RZ ;  /* 0x000000ffff0c7224 */ /* 0x000fe400078e00ff */
[----:B------:R-:W-:Y:S02]  /*18760*/  IMAD.MOV.U32 R15, RZ, RZ, -0x1 ;  /* 0xffffffffff0f7424 */ /* 0x000fe400078e00ff */
[----:B------:R-:W-:Y:S02]  /*18770*/  IMAD.MOV.U32 R3, RZ, RZ, R14 ;  /* 0x000000ffff037224 */ /* 0x000fe400078e000e */
[----:B------:R-:W-:-:S07]  /*18780*/  IMAD.SHL.U32 R8, R32, 0x2, RZ ;  /* 0x0000000220087824 */ /* 0x000fce00078e00ff */
[----:B------:R-:W-:Y:S05]  /*18790*/  WARPSYNC.COLLECTIVE R15, `(.L_x_378) ;  /* 0x000000000f087348 */ /* 0x000fea0003c00000 */
[----:B------:R0:W1:Y:S02]  /*187a0*/  SHFL.IDX P6, R14, R13, R12, R11 ;  /* 0x0000000c0d0e7389 */ /* 0x00006400000c000b */
[----:B01----:R-:W-:Y:S01]  /*187b0*/  ENDCOLLECTIVE ;  /* 0x000000000000791b */ /* 0x003fe20003800000 */
.L_x_378:
[----:B------:R-:W-:Y:S01]  /*187c0*/  ULDC UR4, c[0x0][0x2f4] ;  /* 0x0000bd0000047ab9 */ /* 0x000fe20000000800 */
[----:B------:R-:W-:Y:S01]  /*187d0*/  IMAD R0, R7, 0x2, R22 ;  /* 0x0000000207007824 */ /* 0x000fe200078e0216 */
[----:B------:R-:W-:Y:S02]  /*187e0*/  ISETP.GE.AND P3, PT, R32, UR4, PT ;  /* 0x0000000420007c0c */ /* 0x000fe4000bf66270 */
[----:B------:R-:W-:Y:S02]  /*187f0*/  ISETP.GE.AND P2, PT, R37, UR4, PT ;  /* 0x0000000425007c0c */ /* 0x000fe4000bf46270 */
[----:B------:R-:W-:Y:S02]  /*18800*/  ISETP.LT.OR P4, PT, R5, 0x1, P3 ;  /* 0x000000010500780c */ /* 0x000fe40001f81670 */
[----:B------:R-:W-:Y:S01]  /*18810*/  ISETP.GE.AND P1, PT, R36, UR4, PT ;  /* 0x0000000424007c0c */ /* 0x000fe2000bf26270 */
[----:B------:R-:W-:Y:S02]  /*18820*/  IMAD.MOV.U32 R13, RZ, RZ, R24 ;  /* 0x000000ffff0d7224 */ /* 0x000fe400078e0018 */
[----:B------:R-:W-:Y:S01]  /*18830*/  IMAD.MOV.U32 R12, RZ, RZ, 0x1 ;  /* 0x00000001ff0c7424 */ /* 0x000fe200078e00ff */
[----:B------:R-:W-:-:S05]  /*18840*/  IADD3 R2, P0, R14, R8, RZ ;  /* 0x000000080e027210 */ /* 0x000fca0007f1e0ff */
[----:B------:R-:W-:Y:S01]  /*18850*/  IMAD.X R3, RZ, RZ, R3, P0 ;  /* 0x000000ffff037224 */ /* 0x000fe200000e0603 */
[----:B------:R-:W-:-:S04]  /*18860*/  ISETP.LT.OR P0, PT, R5, 0x1, P2 ;  /* 0x000000010500780c */ /* 0x000fc80001701670 */
[----:B------:R-:W-:Y:S01]  /*18870*/  @!PT LDS RZ, [RZ] ;  /* 0x00000000fffff984 */ /* 0x000fe20000000800 */
[----:B------:R-:W-:Y:S01]  /*18880*/  @!PT LDS RZ, [RZ] ;  /* 0x00000000fffff984 */ /* 0x000fe20000000800 */
[----:B------:R-:W-:Y:S01]  /*18890*/  @!PT LDS RZ, [RZ] ;  /* 0x00000000fffff984 */ /* 0x000fe20000000800 */
[----:B------:R0:W-:Y:S01]  /*188a0*/  LDGSTS.E.BYPASS.LTC128B.128 [R0+0x400], desc[UR36][R2.64], !P4 ;  /* 0x0040000002007fae */ /* 0x0001e2000e101d64 */
[----:B------:R-:W-:-:S08]  /*188b0*/  ISETP.LT.OR P4, PT, R5, 0x1, P1 ;  /* 0x000000010500780c */ /* 0x000fd00000f81670 */
[----:B------:R0:W-:Y:S01]  /*188c0*/  LDGSTS.E.BYPASS.LTC128B.128 [R0+0x2c00], desc[UR36][R2.64+0x80], !P0 ;  /* 0x02c0008002007fae */ /* 0x0001e2000c101d64 */
[----:B------:R-:W-:-:S13]  /*188d0*/  ISETP.GE.AND P0, PT, R34, UR4, PT ;  /* 0x0000000422007c0c */ /* 0x000fda000bf06270 */
[----:B0-----:R-:W-:Y:S05]  /*188e0*/  WARPSYNC.COLLECTIVE R15, `(.L_x_379) ;  /* 0x000000000f087348 */ /* 0x001fea0003c00000 */
[----:B------:R1:W2:Y:S02]  /*188f0*/  SHFL.IDX P6, R14, R13, R12, R11 ;  /* 0x0000000c0d0e7389 */ /* 0x0002a400000c000b */
[----:B012---:R-:W-:Y:S01]  /*18900*/  ENDCOLLECTIVE ;  /* 0x000000000000791b */ /* 0x007fe20003800000 */
.L_x_379:
[----:B------:R-:W-:Y:S01]  /*18910*/  @!PT LDS RZ, [RZ] ;  /* 0x00000000fffff984 */ /* 0x000fe20000000800 */
[----:B------:R-:W-:Y:S01]  /*18920*/  @!PT LDS RZ, [RZ] ;  /* 0x00000000fffff984 */ /* 0x000fe20000000800 */
[----:B------:R-:W-:Y:S01]  /*18930*/  @!PT LDS RZ, [RZ] ;  /* 0x00000000fffff984 */ /* 0x000fe20000000800 */
[----:B------:R0:W-:Y:S01]  /*18940*/  LDGSTS.E.BYPASS.LTC128B.128 [R0+0x5400], desc[UR36][R2.64+0x100], !P4 ;  /* 0x0540010002007fae */ /* 0x0001e2000e101d64 */
[----:B------:R-:W-:Y:S01]  /*18950*/  ISETP.LT.OR P4, PT, R5, 0x1, P0 ;  /* 0x000000010500780c */ /* 0x000fe20000781670 */
[----:B------:R-:W-:-:S12]  /*18960*/  IMAD.MOV.U32 R13, RZ, RZ, R18 ;  /* 0x000000ffff0d7224 */ /* 0x000fd800078e0012 */
[----:B------:R0:W-:Y:S01]  /*18970*/  LDGSTS.E.BYPASS.LTC128B.128 [R0+0x7c00], desc[UR36][R2.64+0x180], !P4 ;  /* 0x07c0018002007fae */ /* 0x0001e2000e101d64 */
[----:B------:R-:W-:-:S07]  /*18980*/  IMAD.MOV.U32 R7, RZ, RZ, R14 ;  /* 0x000000ffff077224 */ /* 0x000fce00078e000e */
[----:B0-----:R-:W-:Y:S05]  /*18990*/  WARPSYNC.COLLECTIVE R15, `(.L_x_380) ;  /* 0x000000000f087348 */ /* 0x001fea0003c00000 */
[----:B------:R1:W2:Y:S02]  /*189a0*/  SHFL.IDX P6, R14, R13, R12, R11 ;  /* 0x0000000c0d0e7389 */ /* 0x0002a400000c000b */
[----:B012---:R-:W-:Y:S01]  /*189b0*/  ENDCOLLECTIVE ;  /* 0x000000000000791b */ /* 0x007fe20003800000 */
.L_x_380:
[----:B------:R-:W-:Y:S02]  /*189c0*/  IMAD.MOV.U32 R13, RZ, RZ, R24 ;  /* 0x000000ffff0d7224 */ /* 0x000fe400078e0018 */
[----:B------:R-:W-:Y:S01]  /*189d0*/  IMAD.MOV.U32 R12, RZ, RZ, 0x2 ;  /* 0x00000002ff0c7424 */ /* 0x000fe200078e00ff */
[----:B------:R-:W-:-:S13]  /*189e0*/  IADD3 R2, P4, R14, R8, RZ ;  /* 0x000000080e027210 */ /* 0x000fda0007f9e0ff */
[----:B------:R-:W-:Y:S05]  /*189f0*/  WARPSYNC.COLLECTIVE R15, `(.L_x_381) ;  /* 0x000000000f087348 */ /* 0x000fea0003c00000 */
[----:B------:R0:W1:Y:S02]  /*18a00*/  SHFL.IDX P6, R14, R13, R12, R11 ;  /* 0x0000000c0d0e7389 */ /* 0x00006400000c000b */
[----:B01----:R-:W-:Y:S01]  /*18a10*/  ENDCOLLECTIVE ;  /* 0x000000000000791b */ /* 0x003fe20003800000 */
.L_x_381:
        /* <DEDUP_REMOVED lines=12> */
.L_x_382:
[----:B------:R-:W-:Y:S01]  /*18ae0*/  @!PT LDS RZ, [RZ] ;  /* 0x00000000fffff984 */ /* 0x000fe20000000800 */
[----:B------:R-:W-:Y:S01]  /*18af0*/  @!PT LDS RZ, [RZ] ;  /* 0x00000000fffff984 */ /* 0x000fe20000000800 */
[----:B------:R-:W-:Y:S01]  /*18b00*/  @!PT LDS RZ, [RZ] ;  /* 0x00000000fffff984 */ /* 0x000fe20000000800 */
[----:B------:R-:W-:Y:S01]  /*18b10*/  LDGSTS.E.BYPASS.LTC128B.128 [R0+0x3400], desc[UR36][R2.64+0x80], !P4 ;  /* 0x0340008002007fae */ /* 0x000fe2000e101d64 */
[----:B------:R-:W-:Y:S01]  /*18b20*/  ISETP.LT.OR P4, PT, R5, 0x11, P1 ;  /* 0x000000110500780c */ /* 0x000fe20000f81670 */
[----:B------:R-:W-:Y:S01]  /*18b30*/  IMAD.MOV.U32 R13, RZ, RZ, R24 ;  /* 0x000000ffff0d7224 */ /* 0x000fe200078e0018 */
[----:B------:R-:W-:-:S11]  /*18b40*/  MOV R12, 0x3 ;  /* 0x00000003000c7802 */ /* 0x000fd60000000f00 */
[----:B------:R-:W-:Y:S01]  /*18b50*/  LDGSTS.E.BYPASS.LTC128B.128 [R0+0x5c00], desc[UR36][R2.64+0x100], !P4 ;  /* 0x05c0010002007fae */ /* 0x000fe2000e101d64 */
[----:B------:R-:W-:-:S13]  /*18b60*/  ISETP.LT.OR P4, PT, R5, 0x11, P0 ;  /* 0x000000110500780c */ /* 0x000fda0000781670 */
[----:B------:R0:W-:Y:S02]  /*18b70*/  LDGSTS.E.BYPASS.LTC128B.128 [R0+0x8400], desc[UR36][R2.64+0x180], !P4 ;  /* 0x0840018002007fae */ /* 0x0001e4000e101d64 */
[----:B0-----:R-:W-:-:S13]  /*18b80*/  IADD3 R2, P4, R14, R8, RZ ;  /* 0x000000080e027210 */ /* 0x001fda0007f9e0ff */
[----:B------:R-:W-:Y:S05]  /*18b90*/  WARPSYNC.COLLECTIVE R15, `(.L_x_383) ;  /* 0x000000000f087348 */ /* 0x000fea0003c00000 */
[----:B------:R0:W1:Y:S02]  /*18ba0*/  SHFL.IDX P6, R14, R13, R12, R11 ;  /* 0x0000000c0d0e7389 */ /* 0x00006400000c000b */
[----:B01----:R-:W-:Y:S01]  /*18bb0*/  ENDCOLLECTIVE ;  /* 0x000000000000791b */ /* 0x003fe20003800000 */
.L_x_383:
        /* <DEDUP_REMOVED lines=12> */
.L_x_384:
[----:B------:R-:W-:Y:S01]  /*18c80*/  @!PT LDS RZ, [RZ] ;  /* 0x00000000fffff984 */ /* 0x000fe20000000800 */
[----:B------:R-:W-:Y:S01]  /*18c90*/  @!PT LDS RZ, [RZ] ;  /* 0x00000000fffff984 */ /* 0x000fe20000000800 */
[----:B------:R-:W-:Y:S01]  /*18ca0*/  @!PT LDS RZ, [RZ] ;  /* 0x00000000fffff984 */ /* 0x000fe20000000800 */
[----:B------:R-:W-:Y:S01]  /*18cb0*/  LDGSTS.E.BYPASS.LTC128B.128 [R0+0x3c00], desc[UR36][R2.64+0x80], !P4 ;  /* 0x03c0008002007fae */ /* 0x000fe2000e101d64 */
[----:B------:R-:W-:Y:S01]  /*18cc0*/  ISETP.LT.OR P4, PT, R5, 0x21, P1 ;  /* 0x000000210500780c */ /* 0x000fe20000f81670 */
[----:B------:R-:W-:Y:S02]  /*18cd0*/  IMAD.MOV.U32 R13, RZ, RZ, R24 ;  /* 0x000000ffff0d7224 */ /* 0x000fe400078e0018 */
[----:B------:R-:W-:-:S10]  /*18ce0*/  IMAD.MOV.U32 R12, RZ, RZ, 0x4 ;  /* 0x00000004ff0c7424 */ /* 0x000fd400078e00ff */
[----:B------:R-:W-:Y:S01]  /*18cf0*/  LDGSTS.E.BYPASS.LTC128B.128 [R0+0x6400], desc[UR36][R2.64+0x100], !P4 ;  /* 0x0640010002007fae */ /* 0x000fe2000e101d64 */
[----:B------:R-:W-:-:S13]  /*18d00*/  ISETP.LT.OR P4, PT, R5, 0x21, P0 ;  /* 0x000000210500780c */ /* 0x000fda0000781670 */
[----:B------:R0:W-:Y:S02]  /*18d10*/  LDGSTS.E.BYPASS.LTC128B.128 [R0+0x8c00], desc[UR36][R2.64+0x180], !P4 ;  /* 0x08c0018002007fae */ /* 0x0001e4000e101d64 */
[----:B0-----:R-:W-:-:S13]  /*18d20*/  IADD3 R2, P4, R14, R8, RZ ;  /* 0x000000080e027210 */ /* 0x001fda0007f9e0ff */
[----:B------:R-:W-:Y:S05]  /*18d30*/  WARPSYNC.COLLECTIVE R15, `(.L_x_385) ;  /* 0x000000000f087348 */ /* 0x000fea0003c00000 */
[----:B------:R0:W1:Y:S02]  /*18d40*/  SHFL.IDX P6, R14, R13, R12, R11 ;  /* 0x0000000c0d0e7389 */ /* 0x00006400000c000b */
[----:B01----:R-:W-:Y:S01]  /*18d50*/  ENDCOLLECTIVE ;  /* 0x000000000000791b */ /* 0x003fe20003800000 */
.L_x_385:
        /* <DEDUP_REMOVED lines=12> */
.L_x_386:
        /* <DEDUP_REMOVED lines=9> */
.L_x_291:
        /* <DEDUP_REMOVED lines=8> */
.L_x_389:
[----:B------:R-:W-:Y:S05]  /*18f30*/  BSYNC B0 ;  /* 0x0000000000007941 */ /* 0x000fea0003800000 */
.L_x_388:
[----:B------:R-:W-:Y:S01]  /*18f40*/  IMAD.MOV.U32 R13, RZ, RZ, R16 ;  /* 0x000000ffff0d7224 */ /* 0x000fe200078e0010 */
[----:B------:R-:W-:Y:S01]  /*18f50*/  MOV R15, 0xffffffff ;  /* 0xffffffff000f7802 */ /* 0x000fe20000000f00 */
[----:B------:R-:W-:Y:S02]  /*18f60*/  IMAD.MOV.U32 R12, RZ, RZ, 0x1 ;  /* 0x00000001ff0c7424 */ /* 0x000fe400078e00ff */
[----:B------:R-:W-:Y:S02]  /*18f70*/  IMAD.MOV.U32 R11, RZ, RZ, 0x1f ;  /* 0x0000001fff0b7424 */ /* 0x000fe400078e00ff */
[----:B------:R-:W-:Y:S02]  /*18f80*/  IMAD.IADD R7, R19, 0x1, R9 ;  /* 0x0000000113077824 */ /* 0x000fe400078e0209 */
[----:B------:R-:W-:-:S07]  /*18f90*/  IMAD.MOV.U32 R0, RZ, RZ, R14 ;  /* 0x000000ffff007224 */ /* 0x000fce00078e000e */
[----:B------:R-:W-:Y:S05]  /*18fa0*/  WARPSYNC.COLLECTIVE R15, `(.L_x_390) ;  /* 0x000000000f087348 */ /* 0x000fea0003c00000 */
[----:B------:R0:W1:Y:S02]  /*18fb0*/  SHFL.IDX P6, R14, R13, R12, R11 ;  /* 0x0000000c0d0e7389 */ /* 0x00006400000c000b */
[----:B01----:R-:W-:Y:S01]  /*18fc0*/  ENDCOLLECTIVE ;  /* 0x000000000000791b */ /* 0x003fe20003800000 */
.L_x_390:
[----:B------:R-:W-:Y:S02]  /*18fd0*/  ULDC UR4, c[0x0][0xc3c] ;  /* 0x00030f0000047ab9 */ /* 0x000fe40000000800 */
[----:B------:R-:W-:-:S13]  /*18fe0*/  ISETP.GE.OR P1, PT, R7, UR4, !P0 ;  /* 0x0000000407007c0c */ /* 0x000fda000c726670 */
[----:B------:R-:W0:Y:S08]  /*18ff0*/  @!P1 LDC.64 R2, c[0x0][0xc80] ;  /* 0x00032000ff029b82 */ /* 0x000e300000000a00 */
[----:B------:R-:W1:Y:S01]  /*19000*/  @!P1 LDC.64 R4, c[0x0][0xc78] ;  /* 0x00031e00ff049b82 */ /* 0x000e620000000a00 */
[----:B------:R-:W-:Y:S02]  /*19010*/  IMAD.MOV.U32 R11, RZ, RZ, RZ ;  /* 0x000000ffff0b7224 */ /* 0x000fe400078e00ff */
[----:B------:R-:W-:-:S02]  /*19020*/  IMAD.MOV.U32 R8, RZ, RZ, R14 ;  /* 0x000000ffff087224 */ /* 0x000fc400078e000e */
[----:B0-----:R-:W-:-:S05]  /*19030*/  @!P1 IMAD.WIDE R2, R7, 0x4, R2 ;  /* 0x0000000407029825 */ /* 0x001fca00078e0202 */
[----:B------:R1:W2:Y:S02]  /*19040*/  @!P1 LDG.E R6, desc[UR36][R2.64] ;  /* 0x0000002402069981 */ /* 0x0002a4000c1e1900 */
[----:B-1----:R-:W-:-:S05]  /*19050*/  @!P1 IMAD.WIDE R2, R7, 0x4, R4 ;  /* 0x0000000407029825 */ /* 0x002fca00078e0204 */
[----:B------:R-:W3:Y:S01]  /*19060*/  @!P1 LDG.E R5, desc[UR36][R2.64] ;  /* 0x0000002402059981 */ /* 0x000ee2000c1e1900 */
[----:B------:R-:W-:Y:S01]  /*19070*/  IMAD.MOV.U32 R7, RZ, RZ, RZ ;  /* 0x000000ffff077224 */ /* 0x000fe200078e00ff */
[C---:B------:R-:W-:Y:S01]  /*19080*/  ISETP.GE.U32.AND P2, PT, R9.reuse, 0x2, PT ;  /* 0x000000020900780c */ /* 0x040fe20003f46070 */
[----:B------:R-:W-:Y:S01]  /*19090*/  IMAD.MOV.U32 R4, RZ, RZ, RZ ;  /* 0x000000ffff047224 */ /* 0x000fe200078e00ff */
[C---:B------:R-:W-:Y:S02]  /*190a0*/  ISETP.GE.U32.AND P3, PT, R9.reuse, 0x4, PT ;  /* 0x000000040900780c */ /* 0x040fe40003f66070 */
[C---:B------:R-:W-:Y:S02]  /*190b0*/  ISETP.GE.U32.AND P4, PT, R9.reuse, 0x8, PT ;  /* 0x000000080900780c */ /* 0x040fe40003f86070 */
[----:B------:R-:W-:Y:S01]  /*190c0*/  ISETP.GE.U32.AND P5, PT, R9, 0x10, PT ;  /* 0x000000100900780c */ /* 0x000fe20003fa6070 */
[----:B--2---:R-:W-:Y:S02]  /*190d0*/  @!P1 IMAD.MOV.U32 R7, RZ, RZ, R6 ;  /* 0x000000ffff079224 */ /* 0x004fe400078e0006 */
[----:B------:R-:W-:-:S02]  /*190e0*/  IMAD.MOV.U32 R6, RZ, RZ, RZ ;  /* 0x000000ffff067224 */ /* 0x000fc400078e00ff */
[----:B---3--:R-:W-:Y:S01]  /*190f0*/  @!P1 IMAD.MOV.U32 R4, RZ, RZ, R5 ;  /* 0x000000ffff049224 */ /* 0x008fe200078e0005 */
[----:B------:R-:W-:-:S03]  /*19100*/  ISETP.NE.AND P1, PT, R9, RZ, PT ;  /* 0x000000ff0900720c */ /* 0x000fc60003f25270 */
[----:B------:R-:W-:-:S10]  /*19110*/  IMAD R13, R4, R7, RZ ;  /* 0x00000007040d7224 */ /* 0x000fd400078e02ff */
[----:B------:R-:W-:Y:S05]  /*19120*/  WARPSYNC.COLLECTIVE R15, `(.L_x_391) ;  /* 0x000000000f087348 */ /* 0x000fea0003c00000 */
[----:B------:R0:W1:Y:S02]  /*19130*/  SHFL.UP P6, R14, R13, R12, R11 ;  /* 0x0400000c0d0e7389 */ /* 0x00006400000c000b */
[----:B01----:R-:W-:Y:S01]  /*19140*/  ENDCOLLECTIVE ;  /* 0x000000000000791b */ /* 0x003fe20003800000 */
.L_x_391:
[----:B------:R-:W-:Y:S01]  /*19150*/  IMAD.MOV.U32 R12, RZ, RZ, 0x2 ;  /* 0x00000002ff0c7424 */ /* 0x000fe200078e00ff */
[----:B------:R-:W-:-:S05]  /*19160*/  SEL R14, R14, RZ, P1 ;  /* 0x000000ff0e0e7207 */ /* 0x000fca0000800000 */
[----:B------:R-:W-:-:S04]  /*19170*/  IMAD.IADD R5, R13, 0x1, R14 ;  /* 0x000000010d057824 */ /* 0x000fc800078e020e */
[----:B------:R-:W-:-:S07]  /*19180*/  IMAD.MOV.U32 R13, RZ, RZ, R5 ;  /* 0x000000ffff0d7224 */ /* 0x000fce00078e0005 */
[----:B------:R-:W-:Y:S05]  /*19190*/  WARPSYNC.COLLECTIVE R15, `(.L_x_392) ;  /* 0x000000000f087348 */ /* 0x000fea0003c00000 */
[----:B------:R0:W1:Y:S02]  /*191a0*/  SHFL.UP P6, R14, R13, R12, R11 ;  /* 0x0400000c0d0e7389 */ /* 0x00006400000c000b */
[----:B01----:R-:W-:Y:S01]  /*191b0*/  ENDCOLLECTIVE ;  /* 0x000000000000791b */ /* 0x003fe20003800000 */
.L_x_392:
[----:B------:R-:W-:Y:S01]  /*191c0*/  IMAD.MOV.U32 R12, RZ, RZ, 0x4 ;  /* 0x00000004ff0c7424 */ /* 0x000fe200078e00ff */
[----:B------:R-:W-:-:S05]  /*191d0*/  SEL R2, R14, RZ, P2 ;  /* 0x000000ff0e027207 */ /* 0x000fca0001000000 */
[----:B------:R-:W-:-:S04]  /*191e0*/  IMAD.IADD R2, R5, 0x1, R2 ;  /* 0x0000000105027824 */ /* 0x000fc800078e0202 */
[----:B------:R-:W-:-:S07]  /*191f0*/  IMAD.MOV.U32 R13, RZ, RZ, R2 ;  /* 0x000000ffff0d7224 */ /* 0x000fce00078e0002 */
[----:B------:R-:W-:Y:S05]  /*19200*/  WARPSYNC.COLLECTIVE R15, `(.L_x_393) ;  /* 0x000000000f087348 */ /* 0x000fea0003c00000 */
[----:B------:R0:W1:Y:S02]  /*19210*/  SHFL.UP P6, R14, R13, R12, R11 ;  /* 0x0400000c0d0e7389 */ /* 0x00006400000c000b */
[----:B01----:R-:W-:Y:S01]  /*19220*/  ENDCOLLECTIVE ;  /* 0x000000000000791b */ /* 0x003fe20003800000 */
.L_x_393:
[----:B------:R-:W-:Y:S02]  /*19230*/  MOV R12, 0x8 ;  /* 0x00000008000c7802 */ /* 0x000fe40000000f00 */
[----:B------:R-:W-:-:S05]  /*19240*/  SEL R3, R14, RZ, P3 ;  /* 0x000000ff0e037207 */ /* 0x000fca0001800000 */
[----:B------:R-:W-:-:S04]  /*19250*/  IMAD.IADD R3, R2, 0x1, R3 ;  /* 0x0000000102037824 */ /* 0x000fc800078e0203 */
[----:B------:R-:W-:-:S07]  /*19260*/  IMAD.MOV.U32 R13, RZ, RZ, R3 ;  /* 0x000000ffff0d7224 */ /* 0x000fce00078e0003 */
[----:B------:R-:W-:Y:S05]  /*19270*/  WARPSYNC.COLLECTIVE R15, `(.L_x_394) ;  /* 0x000000000f087348 */ /* 0x000fea0003c00000 */
[----:B------:R0:W1:Y:S02]  /*19280*/  SHFL.UP P6, R14, R13, R12, R11 ;  /* 0x0400000c0d0e7389 */ /* 0x00006400000c000b */
[----:B01----:R-:W-:Y:S01]  /*19290*/  ENDCOLLECTIVE ;  /* 0x000000000000791b */ /* 0x003fe20003800000 */
.L_x_394:
[----:B------:R-:W-:Y:S01]  /*192a0*/  IMAD.MOV.U32 R12, RZ, RZ, 0x10 ;  /* 0x00000010ff0c7424 */ /* 0x000fe200078e00ff */
[----:B------:R-:W-:-:S05]  /*192b0*/  SEL R14, R14, RZ, P4 ;  /* 0x000000ff0e0e7207 */ /* 0x000fca0002000000 */
[----:B------:R-:W-:-:S04]  /*192c0*/  IMAD.IADD R5, R3, 0x1, R14 ;  /* 0x0000000103057824 */ /* 0x000fc800078e020e */
[----:B------:R-:W-:-:S07]  /*192d0*/  IMAD.MOV.U32 R13, RZ, RZ, R5 ;  /* 0x000000ffff0d7224 */ /* 0x000fce00078e0005 */
[----:B------:R-:W-:Y:S05]  /*192e0*/  WARPSYNC.COLLECTIVE R15, `(.L_x_395) ;  /* 0x000000000f087348 */ /* 0x000fea0003c00000 */
[----:B------:R0:W1:Y:S02]  /*192f0*/  SHFL.UP P6, R14, R13, R12, R11 ;  /* 0x0400000c0d0e7389 */ /* 0x00006400000c000b */
[----:B01----:R-:W-:Y:S01]  /*19300*/  ENDCOLLECTIVE ;  /* 0x000000000000791b */ /* 0x003fe20003800000 */
.L_x_395:
[----:B------:R-:W-:Y:S02]  /*19310*/  IMAD.MOV.U32 R12, RZ, RZ, 0x1f ;  /* 0x0000001fff0c7424 */ /* 0x000fe400078e00ff */
[----:B------:R-:W-:Y:S01]  /*19320*/  IMAD.MOV.U32 R11, RZ, RZ, 0x1f ;  /* 0x0000001fff0b7424 */ /* 0x000fe200078e00ff */
[----:B------:R-:W-:-:S05]  /*19330*/  SEL R2, R14, RZ, P5 ;  /* 0x000000ff0e027207 */ /* 0x000fca0002800000 */
[----:B------:R-:W-:-:S04]  /*19340*/  IMAD.IADD R2, R5, 0x1, R2 ;  /* 0x0000000105027824 */ /* 0x000fc800078e0202 */
[----:B------:R-:W-:-:S07]  /*19350*/  IMAD.MOV.U32 R13, RZ, RZ, R2 ;  /* 0x000000ffff0d7224 */ /* 0x000fce00078e0002 */
[----:B------:R-:W-:Y:S05]  /*19360*/  WARPSYNC.COLLECTIVE R15, `(.L_x_396) ;  /* 0x000000000f087348 */ /* 0x000fea0003c00000 */
[----:B------:R0:W1:Y:S02]  /*19370*/  SHFL.IDX P6, R14, R13, R12, R11 ;  /* 0x0000000c0d0e7389 */ /* 0x00006400000c000b */
[----:B01----:R-:W-:Y:S01]  /*19380*/  ENDCOLLECTIVE ;  /* 0x000000000000791b */ /* 0x003fe20003800000 */
.L_x_396:
[----:B------:R-:W-:Y:S05]  /*19390*/  BRA `(.L_x_397) ;  /* 0xffffffc0007c7947 */ /* 0x000fea000383ffff */
.L_x_294:
[----:B------:R-:W-:Y:S01]  /*193a0*/  BSSY B0, `(.L_x_398) ;  /* 0x0000007000007945 */ /* 0x000fe20003800000 */
[----:B------:R-:W-:Y:S02]  /*193b0*/  IMAD.MOV.U32 R12, RZ, RZ, 0x1 ;  /* 0x00000001ff0c7424 */ /* 0x000fe400078e00ff */
[----:B------:R-:W-:Y:S02]  /*193c0*/  IMAD.MOV.U32 R11, RZ, RZ, RZ ;  /* 0x000000ffff0b7224 */ /* 0x000fe400078e00ff */
[----:B------:R-:W-:-:S07]  /*193d0*/  IMAD.MOV.U32 R15, RZ, RZ, -0x1 ;  /* 0xffffffffff0f7424 */ /* 0x000fce00078e00ff */
[----:B------:R-:W-:Y:S05]  /*193e0*/  WARPSYNC.COLLECTIVE R15, `(.L_x_399) ;  /* 0x000000000f087348 */ /* 0x000fea0003c00000 */
[----:B------:R0:W1:Y:S02]  /*193f0*/  SHFL.UP P6, R14, R13, R12, R11 ;  /* 0x0400000c0d0e7389 */ /* 0x00006400000c000b */
[----:B01----:R-:W-:Y:S01]  /*19400*/  ENDCOLLECTIVE ;  /* 0x000000000000791b */ /* 0x003fe20003800000 */
.L_x_399:
[----:B------:R-:W-:Y:S05]  /*19410*/  BSYNC B0 ;  /* 0x0000000000007941 */ /* 0x000fea0003800000 */
.L_x_398:
[----:B------:R-:W-:Y:S01]  /*19420*/  SEL R14, R14, RZ, P1 ;  /* 0x000000ff0e0e7207 */ /* 0x000fe20000800000 */
[----:B------:R-:W-:Y:S02]  /*19430*/  IMAD.MOV.U32 R12, RZ, RZ, 0x2 ;  /* 0x00000002ff0c7424 */ /* 0x000fe400078e00ff */
[----:B------:R-:W-:Y:S02]  /*19440*/  IMAD.MOV.U32 R11, RZ, RZ, RZ ;  /* 0x000000ffff0b7224 */ /* 0x000fe400078e00ff */
[----:B------:R-:W-:Y:S02]  /*19450*/  IMAD.IADD R13, R13, 0x1, R14 ;  /* 0x000000010d0d7824 */ /* 0x000fe400078e020e */
[----:B------:R-:W-:-:S07]  /*19460*/  IMAD.MOV.U32 R15, RZ, RZ, -0x1 ;  /* 0xffffffffff0f7424 */ /* 0x000fce00078e00ff */
[----:B------:R-:W-:Y:S05]  /*19470*/  WARPSYNC.COLLECTIVE R15, `(.L_x_400) ;  /* 0x000000000f087348 */ /* 0x000fea0003c00000 */
[----:B------:R0:W1:Y:S02]  /*19480*/  SHFL.UP P6, R14, R13, R12, R11 ;  /* 0x0400000c0d0e7389 */ /* 0x00006400000c000b */
[----:B01----:R-:W-:Y:S01]  /*19490*/  ENDCOLLECTIVE ;  /* 0x000000000000791b */ /* 0x003fe20003800000 */
.L_x_400:
[----:B------:R-:W-:Y:S01]  /*194a0*/  IMAD.MOV.U32 R12, RZ, RZ, 0x4 ;  /* 0x00000004ff0c7424 */ /* 0x000fe200078e00ff */
[----:B------:R-:W-:-:S04]  /*194b0*/  SEL R2, R14, RZ, P2 ;  /* 0x000000ff0e027207 */ /* 0x000fc80001000000 */
[----:B------:R-:W-:-:S05]  /*194c0*/  IADD3 R2, R13, R2, RZ ;  /* 0x000000020d027210 */ /* 0x000fca0007ffe0ff */
[----:B------:R-:W-:-:S07]  /*194d0*/  IMAD.MOV.U32 R13, RZ, RZ, R2 ;  /* 0x000000ffff0d7224 */ /* 0x000fce00078e0002 */
[----:B------:R-:W-:Y:S05]  /*194e0*/  WARPSYNC.COLLECTIVE R15, `(.L_x_401) ;  /* 0x000000000f087348 */ /* 0x000fea0003c00000 */
[----:B------:R0:W1:Y:S02]  /*194f0*/  SHFL.UP P6, R14, R13, R12, R11 ;  /* 0x0400000c0d0e7389 */ /* 0x00006400000c000b */
[----:B01----:R-:W-:Y:S01]  /*19500*/  ENDCOLLECTIVE ;  /* 0x000000000000791b */ /* 0x003fe20003800000 */
.L_x_401:
[----:B------:R-:W-:Y:S01]  /*19510*/  IMAD.MOV.U32 R12, RZ, RZ, 0x8 ;  /* 0x00000008ff0c7424 */ /* 0x000fe200078e00ff */
[----:B------:R-:W-:-:S05]  /*19520*/  SEL R3, R14, RZ, P3 ;  /* 0x000000ff0e037207 */ /* 0x000fca0001800000 */
[----:B------:R-:W-:-:S04]  /*19530*/  IMAD.IADD R3, R2, 0x1, R3 ;  /* 0x0000000102037824 */ /* 0x000fc800078e0203 */
[----:B------:R-:W-:-:S07]  /*19540*/  IMAD.MOV.U32 R13, RZ, RZ, R3 ;  /* 0x000000ffff0d7224 */ /* 0x000fce00078e0003 */
[----:B------:R-:W-:Y:S05]  /*19550*/  WARPSYNC.COLLECTIVE R15, `(.L_x_402) ;  /* 0x000000000f087348 */ /* 0x000fea0003c00000 */
[----:B------:R0:W1:Y:S02]  /*19560*/  SHFL.UP P6, R14, R13, R12, R11 ;  /* 0x0400000c0d0e7389 */ /* 0x00006400000c000b */
[----:B01----:R-:W-:Y:S01]  /*19570*/  ENDCOLLECTIVE ;  /* 0x000000000000791b */ /* 0x003fe20003800000 */
.L_x_402:
[----:B------:R-:W-:Y:S01]  /*19580*/  IMAD.MOV.U32 R12, RZ, RZ, 0x10 ;  /* 0x00000010ff0c7424 */ /* 0x000fe200078e00ff */
[----:B------:R-:W-:-:S05]  /*19590*/  SEL R14, R14, RZ, P4 ;  /* 0x000000ff0e0e7207 */ /* 0x000fca0002000000 */
[----:B------:R-:W-:-:S04]  /*195a0*/  IMAD.IADD R5, R3, 0x1, R14 ;  /* 0x0000000103057824 */ /* 0x000fc800078e020e */
[----:B------:R-:W-:-:S07]  /*195b0*/  IMAD.MOV.U32 R13, RZ, RZ, R5 ;  /* 0x000000ffff0d7224 */ /* 0x000fce00078e0005 */
[----:B------:R-:W-:Y:S05]  /*195c0*/  WARPSYNC.COLLECTIVE R15, `(.L_x_403) ;  /* 0x000000000f087348 */ /* 0x000fea0003c00000 */
[----:B------:R0:W1:Y:S02]  /*195d0*/  SHFL.UP P6, R14, R13, R12, R11 ;  /* 0x0400000c0d0e7389 */ /* 0x00006400000c000b */
[----:B01----:R-:W-:Y:S01]  /*195e0*/  ENDCOLLECTIVE ;  /* 0x000000000000791b */ /* 0x003fe20003800000 */
.L_x_403:
        /* <DEDUP_REMOVED lines=8> */
.L_x_404:
[----:B------:R-:W-:Y:S05]  /*19670*/  BRA `(.L_x_405) ;  /* 0xffffffc000687947 */ /* 0x000fea000383ffff */
.L_x_296:
[----:B------:R-:W-:Y:S01]  /*19680*/  BSSY B0, `(.L_x_406) ;  /* 0x0000006000007945 */ /* 0x000fe20003800000 */
[----:B------:R-:W-:Y:S01]  /*19690*/  PLOP3.LUT P6, PT, P6, PT, PT, 0x8, 0x0 ;  /* 0x000000000000781c */ /* 0x000fe200037ce170 */
[----:B------:R-:W-:-:S12]  /*196a0*/  IMAD.MOV.U32 R15, RZ, RZ, -0x1 ;  /* 0xffffffffff0f7424 */ /* 0x000fd800078e00ff */
[----:B0-----:R-:W-:Y:S05]  /*196b0*/  WARPSYNC.COLLECTIVE R15, `(.L_x_407) ;  /* 0x000000000f087348 */ /* 0x001fea0003c00000 */
[----:B------:R-:W-:Y:S01]  /*196c0*/  VOTE.ANY R14, PT, P6 ;  /* 0x00000000000e7806 */ /* 0x000fe200030e0100 */
[----:B0-----:R-:W-:Y:S06]  /*196d0*/  ENDCOLLECTIVE ;  /* 0x000000000000791b */ /* 0x001fec0003800000 */
.L_x_407:
[----:B------:R-:W-:Y:S05]  /*196e0*/  BSYNC B0 ;  /* 0x0000000000007941 */ /* 0x000fea0003800000 */
.L_x_406:
[----:B------:R-:W-:Y:S02]  /*196f0*/  IMAD.MOV.U32 R3, RZ, RZ, R14 ;  /* 0x000000ffff037224 */ /* 0x000fe400078e000e */
[----:B------:R-:W-:Y:S02]  /*19700*/  IMAD.MOV.U32 R13, RZ, RZ, R7 ;  /* 0x000000ffff0d7224 */ /* 0x000fe400078e0007 */
[----:B------:R-:W0:Y:S01]  /*19710*/  POPC R8, R3 ;  /* 0x0000000300087309 */ /* 0x000e220000000000 */
[----:B------:R-:W-:Y:S02]  /*19720*/  IMAD.MOV.U32 R11, RZ, RZ, 0x1f ;  /* 0x0000001fff0b7424 */ /* 0x000fe400078e00ff */
[----:B------:R-:W-:Y:S01]  /*19730*/  IMAD.MOV.U32 R15, RZ, RZ, -0x1 ;  /* 0xffffffffff0f7424 */ /* 0x000fe200078e00ff */
[----:B0-----:R-:W-:-:S07]  /*19740*/  MOV R12, R8 ;  /* 0x00000008000c7202 */ /* 0x001fce0000000f00 */
[----:B------:R-:W-:Y:S05]  /*19750*/  WARPSYNC.COLLECTIVE R15, `(.L_x_408) ;  /* 0x000000000f087348 */ /* 0x000fea0003c00000 */
[----:B------:R0:W1:Y:S02]  /*19760*/  SHFL.IDX P6, R14, R13, R12, R11 ;  /* 0x0000000c0d0e7389 */ /* 0x00006400000c000b */
[----:B01----:R-:W-:Y:S01]  /*19770*/  ENDCOLLECTIVE ;  /* 0x000000000000791b */ /* 0x003fe20003800000 */
.L_x_408:
[----:B------:R-:W-:Y:S02]  /*19780*/  IMAD.MOV.U32 R13, RZ, RZ, R4 ;  /* 0x000000ffff0d7224 */ /* 0x000fe400078e0004 */
[----:B------:R-:W-:-:S07]  /*19790*/  IMAD.MOV.U32 R7, RZ, RZ, R14 ;  /* 0x000000ffff077224 */ /* 0x000fce00078e000e */
[----:B------:R-:W-:Y:S05]  /*197a0*/  WARPSYNC.COLLECTIVE R15, `(.L_x_409) ;  /* 0x000000000f087348 */ /* 0x000fea0003c00000 */
[----:B------:R0:W1:Y:S02]  /*197b0*/  SHFL.IDX P6, R14, R13, R12, R11 ;  /* 0x0000000c0d0e7389 */ /* 0x00006400000c000b */
[----:B01----:R-:W-:Y:S01]  /*197c0*/  ENDCOLLECTIVE ;  /* 0x000000000000791b */ /* 0x003fe20003800000 */
.L_x_409:
[----:B------:R-:W-:Y:S01]  /*197d0*/  IMAD.MOV.U32 R4, RZ, RZ, R14 ;  /* 0x000000ffff047224 */ /* 0x000fe200078e000e */
[----:B------:R-:W-:Y:S06]  /*197e0*/  BRA `(.L_x_410) ;  /* 0xffffffc000487947 */ /* 0x000fec000383ffff */
.L_x_298:
[----:B------:R-:W-:Y:S01]  /*197f0*/  BSSY B0, `(.L_x_411) ;  /* 0x0000007000007945 */ /* 0x000fe20003800000 */
[----:B------:R-:W-:Y:S02]  /*19800*/  IMAD.MOV.U32 R13, RZ, RZ, R2 ;  /* 0x000000ffff0d7224 */ /* 0x000fe400078e0002 */
[----:B------:R-:W-:Y:S02]  /*19810*/  IMAD.MOV.U32 R11, RZ, RZ, 0x1f ;  /* 0x0000001fff0b7424 */ /* 0x000fe400078e00ff */
[----:B------:R-:W-:-:S07]  /*19820*/  IMAD.MOV.U32 R15, RZ, RZ, -0x1 ;  /* 0xffffffffff0f7424 */ /* 0x000fce00078e00ff */
[----:B0123--:R-:W-:Y:S05]  /*19830*/  WARPSYNC.COLLECTIVE R15, `(.L_x_412) ;  /* 0x000000000f087348 */ /* 0x00ffea0003c00000 */
[----:B------:R4:W0:Y:S02]  /*19840*/  SHFL.IDX P6, R14, R13, R12, R11 ;  /* 0x0000000c0d0e7389 */ /* 0x00082400000c000b */
[----:B01234-:R-:W-:Y:S01]  /*19850*/  ENDCOLLECTIVE ;  /* 0x000000000000791b */ /* 0x01ffe20003800000 */
.L_x_412:
[----:B------:R-:W-:Y:S05]  /*19860*/  BSYNC B0 ;  /* 0x0000000000007941 */ /* 0x000fea0003800000 */
.L_x_411:
[----:B------:R-:W-:Y:S01]  /*19870*/  IMAD.MOV.U32 R6, RZ, RZ, R14 ;  /* 0x000000ffff067224 */ /* 0x000fe200078e000e */
[----:B------:R-:W-:Y:S06]  /*19880*/  BRA `(.L_x_297) ;  /* 0xffffffc000387947 */ /* 0x000fec000383ffff */
.L_x_302:
[----:B-1----:R1:W3:Y:S02]  /*19890*/  SYNCS.PHASECHK.TRANS64.TRYWAIT P0, [R4+URZ+0x38820], R0 ;  /* 0x03882000040075a7 */ /* 0x0022e4000800017f */
[----:B---3--:R-:W-:Y:S05]  /*198a0*/  @!P0 NANOSLEEP.SYNCS 0x989680 ;  /* 0x009896800000895d */ /* 0x008fea0003900000 */
[----:B------:R-:W3:Y:S02]  /*198b0*/  @!P0 SYNCS.PHASECHK.TRANS64 P0, [R4+URZ+0x38820], R0 ;  /* 0x03882000040085a7 */ /* 0x000ee4000800007f */
[----:B---3--:R-:W-:Y:S05]  /*198c0*/  @!P0 BRA `(.L_x_302) ;  /* 0xfffffffc00f08947 */ /* 0x008fea000383ffff */
[----:B------:R-:W-:Y:S05]  /*198d0*/  BRA `(.L_x_413) ;  /* 0xffffffc400907947 */ /* 0x000fea000383ffff */
.L_x_303:
[----:B------:R-:W3:Y:S01]  /*198e0*/  S2R R2, SR_TID.X ;  /* 0x0000000000027919 */ /* 0x000ee20000002100 */
[----:B------:R-:W-:Y:S01]  /*198f0*/  BSSY B0, `(.L_x_414) ;  /* 0x000000a000007945 */ /* 0x000fe20003800000 */
[----:B------:R-:W-:Y:S02]  /*19900*/  IMAD.MOV.U32 R12, RZ, RZ, RZ ;  /* 0x000000ffff0c7224 */ /* 0x000fe400078e00ff */
[----:B------:R-:W-:Y:S02]  /*19910*/  IMAD.MOV.U32 R11, RZ, RZ, 0x1f ;  /* 0x0000001fff0b7424 */ /* 0x000fe400078e00ff */
[----:B------:R-:W-:Y:S01]  /*19920*/  IMAD.MOV.U32 R15, RZ, RZ, -0x1 ;  /* 0xffffffffff0f7424 */ /* 0x000fe200078e00ff */
[----:B---3--:R-:W-:-:S04]  /*19930*/  SHF.R.U32.HI R2, RZ, 0x5, R2 ;  /* 0x00000005ff027819 */ /* 0x008fc80000011602 */
[----:B------:R-:W-:-:S05]  /*19940*/  LOP3.LUT R2, R2, 0x3, RZ, 0xc0, !PT ;  /* 0x0000000302027812 */ /* 0x000fca00078ec0ff */
[----:B------:R-:W-:-:S07]  /*19950*/  IMAD.MOV.U32 R13, RZ, RZ, R2 ;  /* 0x000000ffff0d7224 */ /* 0x000fce00078e0002 */
[----:B012---:R-:W-:Y:S05]  /*19960*/  WARPSYNC.COLLECTIVE R15, `(.L_x_415) ;  /* 0x000000000f087348 */ /* 0x007fea0003c00000 */
[----:B------:R3:W4:Y:S02]  /*19970*/  SHFL.IDX P6, R14, R13, R12, R11 ;  /* 0x0000000c0d0e7389 */ /* 0x00072400000c000b */
[----:B01234-:R-:W-:Y:S01]  /*19980*/  ENDCOLLECTIVE ;  /* 0x000000000000791b */ /* 0x01ffe20003800000 */
.L_x_415:
[----:B------:R-:W-:Y:S05]  /*19990*/  BSYNC B0 ;  /* 0x0000000000007941 */ /* 0x000fea0003800000 */
.L_x_414:
[----:B------:R-:W-:Y:S05]  /*199a0*/  BRA `(.L_x_416) ;  /* 0xffffffc400787947 */ /* 0x000fea000383ffff */
.L_x_306:
[----:B------:R-:W-:Y:S01]  /*199b0*/  BSSY B1, `(.L_x_417) ;  /* 0x0000006000017945 */ /* 0x000fe20003800000 */
[----:B------:R-:W-:-:S07]  /*199c0*/  IMAD.MOV.U32 R15, RZ, RZ, -0x1 ;  /* 0xffffffffff0f7424 */ /* 0x000fce00078e00ff */
[----:B012---:R-:W-:Y:S05]  /*199d0*/  WARPSYNC.COLLECTIVE R15, `(.L_x_418) ;  /* 0x000000000f0c7348 */ /* 0x007fea0003c00000 */
[----:B------:R-:W-:Y:S02]  /*199e0*/  ELECT P6, UR62, PT ;  /* 0x00000000003e782f */ /* 0x000fe400038c0000 */
[----:B------:R-:W-:Y:S01]  /*199f0*/  MOV R14, UR62 ;  /* 0x0000003e000e7c02 */ /* 0x000fe20008000f00 */
[----:B012---:R-:W-:Y:S10]  /*19a00*/  ENDCOLLECTIVE ;  /* 0x000000000000791b */ /* 0x007ff40003800000 */
.L_x_418:
[----:B------:R-:W-:Y:S05]  /*19a10*/  BSYNC B1 ;  /* 0x0000000000017941 */ /* 0x000fea0003800000 */
.L_x_417:
[----:B------:R-:W-:Y:S05]  /*19a20*/  BRA `(.L_x_419) ;  /* 0xffffffc400707947 */ /* 0x000fea000383ffff */
.L_x_308:
[----:B-1----:R1:W3:Y:S02]  /*19a30*/  SYNCS.PHASECHK.TRANS64.TRYWAIT P1, [R5+URZ+0x38840], R0 ;  /* 0x03884000050075a7 */ /* 0x0022e4000802017f */
[----:B---3--:R-:W-:Y:S05]  /*19a40*/  @!P1 NANOSLEEP.SYNCS 0x989680 ;  /* 0x009896800000995d */ /* 0x008fea0003900000 */
[----:B------:R-:W3:Y:S02]  /*19a50*/  @!P1 SYNCS.PHASECHK.TRANS64 P1, [R5+URZ+0x38840], R0 ;  /* 0x03884000050095a7 */ /* 0x000ee4000802007f */
[----:B---3--:R-:W-:Y:S05]  /*19a60*/  @!P1 BRA `(.L_x_308) ;  /* 0xfffffffc00f09947 */ /* 0x008fea000383ffff */
[----:B------:R-:W-:Y:S05]  /*19a70*/  BRA `(.L_x_420) ;  /* 0xffffffc400987947 */ /* 0x000fea000383ffff */
.L_x_310:
[----:B---3--:R3:W4:Y:S02]  /*19a80*/  SYNCS.PHASECHK.TRANS64.TRYWAIT P1, [R27+URZ+0x38840], R2 ;  /* 0x038840021b0075a7 */ /* 0x008724000802017f */
[----:B----4-:R-:W-:Y:S05]  /*19a90*/  @!P1 NANOSLEEP.SYNCS 0x989680 ;  /* 0x009896800000995d */ /* 0x010fea0003900000 */
[----:B------:R-:W4:Y:S02]  /*19aa0*/  @!P1 SYNCS.PHASECHK.TRANS64 P1, [R27+URZ+0x38840], R2 ;  /* 0x038840021b0095a7 */ /* 0x000f24000802007f */
[----:B----4-:R-:W-:Y:S05]  /*19ab0*/  @!P1 BRA `(.L_x_310) ;  /* 0xfffffffc00f09947 */ /* 0x010fea000383ffff */
[----:B------:R-:W-:Y:S05]  /*19ac0*/  BRA `(.L_x_421) ;  /* 0xffffffc400a47947 */ /* 0x000fea000383ffff */
.L_x_312:
[----:B----4-:R4:W0:Y:S02]  /*19ad0*/  SYNCS.PHASECHK.TRANS64.TRYWAIT P1, [R5+URZ+0x38860], R0 ;  /* 0x03886000050075a7 */ /* 0x010824000802017f */
[----:B0-----:R-:W-:Y:S05]  /*19ae0*/  @!P1 NANOSLEEP.SYNCS 0x989680 ;  /* 0x009896800000995d */ /* 0x001fea0003900000 */
[----:B------:R-:W0:Y:S02]  /*19af0*/  @!P1 SYNCS.PHASECHK.TRANS64 P1, [R5+URZ+0x38860], R0 ;  /* 0x03886000050095a7 */ /* 0x000e24000802007f */
[----:B0-----:R-:W-:Y:S05]  /*19b00*/  @!P1 BRA `(.L_x_312) ;  /* 0xfffffffc00f09947 */ /* 0x001fea000383ffff */
[----:B------:R-:W-:Y:S05]  /*19b10*/  BRA `(.L_x_422) ;  /* 0xffffffc400a07947 */ /* 0x000fea000383ffff */
.L_x_423:
        /* <DEDUP_REMOVED lines=14> */
.L_x_3272:


//--------------------- .text._ZN7cutlass13device_kernelIN5flash11enable_sm90INS1_16FlashAttnFwdSm90INS1_25CollectiveMainloopFwdSm90ILi2EN4cute5tupleIJNS5_1CILi1EEES8_S8_EEENS6_IJNS7_ILi128EEENS7_ILi80EEENS7_ILi256EEEEEELi256ENS_10bfloat16_tEfNS_4arch4Sm90ELb0ELb0ELb1ELb1ELb1ELb1ELb0ELb1ELb1ELb1ELb1ELb0EEENS1_21CollectiveEpilogueFwdINS6_IJSA_SC_SB_EEES9_SE_SG_Li256ELb1ELb1ELb1ELb0EEENS1_36VarlenDynamicPersistentTileSchedulerILi128ELi80ELi256ELi128ELb1ELb1ELb1ELb0ELb1ELb1EEEEEEEEEvNT_6ParamsE --------------------------
	.section	.text._ZN7cutlass13device_kernelIN5flash11enable_sm90INS1_16FlashAttnFwdSm90INS1_25CollectiveMainloopFwdSm90ILi2EN4cute5tupleIJNS5_1CILi1EEES8_S8_EEENS6_IJNS7_ILi128EEENS7_ILi80EEENS7_ILi256EEEEEELi256ENS_10bfloat16_tEfNS_4arch4Sm90ELb0ELb0ELb1ELb1ELb1ELb1ELb0ELb1ELb1ELb1ELb1ELb0EEENS1_21CollectiveEpilogueFwdINS6_IJSA_SC_SB_EEES9_SE_SG_Li256ELb1ELb1ELb1ELb0EEENS1_36VarlenDynamicPersistentTileSchedulerILi128ELi80ELi256ELi128ELb1ELb1ELb1ELb0ELb1ELb1EEEEEEEEEvNT_6ParamsE,"ax",@progbits
	.align	128
.text._ZN7cutlass13device_kernelIN5flash11enable_sm90INS1_16FlashAttnFwdSm90INS1_25CollectiveMainloopFwdSm90ILi2EN4cute5tupleIJNS5_1CILi1EEES8_S8_EEENS6_IJNS7_ILi128EEENS7_ILi80EEENS7_ILi256EEEEEELi256ENS_10bfloat16_tEfNS_4arch4Sm90ELb0ELb0ELb1ELb1ELb1ELb1ELb0ELb1ELb1ELb1ELb1ELb0EEENS1_21CollectiveEpilogueFwdINS6_IJSA_SC_SB_EEES9_SE_SG_Li256ELb1ELb1ELb1ELb0EEENS1_36VarlenDynamicPersistentTileSchedulerILi128ELi80ELi256ELi128ELb1ELb1ELb1ELb0ELb1ELb1EEEEEEEEEvNT_6ParamsE:
        .type           _ZN7cutlass13device_kernelIN5flash11enable_sm90INS1_16FlashAttnFwdSm90INS1_25CollectiveMainloopFwdSm90ILi2EN4cute5tupleIJNS5_1CILi1EEES8_S8_EEENS6_IJNS7_ILi128EEENS7_ILi80EEENS7_ILi256EEEEEELi256ENS_10bfloat16_tEfNS_4arch4Sm90ELb0ELb0ELb1ELb1ELb1ELb1ELb0ELb1ELb1ELb1ELb1ELb0EEENS1_21CollectiveEpilogueFwdINS6_IJSA_SC_SB_EEES9_SE_SG_Li256ELb1ELb1ELb1ELb0EEENS1_36VarlenDynamicPersistentTileSchedulerILi128ELi80ELi256ELi128ELb1ELb1ELb1ELb0ELb1ELb1EEEEEEEEEvNT_6ParamsE,@function
        .size           _ZN7cutlass13device_kernelIN5flash11enable_sm90INS1_16FlashAttnFwdSm90INS1_25CollectiveMainloopFwdSm90ILi2EN4cute5tupleIJNS5_1CILi1EEES8_S8_EEENS6_IJNS7_ILi128EEENS7_ILi80EEENS7_ILi256EEEEEELi256ENS_10bfloat16_tEfNS_4arch4Sm90ELb0ELb0ELb1ELb1ELb1ELb1ELb0ELb1ELb1ELb1ELb1ELb0EEENS1_21CollectiveEpilogueFwdINS6_IJSA_SC_SB_EEES9_SE_SG_Li256ELb1ELb1ELb1ELb0EEENS1_36VarlenDynamicPersistentTileSchedulerILi128ELi80ELi256ELi128ELb1ELb1ELb1ELb0ELb1ELb1EEEEEEEEEvNT_6ParamsE,(.L_x_3273 - _ZN7cutlass13device_kernelIN5flash11enable_sm90INS1_16FlashAttnFwdSm90INS1_25CollectiveMainloopFwdSm90ILi2EN4cute5tupleIJNS5_1CILi1EEES8_S8_EEENS6_IJNS7_ILi128EEENS7_ILi80EEENS7_ILi256EEEEEELi256ENS_10bfloat16_tEfNS_4arch4Sm90ELb0ELb0ELb1ELb1ELb1ELb1ELb0ELb1ELb1ELb1ELb1ELb0EEENS1_21CollectiveEpilogueFwdINS6_IJSA_SC_SB_EEES9_SE_SG_Li256ELb1ELb1ELb1ELb0EEENS1_36VarlenDynamicPersistentTileSchedulerILi128ELi80ELi256ELi128ELb1ELb1ELb1ELb0ELb1ELb1EEEEEEEEEvNT_6ParamsE)
        .other          _ZN7cutlass13device_kernelIN5flash11enable_sm90INS1_16FlashAttnFwdSm90INS1_25CollectiveMainloopFwdSm90ILi2EN4cute5tupleIJNS5_1CILi1EEES8_S8_EEENS6_IJNS7_ILi128EEENS7_ILi80EEENS7_ILi256EEEEEELi256ENS_10bfloat16_tEfNS_4arch4Sm90ELb0ELb0ELb1ELb1ELb1ELb1ELb0ELb1ELb1ELb1ELb1ELb0EEENS1_21CollectiveEpilogueFwdINS6_IJSA_SC_SB_EEES9_SE_SG_Li256ELb1ELb1ELb1ELb0EEENS1_36VarlenDynamicPersistentTileSchedulerILi128ELi80ELi256ELi128ELb1ELb1ELb1ELb0ELb1ELb1EEEEEEEEEvNT_6ParamsE,@"STO_CUDA_ENTRY STV_DEFAULT"
_ZN7cutlass13device_kernelIN5flash11enable_sm90INS1_16FlashAttnFwdSm90INS1_25CollectiveMainloopFwdSm90ILi2EN4cute5tupleIJNS5_1CILi1EEES8_S8_EEENS6_IJNS7_ILi128EEENS7_ILi80EEENS7_ILi256EEEEEELi256ENS_10bfloat16_tEfNS_4arch4Sm90ELb0ELb0ELb1ELb1ELb1ELb1ELb0ELb1ELb1ELb1ELb1ELb0EEENS1_21CollectiveEpilogueFwdINS6_IJSA_SC_SB_EEES9_SE_SG_Li256ELb1ELb1ELb1ELb0EEENS1_36VarlenDynamicPersistentTileSchedulerILi128ELi80ELi256ELi128ELb1ELb1ELb1ELb0ELb1ELb1EEEEEEEEEvNT_6ParamsE:
[----:B------:R-:W0:Y:S02]  /*0000*/  LDC R1, c[0x0][0x28] ;  /* 0x00000a00ff017b82 */ /* 0x000e240000000800 */
[----:B0-----:R-:W-:Y:S01]  /*0010*/  VIADD R1, R1, 0xfffffe60 ;  /* 0xfffffe6001017836 */ /* 0x001fe20000000000 */
[----:B------:R-:W0:Y:S01]  /*0020*/  S2R R0, SR_TID.X ;  /* 0x0000000000007919 */ /* 0x000e220000002100 */
[----:B------:R-:W-:Y:S01]  /*0030*/  ELECT P0, URZ, PT ;  /* 0x00000000003f782f */ /* 0x000fe20003800000 */
[----:B------:R-:W-:Y:S01]  /*0040*/  BSSY B0, `(.L_x_424) ;  /* 0x000000e000007945 */ /* 0x000fe20003800000 */
[----:B0-----:R-:W-:-:S05]  /*0050*/  SHF.R.U32.HI R2, RZ, 0x5, R0 ;  /* 0x00000005ff027819 */ /* 0x001fca0000011600 */
[----:B------:R-:W0:Y:S02]  /*0060*/  SHFL.IDX PT, R3, R2, RZ, 0x1f ;  /* 0x00001fff02037589 */ /* 0x000e2400000e0000 */
[----:B0-----:R-:W-:Y:S02]  /*0070*/  ISETP.EQ.AND P0, PT, R3, RZ, P0 ;  /* 0x000000ff0300720c */ /* 0x001fe40000702270 */
[----:B------:R-:W-:-:S11]  /*0080*/  SHF.R.U32.HI R3, RZ, 0x7, R0 ;  /* 0x00000007ff037819 */ /* 0x000fd60000011600 */
[----:B------:R-:W-:Y:S05]  /*0090*/  @!P0 BRA `(.L_x_425) ;  /* 0x0000000000208947 */ /* 0x000fea0003800000 */
[----:B------:R-:W-:Y:S02]  /*00a0*/  ULDC.64 UR4, c[0x0][0x198] ;  /* 0x0000660000047ab9 */ /* 0x000fe40000000a00 */
[----:B------:R-:W-:Y:S02]  /*00b0*/  UIADD3 UR6, UP0, UR4, 0x570, URZ ;  /* 0x0000057004067890 */ /* 0x000fe4000ff1e03f */
[----:B------:R-:W-:Y:S02]  /*00c0*/  UIADD3 UR4, UP1, UR4, 0x670, URZ ;  /* 0x0000067004047890 */ /* 0x000fe4000ff3e03f */
[----:B------:R-:W-:Y:S02]  /*00d0*/  UIADD3.X UR7, URZ, UR5, URZ, UP0, !UPT ;  /* 0x000000053f077290 */ /* 0x000fe400087fe43f */
[----:B------:R-:W-:-:S07]  /*00e0*/  UIADD3.X UR5, URZ, UR5, URZ, UP1, !UPT ;  /* 0x000000053f057290 */ /* 0x000fce0008ffe43f */
[----:B------:R0:W-:Y:S02]  /*00f0*/  UTMACCTL.PF [UR6] ;  /* 0x00000000060079b9 */ /* 0x0001e40008040000 */
[----:B------:R0:W-:Y:S02]  /*0100*/  UTMACCTL.PF [UR4] ;  /* 0x00000000040079b9 */ /* 0x0001e40008040000 */
[----:B0-----:R-:W-:Y:S01]  /*0110*/  NOP ;  /* 0x0000000000007918 */ /* 0x001fe20000000000 */
.L_x_425:
[----:B------:R-:W-:Y:S05]  /*0120*/  BSYNC B0 ;  /* 0x0000000000007941 */ /* 0x000fea0003800000 */
.L_x_424:
[----:B------:R-:W-:Y:S01]  /*0130*/  VOTEU.ANY UP0, P0 ;  /* 0x00000000003f7886 */ /* 0x000fe20000000100 */
[----:B------:R-:W0:Y:S01]  /*0140*/  SHFL.IDX PT, R3, R3, RZ, 0x1f ;  /* 0x00001fff03037589 */ /* 0x000e2200000e0000 */
[----:B------:R-:W-:Y:S01]  /*0150*/  UMOV UR4, 0x80 ;  /* 0x0000008000047882 */ /* 0x000fe20000000000 */
[----:B------:R-:W-:Y:S01]  /*0160*/  UMOV UR7, 0x100 ;  /* 0x0000010000077882 */ /* 0x000fe20000000000 */
[----:B------:R-:W-:Y:S01]  /*0170*/  VOTEU.ANY UP1, P0 ;  /* 0x00000000003f7886 */ /* 0x000fe20000020100 */
[----:B------:R-:W1:Y:S01]  /*0180*/  @UP0 S2UR UR8, SR_CgaCtaId ;  /* 0x00000000000809c3 */ /* 0x000e620000008800 */
[----:B------:R-:W2:Y:S01]  /*0190*/  SHFL.IDX PT, R4, R2, RZ, 0x1f ;  /* 0x00001fff02047589 */ /* 0x000ea200000e0000 */
[----:B------:R-:W-:Y:S01]  /*01a0*/  @UP0 UMOV UR6, 0x400 ;  /* 0x0000040000060882 */ /* 0x000fe20000000000 */
[----:B------:R-:W-:-:S04]  /*01b0*/  @UP0 UIADD3 UR4, -UR4, 0x100000, URZ ;  /* 0x0010000004040890 */ /* 0x000fc8000fffe13f */
[----:B------:R-:W-:Y:S02]  /*01c0*/  @UP0 USHF.L.U32 UR5, UR4, 0xb, URZ ;  /* 0x0000000b04050899 */ /* 0x000fe4000800063f */
[----:B------:R-:W-:Y:S01]  /*01d0*/  @UP0 USHF.L.U32 UR4, UR4, 0x1, URZ ;  /* 0x0000000104040899 */ /* 0x000fe2000800063f */
[----:B------:R-:W-:Y:S01]  /*01e0*/  VOTEU.ANY UP2, P0 ;  /* 0x00000000003f7886 */ /* 0x000fe20000040100 */
[----:B0-----:R-:W-:Y:S01]  /*01f0*/  R2UR UR9, R3 ;  /* 0x00000000030972ca */ /* 0x001fe200000e0000 */
[----:B-1----:R-:W-:Y:S01]  /*0200*/  @UP0 ULEA UR8, UR8, UR6, 0x18 ;  /* 0x0000000608080291 */ /* 0x002fe2000f8ec03f */
[----:B--2---:R-:W-:Y:S01]  /*0210*/  ISETP.NE.AND P1, PT, R4, RZ, PT ;  /* 0x000000ff0400720c */ /* 0x004fe20003f25270 */
[----:B------:R-:W-:-:S04]  /*0220*/  @UP0 UIADD3 UR6, -UR7, 0x100000, URZ ;  /* 0x0010000007060890 */ /* 0x000fc8000fffe13f */
[----:B------:R-:W-:Y:S02]  /*0230*/  @UP0 USHF.L.U32 UR7, UR6, 0xb, URZ ;  /* 0x0000000b06070899 */ /* 0x000fe4000800063f */
[----:B------:R-:W-:-:S04]  /*0240*/  @UP0 USHF.L.U32 UR6, UR6, 0x1, URZ ;  /* 0x0000000106060899 */ /* 0x000fc8000800063f */
[----:B------:R-:W-:Y:S01]  /*0250*/  UISETP.NE.AND UP0, UPT, UR9, URZ, UPT ;  /* 0x0000003f0900728c */ /* 0x000fe2000bf05270 */
[----:B------:R-:W0:Y:S02]  /*0260*/  FENCE.VIEW.ASYNC.S ;  /* 0x00000000000073c6 */ /* 0x000e240000000000 */
[----:B0-----:R0:W1:Y:S05]  /*0270*/  @UP1 SYNCS.EXCH.64 URZ, [UR8+0x38800], UR4 ;  /* 0x03880004083f15b2 */ /* 0x00106a0008000100 */
[----:B------:R0:W2:Y:S01]  /*0280*/  @UP2 SYNCS.EXCH.64 URZ, [UR8+0x38820], UR6 ;  /* 0x03882006083f25b2 */ /* 0x0000a20008000100 */
        /* <DEDUP_REMOVED lines=14> */
[----:B0-----:R3:W4:Y:S08]  /*0370*/  SYNCS.EXCH.64 URZ, [UR8+0x38830], UR4 ;  /* 0x03883004083f75b2 */ /* 0x0017300008000100 */
[----:B------:R3:W0:Y:S01]  /*0380*/  SYNCS.EXCH.64 URZ, [UR8+0x38840], UR6 ;  /* 0x03884006083f75b2 */ /* 0x0006220008000100 */
[----:B------:R3:W0:Y:S01]  /*0390*/  SYNCS.EXCH.64 URZ, [UR8+0x38838], UR4 ;  /* 0x03883804083f75b2 */ /* 0x0006220008000100 */
[----:B------:R3:W0:Y:S02]  /*03a0*/  SYNCS.EXCH.64 URZ, [UR8+0x38848], UR6 ;  /* 0x03884806083f75b2 */ /* 0x0006240008000100 */
[----:B---3--:R-:W-:Y:S01]  /*03b0*/  NOP ;  /* 0x0000000000007918 */ /* 0x008fe20000000000 */
.L_x_426:
[----:B------:R-:W3:Y:S01]  /*03c0*/  SHFL.IDX PT, R3, R2, RZ, 0x1f ;  /* 0x00001fff02037589 */ /* 0x000ee200000e0000 */
[----:B------:R-:W-:Y:S01]  /*03d0*/  NOP ;  /* 0x0000000000007918 */ /* 0x000fe20000000000 */
[----:B---3--:R-:W-:-:S13]  /*03e0*/  ISETP.NE.AND P0, PT, R3, RZ, PT ;  /* 0x000000ff0300720c */ /* 0x008fda0003f05270 */
        /* <DEDUP_REMOVED lines=17> */
[----:B------:R3:W0:Y:S02]  /*0500*/  SYNCS.EXCH.64 URZ, [UR8+0x38868], UR6 ;  /* 0x03886806083f75b2 */ /* 0x0006240008000100 */
[----:B---3--:R-:W-:Y:S01]  /*0510*/  NOP ;  /* 0x0000000000007918 */ /* 0x008fe20000000000 */
.L_x_427:
[----:B------:R-:W3:Y:S01]  /*0520*/  SHFL.IDX PT, R3, R2, RZ, 0x1f ;  /* 0x00001fff02037589 */ /* 0x000ee200000e0000 */
[----:B------:R-:W-:Y:S01]  /*0530*/  NOP ;  /* 0x0000000000007918 */ /* 0x000fe20000000000 */
[----:B---3--:R-:W-:-:S13]  /*0540*/  ISETP.NE.AND P0, PT, R3, RZ, PT ;  /* 0x000000ff0300720c */ /* 0x008fda0003f05270 */
        /* <DEDUP_REMOVED lines=13> */
[----:B------:R3:W0:Y:S02]  /*0620*/  SYNCS.EXCH.64 URZ, [UR6+0x38888], UR4 ;  /* 0x03888804063f75b2 */ /* 0x0006240008000100 */
[----:B---3--:R-:W-:Y:S01]  /*0630*/  NOP ;  /* 0x0000000000007918 */ /* 0x008fe20000000000 */
.L_x_428:
        /* <DEDUP_REMOVED lines=22> */
.L_x_429:
        /* <DEDUP_REMOVED lines=22> */
.L_x_430:
[----:B------:R-:W-:Y:S01]  /*0900*/  PLOP3.LUT P0, PT, PT, PT, UP0, 0x80, 0x0 ;  /* 0x000000000000781c */ /* 0x000fe20003f0f008 */
[----:B------:R-:W-:Y:S01]  /*0910*/  UMOV UR60, 0x1 ;  /* 0x00000001003c7882 */ /* 0x000fe20000000000 */
[----:B------:R-:W-:Y:S01]  /*0920*/  NOP ;  /* 0x0000000000007918 */ /* 0x000fe20000000000 */
[----:B------:R-:W-:Y:S01]  /*0930*/  USEL UR60, UR60, 0x2, !UP0 ;  /* 0x000000023c3c7887 */ /* 0x000fe2000c000000 */
[----:B------:R-:W-:Y:S01]  /*0940*/  BSSY B9, `(.L_x_431) ;  /* 0x0002aad000097945 */ /* 0x000fe20003800000 */
[----:B012-4-:R-:W-:Y:S08]  /*0950*/  BAR.SYNC.DEFER_BLOCKING 0x0 ;  /* 0x0000000000007b1d */ /* 0x017ff00000010000 */
[----:B------:R-:W-:Y:S05]  /*0960*/  @!P0 BRA `(.L_x_432) ;  /* 0x0000023000288947 */ /* 0x000fea0003800000 */
.L_x_433:
[----:B------:R-:W-:-:S08]  /*0970*/  NOP ;  /* 0x0000000000007918 */ /* 0x000fd00000000000 */
[----:B------:R-:W0:Y:S02]  /*0980*/  USETMAXREG.TRY_ALLOC.CTAPOOL UP0, 0xe8 ;  /* 0x000000e8000079c8 */ /* 0x000e240008000600 */
[----:B0-----:R-:W-:-:S13]  /*0990*/  PLOP3.LUT P0, PT, PT, PT, UP0, 0x80, 0x0 ;  /* 0x000000000000781c */ /* 0x001fda0003f0f008 */
[----:B------:R-:W-:Y:S05]  /*09a0*/  @!P0 BRA `(.L_x_433) ;  /* 0xfffffffc00f08947 */ /* 0x000fea000383ffff */
[----:B------:R-:W0:Y:S08]  /*09b0*/  S2UR UR4, SR_CgaCtaId ;  /* 0x00000000000479c3 */ /* 0x000e300000008800 */
[----:B------:R-:W-:Y:S06]  /*09c0*/  BAR.ARV 0x8, 0x180 ;  /* 0x0206000000007b1d */ /* 0x000fec0000002000 */
[----:B------:R-:W-:-:S02]  /*09d0*/  MOV R23, 0x400 ;  /* 0x0000040000177802 */ /* 0x000fc40000000f00 */
[----:B------:R-:W-:Y:S01]  /*09e0*/  BAR.SYNC.DEFER_BLOCKING 0x5, 0x180 ;  /* 0x0146000000007b1d */ /* 0x000fe20000010000 */
[----:B0-----:R-:W-:-:S05]  /*09f0*/  IMAD.U32 R2, RZ, RZ, UR4 ;  /* 0x00000004ff027e24 */ /* 0x001fca000f8e00ff */
[----:B------:R-:W-:Y:S01]  /*0a00*/  ULDC UR4, c[0x0][0xc3c] ;  /* 0x00030f0000047ab9 */ /* 0x000fe20000000800 */
[----:B------:R-:W-:Y:S01]  /*0a10*/  LEA R23, R2, R23, 0x18 ;  /* 0x0000001702177211 */ /* 0x000fe200078ec0ff */
[----:B------:R-:W-:Y:S04]  /*0a20*/  STL [R1+0x60], R2 ;  /* 0x0000600201007387 */ /* 0x000fe80000100800 */
[----:B------:R-:W0:Y:S01]  /*0a30*/  LDS.128 R128, [R23+0x388d0] ;  /* 0x0388d00017807984 */ /* 0x000e220000000c00 */
[----:B------:R-:W-:Y:S06]  /*0a40*/  BAR.ARV 0x4, 0x180 ;  /* 0x0106000000007b1d */ /* 0x000fec0000002000 */
[----:B0-----:R-:W-:-:S13]  /*0a50*/  ISETP.GE.AND P0, PT, R131, UR4, PT ;  /* 0x0000000483007c0c */ /* 0x001fda000bf06270 */
[----:B------:R-:W-:Y:S05]  /*0a60*/  @P0 BRA `(.L_x_434) ;  /* 0x000002a800680947 */ /* 0x000fea0003800000 */
[----:B------:R-:W-:Y:S01]  /*0a70*/  VIADD R0, R0, 0xffffff80 ;  /* 0xffffff8000007836 */ /* 0x000fe20000000000 */
[----:B------:R-:W-:Y:S01]  /*0a80*/  R2UR UR4, R23 ;  /* 0x00000000170472ca */ /* 0x000fe200000e0000 */
[----:B------:R-:W-:Y:S01]  /*0a90*/  ULOP3.LUT UR5, UR60, 0x1, URZ, 0xfc, !UPT ;  /* 0x000000013c057892 */ /* 0x000fe2000f8efc3f */
[----:B------:R-:W-:Y:S02]  /*0aa0*/  IMAD.MOV.U32 R213, RZ, RZ, RZ ;  /* 0x000000ffffd57224 */ /* 0x000fe400078e00ff */
[----:B------:R-:W-:Y:S01]  /*0ab0*/  SHF.R.S32.HI R3, RZ, 0x1f, R0 ;  /* 0x0000001fff037819 */ /* 0x000fe20000011400 */
[----:B------:R-:W-:Y:S02]  /*0ac0*/  IMAD.MOV.U32 R225, RZ, RZ, RZ ;  /* 0x000000ffffe17224 */ /* 0x000fe400078e00ff */
[----:B------:R-:W-:Y:S01]  /*0ad0*/  IMAD.MOV.U32 R229, RZ, RZ, RZ ;  /* 0x000000ffffe57224 */ /* 0x000fe200078e00ff */
[CC--:B------:R-:W-:Y:S01]  /*0ae0*/  LEA.HI R2, R3.reuse, R0.reuse, RZ, 0x7 ;  /* 0x0000000003027211 */ /* 0x0c0fe200078f38ff */
[----:B------:R-:W-:Y:S01]  /*0af0*/  IMAD.MOV.U32 R226, RZ, RZ, RZ ;  /* 0x000000ffffe27224 */ /* 0x000fe200078e00ff */
[----:B------:R-:W-:-:S02]  /*0b00*/  LEA.HI R224, R3, R0, RZ, 0x3 ;  /* 0x0000000003e07211 */ /* 0x000fc400078f18ff */
[----:B------:R-:W-:Y:S01]  /*0b10*/  LOP3.LUT R5, R2, 0xffffff80, RZ, 0xc0, !PT ;  /* 0xffffff8002057812 */ /* 0x000fe200078ec0ff */
[----:B------:R-:W-:Y:S01]  /*0b20*/  UIADD3 UR4, UR4, 0x14400, URZ ;  /* 0x0001440004047890 */ /* 0x000fe2000fffe03f */
[CC--:B------:R-:W-:Y:S02]  /*0b30*/  LEA.HI R4, R3.reuse, R0.reuse, RZ, 0x4 ;  /* 0x0000000003047211 */ /* 0x0c0fe400078f20ff */
[CC--:B------:R-:W-:Y:S01]  /*0b40*/  LEA.HI R8, R3.reuse, R0.reuse, RZ, 0x6 ;  /* 0x0000000003087211 */ /* 0x0c0fe200078f30ff */
[----:B------:R-:W-:Y:S01]  /*0b50*/  IMAD.IADD R14, R0, 0x1, -R5 ;  /* 0x00000001000e7824 */ /* 0x000fe200078e0a05 */
[CC--:B------:R-:W-:Y:S02]  /*0b60*/  LEA.HI R5, R3.reuse, R0.reuse, RZ, 0x5 ;  /* 0x0000000003057211 */ /* 0x0c0fe400078f28ff */
[----:B------:R-:W-:Y:S01]  /*0b70*/  LEA.HI R13, R3, R0, RZ, 0x2 ;  /* 0x00000000030d7211 */ /* 0x000fe200078f10ff */
[----:B------:R-:W-:Y:S01]  /*0b80*/  IMAD.SHL.U32 R8, R8, 0x8, RZ ;  /* 0x0000000808087824 */ /* 0x000fe200078e00ff */
[----:B------:R-:W-:Y:S01]  /*0b90*/  SHF.R.S32.HI R9, RZ, 0x1f, R14 ;  /* 0x0000001fff097819 */ /* 0x000fe2000001140e */
[----:B------:R-:W-:Y:S01]  /*0ba0*/  IMAD.SHL.U32 R6, R5, 0x20, RZ ;  /* 0x0000002005067824 */ /* 0x000fe200078e00ff */
[----:B------:R-:W-:Y:S01]  /*0bb0*/  LOP3.LUT R7, R224, 0xfffffff8, RZ, 0xc0, !PT ;  /* 0xfffffff8e0077812 */ /* 0x000fe200078ec0ff */
[----:B------:R-:W-:Y:S01]  /*0bc0*/  STL [R1+0x110], R14 ;  /* 0x0001100e01007387 */ /* 0x000fe20000100800 */
[----:B------:R-:W-:-:S02]  /*0bd0*/  LEA.HI R10, R9, R14, RZ, 0x2 ;  /* 0x0000000e090a7211 */ /* 0x000fc400078f10ff */
[----:B------:R-:W-:Y:S01]  /*0be0*/  LOP3.LUT R3, R4, 0x3fffff0, RZ, 0xc0, !PT ;  /* 0x03fffff004037812 */ /* 0x000fe200078ec0ff */
[C---:B------:R-:W-:Y:S01]  /*0bf0*/  IMAD.IADD R216, R0.reuse, 0x1, -R7 ;  /* 0x0000000100d87824 */ /* 0x040fe200078e0a07 */
[--C-:B------:R-:W-:Y:S02]  /*0c00*/  SHF.R.S32.HI R11, RZ, 0x2, R10.reuse ;  /* 0x00000002ff0b7819 */ /* 0x100fe4000001140a */
[----:B------:R-:W-:Y:S01]  /*0c10*/  SHF.R.S32.HI R12, RZ, 0x1f, R10 ;  /* 0x0000001fff0c7819 */ /* 0x000fe2000001140a */
[----:B------:R-:W-:Y:S01]  /*0c20*/  IMAD.IADD R5, R0, 0x1, -R3 ;  /* 0x0000000100057824 */ /* 0x000fe200078e0a03 */
[----:B------:R-:W-:Y:S01]  /*0c30*/  SHF.R.S32.HI R7, RZ, 0x4, R4 ;  /* 0x00000004ff077819 */ /* 0x000fe20000011404 */
[C---:B------:R-:W-:Y:S01]  /*0c40*/  IMAD.SHL.U32 R16, R216.reuse, 0x8, RZ ;  /* 0x00000008d8107824 */ /* 0x040fe200078e00ff */
[----:B------:R-:W-:Y:S01]  /*0c50*/  LOP3.LUT R13, R13, 0xfffffffc, RZ, 0xc0, !PT ;  /* 0xfffffffc0d0d7812 */ /* 0x000fe200078ec0ff */
[----:B------:R-:W-:Y:S01]  /*0c60*/  IMAD.SHL.U32 R216, R216, 0x4, RZ ;  /* 0x00000004d8d87824 */ /* 0x000fe200078e00ff */
[----:B------:R-:W-:Y:S01]  /*0c70*/  LEA.HI R12, R12, R11, RZ, 0x3 ;  /* 0x0000000b0c0c7211 */ /* 0x000fe200078f18ff */
[----:B------:R-:W-:Y:S01]  /*0c80*/  VIADD R19, R16, 0x80 ;  /* 0x0000008010137836 */ /* 0x000fe20000000000 */
[----:B------:R-:W-:Y:S01]  /*0c90*/  SHF.R.S32.HI R3, RZ, 0x7, R2 ;  /* 0x00000007ff037819 */ /* 0x000fe20000011402 */
[----:B------:R-:W-:Y:S01]  /*0ca0*/  IMAD.IADD R13, R0, 0x1, -R13 ;  /* 0x00000001000d7824 */ /* 0x000fe200078e0a0d */
[----:B------:R-:W-:Y:S01]  /*0cb0*/  LEA.HI R4, R4, R7, RZ, 0x1 ;  /* 0x0000000704047211 */ /* 0x000fe200078f08ff */
[----:B------:R-:W-:Y:S01]  /*0cc0*/  VIADD R220, R216, 0x40 ;  /* 0x00000040d8dc7836 */ /* 0x000fe20000000000 */
[----:B------:R-:W-:Y:S01]  /*0cd0*/  LOP3.LUT R12, R12, 0xfffffff8, RZ, 0xc0, !PT ;  /* 0xfffffff80c0c7812 */ /* 0x000fe200078ec0ff */
[----:B------:R-:W-:Y:S01]  /*0ce0*/  VIADD R22, R16, 0xc0 ;  /* 0x000000c010167836 */ /* 0x000fe20000000000 */
[----:B------:R-:W-:Y:S01]  /*0cf0*/  LEA.HI R2, R2, R3, RZ, 0x1 ;  /* 0x0000000302027211 */ /* 0x000fe200078f08ff */
[----:B------:R-:W-:Y:S01]  /*0d00*/  IMAD.IADD R214, R216, 0x1, R220 ;  /* 0x00000001d8d67824 */ /* 0x000fe200078e02dc */
[----:B------:R-:W-:Y:S01]  /*0d10*/  LEA.HI R9, R9, R14, RZ, 0x5 ;  /* 0x0000000e09097211 */ /* 0x000fe200078f28ff */
[----:B------:R-:W-:Y:S01]  /*0d20*/  IMAD.IADD R12, R11, 0x1, -R12 ;  /* 0x000000010b0c7824 */ /* 0x000fe200078e0a0c */
[----:B------:R-:W-:Y:S01]  /*0d30*/  LOP3.LUT R6, R6, 0xfffffc00, RZ, 0xc0, !PT ;  /* 0xfffffc0006067812 */ /* 0x000fe200078ec0ff */
[----:B------:R-:W-:Y:S01]  /*0d40*/  VIADD R221, R216, 0x20 ;  /* 0x00000020d8dd7836 */ /* 0x000fe20000000000 */
[----:B------:R-:W-:Y:S01]  /*0d50*/  LOP3.LUT R4, R4, 0x1ffffffe, RZ, 0xc0, !PT ;  /* 0x1ffffffe04047812 */ /* 0x000fe200078ec0ff */
[----:B------:R-:W-:Y:S01]  /*0d60*/  VIADD R222, R216, 0x60 ;  /* 0x00000060d8de7836 */ /* 0x000fe20000000000 */
[----:B------:R-:W-:Y:S01]  /*0d70*/  LOP3.LUT R2, R2, 0x3fffffe, RZ, 0xc0, !PT ;  /* 0x03fffffe02027812 */ /* 0x000fe200078ec0ff */
[----:B------:R-:W-:Y:S01]  /*0d80*/  IMAD R5, R5, 0x40, R6 ;  /* 0x0000004005057824 */ /* 0x000fe200078e0206 */
[----:B------:R-:W-:Y:S01]  /*0d90*/  SHF.R.S32.HI R9, RZ, 0x5, R9 ;  /* 0x00000005ff097819 */ /* 0x000fe20000011409 */
[----:B------:R-:W-:Y:S01]  /*0da0*/  IMAD.IADD R4, R7, 0x1, -R4 ;  /* 0x0000000107047824 */ /* 0x000fe200078e0a04 */
[----:B------:R-:W-:Y:S01]  /*0db0*/  LEA.HI R0, R13, R13, RZ, 0x1 ;  /* 0x0000000d0d007211 */ /* 0x000fe200078f08ff */
[----:B------:R-:W-:Y:S01]  /*0dc0*/  IMAD.IADD R2, R3, 0x1, -R2 ;  /* 0x0000000103027824 */ /* 0x000fe200078e0a02 */
[----:B------:R-:W-:Y:S01]  /*0dd0*/  SHF.R.S32.HI R224, RZ, 0x3, R224 ;  /* 0x00000003ffe07819 */ /* 0x000fe200000114e0 */
[----:B------:R-:W-:Y:S01]  /*0de0*/  IMAD R9, R9, 0x10, R12 ;  /* 0x0000001009097824 */ /* 0x000fe200078e020c */
[----:B------:R-:W-:Y:S01]  /*0df0*/  LOP3.LUT R0, R0, 0x1ffffffe, RZ, 0xc0, !PT ;  /* 0x1ffffffe00007812 */ /* 0x000fe200078ec0ff */
[----:B------:R-:W-:Y:S01]  /*0e00*/  IMAD R3, R4, 0x8, R5 ;  /* 0x0000000804037824 */ /* 0x000fe200078e0205 */
[----:B------:R-:W-:Y:S01]  /*0e10*/  LOP3.LUT R10, R10, 0x7ffffffc, RZ, 0xc0, !PT ;  /* 0x7ffffffc0a0a7812 */ /* 0x000fe200078ec0ff */
[----:B------:R-:W-:Y:S01]  /*0e20*/  IMAD R6, R2, 0x40, R9 ;  /* 0x0000004002067824 */ /* 0x000fe200078e0209 */
[----:B------:R-:W-:Y:S01]  /*0e30*/  LOP3.LUT R9, R8, 0xfffffe00, RZ, 0xc0, !PT ;  /* 0xfffffe0008097812 */ /* 0x000fe200078ec0ff */
[----:B------:R-:W-:Y:S01]  /*0e40*/  IMAD.IADD R13, R13, 0x1, -R0 ;  /* 0x000000010d0d7824 */ /* 0x000fe200078e0a00 */
[----:B------:R0:W-:Y:S01]  /*0e50*/  STL [R1+0x198], R3 ;  /* 0x0001980301007387 */ /* 0x0001e20000100800 */
[----:B------:R-:W-:Y:S01]  /*0e60*/  IMAD.U32 R0, RZ, RZ, UR5 ;  /* 0x00000005ff007e24 */ /* 0x000fe2000f8e00ff */
[C---:B------:R-:W-:Y:S01]  /*0e70*/  SHF.L.U32 R0, R224.reuse, 0x6, RZ ;  /* 0x00000006e0007819 */ /* 0x040fe200000006ff */
[----:B------:R-:W-:Y:S01]  /*0e80*/  IMAD.U32 R2, RZ, RZ, UR4 ;  /* 0x00000004ff027e24 */ /* 0x000fe2000f8e00ff */
[----:B------:R-:W-:Y:S01]  /*0e90*/  STL [R1+0x190], R6 ;  /* 0x0001900601007387 */ /* 0x000fe20000100800 */
[----:B------:R-:W-:Y:S01]  /*0ea0*/  VIADD R7, R224, 0x20 ;  /* 0x00000020e0077836 */ /* 0x000fe20000000000 */
[----:B------:R-:W-:Y:S01]  /*0eb0*/  LOP3.LUT R8, R0, 0x1c0, RZ, 0xc0, !PT ;  /* 0x000001c000087812 */ /* 0x000fe200078ec0ff */
[----:B------:R-:W-:Y:S01]  /*0ec0*/  VIADD R5, R224, 0x40 ;  /* 0x00000040e0057836 */ /* 0x000fe20000000000 */
[----:B------:R-:W-:Y:S01]  /*0ed0*/  STL [R1+0x80], RZ ;  /* 0x000080ff01007387 */ /* 0x000fe20000100800 */
[----:B------:R-:W-:Y:S01]  /*0ee0*/  IMAD.SHL.U32 R0, R7, 0x40, RZ ;  /* 0x0000004007007824 */ /* 0x000fe200078e00ff */
[----:B------:R-:W-:Y:S01]  /*0ef0*/  SHF.R.S32.HI R17, RZ, 0x1f, R16 ;  /* 0x0000001fff117819 */ /* 0x000fe20000011410 */
[----:B0-----:R-:W-:Y:S01]  /*0f00*/  IMAD.SHL.U32 R3, R5, 0x40, RZ ;  /* 0x0000004005037824 */ /* 0x001fe200078e00ff */
[----:B------:R-:W-:Y:S01]  /*0f10*/  STL [R1+0x5c], R9 ;  /* 0x00005c0901007387 */ /* 0x000fe20000100800 */
[----:B------:R-:W-:Y:S01]  /*0f20*/  SHF.R.S32.HI R4, RZ, 0x1f, R5 ;  /* 0x0000001fff047819 */ /* 0x000fe20000011405 */
[----:B------:R-:W-:Y:S01]  /*0f30*/  IMAD.IADD R10, R14, 0x1, -R10 ;  /* 0x000000010e0a7824 */ /* 0x000fe200078e0a0a */
[----:B------:R-:W-:Y:S01]  /*0f40*/  SHF.R.S32.HI R219, RZ, 0x1f, R19 ;  /* 0x0000001fffdb7819 */ /* 0x000fe20000011413 */
[----:B------:R0:W-:Y:S01]  /*0f50*/  STL [R1+0x6c], R2 ;  /* 0x00006c0201007387 */ /* 0x0001e20000100800 */
[----:B------:R-:W-:-:S02]  /*0f60*/  LEA.HI R4, R4, R5, RZ, 0x3 ;  /* 0x0000000504047211 */ /* 0x000fc400078f18ff */
[----:B------:R-:W-:Y:S02]  /*0f70*/  LOP3.LUT R5, R3, 0x1c0, RZ, 0xc0, !PT ;  /* 0x000001c003057812 */ /* 0x000fe400078ec0ff */
[----:B------:R-:W-:Y:S01]  /*0f80*/  SHF.R.U32.HI R3, RZ, 0x3, R8 ;  /* 0x00000003ff037819 */ /* 0x000fe20000011608 */
[----:B------:R-:W-:Y:S01]  /*0f90*/  IMAD.SHL.U32 R4, R4, 0x40, RZ ;  /* 0x0000004004047824 */ /* 0x000fe200078e00ff */
[----:B------:R-:W-:Y:S02]  /*0fa0*/  SHF.R.U32.HI R5, RZ, 0x3, R5 ;  /* 0x00000003ff057819 */ /* 0x000fe40000011605 */
[----:B------:R-:W-:Y:S02]  /*0fb0*/  SHF.R.S32.HI R218, RZ, 0x1f, R22 ;  /* 0x0000001fffda7819 */ /* 0x000fe40000011416 */
[----:B0-----:R-:W-:-:S04]  /*0fc0*/  SHF.R.S32.HI R2, RZ, 0x1f, R7 ;  /* 0x0000001fff027819 */ /* 0x001fc80000011407 */
[----:B------:R-:W-:Y:S02]  /*0fd0*/  LEA.HI R2, R2, R7, RZ, 0x3 ;  /* 0x0000000702027211 */ /* 0x000fe400078f18ff */
[----:B------:R-:W-:Y:S02]  /*0fe0*/  LOP3.LUT R7, R0, 0x1c0, RZ, 0xc0, !PT ;  /* 0x000001c000077812 */ /* 0x000fe400078ec0ff */
[----:B------:R-:W-:Y:S01]  /*0ff0*/  LOP3.LUT R0, R8, 0x38, R16, 0xf8, !PT ;  /* 0x0000003808007812 */ /* 0x000fe200078ef810 */
[----:B------:R-:W-:-:S03]  /*1000*/  IMAD.SHL.U32 R2, R2, 0x40, RZ ;  /* 0x0000004002027824 */ /* 0x000fc600078e00ff */
[----:B------:R-:W-:Y:S02]  /*1010*/  LOP3.LUT R0, R9, R0, R3, 0xf6, !PT ;  /* 0x0000000009007212 */ /* 0x000fe400078ef603 */
[----:B------:R-:W-:Y:S02]  /*1020*/  LOP3.LUT R5, R2, 0xfffffe00, RZ, 0xc0, !PT ;  /* 0xfffffe0002057812 */ /* 0x000fe400078ec0ff */
[----:B------:R-:W-:Y:S01]  /*1030*/  LOP3.LUT R2, R4, 0xfffffe00, RZ, 0xc0, !PT ;  /* 0xfffffe0004027812 */ /* 0x000fe200078ec0ff */
[----:B------:R0:W-:Y:S01]  /*1040*/  STL [R1+0x68], R0 ;  /* 0x0000680001007387 */ /* 0x0001e20000100800 */
[----:B------:R-:W-:-:S03]  /*1050*/  SHF.R.S32.HI R3, RZ, 0x1f, R214 ;  /* 0x0000001fff037819 */ /* 0x000fc600000114d6 */
[----:B------:R-:W-:Y:S01]  /*1060*/  STL [R1+0x58], R5 ;  /* 0x0000580501007387 */ /* 0x000fe20000100800 */
[----:B------:R-:W-:-:S04]  /*1070*/  LEA.HI R3, R3, R214, RZ, 0x3 ;  /* 0x000000d603037211 */ /* 0x000fc800078f18ff */
[----:B------:R-:W-:Y:S02]  /*1080*/  LOP3.LUT R212, R3, 0xfffffff8, RZ, 0xc0, !PT ;  /* 0xfffffff803d47812 */ /* 0x000fe400078ec0ff */
[----:B0-----:R-:W-:Y:S01]  /*1090*/  SHF.R.U32.HI R0, RZ, 0x3, R7 ;  /* 0x00000003ff007819 */ /* 0x001fe20000011607 */
[----:B------:R-:W-:Y:S01]  /*10a0*/  IMAD.SHL.U32 R0, R10, 0x2, RZ ;  /* 0x000000020a007824 */ /* 0x000fe200078e00ff */
[----:B------:R-:W-:-:S03]  /*10b0*/  SHF.R.S32.HI R215, RZ, 0x1f, R212 ;  /* 0x0000001fffd77819 */ /* 0x000fc600000114d4 */
[C---:B------:R-:W-:Y:S01]  /*10c0*/  VIADD R40, R0.reuse, 0x8 ;  /* 0x0000000800287836 */ /* 0x040fe20000000000 */
[----:B------:R-:W-:Y:S01]  /*10d0*/  STL [R1+0x8c], R0 ;  /* 0x00008c0001007387 */ /* 0x000fe20000100800 */
[C---:B------:R-:W-:Y:S01]  /*10e0*/  VIADD R39, R0.reuse, 0x10 ;  /* 0x0000001000277836 */ /* 0x040fe20000000000 */
[C---:B------:R-:W-:Y:S01]  /*10f0*/  IADD3 R31, R0.reuse, 0x50, RZ ;  /* 0x00000050001f7810 */ /* 0x040fe20007ffe0ff */
[C---:B------:R-:W-:Y:S01]  /*1100*/  VIADD R38, R0.reuse, 0x18 ;  /* 0x0000001800267836 */ /* 0x040fe20000000000 */
[----:B------:R-:W-:Y:S01]  /*1110*/  STL [R1+0x54], R2 ;  /* 0x0000540201007387 */ /* 0x000fe20000100800 */
[C---:B------:R-:W-:Y:S01]  /*1120*/  VIADD R37, R0.reuse, 0x20 ;  /* 0x0000002000257836 */ /* 0x040fe20000000000 */
[----:B------:R-:W-:Y:S01]  /*1130*/  SHF.R.S32.HI R3, RZ, 0x1f, R40 ;  /* 0x0000001fff037819 */ /* 0x000fe20000011428 */
[C---:B------:R-:W-:Y:S01]  /*1140*/  VIADD R36, R0.reuse, 0x28 ;  /* 0x0000002800247836 */ /* 0x040fe20000000000 */
[----:B------:R-:W-:Y:S01]  /*1150*/  STL [R1+0x108], R40 ;  /* 0x0001082801007387 */ /* 0x000fe20000100800 */
[C---:B------:R-:W-:Y:S01]  /*1160*/  VIADD R35, R0.reuse, 0x30 ;  /* 0x0000003000237836 */ /* 0x040fe20000000000 */
[----:B------:R-:W-:Y:S01]  /*1170*/  SHF.R.S32.HI R4, RZ, 0x1f, R39 ;  /* 0x0000001fff047819 */ /* 0x000fe20000011427 */
[C---:B------:R-:W-:Y:S01]  /*1180*/  VIADD R34, R0.reuse, 0x38 ;  /* 0x0000003800227836 */ /* 0x040fe20000000000 */
[----:B------:R-:W-:Y:S01]  /*1190*/  STL [R1+0x104], R39 ;  /* 0x0001042701007387 */ /* 0x000fe20000100800 */
[----:B------:R-:W-:-:S02]  /*11a0*/  VIADD R33, R0, 0x40 ;  /* 0x0000004000217836 */ /* 0x000fc40000000000 */
[C---:B------:R-:W-:Y:S01]  /*11b0*/  VIADD R32, R0.reuse, 0x48 ;  /* 0x0000004800207836 */ /* 0x040fe20000000000 */
[----:B------:R-:W-:Y:S01]  /*11c0*/  STL [R1+0x100], R38 ;  /* 0x0001002601007387 */ /* 0x000fe20000100800 */
[C---:B------:R-:W-:Y:S02]  /*11d0*/  VIADD R30, R0.reuse, 0x58 ;  /* 0x00000058001e7836 */ /* 0x040fe40000000000 */
[C---:B------:R-:W-:Y:S01]  /*11e0*/  VIADD R29, R0.reuse, 0x60 ;  /* 0x00000060001d7836 */ /* 0x040fe20000000000 */
[----:B------:R0:W-:Y:S01]  /*11f0*/  STL [R1+0xfc], R37 ;  /* 0x0000fc2501007387 */ /* 0x0001e20000100800 */
[C---:B------:R-:W-:Y:S02]  /*1200*/  VIADD R28, R0.reuse, 0x68 ;  /* 0x00000068001c7836 */ /* 0x040fe40000000000 */
[C---:B------:R-:W-:Y:S01]  /*1210*/  VIADD R27, R0.reuse, 0x70 ;  /* 0x00000070001b7836 */ /* 0x040fe20000000000 */
[----:B------:R-:W-:Y:S01]  /*1220*/  STL [R1+0xf8], R36 ;  /* 0x0000f82401007387 */ /* 0x000fe20000100800 */
[----:B------:R-:W-:-:S02]  /*1230*/  VIADD R26, R0, 0x78 ;  /* 0x00000078001a7836 */ /* 0x000fc40000000000 */
[C---:B------:R-:W-:Y:S01]  /*1240*/  VIADD R25, R0.reuse, 0x80 ;  /* 0x0000008000197836 */ /* 0x040fe20000000000 */
[----:B------:R-:W-:Y:S01]  /*1250*/  STL [R1+0xf4], R35 ;  /* 0x0000f42301007387 */ /* 0x000fe20000100800 */
[C---:B------:R-:W-:Y:S01]  /*1260*/  VIADD R24, R0.reuse, 0x88 ;  /* 0x0000008800187836 */ /* 0x040fe20000000000 */
[----:B0-----:R-:W-:Y:S01]  /*1270*/  SHF.R.S32.HI R37, RZ, 0x1f, R37 ;  /* 0x0000001fff257819 */ /* 0x001fe20000011425 */
        /* <DEDUP_REMOVED lines=22> */
[----:B------:R-:W-:-:S03]  /*13e0*/  VIADD R0, R0, 0xf8 ;  /* 0x000000f800007836 */ /* 0x000fc60000000000 */
[----:B------:R-:W-:Y:S04]  /*13f0*/  STL [R1+0xd4], R27 ;  /* 0x0000d41b01007387 */ /* 0x000fe80000100800 */
[----:B------:R-:W-:Y:S01]  /*1400*/  STL [R1+0xd0], R26 ;  /* 0x0000d01a01007387 */ /* 0x000fe20000100800 */
[----:B0-----:R-:W-:-:S03]  /*1410*/  SHF.R.S32.HI R28, RZ, 0x1f, R28 ;  /* 0x0000001fff1c7819 */ /* 0x001fc6000001141c */
[----:B------:R0:W-:Y:S04]  /*1420*/  STL [R1+0xcc], R25 ;  /* 0x0000cc1901007387 */ /* 0x0001e80000100800 */
        /* <DEDUP_REMOVED lines=21> */
[----:B------:R1:W-:Y:S01]  /*1580*/  STL [R1+0x188], R4 ;  /* 0x0001880401007387 */ /* 0x0003e20000100800 */
[----:B0-----:R-:W-:-:S05]  /*1590*/  SHF.R.S32.HI R3, RZ, 0x1f, R38 ;  /* 0x0000001fff037819 */ /* 0x001fca0000011426 */
[----:B------:R0:W-:Y:S01]  /*15a0*/  STL [R1+0x184], R3 ;  /* 0x0001840301007387 */ /* 0x0001e20000100800 */
[----:B-1----:R-:W-:-:S03]  /*15b0*/  SHF.R.S32.HI R4, RZ, 0x1f, R36 ;  /* 0x0000001fff047819 */ /* 0x002fc60000011424 */
        /* <DEDUP_REMOVED lines=40> */
[----:B------:R1:W-:Y:S04]  /*1840*/  STL [R1+0x120], R7 ;  /* 0x0001200701007387 */ /* 0x0003e80000100800 */
[----:B------:R1:W-:Y:S01]  /*1850*/  STL [R1+0x11c], R4 ;  /* 0x00011c0401007387 */ /* 0x0003e20000100800 */
[----:B0-----:R-:W-:Y:S02]  /*1860*/  SHF.R.S32.HI R3, RZ, 0x1f, R2 ;  /* 0x0000001fff037819 */ /* 0x001fe40000011402 */
[----:B------:R-:W-:Y:S01]  /*1870*/  SHF.R.S32.HI R2, RZ, 0x1f, R0 ;  /* 0x0000001fff027819 */ /* 0x000fe20000011400 */
[----:B------:R-:W-:Y:S02]  /*1880*/  IMAD R0, R13, 0x8, R6 ;  /* 0x000000080d007824 */ /* 0x000fe400078e0206 */
[----:B------:R1:W-:Y:S04]  /*1890*/  STL [R1+0x118], R3 ;  /* 0x0001180301007387 */ /* 0x0003e80000100800 */
[----:B------:R1:W-:Y:S04]  /*18a0*/  STL [R1+0x194], R0 ;  /* 0x0001940001007387 */ /* 0x0003e80000100800 */
[----:B------:R1:W-:Y:S02]  /*18b0*/  STL [R1+0x114], R2 ;  /* 0x0001140201007387 */ /* 0x0003e40000100800 */
.L_x_679:
[----:B01-34-:R-:W0:Y:S01]  /*18c0*/  LDC.64 R2, c[0x0][0xc88] ;  /* 0x00032200ff027b82 */ /* 0x01be220000000a00 */
[----:B------:R-:W-:Y:S01]  /*18d0*/  ULDC.64 UR10, c[0x0][0x208] ;  /* 0x00008200000a7ab9 */ /* 0x000fe20000000a00 */
[----:B------:R-:W-:Y:S01]  /*18e0*/  ULDC.64 UR4, c[0x0][0xa28] ;  /* 0x00028a0000047ab9 */ /* 0x000fe20000000a00 */
[----:B------:R-:W-:Y:S01]  /*18f0*/  ULDC.64 UR8, c[0x0][0xa18] ;  /* 0x0002860000087ab9 */ /* 0x000fe20000000a00 */
[----:B------:R-:W-:Y:S01]  /*1900*/  ULDC.64 UR6, c[0x0][0xa08] ;  /* 0x0002820000067ab9 */ /* 0x000fe20000000a00 */
[----:B0-----:R-:W-:-:S05]  /*1910*/  IMAD.WIDE R2, R131, 0x4, R2 ;  /* 0x0000000483027825 */ /* 0x001fca00078e0202 */
[----:B--2---:R-:W2:Y:S01]  /*1920*/  LDG.E R26, desc[UR10][R2.64] ;  /* 0x0000000a021a7981 */ /* 0x004ea2000c1e1900 */
[----:B------:R-:W-:Y:S01]  /*1930*/  ISETP.NE.U32.AND P2, PT, RZ, UR4, PT ;  /* 0x00000004ff007c0c */ /* 0x000fe2000bf45070 */
[----:B------:R-:W-:Y:S01]  /*1940*/  IMAD.MOV.U32 R8, RZ, RZ, RZ ;  /* 0x000000ffff087224 */ /* 0x000fe200078e00ff */
[----:B------:R-:W-:Y:S02]  /*1950*/  ISETP.NE.U32.AND P1, PT, RZ, UR8, PT ;  /* 0x00000008ff007c0c */ /* 0x000fe4000bf25070 */
[----:B------:R-:W-:Y:S02]  /*1960*/  ISETP.NE.AND.EX P2, PT, RZ, UR5, PT, P2 ;  /* 0x00000005ff007c0c */ /* 0x000fe4000bf45320 */
[----:B------:R-:W-:Y:S02]  /*1970*/  ISETP.NE.AND.EX P1, PT, RZ, UR9, PT, P1 ;  /* 0x00000009ff007c0c */ /* 0x000fe4000bf25310 */
[----:B------:R-:W-:Y:S02]  /*1980*/  ISETP.NE.U32.AND P0, PT, RZ, UR6, PT ;  /* 0x00000006ff007c0c */ /* 0x000fe4000bf05070 */
[----:B------:R-:W-:-:S02]  /*1990*/  MOV R114, RZ ;  /* 0x000000ff00727202 */ /* 0x000fc40000000f00 */
[----:B------:R-:W-:Y:S02]  /*19a0*/  ISETP.NE.AND.EX P0, PT, RZ, UR7, PT, P0 ;  /* 0x00000007ff007c0c */ /* 0x000fe4000bf05300 */
[C---:B------:R-:W-:Y:S02]  /*19b0*/  LOP3.LUT R6, R130.reuse, 0xff000000, RZ, 0xc0, !PT ;  /* 0xff00000082067812 */ /* 0x040fe400078ec0ff */
[----:B-----5:R-:W-:Y:S02]  /*19c0*/  LOP3.LUT R223, R130, 0xffff, RZ, 0xc0, !PT ;  /* 0x0000ffff82df7812 */ /* 0x020fe400078ec0ff */
[----:B--2---:R-:W-:Y:S01]  /*19d0*/  SHF.R.S32.HI R0, RZ, 0x1f, R26 ;  /* 0x0000001fff007819 */ /* 0x004fe2000001141a */
[C---:B------:R-:W-:Y:S01]  /*19e0*/  IMAD.SHL.U32 R28, R26.reuse, 0x4, RZ ;  /* 0x000000041a1c7824 */ /* 0x040fe200078e00ff */
[----:B------:R-:W-:Y:S01]  /*19f0*/  STL [R1+0x74], R26 ;  /* 0x0000741a01007387 */ /* 0x000fe20000100800 */
[C---:B------:R-:W-:Y:S02]  /*1a00*/  @P2 LEA R4, P3, R26.reuse, UR4, 0x2 ;  /* 0x000000041a042c11 */ /* 0x040fe4000f8610ff */
[C-C-:B------:R-:W-:Y:S01]  /*1a10*/  SHF.L.U64.HI R27, R26.reuse, 0x2, R0.reuse ;  /* 0x000000021a1b7819 */ /* 0x140fe20000010200 */
[----:B------:R0:W-:Y:S01]  /*1a20*/  STL [R1+0x10c], R0 ;  /* 0x00010c0001007387 */ /* 0x0001e20000100800 */
[----:B------:R-:W-:Y:S01]  /*1a30*/  ULDC UR4, c[0x0][0x288] ;  /* 0x0000a20000047ab9 */ /* 0x000fe20000000800 */
[----:B------:R-:W-:-:S02]  /*1a40*/  @P2 LEA.HI.X R5, R26, UR5, R0, 0x2, P3 ;  /* 0x000000051a052c11 */ /* 0x000fc400098f1400 */
[----:B------:R1:W-:Y:S01]  /*1a50*/  STL [R1+0x78], R28 ;  /* 0x0000781c01007387 */ /* 0x0003e20000100800 */
[----:B------:R-:W-:Y:S01]  /*1a60*/  IMAD.U32 R131, RZ, RZ, UR4 ;  /* 0x00000004ff837e24 */ /* 0x000fe2000f8e00ff */
[----:B------:R-:W-:Y:S01]  /*1a70*/  ULDC.64 UR4, c[0x0][0x418] ;  /* 0x0001060000047ab9 */ /* 0x000fe20000000a00 */
[----:B------:R-:W-:Y:S01]  /*1a80*/  IADD3 R2, P4, R28, UR6, RZ ;  /* 0x000000061c027c10 */ /* 0x000fe2000ff9e0ff */
[----:B------:R1:W-:Y:S01]  /*1a90*/  STL [R1+0x7c], R27 ;  /* 0x00007c1b01007387 */ /* 0x0003e20000100800 */
[----:B------:R-:W-:Y:S02]  /*1aa0*/  UISETP.NE.U32.AND UP0, UPT, UR4, URZ, UPT ;  /* 0x0000003f0400728c */ /* 0x000fe4000bf05070 */
[----:B------:R-:W-:Y:S01]  /*1ab0*/  IADD3.X R3, R27, UR7, RZ, P4, !PT ;  /* 0x000000071b037c10 */ /* 0x000fe2000a7fe4ff */
[----:B------:R1:W-:Y:S01]  /*1ac0*/  STL [R1+0x84], R129 ;  /* 0x0000848101007387 */ /* 0x0003e20000100800 */
[----:B------:R-:W-:Y:S01]  /*1ad0*/  UISETP.NE.AND.EX UP0, UPT, UR5, URZ, UPT, UP0 ;  /* 0x0000003f0500728c */ /* 0x000fe2000bf05300 */
[----:B------:R-:W-:-:S02]  /*1ae0*/  ULDC UR4, c[0x0][0x424] ;  /* 0x0001090000047ab9 */ /* 0x000fc40000000800 */
[----:B------:R2:W5:Y:S01]  /*1af0*/  @P2 LDG.E R8, desc[UR10][R4.64] ;  /* 0x0000000a04082981 */ /* 0x000562000c1e1900 */
[----:B------:R-:W-:Y:S01]  /*1b00*/  ULDC.64 UR6, c[0x0][0xa20] ;  /* 0x0002880000067ab9 */ /* 0x000fe20000000a00 */
[----:B------:R-:W-:Y:S01]  /*1b10*/  USEL UR4, UR4, 0x1, UP0 ;  /* 0x0000000104047887 */ /* 0x000fe20008000000 */
[----:B------:R-:W-:Y:S01]  /*1b20*/  ULDC UR5, c[0x0][0x2f0] ;  /* 0x0000bc0000057ab9 */ /* 0x000fe20000000800 */
[----:B0-----:R-:W-:Y:S01]  /*1b30*/  LOP3.LUT R0, R130, 0xff0000, RZ, 0xc0, !PT ;  /* 0x00ff000082007812 */ /* 0x001fe200078ec0ff */
[----:B------:R-:W5:Y:S01]  /*1b40*/  @P0 LDG.E R114, desc[UR10][R2.64] ;  /* 0x0000000a02720981 */ /* 0x000f62000c1e1900 */
[----:B--2---:R-:W-:-:S04]  /*1b50*/  @P1 IADD3 R4, P2, R28, UR8, RZ ;  /* 0x000000081c041c10 */ /* 0x004fc8000ff5e0ff */
[----:B------:R-:W-:Y:S02]  /*1b60*/  @P1 IADD3.X R5, R27, UR9, RZ, P2, !PT ;  /* 0x000000091b051c10 */ /* 0x000fe400097fe4ff */
[----:B------:R-:W-:Y:S01]  /*1b70*/  ISETP.NE.U32.AND P2, PT, RZ, UR6, PT ;  /* 0x00000006ff007c0c */ /* 0x000fe2000bf45070 */
[----:B------:R-:W-:Y:S02]  /*1b80*/  UIMAD UR4, UR4, UR5, URZ ;  /* 0x00000005040472a4 */ /* 0x000fe4000f8e023f */
[----:B------:R0:W5:Y:S01]  /*1b90*/  @P1 LDG.E R131, desc[UR10][R4.64] ;  /* 0x0000000a04831981 */ /* 0x000162000c1e1900 */
[----:B------:R-:W-:Y:S01]  /*1ba0*/  ISETP.NE.AND.EX P2, PT, RZ, UR7, PT, P2 ;  /* 0x00000007ff007c0c */ /* 0x000fe2000bf45320 */
[----:B------:R-:W-:Y:S01]  /*1bb0*/  ULDC UR5, c[0x0][0x348] ;  /* 0x0000d20000057ab9 */ /* 0x000fe20000000800 */
[----:B0-----:R-:W-:-:S04]  /*1bc0*/  SHF.R.U32.HI R5, RZ, 0x8, R6 ;  /* 0x00000008ff057819 */ /* 0x001fc80000011606 */
[----:B------:R-:W-:Y:S01]  /*1bd0*/  LEA.HI R6, R0, R5, RZ, 0x10 ;  /* 0x0000000500067211 */ /* 0x000fe200078f80ff */
[----:B-1----:R-:W-:Y:S06]  /*1be0*/  @P1 BRA `(.L_x_435) ;  /* 0x0000000000281947 */ /* 0x002fec0003800000 */
[----:B------:R-:W-:Y:S02]  /*1bf0*/  ULDC.64 UR8, c[0x0][0xa00] ;  /* 0x0002800000087ab9 */ /* 0x000fe40000000a00 */
[----:B------:R-:W-:-:S04]  /*1c00*/  ISETP.NE.U32.AND P1, PT, RZ, UR8, PT ;  /* 0x00000008ff007c0c */ /* 0x000fc8000bf25070 */
[----:B------:R-:W-:-:S13]  /*1c10*/  ISETP.NE.AND.EX P1, PT, RZ, UR9, PT, P1 ;  /* 0x00000009ff007c0c */ /* 0x000fda000bf25310 */
[----:B------:R-:W-:Y:S05]  /*1c20*/  @!P1 BRA `(.L_x_435) ;  /* 0x0000000000189947 */ /* 0x000fea0003800000 */
[----:B------:R-:W0:Y:S01]  /*1c30*/  LDC.64 R4, c[0x0][0xa00] ;  /* 0x00028000ff047b82 */ /* 0x000e220000000a00 */
[----:B------:R-:W-:Y:S01]  /*1c40*/  ULDC.64 UR8, c[0x0][0x208] ;  /* 0x0000820000087ab9 */ /* 0x000fe20000000a00 */
[----:B0-----:R-:W-:-:S05]  /*1c50*/  IMAD.WIDE R4, R26, 0x4, R4 ;  /* 0x000000041a047825 */ /* 0x001fca00078e0204 */
[----:B-----5:R-:W2:Y:S04]  /*1c60*/  LDG.E R131, desc[UR8][R4.64] ;  /* 0x0000000804837981 */ /* 0x020ea8000c1e1900 */
[----:B------:R-:W2:Y:S02]  /*1c70*/  LDG.E R0, desc[UR8][R4.64+0x4] ;  /* 0x0000040804007981 */ /* 0x000ea4000c1e1900 */
[----:B--2---:R-:W-:-:S07]  /*1c80*/  IMAD.IADD R131, R0, 0x1, -R131 ;  /* 0x0000000100837824 */ /* 0x004fce00078e0a83 */
.L_x_435:
[----:B------:R-:W-:Y:S02]  /*1c90*/  IMAD.U32 R24, RZ, RZ, UR5 ;  /* 0x00000005ff187e24 */ /* 0x000fe4000f8e00ff */
[----:B------:R-:W-:Y:S01]  /*1ca0*/  IMAD.U32 R25, RZ, RZ, UR4 ;  /* 0x00000004ff197e24 */ /* 0x000fe2000f8e00ff */
[----:B------:R-:W-:Y:S06]  /*1cb0*/  @!P2 BRA `(.L_x_436) ;  /* 0x000000000014a947 */ /* 0x000fec0003800000 */
[----:B------:R-:W-:Y:S01]  /*1cc0*/  IADD3 R2, P0, R28, UR6, RZ ;  /* 0x000000061c027c10 */ /* 0x000fe2000ff1e0ff */
[----:B------:R-:W-:-:S03]  /*1cd0*/  ULDC.64 UR4, c[0x0][0x208] ;  /* 0x0000820000047ab9 */ /* 0x000fc60000000a00 */
[----:B------:R-:W-:-:S05]  /*1ce0*/  IADD3.X R3, R27, UR7, RZ, P0, !PT ;  /* 0x000000071b037c10 */ /* 0x000fca00087fe4ff */
[----:B------:R0:W5:Y:S01]  /*1cf0*/  LDG.E R25, desc[UR4][R2.64] ;  /* 0x0000000402197981 */ /* 0x000162000c1e1900 */
[----:B------:R-:W-:Y:S05]  /*1d00*/  BRA `(.L_x_437) ;  /* 0x0000000000147947 */ /* 0x000fea0003800000 */
.L_x_436:
[----:B------:R-:W-:Y:S05]  /*1d10*/  @!P0 BRA `(.L_x_437) ;  /* 0x0000000000108947 */ /* 0x000fea0003800000 */
[----:B------:R-:W-:Y:S02]  /*1d20*/  ULDC.64 UR4, c[0x0][0x208] ;  /* 0x0000820000047ab9 */ /* 0x000fe40000000a00 */
[----:B------:R-:W2:Y:S04]  /*1d30*/  LDG.E R0, desc[UR4][R2.64] ;  /* 0x0000000402007981 */ /* 0x000ea8000c1e1900 */
[----:B------:R-:W2:Y:S02]  /*1d40*/  LDG.E R25, desc[UR4][R2.64+0x4] ;  /* 0x0000040402197981 */ /* 0x000ea4000c1e1900 */
[----:B--2---:R-:W-:-:S07]  /*1d50*/  IMAD.IADD R25, R25, 0x1, -R0 ;  /* 0x0000000119197824 */ /* 0x004fce00078e0a00 */
.L_x_437:
[----:B------:R-:W-:Y:S01]  /*1d60*/  ULDC.64 UR4, c[0x0][0xa10] ;  /* 0x0002840000047ab9 */ /* 0x000fe20000000a00 */
[----:B------:R-:W-:Y:S01]  /*1d70*/  ULDC.64 UR6, c[0x0][0x208] ;  /* 0x0000820000067ab9 */ /* 0x000fe20000000a00 */
[----:B------:R-:W-:-:S04]  /*1d80*/  ISETP.NE.U32.AND P0, PT, RZ, UR4, PT ;  /* 0x00000004ff007c0c */ /* 0x000fc8000bf05070 */
[----:B------:R-:W-:Y:S01]  /*1d90*/  ISETP.NE.AND.EX P0, PT, RZ, UR5, PT, P0 ;  /* 0x00000005ff007c0c */ /* 0x000fe2000bf05300 */
[----:B------:R-:W-:-:S12]  /*1da0*/  ULDC.64 UR4, c[0x0][0xa30] ;  /* 0x00028c0000047ab9 */ /* 0x000fd80000000a00 */
[----:B0-----:R-:W0:Y:S02]  /*1db0*/  @P0 LDC.64 R2, c[0x0][0xa10] ;  /* 0x00028400ff020b82 */ /* 0x001e240000000a00 */
[----:B0-----:R-:W-:-:S05]  /*1dc0*/  @P0 IMAD.WIDE R2, R26, 0x4, R2 ;  /* 0x000000041a020825 */ /* 0x001fca00078e0202 */
[----:B------:R-:W2:Y:S04]  /*1dd0*/  @P0 LDG.E R0, desc[UR6][R2.64] ;  /* 0x0000000602000981 */ /* 0x000ea8000c1e1900 */
[----:B------:R0:W2:Y:S01]  /*1de0*/  @P0 LDG.E R5, desc[UR6][R2.64+0x4] ;  /* 0x0000040602050981 */ /* 0x0000a2000c1e1900 */
[----:B------:R-:W-:Y:S01]  /*1df0*/  ISETP.NE.U32.AND P1, PT, RZ, UR4, PT ;  /* 0x00000004ff007c0c */ /* 0x000fe2000bf25070 */
[----:B-----5:R-:W-:Y:S01]  /*1e00*/  IMAD.MOV.U32 R127, RZ, RZ, R25 ;  /* 0x000000ffff7f7224 */ /* 0x020fe200078e0019 */
[----:B------:R-:W-:Y:S01]  /*1e10*/  LOP3.LUT R10, R6, 0xff, RZ, 0xc0, !PT ;  /* 0x000000ff060a7812 */ /* 0x000fe200078ec0ff */
[----:B------:R-:W-:Y:S01]  /*1e20*/  IMAD.IADD R9, R25, 0x1, -R8 ;  /* 0x0000000119097824 */ /* 0x000fe200078e0a08 */
[----:B------:R-:W-:Y:S02]  /*1e30*/  ISETP.NE.AND.EX P1, PT, RZ, UR5, PT, P1 ;  /* 0x00000005ff007c0c */ /* 0x000fe4000bf25310 */
[----:B------:R-:W-:Y:S01]  /*1e40*/  SHF.R.U32.HI R4, RZ, 0x10, R6 ;  /* 0x00000010ff047819 */ /* 0x000fe20000011606 */
[----:B------:R1:W-:Y:S04]  /*1e50*/  STL [R1+0x88], R10 ;  /* 0x0000880a01007387 */ /* 0x0003e80000100800 */
[----:B------:R1:W-:Y:S06]  /*1e60*/  STL [R1+0x70], R4 ;  /* 0x0000700401007387 */ /* 0x0003ec0000100800 */
[----:B0-----:R-:W-:-:S04]  /*1e70*/  @P1 IADD3 R2, P2, R28, UR4, RZ ;  /* 0x000000041c021c10 */ /* 0x001fc8000ff5e0ff */
[----:B------:R-:W-:Y:S01]  /*1e80*/  @P1 IADD3.X R3, R27, UR5, RZ, P2, !PT ;  /* 0x000000051b031c10 */ /* 0x000fe200097fe4ff */
[----:B------:R-:W-:Y:S01]  /*1e90*/  BSSY B0, `(.L_x_438) ;  /* 0x000002a000007945 */ /* 0x000fe20003800000 */
[----:B------:R-:W-:-:S03]  /*1ea0*/  LOP3.LUT R18, R18, 0xfffffffd, RZ, 0xc0, !PT ;  /* 0xfffffffd12127812 */ /* 0x000fc600078ec0ff */
[----:B------:R0:W5:Y:S02]  /*1eb0*/  @P1 LDG.E R127, desc[UR6][R2.64] ;  /* 0x00000006027f1981 */ /* 0x000164000c1e1900 */
[----:B0-----:R-:W-:Y:S02]  /*1ec0*/  IMAD.MOV.U32 R3, RZ, RZ, RZ ;  /* 0x000000ffff037224 */ /* 0x001fe400078e00ff */
[----:B--2---:R-:W-:-:S04]  /*1ed0*/  @P0 IMAD.IADD R24, R5, 0x1, -R0 ;  /* 0x0000000105180824 */ /* 0x004fc800078e0a00 */
[----:B------:R-:W-:-:S04]  /*1ee0*/  IMAD.IADD R133, R9, 0x1, R24 ;  /* 0x0000000109857824 */ /* 0x000fc800078e0218 */
[C---:B------:R-:W-:Y:S01]  /*1ef0*/  VIADD R0, R133.reuse, 0x4f ;  /* 0x0000004f85007836 */ /* 0x040fe20000000000 */
[----:B------:R-:W-:-:S03]  /*1f00*/  ISETP.GE.AND P3, PT, R133, 0x1, PT ;  /* 0x000000018500780c */ /* 0x000fc60003f66270 */
[----:B------:R-:W-:-:S05]  /*1f10*/  IMAD.HI R0, R0, 0x66666667, RZ ;  /* 0x6666666700007827 */ /* 0x000fca00078e02ff */
[----:B------:R-:W-:-:S04]  /*1f20*/  SHF.R.U32.HI R5, RZ, 0x1f, R0 ;  /* 0x0000001fff057819 */ /* 0x000fc80000011600 */
[----:B------:R-:W-:Y:S02]  /*1f30*/  LEA.HI.SX32 R130, R0, R5, 0x1b ;  /* 0x0000000500827211 */ /* 0x000fe400078fdaff */
[----:B------:R-:W-:Y:S01]  /*1f40*/  @P3 LOP3.LUT R18, R18, 0x2, RZ, 0xfc, !PT ;  /* 0x0000000212123812 */ /* 0x000fe200078efcff */
[----:B-1----:R-:W-:Y:S06]  /*1f50*/  @!P3 BRA `(.L_x_439) ;  /* 0x000000000074b947 */ /* 0x002fec0003800000 */
[----:B------:R-:W-:Y:S01]  /*1f60*/  ISETP.NE.AND P0, PT, R4, RZ, PT ;  /* 0x000000ff0400720c */ /* 0x000fe20003f05270 */
[----:B------:R-:W-:-:S03]  /*1f70*/  ULDC UR4, c[0x0][0x9f0] ;  /* 0x00027c0000047ab9 */ /* 0x000fc60000000800 */
[----:B------:R-:W-:-:S04]  /*1f80*/  SEL R11, R4, UR4, P0 ;  /* 0x00000004040b7c07 */ /* 0x000fc80008000000 */
[-C--:B------:R-:W-:Y:S02]  /*1f90*/  IABS R5, R11.reuse ;  /* 0x0000000b00057213 */ /* 0x080fe40000000000 */
[----:B------:R-:W-:Y:S02]  /*1fa0*/  IADD3 R0, R130, -0x1, R11 ;  /* 0xffffffff82007810 */ /* 0x000fe40007ffe00b */
[----:B------:R-:W0:Y:S01]  /*1fb0*/  I2F.RP R4, R5 ;  /* 0x0000000500047306 */ /* 0x000e220000209400 */
[----:B------:R-:W-:-:S05]  /*1fc0*/  IABS R8, R11 ;  /* 0x0000000b00087213 */ /* 0x000fca0000000000 */
[----:B------:R-:W-:Y:S02]  /*1fd0*/  IMAD.MOV R8, RZ, RZ, -R8 ;  /* 0x000000ffff087224 */ /* 0x000fe400078e0a08 */
[----:B0-----:R-:W0:Y:S02]  /*1fe0*/  MUFU.RCP R4, R4 ;  /* 0x0000000400047308 */ /* 0x001e240000001000 */
[----:B0-----:R-:W-:Y:S01]  /*1ff0*/  VIADD R2, R4, 0xffffffe ;  /* 0x0ffffffe04027836 */ /* 0x001fe20000000000 */
[----:B------:R-:W-:Y:S02]  /*2000*/  IABS R4, R0 ;  /* 0x0000000000047213 */ /* 0x000fe40000000000 */
[----:B------:R-:W-:-:S03]  /*2010*/  LOP3.LUT R0, R0, R11, RZ, 0x3c, !PT ;  /* 0x0000000b00007212 */ /* 0x000fc600078e3cff */
[----:B------:R0:W1:Y:S01]  /*2020*/  F2I.FTZ.U32.TRUNC.NTZ R3, R2 ;  /* 0x0000000200037305 */ /* 0x000062000021f000 */
[----:B------:R-:W-:Y:S01]  /*2030*/  ISETP.GE.AND P2, PT, R0, RZ, PT ;  /* 0x000000ff0000720c */ /* 0x000fe20003f46270 */
[----:B0-----:R-:W-:Y:S02]  /*2040*/  IMAD.MOV.U32 R2, RZ, RZ, RZ ;  /* 0x000000ffff027224 */ /* 0x001fe400078e00ff */
[----:B-1----:R-:W-:-:S04]  /*2050*/  IMAD.MOV R6, RZ, RZ, -R3 ;  /* 0x000000ffff067224 */ /* 0x002fc800078e0a03 */
[----:B------:R-:W-:-:S04]  /*2060*/  IMAD R7, R6, R5, RZ ;  /* 0x0000000506077224 */ /* 0x000fc800078e02ff */
[----:B------:R-:W-:-:S04]  /*2070*/  IMAD.HI.U32 R3, R3, R7, R2 ;  /* 0x0000000703037227 */ /* 0x000fc800078e0002 */
[----:B------:R-:W-:Y:S02]  /*2080*/  IMAD.MOV.U32 R2, RZ, RZ, R8 ;  /* 0x000000ffff027224 */ /* 0x000fe400078e0008 */
[----:B------:R-:W-:-:S04]  /*2090*/  IMAD.HI.U32 R3, R3, R4, RZ ;  /* 0x0000000403037227 */ /* 0x000fc800078e00ff */
        /* <DEDUP_REMOVED lines=9> */
.L_x_439:
[----:B------:R-:W-:Y:S05]  /*2130*/  BSYNC B0 ;  /* 0x0000000000007941 */ /* 0x000fea0003800000 */
.L_x_438:
[----:B------:R-:W-:-:S05]  /*2140*/  IMAD R0, R10, R3, RZ ;  /* 0x000000030a007224 */ /* 0x000fca00078e02ff */
[C---:B------:R-:W-:Y:S01]  /*2150*/  VIADDMNMX R3, R0.reuse, R3, R130, PT ;  /* 0x0000000300037246 */ /* 0x040fe20003800182 */
[----:B------:R-:W-:-:S04]  /*2160*/  IMAD R0, R0, 0x50, -R9 ;  /* 0x0000005000007824 */ /* 0x000fc800078e0a09 */
[----:B------:R-:W-:Y:S01]  /*2170*/  IMAD R3, R3, 0x50, -R9 ;  /* 0x0000005003037824 */ /* 0x000fe200078e0a09 */
[----:B------:R-:W-:-:S04]  /*2180*/  VIMNMX R0, RZ, R0, !PT ;  /* 0x00000000ff007248 */ /* 0x000fc80007fe0100 */
[----:B------:R-:W-:Y:S01]  /*2190*/  VIMNMX R3, R3, R24, PT ;  /* 0x0000001803037248 */ /* 0x000fe20003fe0100 */
[----:B------:R-:W-:-:S03]  /*21a0*/  IMAD.WIDE.U32 R112, R0, -0x33333333, RZ ;  /* 0xcccccccd00707825 */ /* 0x000fc600078e00ff */
[----:B------:R-:W-:Y:S02]  /*21b0*/  ISETP.GT.AND P0, PT, R3, R0, PT ;  /* 0x000000000300720c */ /* 0x000fe40003f04270 */
[----:B------:R-:W-:-:S05]  /*21c0*/  SHF.R.U32.HI R112, RZ, 0x6, R113 ;  /* 0x00000006ff707819 */ /* 0x000fca0000011671 */
[----:B------:R-:W-:-:S06]  /*21d0*/  IMAD.MOV.U32 R2, RZ, RZ, R112 ;  /* 0x000000ffff027224 */ /* 0x000fcc00078e0070 */
[----:B------:R-:W-:-:S04]  /*21e0*/  @P0 VIADD R0, R3, 0x4f ;  /* 0x0000004f03000836 */ /* 0x000fc80000000000 */
[----:B------:R-:W-:-:S05]  /*21f0*/  @P0 IMAD.HI R0, R0, 0x66666667, RZ ;  /* 0x6666666700000827 */ /* 0x000fca00078e02ff */
[----:B------:R-:W-:-:S04]  /*2200*/  @P0 SHF.R.U32.HI R3, RZ, 0x1f, R0 ;  /* 0x0000001fff030819 */ /* 0x000fc80000011600 */
[----:B------:R-:W-:Y:S02]  /*2210*/  @P0 LEA.HI.SX32 R2, R0, R3, 0x1b ;  /* 0x0000000300020211 */ /* 0x000fe400078fdaff */
[----:B------:R-:W-:Y:S02]  /*2220*/  PLOP3.LUT P0, PT, PT, PT, PT, 0x80, 0x0 ;  /* 0x000000000000781c */ /* 0x000fe40003f0f070 */
[----:B------:R-:W-:-:S13]  /*2230*/  ISETP.GT.AND P1, PT, R2, R112, PT ;  /* 0x000000700200720c */ /* 0x000fda0003f24270 */
[----:B------:R-:W-:Y:S05]  /*2240*/  @!P1 BRA `(.L_x_440) ;  /* 0x0000009800bc9947 */ /* 0x000fea0003800000 */
[----:B------:R-:W-:Y:S01]  /*2250*/  VIADD R0, R23, 0x24400 ;  /* 0x0002440017007836 */ /* 0x000fe20000000000 */
[----:B------:R-:W-:Y:S04]  /*2260*/  BSSY B6, `(.L_x_441) ;  /* 0x0000013000067945 */ /* 0x000fe80003800000 */
[----:B------:R-:W-:-:S13]  /*2270*/  LOP3.LUT P0, RZ, R0, 0x3ff, RZ, 0xc0, !PT ;  /* 0x000003ff00ff7812 */ /* 0x000fda000780c0ff */
[----:B------:R-:W-:Y:S05]  /*2280*/  @!P0 BRA `(.L_x_442) ;  /* 0x0000000000408947 */ /* 0x000fea0003800000 */
[----:B------:R-:W-:Y:S01]  /*2290*/  MOV R14, 0x0 ;  /* 0x00000000000e7802 */ /* 0x000fe20000000f00 */
[----:B------:R-:W-:Y:S01]  /*22a0*/  ULDC.64 UR4, c[0x4][0xa8] ;  /* 0x01002a0000047ab9 */ /* 0x000fe20000000a00 */
[----:B------:R-:W-:Y:S01]  /*22b0*/  ULDC.64 UR6, c[0x4][0x18] ;  /* 0x0100060000067ab9 */ /* 0x000fe20000000a00 */
[----:B------:R-:W-:Y:S01]  /*22c0*/  IMAD.U32 R4, RZ, RZ, UR4 ;  /* 0x00000004ff047e24 */ /* 0x000fe2000f8e00ff */
[----:B------:R-:W-:Y:S01]  /*22d0*/  MOV R5, UR5 ;  /* 0x0000000500057c02 */ /* 0x000fe20008000f00 */
[----:B------:R-:W-:Y:S01]  /*22e0*/  ULDC.64 UR4, c[0x4][0xb0] ;  /* 0x01002c0000047ab9 */ /* 0x000fe20000000a00 */
[----:B------:R-:W0:Y:S01]  /*22f0*/  LDC.64 R14, c[0x4][R14] ;  /* 0x010000000e0e7b82 */ /* 0x000e220000000a00 */
[----:B------:R-:W-:Y:S02]  /*2300*/  IMAD.U32 R6, RZ, RZ, UR4 ;  /* 0x00000004ff067e24 */ /* 0x000fe4000f8e00ff */
[----:B------:R-:W-:Y:S02]  /*2310*/  IMAD.U32 R7, RZ, RZ, UR5 ;  /* 0x00000005ff077e24 */ /* 0x000fe4000f8e00ff */
[----:B------:R-:W-:-:S02]  /*2320*/  IMAD.U32 R10, RZ, RZ, UR6 ;  /* 0x00000006ff0a7e24 */ /* 0x000fc4000f8e00ff */
[----:B------:R-:W-:Y:S02]  /*2330*/  IMAD.U32 R11, RZ, RZ, UR7 ;  /* 0x00000007ff0b7e24 */ /* 0x000fe4000f8e00ff */
[----:B------:R-:W-:Y:S02]  /*2340*/  IMAD.MOV.U32 R8, RZ, RZ, 0x70 ;  /* 0x00000070ff087424 */ /* 0x000fe400078e00ff */
[----:B------:R-:W-:Y:S02]  /*2350*/  IMAD.MOV.U32 R12, RZ, RZ, 0x1 ;  /* 0x00000001ff0c7424 */ /* 0x000fe400078e00ff */
[----:B------:R-:W-:-:S07]  /*2360*/  IMAD.MOV.U32 R13, RZ, RZ, RZ ;  /* 0x000000ffff0d7224 */ /* 0x000fce00078e00ff */
[----:B------:R-:W-:-:S07]  /*2370*/  LEPC R20, `(.L_x_442) ;  /* 0x000000001014794e */ /* 0x000fce0000000000 */
[----:B0----5:R-:W-:Y:S05]  /*2380*/  CALL.ABS.NOINC R14 ;  /* 0x000000000e007343 */ /* 0x021fea0003c00000 */
.L_x_442:
[----:B------:R-:W-:Y:S05]  /*2390*/  BSYNC B6 ;  /* 0x0000000000067941 */ /* 0x000fea0003800000 */
.L_x_441:
[----:B------:R-:W-:Y:S01]  /*23a0*/  VIADD R0, R23, 0x400 ;  /* 0x0000040017007836 */ /* 0x000fe20000000000 */
[----:B------:R-:W-:Y:S04]  /*23b0*/  BSSY B6, `(.L_x_443) ;  /* 0x0000013000067945 */ /* 0x000fe80003800000 */
[----:B------:R-:W-:-:S13]  /*23c0*/  LOP3.LUT P0, RZ, R0, 0x3ff, RZ, 0xc0, !PT ;  /* 0x000003ff00ff7812 */ /* 0x000fda000780c0ff */
[----:B------:R-:W-:Y:S05]  /*23d0*/  @!P0 BRA `(.L_x_444) ;  /* 0x0000000000408947 */ /* 0x000fea0003800000 */
[----:B------:R-:W-:Y:S01]  /*23e0*/  MOV R14, 0x0 ;  /* 0x00000000000e7802 */ /* 0x000fe20000000f00 */
[----:B------:R-:W-:Y:S01]  /*23f0*/  ULDC.64 UR4, c[0x4][0xa8] ;  /* 0x01002a0000047ab9 */ /* 0x000fe20000000a00 */
[----:B------:R-:W-:Y:S01]  /*2400*/  ULDC.64 UR6, c[0x4][0x18] ;  /* 0x0100060000067ab9 */ /* 0x000fe20000000a00 */
[----:B------:R-:W-:Y:S02]  /*2410*/  IMAD.U32 R4, RZ, RZ, UR4 ;  /* 0x00000004ff047e24 */ /* 0x000fe4000f8e00ff */
[----:B------:R-:W-:Y:S01]  /*2420*/  IMAD.U32 R5, RZ, RZ, UR5 ;  /* 0x00000005ff057e24 */ /* 0x000fe2000f8e00ff */
[----:B------:R-:W0:Y:S01]  /*2430*/  LDC.64 R14, c[0x4][R14] ;  /* 0x010000000e0e7b82 */ /* 0x000e220000000a00 */
[----:B------:R-:W-:Y:S01]  /*2440*/  ULDC.64 UR4, c[0x4][0xb0] ;  /* 0x01002c0000047ab9 */ /* 0x000fe20000000a00 */
[----:B------:R-:W-:Y:S02]  /*2450*/  IMAD.U32 R10, RZ, RZ, UR6 ;  /* 0x00000006ff0a7e24 */ /* 0x000fe4000f8e00ff */
[----:B------:R-:W-:-:S02]  /*2460*/  IMAD.U32 R6, RZ, RZ, UR4 ;  /* 0x00000004ff067e24 */ /* 0x000fc4000f8e00ff */
[----:B------:R-:W-:Y:S02]  /*2470*/  IMAD.U32 R7, RZ, RZ, UR5 ;  /* 0x00000005ff077e24 */ /* 0x000fe4000f8e00ff */
[----:B------:R-:W-:Y:S02]  /*2480*/  IMAD.U32 R11, RZ, RZ, UR7 ;  /* 0x00000007ff0b7e24 */ /* 0x000fe4000f8e00ff */
[----:B------:R-:W-:Y:S02]  /*2490*/  IMAD.MOV.U32 R8, RZ, RZ, 0x70 ;  /* 0x00000070ff087424 */ /* 0x000fe400078e00ff */
[----:B------:R-:W-:Y:S02]  /*24a0*/  IMAD.MOV.U32 R12, RZ, RZ, 0x1 ;  /* 0x00000001ff0c7424 */ /* 0x000fe400078e00ff */
[----:B------:R-:W-:-:S07]  /*24b0*/  IMAD.MOV.U32 R13, RZ, RZ, RZ ;  /* 0x000000ffff0d7224 */ /* 0x000fce00078e00ff */
[----:B------:R-:W-:-:S07]  /*24c0*/  LEPC R20, `(.L_x_444) ;  /* 0x000000001014794e */ /* 0x000fce0000000000 */
[----:B0----5:R-:W-:Y:S05]  /*24d0*/  CALL.ABS.NOINC R14 ;  /* 0x000000000e007343 */ /* 0x021fea0003c00000 */
.L_x_444:
[----:B------:R-:W-:Y:S05]  /*24e0*/  BSYNC B6 ;  /* 0x0000000000067941 */ /* 0x000fea0003800000 */
.L_x_443:
[----:B------:R-:W2:Y:S01]  /*24f0*/  LDL R15, [R1+0x5c] ;  /* 0x00005c00010f7983 */ /* 0x000ea20000100800 */
[----:B------:R-:W-:Y:S01]  /*2500*/  ULDC.64 UR4, c[0x0][0x9f8] ;  /* 0x00027e0000047ab9 */ /* 0x000fe20000000a00 */
[----:B------:R-:W-:Y:S01]  /*2510*/  IMAD.MOV.U32 R100, RZ, RZ, R26 ;  /* 0x000000ffff647224 */ /* 0x000fe200078e001a */
[----:B------:R-:W-:Y:S01]  /*2520*/  ISETP.NE.U32.AND P0, PT, RZ, UR4, PT ;  /* 0x00000004ff007c0c */ /* 0x000fe2000bf05070 */
[----:B------:R-:W3:Y:S01]  /*2530*/  LDL R12, [R1+0x54] ;  /* 0x00005400010c7983 */ /* 0x000ee20000100800 */
[----:B------:R-:W-:Y:S01]  /*2540*/  ULDC.64 UR6, c[0x0][0x208] ;  /* 0x0000820000067ab9 */ /* 0x000fe20000000a00 */
[----:B------:R-:W0:Y:S01]  /*2550*/  LDC R111, c[0x0][0x3f4] ;  /* 0x0000fd00ff6f7b82 */ /* 0x000e220000000800 */
[----:B------:R-:W-:Y:S01]  /*2560*/  ISETP.NE.AND.EX P0, PT, RZ, UR5, PT, P0 ;  /* 0x00000005ff007c0c */ /* 0x000fe2000bf05300 */
[----:B------:R-:W4:Y:S01]  /*2570*/  LDL R14, [R1+0x58] ;  /* 0x00005800010e7983 */ /* 0x000f220000100800 */
[----:B------:R-:W1:Y:S05]  /*2580*/  S2R R0, SR_TID.X ;  /* 0x0000000000007919 */ /* 0x000e6a0000002100 */
[----:B------:R-:W0:Y:S06]  /*2590*/  LDC.64 R94, c[0x0][0x3f8] ;  /* 0x0000fe00ff5e7b82 */ /* 0x000e2c0000000a00 */
[----:B------:R-:W-:Y:S01]  /*25a0*/  @P0 IADD3 R4, P1, R28, UR4, RZ ;  /* 0x000000041c040c10 */ /* 0x000fe2000ff3e0ff */
[----:B------:R-:W-:Y:S01]  /*25b0*/  ULDC UR4, c[0x0][0x2f4] ;  /* 0x0000bd0000047ab9 */ /* 0x000fe20000000800 */
[----:B------:R-:W0:Y:S02]  /*25c0*/  LDC.64 R88, c[0x0][0x408] ;  /* 0x00010200ff587b82 */ /* 0x000e240000000a00 */
[----:B------:R-:W-:-:S05]  /*25d0*/  @P0 IADD3.X R5, R27, UR5, RZ, P1, !PT ;  /* 0x000000051b050c10 */ /* 0x000fca0008ffe4ff */
[----:B------:R0:W4:Y:S01]  /*25e0*/  @P0 LDG.E R100, desc[UR6][R4.64] ;  /* 0x0000000604640981 */ /* 0x000122000c1e1900 */
[----:B------:R-:W-:Y:S02]  /*25f0*/  ISETP.GE.AND P1, PT, R214, UR4, PT ;  /* 0x00000004d6007c0c */ /* 0x000fe4000bf26270 */
[----:B------:R-:W-:Y:S02]  /*2600*/  ISETP.GE.AND P0, PT, R16, UR4, PT ;  /* 0x0000000410007c0c */ /* 0x000fe4000bf06270 */
[----:B------:R-:W-:Y:S02]  /*2610*/  SEL R3, RZ, 0xffffffff, P1 ;  /* 0xffffffffff037807 */ /* 0x000fe40000800000 */
[----:B------:R-:W-:-:S03]  /*2620*/  ISETP.GE.AND P2, PT, R19, UR4, PT ;  /* 0x0000000413007c0c */ /* 0x000fc6000bf46270 */
[----:B------:R-:W-:Y:S02]  /*2630*/  IMAD.SHL.U32 R3, R3, 0x2, RZ ;  /* 0x0000000203037824 */ /* 0x000fe400078e00ff */
[----:B-1----:R-:W-:Y:S01]  /*2640*/  VIADD R109, R0, 0xffffff80 ;  /* 0xffffff80006d7836 */ /* 0x002fe20000000000 */
[----:B------:R-:W-:Y:S02]  /*2650*/  SEL R0, RZ, 0x1, P0 ;  /* 0x00000001ff007807 */ /* 0x000fe40000000000 */
[----:B------:R-:W-:Y:S02]  /*2660*/  SHF.R.S32.HI R7, RZ, 0x1f, R224 ;  /* 0x0000001fff077819 */ /* 0x000fe400000114e0 */
[----:B------:R-:W-:Y:S02]  /*2670*/  LOP3.LUT R0, R3, 0x2, R0, 0xe2, !PT ;  /* 0x0000000203007812 */ /* 0x000fe400078ee200 */
[----:B------:R-:W-:Y:S02]  /*2680*/  SEL R3, RZ, 0x4, P2 ;  /* 0x00000004ff037807 */ /* 0x000fe40001000000 */
[----:B0-----:R-:W-:Y:S01]  /*2690*/  ISETP.GE.AND P2, PT, R16, R111, PT ;  /* 0x0000006f1000720c */ /* 0x001fe20003f46270 */
[----:B------:R-:W-:Y:S01]  /*26a0*/  IMAD R4, R7, R94, RZ ;  /* 0x0000005e07047224 */ /* 0x000fe200078e02ff */
[----:B------:R-:W-:-:S02]  /*26b0*/  SHF.R.S32.HI R217, RZ, 0x1f, R216 ;  /* 0x0000001fffd97819 */ /* 0x000fc400000114d8 */
[----:B------:R-:W-:Y:S02]  /*26c0*/  LOP3.LUT R0, R0, R3, RZ, 0xfc, !PT ;  /* 0x0000000300007212 */ /* 0x000fe400078efcff */
[----:B------:R-:W-:Y:S01]  /*26d0*/  SEL R3, R111, RZ, P2 ;  /* 0x000000ff6f037207 */ /* 0x000fe20001000000 */
[C---:B------:R-:W-:Y:S01]  /*26e0*/  IMAD R5, R224.reuse, R95, R4 ;  /* 0x0000005fe0057224 */ /* 0x040fe200078e0204 */
[----:B------:R-:W-:Y:S01]  /*26f0*/  SHF.R.S32.HI R6, RZ, 0x1f, R109 ;  /* 0x0000001fff067819 */ /* 0x000fe2000001146d */
[-C--:B------:R-:W-:Y:S01]  /*2700*/  IMAD.WIDE.U32 R98, R224, R94.reuse, R216 ;  /* 0x0000005ee0627225 */ /* 0x080fe200078e00d8 */
[----:B------:R-:W-:Y:S02]  /*2710*/  ISETP.GE.AND P1, PT, R214, R111, PT ;  /* 0x0000006fd600720c */ /* 0x000fe40003f26270 */
[----:B------:R-:W-:Y:S01]  /*2720*/  IADD3 R3, R16, R3, RZ ;  /* 0x0000000310037210 */ /* 0x000fe20007ffe0ff */
[----:B------:R-:W-:Y:S01]  /*2730*/  IMAD.WIDE.U32 R96, R224, R94, R16 ;  /* 0x0000005ee0607225 */ /* 0x000fe200078e0010 */
[----:B------:R-:W-:-:S02]  /*2740*/  LEA.HI R6, R6, R109, RZ, 0x3 ;  /* 0x0000006d06067211 */ /* 0x000fc400078f18ff */
[----:B------:R-:W-:Y:S01]  /*2750*/  SHF.R.S32.HI R8, RZ, 0x1f, R3 ;  /* 0x0000001fff087819 */ /* 0x000fe20000011403 */
[----:B------:R-:W-:Y:S02]  /*2760*/  IMAD.IADD R99, R99, 0x1, R5 ;  /* 0x0000000163637824 */ /* 0x000fe400078e0205 */
[----:B------:R-:W-:Y:S02]  /*2770*/  IMAD R4, R7, R88, RZ ;  /* 0x0000005807047224 */ /* 0x000fe400078e02ff */
[----:B------:R-:W-:Y:S01]  /*2780*/  IMAD.IADD R97, R5, 0x1, R97 ;  /* 0x0000000105617824 */ /* 0x000fe200078e0261 */
[----:B------:R-:W-:Y:S01]  /*2790*/  SEL R5, R111, RZ, P1 ;  /* 0x000000ff6f057207 */ /* 0x000fe20000800000 */
[C---:B------:R-:W-:Y:S02]  /*27a0*/  IMAD.SHL.U32 R27, R224.reuse, 0x40, RZ ;  /* 0x00000040e01b7824 */ /* 0x040fe400078e00ff */
[C---:B------:R-:W-:Y:S02]  /*27b0*/  IMAD.SHL.U32 R20, R224.reuse, 0x40, RZ ;  /* 0x00000040e0147824 */ /* 0x040fe400078e00ff */
[----:B------:R-:W-:-:S02]  /*27c0*/  VIADD R21, R224, 0x40 ;  /* 0x00000040e0157836 */ /* 0x000fc40000000000 */
[----:B------:R-:W-:Y:S01]  /*27d0*/  VIADD R11, R224, 0x40 ;  /* 0x00000040e00b7836 */ /* 0x000fe20000000000 */
[----:B------:R-:W-:Y:S01]  /*27e0*/  LOP3.LUT R6, R6, 0xfffffff8, RZ, 0xc0, !PT ;  /* 0xfffffff806067812 */ /* 0x000fe200078ec0ff */
[----:B------:R-:W-:Y:S01]  /*27f0*/  IMAD R7, R224, R89, R4 ;  /* 0x00000059e0077224 */ /* 0x000fe200078e0204 */
[-C--:B------:R-:W-:Y:S01]  /*2800*/  LEA.HI R4, R8, R3.reuse, RZ, 0x6 ;  /* 0x0000000308047211 */ /* 0x080fe200078f30ff */
[----:B------:R-:W-:Y:S01]  /*2810*/  IMAD.IADD R5, R214, 0x1, R5 ;  /* 0x00000001d6057824 */ /* 0x000fe200078e0205 */
[----:B------:R-:W-:Y:S01]  /*2820*/  LEA.HI R8, R8, R3, RZ, 0x3 ;  /* 0x0000000308087211 */ /* 0x000fe200078f18ff */
[----:B------:R-:W-:Y:S01]  /*2830*/  IMAD.SHL.U32 R21, R21, 0x40, RZ ;  /* 0x0000004015157824 */ /* 0x000fe200078e00ff */
[----:B------:R-:W-:Y:S01]  /*2840*/  LOP3.LUT R27, R27, 0x1c0, RZ, 0xc0, !PT ;  /* 0x000001c01b1b7812 */ /* 0x000fe200078ec0ff */
[----:B------:R-:W-:Y:S01]  /*2850*/  VIADD R26, R224, 0x20 ;  /* 0x00000020e01a7836 */ /* 0x000fe20000000000 */
[----:B------:R-:W-:Y:S01]  /*2860*/  LOP3.LUT R20, R20, 0x1c0, RZ, 0xc0, !PT ;  /* 0x000001c014147812 */ /* 0x000fe200078ec0ff */
[----:B------:R-:W-:-:S02]  /*2870*/  IMAD.SHL.U32 R11, R11, 0x40, RZ ;  /* 0x000000400b0b7824 */ /* 0x000fc400078e00ff */
[----:B------:R-:W-:Y:S01]  /*2880*/  VIADD R13, R224, 0x20 ;  /* 0x00000020e00d7836 */ /* 0x000fe20000000000 */
[----:B------:R-:W-:Y:S01]  /*2890*/  SHF.R.S32.HI R4, RZ, 0x6, R4 ;  /* 0x00000006ff047819 */ /* 0x000fe20000011404 */
[----:B------:R-:W-:Y:S01]  /*28a0*/  IMAD.IADD R109, R109, 0x1, -R6 ;  /* 0x000000016d6d7824 */ /* 0x000fe200078e0a06 */
[----:B------:R-:W-:Y:S01]  /*28b0*/  LOP3.LUT R3, R27, 0x38, R8, 0xf8, !PT ;  /* 0x000000381b037812 */ /* 0x000fe200078ef808 */
[----:B------:R-:W-:Y:S01]  /*28c0*/  IMAD.SHL.U32 R26, R26, 0x40, RZ ;  /* 0x000000401a1a7824 */ /* 0x000fe200078e00ff */
[----:B------:R-:W-:Y:S01]  /*28d0*/  SHF.R.U32.HI R20, RZ, 0x3, R20 ;  /* 0x00000003ff147819 */ /* 0x000fe20000011614 */
[----:B------:R-:W-:Y:S01]  /*28e0*/  IMAD.SHL.U32 R13, R13, 0x40, RZ ;  /* 0x000000400d0d7824 */ /* 0x000fe200078e00ff */
[----:B------:R-:W-:Y:S02]  /*28f0*/  SHF.R.S32.HI R6, RZ, 0x1f, R5 ;  /* 0x0000001fff067819 */ /* 0x000fe40000011405 */
[----:B------:R-:W-:Y:S02]  /*2900*/  LOP3.LUT R21, R21, 0x1c0, RZ, 0xc0, !PT ;  /* 0x000001c015157812 */ /* 0x000fe400078ec0ff */
[----:B------:R-:W-:Y:S01]  /*2910*/  LOP3.LUT R11, R11, 0x1c0, RZ, 0xc0, !PT ;  /* 0x000001c00b0b7812 */ /* 0x000fe200078ec0ff */
[----:B------:R-:W-:Y:S01]  /*2920*/  IMAD.WIDE.U32 R92, R224, R88, R216 ;  /* 0x00000058e05c7225 */ /* 0x000fe200078e00d8 */
[----:B------:R-:W-:-:S02]  /*2930*/  LOP3.LUT R3, R3, R20, RZ, 0x3c, !PT ;  /* 0x0000001403037212 */ /* 0x000fc400078e3cff */
[----:B------:R-:W-:Y:S01]  /*2940*/  LOP3.LUT R26, R26, 0x1c0, RZ, 0xc0, !PT ;  /* 0x000001c01a1a7812 */ /* 0x000fe200078ec0ff */
[----:B------:R-:W-:Y:S01]  /*2950*/  IMAD.WIDE.U32 R90, R224, R88, R16 ;  /* 0x00000058e05a7225 */ /* 0x000fe200078e0010 */
[CC--:B------:R-:W-:Y:S02]  /*2960*/  LEA.HI R10, R6.reuse, R5.reuse, RZ, 0x3 ;  /* 0x00000005060a7211 */ /* 0x0c0fe400078f18ff */
[--C-:B------:R-:W-:Y:S02]  /*2970*/  LOP3.LUT R9, R21, 0x38, R8.reuse, 0xf8, !PT ;  /* 0x0000003815097812 */ /* 0x100fe400078ef808 */
[----:B------:R-:W-:Y:S02]  /*2980*/  LOP3.LUT R13, R13, 0x1c0, RZ, 0xc0, !PT ;  /* 0x000001c00d0d7812 */ /* 0x000fe400078ec0ff */
[----:B------:R-:W-:Y:S02]  /*2990*/  SHF.R.U32.HI R11, RZ, 0x3, R11 ;  /* 0x00000003ff0b7819 */ /* 0x000fe4000001160b */
[----:B------:R-:W-:Y:S01]  /*29a0*/  LEA.HI R5, R6, R5, RZ, 0x6 ;  /* 0x0000000506057211 */ /* 0x000fe200078f30ff */
[----:B------:R-:W-:Y:S01]  /*29b0*/  IMAD.IADD R93, R93, 0x1, R7 ;  /* 0x000000015d5d7824 */ /* 0x000fe200078e0207 */
[----:B------:R-:W-:Y:S01]  /*29c0*/  SHF.R.U32.HI R13, RZ, 0x3, R13 ;  /* 0x00000003ff0d7819 */ /* 0x000fe2000001160d */
[----:B------:R-:W-:Y:S01]  /*29d0*/  IMAD.IADD R91, R7, 0x1, R91 ;  /* 0x00000001075b7824 */ /* 0x000fe200078e025b */
[----:B------:R-:W-:Y:S01]  /*29e0*/  LOP3.LUT R7, R26, 0x38, R8, 0xf8, !PT ;  /* 0x000000381a077812 */ /* 0x000fe200078ef808 */
[----:B------:R-:W0:Y:S01]  /*29f0*/  S2R R156, SR_TID.X ;  /* 0x00000000009c7919 */ /* 0x000e220000002100 */
[----:B------:R-:W-:-:S02]  /*2a00*/  LOP3.LUT R9, R9, R11, RZ, 0x3c, !PT ;  /* 0x0000000b09097212 */ /* 0x000fc400078e3cff */
[----:B------:R-:W-:Y:S02]  /*2a10*/  SHF.R.S32.HI R5, RZ, 0x6, R5 ;  /* 0x00000006ff057819 */ /* 0x000fe40000011405 */
[-C--:B------:R-:W-:Y:S02]  /*2a20*/  LOP3.LUT R7, R7, R13.reuse, RZ, 0x3c, !PT ;  /* 0x0000000d07077212 */ /* 0x080fe400078e3cff */
[----:B------:R-:W-:Y:S02]  /*2a30*/  LOP3.LUT R6, R26, 0x38, R10, 0xf8, !PT ;  /* 0x000000381a067812 */ /* 0x000fe400078ef80a */
[----:B------:R-:W-:Y:S01]  /*2a40*/  ISETP.GE.AND P0, PT, R22, UR4, PT ;  /* 0x0000000416007c0c */ /* 0x000fe2000bf06270 */
[----:B------:R-:W-:Y:S01]  /*2a50*/  IMAD.SHL.U32 R104, R88, 0x20, RZ ;  /* 0x0000002058687824 */ /* 0x000fe200078e00ff */
[----:B------:R-:W-:Y:S01]  /*2a60*/  LOP3.LUT R6, R6, R13, RZ, 0x3c, !PT ;  /* 0x0000000d06067212 */ /* 0x000fe200078e3cff */
[C---:B------:R-:W-:Y:S01]  /*2a70*/  IMAD.SHL.U32 R108, R88.reuse, 0x40, RZ ;  /* 0x00000040586c7824 */ /* 0x040fe200078e00ff */
[C---:B------:R-:W-:Y:S01]  /*2a80*/  SHF.L.U64.HI R103, R88.reuse, 0x5, R89 ;  /* 0x0000000558677819 */ /* 0x040fe20000010259 */
[----:B-----5:R-:W-:Y:S01]  /*2a90*/  IMAD.WIDE.U32 R92, R127, R88, R92 ;  /* 0x000000587f5c7225 */ /* 0x020fe200078e005c */
[----:B------:R-:W-:-:S03]  /*2aa0*/  SHF.L.U64.HI R107, R88, 0x6, R89 ;  /* 0x00000006586b7819 */ /* 0x000fc60000010259 */
[----:B------:R-:W-:-:S04]  /*2ab0*/  IMAD.WIDE.U32 R90, R127, R88, R90 ;  /* 0x000000587f5a7225 */ /* 0x000fc800078e005a */
[----:B------:R-:W-:-:S04]  /*2ac0*/  IMAD.WIDE.U32 R98, R127, R94, R98 ;  /* 0x0000005e7f627225 */ /* 0x000fc800078e0062 */
[----:B------:R-:W-:Y:S01]  /*2ad0*/  IMAD.WIDE.U32 R96, R127, R94, R96 ;  /* 0x0000005e7f607225 */ /* 0x000fe200078e0060 */
[----:B------:R-:W-:-:S03]  /*2ae0*/  SHF.L.U64.HI R101, R94, 0x5, R95 ;  /* 0x000000055e657819 */ /* 0x000fc6000001025f */
[----:B------:R-:W-:Y:S01]  /*2af0*/  IMAD.IADD R114, R114, 0x1, R25 ;  /* 0x0000000172727824 */ /* 0x000fe200078e0219 */
[C---:B------:R-:W-:Y:S01]  /*2b00*/  SHF.L.U64.HI R105, R94.reuse, 0x6, R95 ;  /* 0x000000065e697819 */ /* 0x040fe2000001025f */
[----:B------:R-:W-:Y:S02]  /*2b10*/  IMAD R115, R95, 0x50, RZ ;  /* 0x000000505f737824 */ /* 0x000fe400078e02ff */
[C---:B------:R-:W-:Y:S02]  /*2b20*/  IMAD.SHL.U32 R102, R94.reuse, 0x20, RZ ;  /* 0x000000205e667824 */ /* 0x040fe400078e00ff */
[----:B------:R-:W-:Y:S01]  /*2b30*/  IMAD.SHL.U32 R106, R94, 0x40, RZ ;  /* 0x000000405e6a7824 */ /* 0x000fe200078e00ff */
[----:B0-----:R-:W-:Y:S01]  /*2b40*/  LEA.HI R156, R156, 0x8, RZ, 0x19 ;  /* 0x000000089c9c7811 */ /* 0x001fe200078fc8ff */
[----:B------:R-:W-:Y:S02]  /*2b50*/  IMAD.SHL.U32 R111, R111, 0x2, RZ ;  /* 0x000000026f6f7824 */ /* 0x000fe400078e00ff */
[----:B------:R-:W-:-:S02]  /*2b60*/  IMAD R109, R109, 0x20, R224 ;  /* 0x000000206d6d7824 */ /* 0x000fc400078e02e0 */
[----:B--2---:R-:W-:-:S04]  /*2b70*/  IMAD R126, R4, 0x1400, R15 ;  /* 0x00001400047e7824 */ /* 0x004fc800078e020f */
[----:B------:R-:W-:Y:S01]  /*2b80*/  IMAD.IADD R126, R126, 0x1, R3 ;  /* 0x000000017e7e7824 */ /* 0x000fe200078e0203 */
[----:B------:R-:W-:Y:S01]  /*2b90*/  LOP3.LUT R3, R27, 0x38, R10, 0xf8, !PT ;  /* 0x000000381b037812 */ /* 0x000fe200078ef80a */
[C---:B---3--:R-:W-:Y:S02]  /*2ba0*/  IMAD R122, R4.reuse, 0x1400, R12 ;  /* 0x00001400047a7824 */ /* 0x048fe400078e020c */
[----:B----4-:R-:W-:Y:S01]  /*2bb0*/  IMAD R124, R4, 0x1400, R14 ;  /* 0x00001400047c7824 */ /* 0x010fe200078e020e */
[----:B------:R-:W-:Y:S01]  /*2bc0*/  LOP3.LUT R4, R3, R20, RZ, 0x3c, !PT ;  /* 0x0000001403047212 */ /* 0x000fe200078e3cff */
[----:B------:R-:W-:Y:S01]  /*2bd0*/  IMAD.IADD R122, R122, 0x1, R9 ;  /* 0x000000017a7a7824 */ /* 0x000fe200078e0209 */
[----:B------:R-:W-:Y:S01]  /*2be0*/  SHF.R.S32.HI R9, RZ, 0x1f, R127 ;  /* 0x0000001fff097819 */ /* 0x000fe2000001147f */
[----:B------:R-:W-:Y:S02]  /*2bf0*/  IMAD R125, R5, 0x1400, R15 ;  /* 0x00001400057d7824 */ /* 0x000fe400078e020f */
[----:B------:R-:W-:Y:S01]  /*2c00*/  IMAD.IADD R124, R124, 0x1, R7 ;  /* 0x000000017c7c7824 */ /* 0x000fe200078e0207 */
[----:B------:R-:W-:Y:S01]  /*2c10*/  LOP3.LUT R7, R21, 0x38, R10, 0xf8, !PT ;  /* 0x0000003815077812 */ /* 0x000fe200078ef80a */
[----:B------:R-:W-:-:S02]  /*2c20*/  IMAD.IADD R125, R125, 0x1, R4 ;  /* 0x000000017d7d7824 */ /* 0x000fc400078e0204 */
[----:B------:R-:W-:Y:S02]  /*2c30*/  IMAD R4, R9, R94, RZ ;  /* 0x0000005e09047224 */ /* 0x000fe400078e02ff */
[----:B------:R-:W-:Y:S01]  /*2c40*/  IMAD R121, R5, 0x1400, R12 ;  /* 0x0000140005797824 */ /* 0x000fe200078e020c */
[----:B------:R-:W-:Y:S01]  /*2c50*/  LOP3.LUT R12, R7, R11, RZ, 0x3c, !PT ;  /* 0x0000000b070c7212 */ /* 0x000fe200078e3cff */
[----:B------:R-:W-:Y:S02]  /*2c60*/  IMAD R7, R127, R95, R4 ;  /* 0x0000005f7f077224 */ /* 0x000fe400078e0204 */
[----:B------:R-:W-:Y:S02]  /*2c70*/  IMAD R4, R9, R88, RZ ;  /* 0x0000005809047224 */ /* 0x000fe400078e02ff */
[----:B------:R-:W-:Y:S01]  /*2c80*/  IMAD R123, R5, 0x1400, R14 ;  /* 0x00001400057b7824 */ /* 0x000fe200078e020e */
[----:B------:R-:W-:Y:S01]  /*2c90*/  SEL R3, RZ, 0x8, P0 ;  /* 0x00000008ff037807 */ /* 0x000fe20000000000 */
[----:B------:R-:W-:-:S02]  /*2ca0*/  IMAD R5, R89, 0x50, RZ ;  /* 0x0000005059057824 */ /* 0x000fc400078e02ff */
[----:B------:R-:W-:Y:S02]  /*2cb0*/  IMAD R9, R127, R89, R4 ;  /* 0x000000597f097224 */ /* 0x000fe400078e0204 */
[----:B------:R-:W-:Y:S01]  /*2cc0*/  IMAD.WIDE.U32 R88, R88, 0x50, RZ ;  /* 0x0000005058587825 */ /* 0x000fe200078e00ff */
[----:B------:R-:W-:-:S03]  /*2cd0*/  LOP3.LUT R25, R0, R3, RZ, 0xfc, !PT ;  /* 0x0000000300197212 */ /* 0x000fc600078efcff */
[----:B------:R-:W-:Y:S02]  /*2ce0*/  IMAD.IADD R123, R123, 0x1, R6 ;  /* 0x000000017b7b7824 */ /* 0x000fe400078e0206 */
[----:B------:R-:W-:Y:S02]  /*2cf0*/  IMAD.IADD R120, R89, 0x1, R5 ;  /* 0x0000000159787824 */ /* 0x000fe400078e0205 */
[----:B------:R-:W-:Y:S02]  /*2d00*/  IMAD.IADD R3, R99, 0x1, R7 ;  /* 0x0000000163037824 */ /* 0x000fe400078e0207 */
[----:B------:R-:W-:Y:S01]  /*2d10*/  IMAD.IADD R4, R7, 0x1, R97 ;  /* 0x0000000107047824 */ /* 0x000fe200078e0261 */
[----:B------:R-:W-:Y:S01]  /*2d20*/  SHF.R.S32.HI R7, RZ, 0x3, R8 ;  /* 0x00000003ff077819 */ /* 0x000fe20000011408 */
[----:B------:R-:W-:Y:S02]  /*2d30*/  IMAD.IADD R5, R93, 0x1, R9 ;  /* 0x000000015d057824 */ /* 0x000fe400078e0209 */
[----:B------:R-:W-:Y:S01]  /*2d40*/  IMAD.IADD R6, R9, 0x1, R91 ;  /* 0x0000000109067824 */ /* 0x000fe200078e025b */
[----:B------:R-:W-:Y:S01]  /*2d50*/  SHF.R.S32.HI R9, RZ, 0x3, R10 ;  /* 0x00000003ff097819 */ /* 0x000fe2000001140a */
[----:B------:R-:W-:Y:S01]  /*2d60*/  IMAD.WIDE.U32 R94, R94, 0x50, RZ ;  /* 0x000000505e5e7825 */ /* 0x000fe200078e00ff */
[----:B------:R-:W-:-:S02]  /*2d70*/  LOP3.LUT R8, R8, 0xfffffff8, RZ, 0xc0, !PT ;  /* 0xfffffff808087812 */ /* 0x000fc400078ec0ff */
[----:B------:R-:W-:Y:S01]  /*2d80*/  LOP3.LUT R10, R10, 0xfffffff8, RZ, 0xc0, !PT ;  /* 0xfffffff80a0a7812 */ /* 0x000fe200078ec0ff */
[----:B------:R-:W-:Y:S01]  /*2d90*/  IMAD.IADD R121, R121, 0x1, R12 ;  /* 0x0000000179797824 */ /* 0x000fe200078e020c */
[C---:B------:R-:W-:Y:S02]  /*2da0*/  LOP3.LUT R20, R25.reuse, 0x2, RZ, 0xc0, !PT ;  /* 0x0000000219147812 */ /* 0x040fe400078ec0ff */
[----:B------:R-:W-:Y:S02]  /*2db0*/  LOP3.LUT R21, R25, 0x4, RZ, 0xc0, !PT ;  /* 0x0000000419157812 */ /* 0x000fe400078ec0ff */
[----:B------:R-:W-:Y:S02]  /*2dc0*/  IADD3 R115, R95, R115, RZ ;  /* 0x000000735f737210 */ /* 0x000fe40007ffe0ff */
[----:B------:R-:W-:Y:S02]  /*2dd0*/  LOP3.LUT R0, R0, 0x1, RZ, 0xc0, !PT ;  /* 0x0000000100007812 */ /* 0x000fe400078ec0ff */
[----:B------:R-:W-:-:S02]  /*2de0*/  LOP3.LUT R25, R25, 0x8, RZ, 0xc0, !PT ;  /* 0x0000000819197812 */ /* 0x000fc400078ec0ff */
[----:B------:R-:W-:Y:S02]  /*2df0*/  SHF.R.S32.HI R113, RZ, 0x1f, R100 ;  /* 0x0000001fff717819 */ /* 0x000fe40000011464 */
[----:B------:R-:W-:Y:S02]  /*2e00*/  SHF.R.S32.HI R26, RZ, 0x1f, R8 ;  /* 0x0000001fff1a7819 */ /* 0x000fe40000011408 */
[----:B------:R-:W-:-:S07]  /*2e10*/  SHF.R.S32.HI R27, RZ, 0x1f, R10 ;  /* 0x0000001fff1b7819 */ /* 0x000fce000001140a */
.L_x_561:
[----:B-1----:R-:W2:Y:S01]  /*2e20*/  LDL R31, [R1+0x68] ;  /* 0x00006800011f7983 */ /* 0x002ea20000100800 */
[----:B------:R-:W0:Y:S01]  /*2e30*/  LDC R77, c[0x0][0x430] ;  /* 0x00010c00ff4d7b82 */ /* 0x000e220000000800 */
[----:B------:R-:W-:Y:S01]  /*2e40*/  VIADD R2, R2, 0xffffffff ;  /* 0xffffffff02027836 */ /* 0x000fe20000000000 */
[----:B------:R-:W-:Y:S01]  /*2e50*/  ULDC.64 UR4, c[0x0][0x208] ;  /* 0x0000820000047ab9 */ /* 0x000fe20000000a00 */
[----:B------:R-:W-:Y:S02]  /*2e60*/  IMAD.MOV.U32 R76, RZ, RZ, RZ ;  /* 0x000000ffff4c7224 */ /* 0x000fe400078e00ff */
[----:B------:R-:W-:-:S03]  /*2e70*/  IMAD R13, R2, 0x50, R109 ;  /* 0x00000050020d7824 */ /* 0x000fc600078e026d */
[----:B------:R-:W1:Y:S01]  /*2e80*/  LDC R110, c[0x0][0x3f4] ;  /* 0x0000fd00ff6e7b82 */ /* 0x000e620000000800 */
[----:B------:R-:W-:Y:S01]  /*2e90*/  IMAD.IADD R32, R114, 0x1, R13 ;  /* 0x0000000172207824 */ /* 0x000fe200078e020d */
[----:B------:R-:W-:-:S03]  /*2ea0*/  ISETP.GE.AND P0, PT, R13, R24, PT ;  /* 0x000000180d00720c */ /* 0x000fc60003f06270 */
[----:B------:R-:W-:Y:S01]  /*2eb0*/  IMAD.MOV.U32 R28, RZ, RZ, R32 ;  /* 0x000000ffff1c7224 */ /* 0x000fe200078e0020 */
[----:B------:R-:W-:Y:S02]  /*2ec0*/  ISETP.GT.OR P0, PT, R109, 0x4f, P0 ;  /* 0x0000004f6d00780c */ /* 0x000fe40000704670 */
[----:B0-----:R-:W-:-:S11]  /*2ed0*/  ISETP.NE.AND P3, PT, R77, 0x1, PT ;  /* 0x000000014d00780c */ /* 0x001fd60003f65270 */
[----:B------:R-:W0:Y:S08]  /*2ee0*/  @!P0 LDC.64 R14, c[0x0][0x428] ;  /* 0x00010a00ff0e8b82 */ /* 0x000e300000000a00 */
[----:B------:R-:W3:Y:S08]  /*2ef0*/  @!P0 LDC.64 R12, c[0x0][0x418] ;  /* 0x00010600ff0c8b82 */ /* 0x000ef00000000a00 */
[----:B------:R-:W4:Y:S08]  /*2f00*/  @P3 LDC R11, c[0x0][0x434] ;  /* 0x00010d00ff0b3b82 */ /* 0x000f300000000800 */
[----:B------:R-:W1:Y:S01]  /*2f10*/  @P3 LDC R30, c[0x0][0x438] ;  /* 0x00010e00ff1e3b82 */ /* 0x000e620000000800 */
[----:B----4-:R-:W-:-:S05]  /*2f20*/  @P3 IMAD.HI.U32 R11, R32, R11, RZ ;  /* 0x0000000b200b3227 */ /* 0x010fca00078e00ff */
[----:B-1----:R-:W-:Y:S01]  /*2f30*/  @P3 SHF.R.U32.HI R28, RZ, R30, R11 ;  /* 0x0000001eff1c3219 */ /* 0x002fe2000001160b */
[----:B0-----:R-:W-:-:S03]  /*2f40*/  @!P0 IMAD R11, R113, R14, RZ ;  /* 0x0000000e710b8224 */ /* 0x001fc600078e02ff */
[--C-:B------:R-:W-:Y:S01]  /*2f50*/  @!P0 SHF.R.S32.HI R29, RZ, 0x1f, R28.reuse ;  /* 0x0000001fff1d8819 */ /* 0x100fe2000001141c */
[C---:B------:R-:W-:Y:S02]  /*2f60*/  @!P0 IMAD R11, R100.reuse, R15, R11 ;  /* 0x0000000f640b8224 */ /* 0x040fe400078e020b */
[----:B------:R-:W-:-:S04]  /*2f70*/  @!P0 IMAD.WIDE.U32 R14, R100, R14, R28 ;  /* 0x0000000e640e8225 */ /* 0x000fc800078e001c */
[----:B------:R-:W-:Y:S01]  /*2f80*/  @!P0 IMAD.IADD R11, R15, 0x1, R11 ;  /* 0x000000010f0b8824 */ /* 0x000fe200078e020b */
[----:B---3--:R-:W-:-:S04]  /*2f90*/  @!P0 LEA R12, P3, R14, R12, 0x2 ;  /* 0x0000000c0e0c8211 */ /* 0x008fc800078610ff */
[----:B------:R-:W-:Y:S02]  /*2fa0*/  @!P0 LEA.HI.X R13, R14, R13, R11, 0x2, P3 ;  /* 0x0000000d0e0d8211 */ /* 0x000fe400018f140b */
[----:B------:R-:W-:-:S03]  /*2fb0*/  ISETP.GT.AND P3, PT, R2, R112, PT ;  /* 0x000000700200720c */ /* 0x000fc60003f64270 */
[----:B------:R0:W5:Y:S01]  /*2fc0*/  @!P0 LDG.E R76, desc[UR4][R12.64] ;  /* 0x000000040c4c8981 */ /* 0x000162000c1e1900 */
[----:B------:R-:W-:Y:S01]  /*2fd0*/  ISETP.GE.AND P0, PT, R110, 0x1, PT ;  /* 0x000000016e00780c */ /* 0x000fe20003f06270 */
[----:B------:R-:W-:Y:S01]  /*2fe0*/  IMAD.MOV R14, RZ, RZ, -R28 ;  /* 0x000000ffff0e7224 */ /* 0x000fe200078e0a1c */
[----:B------:R-:W-:Y:S01]  /*2ff0*/  LOP3.LUT R18, R18, 0xfffffffe, RZ, 0xc0, !PT ;  /* 0xfffffffe12127812 */ /* 0x000fe200078ec0ff */
[----:B------:R-:W-:Y:S05]  /*3000*/  YIELD ;  /* 0x0000000000007946 */ /* 0x000fea0003800000 */
[----:B------:R-:W-:Y:S01]  /*3010*/  BSSY B0, `(.L_x_445) ;  /* 0x0000847000007945 */ /* 0x000fe20003800000 */
[----:B------:R-:W-:Y:S01]  /*3020*/  IMAD R77, R77, R14, R32 ;  /* 0x0000000e4d4d7224 */ /* 0x000fe200078e0220 */
[----:B------:R-:W-:Y:S01]  /*3030*/  @P3 LOP3.LUT R18, R18, 0x1, RZ, 0xfc, !PT ;  /* 0x0000000112123812 */ /* 0x000fe200078efcff */
[----:B--2---:R-:W-:-:S04]  /*3040*/  IMAD R78, R213, 0x5000, R31 ;  /* 0x00005000d54e7824 */ /* 0x004fc800078e021f */
[----:B------:R-:W-:Y:S01]  /*3050*/  IMAD R78, R78, 0x2, R23 ;  /* 0x000000024e4e7824 */ /* 0x000fe200078e0217 */
[----:B0-----:R-:W-:Y:S06]  /*3060*/  @!P0 BRA `(.L_x_446) ;  /* 0x0000007c00248947 */ /* 0x001fec0003800000 */
[----:B------:R-:W-:Y:S01]  /*3070*/  SHF.R.S32.HI R79, RZ, 0x1f, R77 ;  /* 0x0000001fff4f7819 */ /* 0x000fe2000001144d */
[----:B------:R-:W-:Y:S01]  /*3080*/  ULDC.64 UR4, c[0x0][0x300] ;  /* 0x0000c00000047ab9 */ /* 0x000fe20000000a00 */
[----:B-----5:R-:W-:Y:S01]  /*3090*/  SHF.R.S32.HI R84, RZ, 0x1f, R76 ;  /* 0x0000001fff547819 */ /* 0x020fe2000001144c */
[----:B------:R-:W-:Y:S01]  /*30a0*/  IMAD.WIDE.U32 R12, R77, UR4, RZ ;  /* 0x000000044d0c7c25 */ /* 0x000fe2000f8e00ff */
[----:B------:R-:W-:Y:S02]  /*30b0*/  ULDC.U8 UR6, c[0x0][0x410] ;  /* 0x0001040000067ab9 */ /* 0x000fe40000000000 */
[----:B------:R-:W-:Y:S01]  /*30c0*/  ISETP.NE.AND P0, PT, RZ, UR6, PT ;  /* 0x00000006ff007c0c */ /* 0x000fe2000bf05270 */
[----:B------:R-:W-:Y:S02]  /*30d0*/  IMAD R14, R79, UR4, RZ ;  /* 0x000000044f0e7c24 */ /* 0x000fe4000f8e02ff */
[----:B------:R-:W-:Y:S02]  /*30e0*/  IMAD R85, R2, -0x50, R24 ;  /* 0xffffffb002557824 */ /* 0x000fe400078e0218 */
[----:B------:R-:W-:Y:S01]  /*30f0*/  IMAD R11, R77, UR5, R14 ;  /* 0x000000054d0b7c24 */ /* 0x000fe2000f8e020e */
[----:B------:R-:W-:Y:S01]  /*3100*/  ULDC.64 UR4, c[0x0][0x310] ;  /* 0x0000c40000047ab9 */ /* 0x000fe20000000a00 */
[----:B------:R-:W-:Y:S01]  /*3110*/  IMAD R14, R115, R2, RZ ;  /* 0x00000002730e7224 */ /* 0x000fe200078e02ff */
[----:B------:R-:W-:Y:S01]  /*3120*/  VIMNMX R85, R85, 0x50, PT ;  /* 0x0000005055557848 */ /* 0x000fe20003fe0100 */
[----:B------:R-:W-:-:S02]  /*3130*/  IMAD R15, R84, UR4, RZ ;  /* 0x00000004540f7c24 */ /* 0x000fc4000f8e02ff */
[----:B------:R-:W-:Y:S01]  /*3140*/  IMAD.IADD R13, R13, 0x1, R11 ;  /* 0x000000010d0d7824 */ /* 0x000fe200078e020b */
[----:B------:R-:W-:Y:S01]  /*3150*/  SHF.R.S32.HI R11, RZ, 0x1f, R2 ;  /* 0x0000001fff0b7819 */ /* 0x000fe20000011402 */
[C---:B------:R-:W-:Y:S02]  /*3160*/  IMAD R15, R76.reuse, UR5, R15 ;  /* 0x000000054c0f7c24 */ /* 0x040fe4000f8e020f */
[----:B------:R-:W-:Y:S01]  /*3170*/  IMAD.WIDE.U32 R12, R76, UR4, R12 ;  /* 0x000000044c0c7c25 */ /* 0x000fe2000f8e000c */
[----:B------:R-:W-:-:S03]  /*3180*/  ULDC.64 UR4, c[0x0][0x308] ;  /* 0x0000c20000047ab9 */ /* 0x000fc60000000a00 */
[----:B------:R-:W-:Y:S02]  /*3190*/  IMAD.IADD R13, R13, 0x1, R15 ;  /* 0x000000010d0d7824 */ /* 0x000fe400078e020f */
[----:B------:R-:W-:Y:S02]  /*31a0*/  IMAD R15, R120, R2, RZ ;  /* 0x00000002780f7224 */ /* 0x000fe400078e02ff */
[----:B------:R-:W-:-:S04]  /*31b0*/  IMAD.WIDE.U32 R116, R223, UR4, R12 ;  /* 0x00000004df747c25 */ /* 0x000fc8000f8e000c */
[C---:B------:R-:W-:Y:S02]  /*31c0*/  IMAD R29, R11.reuse, R94, R14 ;  /* 0x0000005e0b1d7224 */ /* 0x040fe400078e020e */
[----:B------:R-:W-:Y:S02]  /*31d0*/  IMAD R31, R11, R88, R15 ;  /* 0x000000580b1f7224 */ /* 0x000fe400078e020f */
[----:B------:R-:W-:Y:S01]  /*31e0*/  IMAD R11, R223, UR5, R117 ;  /* 0x00000005df0b7c24 */ /* 0x000fe2000f8e0275 */
[----:B------:R-:W-:Y:S01]  /*31f0*/  ULDC.64 UR4, c[0x0][0x2e8] ;  /* 0x0000ba0000047ab9 */ /* 0x000fe20000000a00 */
[----:B------:R-:W-:Y:S01]  /*3200*/  IMAD.WIDE.U32 R14, R94, R2, RZ ;  /* 0x000000025e0e7225 */ /* 0x000fe200078e00ff */
[----:B------:R-:W-:-:S03]  /*3210*/  LEA R117, P3, R116, UR4, 0x1 ;  /* 0x0000000474757c11 */ /* 0x000fc6000f8608ff */
[----:B------:R-:W-:Y:S01]  /*3220*/  IMAD.WIDE.U32 R12, R88, R2, RZ ;  /* 0x00000002580c7225 */ /* 0x000fe200078e00ff */
[----:B------:R-:W-:-:S03]  /*3230*/  LEA.HI.X R116, R116, UR5, R11, 0x1, P3 ;  /* 0x0000000574747c11 */ /* 0x000fc600098f0c0b */
[----:B------:R-:W-:Y:S02]  /*3240*/  IMAD.IADD R11, R15, 0x1, R29 ;  /* 0x000000010f0b7824 */ /* 0x000fe400078e021d */
[----:B------:R-:W-:Y:S01]  /*3250*/  IMAD.IADD R80, R13, 0x1, R31 ;  /* 0x000000010d507824 */ /* 0x000fe200078e021f */
[----:B------:R-:W-:Y:S06]  /*3260*/  @!P0 BRA `(.L_x_447) ;  /* 0x0000003800c08947 */ /* 0x000fec0003800000 */
[----:B------:R-:W-:Y:S01]  /*3270*/  ISETP.GE.AND P3, PT, R224, R85, PT ;  /* 0x00000055e000720c */ /* 0x000fe20003f66270 */
[----:B------:R-:W-:Y:S01]  /*3280*/  BSSY B1, `(.L_x_448) ;  /* 0x000002a000017945 */ /* 0x000fe20003800000 */
        /* <DEDUP_REMOVED lines=9> */
[----:B------:R-:W-:Y:S06]  /*3320*/  @P3 BRA `(.L_x_449) ;  /* 0x00000000007c3947 */ /* 0x000fec0003800000 */
[----:B------:R-:W-:Y:S01]  /*3330*/  IADD3 R29, P4, R98, R14, RZ ;  /* 0x0000000e621d7210 */ /* 0x000fe20007f9e0ff */
[----:B------:R-:W-:Y:S01]  /*3340*/  ULDC.64 UR4, c[0x0][0x3e8] ;  /* 0x0000fa0000047ab9 */ /* 0x000fe20000000a00 */
[----:B------:R-:W-:Y:S01]  /*3350*/  IADD3 R31, P0, R92, R12, RZ ;  /* 0x0000000c5c1f7210 */ /* 0x000fe20007f1e0ff */
[----:B------:R-:W-:Y:S01]  /*3360*/  ULDC.64 UR6, c[0x0][0x400] ;  /* 0x0001000000067ab9 */ /* 0x000fe20000000a00 */
[----:B------:R-:W-:Y:S01]  /*3370*/  CS2R R72, SRZ ;  /* 0x0000000000487805 */ /* 0x000fe2000001ff00 */
[----:B------:R-:W-:Y:S01]  /*3380*/  IMAD.X R30, R11, 0x1, R3, P4 ;  /* 0x000000010b1e7824 */ /* 0x000fe200020e0603 */
[----:B------:R-:W-:Y:S01]  /*3390*/  LEA R28, P4, R29, UR4, 0x1 ;  /* 0x000000041d1c7c11 */ /* 0x000fe2000f8808ff */
[----:B------:R-:W-:Y:S01]  /*33a0*/  IMAD.X R32, R80, 0x1, R5, P0 ;  /* 0x0000000150207824 */ /* 0x000fe200000e0605 */
[----:B------:R-:W-:Y:S02]  /*33b0*/  CS2R R68, SRZ ;  /* 0x0000000000447805 */ /* 0x000fe4000001ff00 */
[----:B------:R-:W-:-:S02]  /*33c0*/  CS2R R74, SRZ ;  /* 0x00000000004a7805 */ /* 0x000fc4000001ff00 */
[----:B------:R-:W-:Y:S02]  /*33d0*/  LEA.HI.X R29, R29, UR5, R30, 0x1, P4 ;  /* 0x000000051d1d7c11 */ /* 0x000fe4000a0f0c1e */
[----:B------:R-:W-:Y:S02]  /*33e0*/  CS2R R70, SRZ ;  /* 0x0000000000467805 */ /* 0x000fe4000001ff00 */
[C---:B------:R-:W-:Y:S01]  /*33f0*/  LEA R30, P0, R31.reuse, UR6, 0x1 ;  /* 0x000000061f1e7c11 */ /* 0x040fe2000f8008ff */
[----:B------:R-:W-:Y:S01]  /*3400*/  ULDC.64 UR8, c[0x0][0x208] ;  /* 0x0000820000087ab9 */ /* 0x000fe20000000a00 */
[-C--:B------:R-:W-:Y:S02]  /*3410*/  ISETP.GE.AND P4, PT, R216, R110.reuse, PT ;  /* 0x0000006ed800720c */ /* 0x080fe40003f86270 */
[----:B------:R-:W-:Y:S02]  /*3420*/  LEA.HI.X R31, R31, UR7, R32, 0x1, P0 ;  /* 0x000000071f1f7c11 */ /* 0x000fe400080f0c20 */
[----:B------:R-:W-:-:S02]  /*3430*/  ISETP.GE.AND P0, PT, R221, R110, PT ;  /* 0x0000006edd00720c */ /* 0x000fc40003f06270 */
[----:B------:R-:W-:-:S07]  /*3440*/  CS2R R64, SRZ ;  /* 0x0000000000407805 */ /* 0x000fce000001ff00 */
[----:B------:R0:W5:Y:S04]  /*3450*/  @!P4 LDG.E.64 R72, desc[UR8][R28.64] ;  /* 0x000000081c48c981 */ /* 0x000168000c1e1b00 */
[----:B------:R0:W5:Y:S01]  /*3460*/  @!P4 LDG.E.64 R74, desc[UR8][R30.64] ;  /* 0x000000081e4ac981 */ /* 0x000162000c1e1b00 */
[----:B------:R-:W-:-:S03]  /*3470*/  ISETP.GE.AND P4, PT, R220, R110, PT ;  /* 0x0000006edc00720c */ /* 0x000fc60003f86270 */
[----:B------:R0:W5:Y:S04]  /*3480*/  @!P0 LDG.E.64 R68, desc[UR8][R28.64+0x40] ;  /* 0x000040081c448981 */ /* 0x000168000c1e1b00 */
[----:B------:R0:W5:Y:S01]  /*3490*/  @!P0 LDG.E.64 R70, desc[UR8][R30.64+0x40] ;  /* 0x000040081e468981 */ /* 0x000162000c1e1b00 */
[----:B------:R-:W-:Y:S02]  /*34a0*/  ISETP.GE.AND P0, PT, R222, R110, PT ;  /* 0x0000006ede00720c */ /* 0x000fe40003f06270 */
[----:B------:R-:W-:Y:S02]  /*34b0*/  CS2R R60, SRZ ;  /* 0x00000000003c7805 */ /* 0x000fe4000001ff00 */
[----:B------:R-:W-:Y:S02]  /*34c0*/  CS2R R66, SRZ ;  /* 0x0000000000427805 */ /* 0x000fe4000001ff00 */
[----:B------:R-:W-:Y:S01]  /*34d0*/  CS2R R62, SRZ ;  /* 0x00000000003e7805 */ /* 0x000fe2000001ff00 */
[----:B------:R0:W5:Y:S04]  /*34e0*/  @!P4 LDG.E.64 R64, desc[UR8][R28.64+0x80] ;  /* 0x000080081c40c981 */ /* 0x000168000c1e1b00 */
[----:B------:R0:W5:Y:S04]  /*34f0*/  @!P4 LDG.E.64 R66, desc[UR8][R30.64+0x80] ;  /* 0x000080081e42c981 */ /* 0x000168000c1e1b00 */
[----:B------:R0:W5:Y:S04]  /*3500*/  @!P0 LDG.E.64 R60, desc[UR8][R28.64+0xc0] ;  /* 0x0000c0081c3c8981 */ /* 0x000168000c1e1b00 */
[----:B------:R0:W5:Y:S02]  /*3510*/  @!P0 LDG.E.64 R62, desc[UR8][R30.64+0xc0] ;  /* 0x0000c0081e3e8981 */ /* 0x000164000c1e1b00 */
.L_x_449:
[----:B------:R-:W-:Y:S05]  /*3520*/  BSYNC B1 ;  /* 0x0000000000017941 */ /* 0x000fea0003800000 */
.L_x_448:
[----:B0----5:R-:W-:Y:S01]  /*3530*/  IMAD.MOV.U32 R28, RZ, RZ, R60 ;  /* 0x000000ffff1c7224 */ /* 0x021fe200078e003c */
[----:B------:R-:W-:Y:S01]  /*3540*/  BSSY B1, `(.L_x_450) ;  /* 0x0000042000017945 */ /* 0x000fe20003800000 */
[----:B------:R-:W-:Y:S01]  /*3550*/  IMAD.MOV.U32 R30, RZ, RZ, R61 ;  /* 0x000000ffff1e7224 */ /* 0x000fe200078e003d */
[----:B------:R-:W-:Y:S01]  /*3560*/  CS2R R48, SRZ ;  /* 0x0000000000307805 */ /* 0x000fe2000001ff00 */
[----:B------:R-:W-:Y:S01]  /*3570*/  VIADD R32, R224, 0x20 ;  /* 0x00000020e0207836 */ /* 0x000fe20000000000 */
[----:B------:R-:W-:Y:S01]  /*3580*/  CS2R R52, SRZ ;  /* 0x0000000000347805 */ /* 0x000fe2000001ff00 */
[----:B------:R-:W-:Y:S01]  /*3590*/  IMAD.MOV.U32 R29, RZ, RZ, R64 ;  /* 0x000000ffff1d7224 */ /* 0x000fe200078e0040 */
[----:B------:R-:W-:Y:S01]  /*35a0*/  PRMT R149, R30, 0x5410, R28 ;  /* 0x000054101e957816 */ /* 0x000fe2000000001c */
[----:B------:R-:W-:Y:S01]  /*35b0*/  IMAD.MOV.U32 R31, RZ, RZ, R65 ;  /* 0x000000ffff1f7224 */ /* 0x000fe200078e0041 */
[----:B------:R-:W-:Y:S01]  /*35c0*/  MOV R28, R69 ;  /* 0x00000045001c7202 */ /* 0x000fe20000000f00 */
[----:B------:R-:W-:Y:S01]  /*35d0*/  IMAD.MOV.U32 R30, RZ, RZ, R68 ;  /* 0x000000ffff1e7224 */ /* 0x000fe200078e0044 */
[----:B------:R-:W-:-:S02]  /*35e0*/  ISETP.GE.AND P4, PT, R32, R85, PT ;  /* 0x000000552000720c */ /* 0x000fc40003f86270 */
[----:B------:R-:W-:Y:S02]  /*35f0*/  CS2R R56, SRZ ;  /* 0x0000000000387805 */ /* 0x000fe4000001ff00 */
[----:B------:R-:W-:Y:S01]  /*3600*/  PRMT R151, R31, 0x5410, R29 ;  /* 0x000054101f977816 */ /* 0x000fe2000000001d */
[----:B------:R-:W-:Y:S01]  /*3610*/  IMAD.MOV.U32 R29, RZ, RZ, R73 ;  /* 0x000000ffff1d7224 */ /* 0x000fe200078e0049 */
[----:B------:R-:W-:Y:S01]  /*3620*/  PRMT R152, R152, 0x5410, R30 ;  /* 0x0000541098987816 */ /* 0x000fe2000000001e */
[----:B------:R-:W-:Y:S01]  /*3630*/  IMAD.MOV.U32 R31, RZ, RZ, R62 ;  /* 0x000000ffff1f7224 */ /* 0x000fe200078e003e */
[----:B------:R-:W-:Y:S01]  /*3640*/  PRMT R153, R153, 0x5410, R28 ;  /* 0x0000541099997816 */ /* 0x000fe2000000001c */
[----:B------:R-:W-:Y:S01]  /*3650*/  IMAD.MOV.U32 R28, RZ, RZ, R72 ;  /* 0x000000ffff1c7224 */ /* 0x000fe200078e0048 */
[----:B------:R-:W-:Y:S01]  /*3660*/  CS2R R46, SRZ ;  /* 0x00000000002e7805 */ /* 0x000fe2000001ff00 */
[----:B------:R-:W-:Y:S01]  /*3670*/  IMAD.MOV.U32 R30, RZ, RZ, R63 ;  /* 0x000000ffff1e7224 */ /* 0x000fe200078e003f */
[----:B------:R-:W-:-:S02]  /*3680*/  CS2R R50, SRZ ;  /* 0x0000000000327805 */ /* 0x000fc4000001ff00 */
[----:B------:R-:W-:Y:S02]  /*3690*/  CS2R R54, SRZ ;  /* 0x0000000000367805 */ /* 0x000fe4000001ff00 */
[----:B------:R-:W-:Y:S01]  /*36a0*/  PRMT R82, R29, 0x5410, R28 ;  /* 0x000054101d527816 */ /* 0x000fe2000000001c */
[----:B------:R-:W-:Y:S01]  /*36b0*/  IMAD.MOV.U32 R28, RZ, RZ, R70 ;  /* 0x000000ffff1c7224 */ /* 0x000fe200078e0046 */
[----:B------:R-:W-:Y:S01]  /*36c0*/  PRMT R148, R30, 0x5410, R31 ;  /* 0x000054101e947816 */ /* 0x000fe2000000001f */
[----:B------:R-:W-:Y:S01]  /*36d0*/  IMAD.MOV.U32 R31, RZ, RZ, R66 ;  /* 0x000000ffff1f7224 */ /* 0x000fe200078e0042 */
[----:B------:R-:W-:Y:S01]  /*36e0*/  CS2R R58, SRZ ;  /* 0x00000000003a7805 */ /* 0x000fe2000001ff00 */
[----:B------:R-:W-:Y:S01]  /*36f0*/  IMAD.MOV.U32 R30, RZ, RZ, R67 ;  /* 0x000000ffff1e7224 */ /* 0x000fe200078e0043 */
[----:B------:R-:W-:Y:S01]  /*3700*/  PRMT R152, R28, 0x7610, R152 ;  /* 0x000076101c987816 */ /* 0x000fe20000000098 */
[----:B------:R-:W-:Y:S02]  /*3710*/  IMAD.MOV.U32 R29, RZ, RZ, R71 ;  /* 0x000000ffff1d7224 */ /* 0x000fe400078e0047 */
[----:B------:R-:W-:Y:S01]  /*3720*/  IMAD.MOV.U32 R32, RZ, RZ, R74 ;  /* 0x000000ffff207224 */ /* 0x000fe200078e004a */
[----:B------:R-:W-:Y:S01]  /*3730*/  PRMT R150, R30, 0x5410, R31 ;  /* 0x000054101e967816 */ /* 0x000fe2000000001f */
[----:B------:R-:W-:Y:S01]  /*3740*/  IMAD.MOV.U32 R33, RZ, RZ, R75 ;  /* 0x000000ffff217224 */ /* 0x000fe200078e004b */
[----:B------:R-:W-:Y:S01]  /*3750*/  PRMT R154, R154, 0x5410, R29 ;  /* 0x000054109a9a7816 */ /* 0x000fe2000000001d */
[----:B------:R-:W-:Y:S06]  /*3760*/  @P4 BRA `(.L_x_451) ;  /* 0x00000000007c4947 */ /* 0x000fec0003800000 */
[----:B------:R-:W-:Y:S01]  /*3770*/  IADD3 R28, P0, P5, R98, R14, R102 ;  /* 0x0000000e621c7210 */ /* 0x000fe20007d1e066 */
[----:B------:R-:W-:Y:S01]  /*3780*/  ULDC.64 UR4, c[0x0][0x3e8] ;  /* 0x0000fa0000047ab9 */ /* 0x000fe20000000a00 */
[----:B------:R-:W-:Y:S01]  /*3790*/  ULDC.64 UR6, c[0x0][0x400] ;  /* 0x0001000000067ab9 */ /* 0x000fe20000000a00 */
[----:B------:R-:W-:Y:S02]  /*37a0*/  CS2R R56, SRZ ;  /* 0x0000000000387805 */ /* 0x000fe4000001ff00 */
[----:B------:R-:W-:Y:S02]  /*37b0*/  IADD3.X R31, R3, R11, R101, P0, P5 ;  /* 0x0000000b031f7210 */ /* 0x000fe400007ea465 */
[----:B------:R-:W-:Y:S02]  /*37c0*/  CS2R R58, SRZ ;  /* 0x00000000003a7805 */ /* 0x000fe4000001ff00 */
[----:B------:R-:W-:Y:S01]  /*37d0*/  IADD3 R29, P0, P5, R92, R12, R104 ;  /* 0x0000000c5c1d7210 */ /* 0x000fe20007d1e068 */
[----:B------:R-:W-:-:S03]  /*37e0*/  ULDC.64 UR8, c[0x0][0x208] ;  /* 0x0000820000087ab9 */ /* 0x000fc60000000a00 */
[----:B------:R-:W-:Y:S02]  /*37f0*/  IADD3.X R34, R5, R80, R103, P0, P5 ;  /* 0x0000005005227210 */ /* 0x000fe400007ea467 */
[----:B------:R-:W-:-:S04]  /*3800*/  LEA R30, P0, R28, UR4, 0x1 ;  /* 0x000000041c1e7c11 */ /* 0x000fc8000f8008ff */
[----:B------:R-:W-:Y:S02]  /*3810*/  LEA.HI.X R31, R28, UR5, R31, 0x1, P0 ;  /* 0x000000051c1f7c11 */ /* 0x000fe400080f0c1f */
[----:B------:R-:W-:-:S04]  /*3820*/  LEA R28, P0, R29, UR6, 0x1 ;  /* 0x000000061d1c7c11 */ /* 0x000fc8000f8008ff */
[----:B------:R-:W-:Y:S02]  /*3830*/  LEA.HI.X R29, R29, UR7, R34, 0x1, P0 ;  /* 0x000000071d1d7c11 */ /* 0x000fe400080f0c22 */
[----:B------:R-:W-:Y:S02]  /*3840*/  ISETP.GE.AND P0, PT, R216, R110, PT ;  /* 0x0000006ed800720c */ /* 0x000fe40003f06270 */
[----:B------:R-:W-:Y:S02]  /*3850*/  CS2R R52, SRZ ;  /* 0x0000000000347805 */ /* 0x000fe4000001ff00 */
[----:B------:R-:W-:-:S09]  /*3860*/  CS2R R54, SRZ ;  /* 0x0000000000367805 */ /* 0x000fd2000001ff00 */
[----:B------:R0:W5:Y:S04]  /*3870*/  @!P0 LDG.E.64 R56, desc[UR8][R30.64] ;  /* 0x000000081e388981 */ /* 0x000168000c1e1b00 */
[----:B------:R0:W5:Y:S01]  /*3880*/  @!P0 LDG.E.64 R58, desc[UR8][R28.64] ;  /* 0x000000081c3a8981 */ /* 0x000162000c1e1b00 */
        /* <DEDUP_REMOVED lines=10> */
[----:B------:R-:W-:-:S13]  /*3930*/  ISETP.GE.AND P0, PT, R222, R110, PT ;  /* 0x0000006ede00720c */ /* 0x000fda0003f06270 */
[----:B------:R0:W5:Y:S04]  /*3940*/  @!P0 LDG.E.64 R44, desc[UR8][R30.64+0xc0] ;  /* 0x0000c0081e2c8981 */ /* 0x000168000c1e1b00 */
[----:B------:R0:W5:Y:S02]  /*3950*/  @!P0 LDG.E.64 R46, desc[UR8][R28.64+0xc0] ;  /* 0x0000c0081c2e8981 */ /* 0x000164000c1e1b00 */
.L_x_451:
[----:B------:R-:W-:Y:S05]  /*3960*/  BSYNC B1 ;  /* 0x0000000000017941 */ /* 0x000fea0003800000 */
.L_x_450:
[----:B0----5:R-:W-:Y:S01]  /*3970*/  IMAD.MOV.U32 R29, RZ, RZ, R44 ;  /* 0x000000ffff1d7224 */ /* 0x021fe200078e002c */
[----:B------:R-:W-:Y:S01]  /*3980*/  BSSY B1, `(.L_x_452) ;  /* 0x0000044000017945 */ /* 0x000fe20003800000 */
[----:B------:R-:W-:Y:S01]  /*3990*/  IMAD.MOV.U32 R28, RZ, RZ, R45 ;  /* 0x000000ffff1c7224 */ /* 0x000fe200078e002d */
[----:B------:R-:W-:Y:S01]  /*39a0*/  PRMT R83, R32, 0x7610, R83 ;  /* 0x0000761020537816 */ /* 0x000fe20000000053 */
[----:B------:R-:W-:Y:S01]  /*39b0*/  VIADD R34, R224, 0x40 ;  /* 0x00000040e0227836 */ /* 0x000fe20000000000 */
[----:B------:R-:W-:Y:S01]  /*39c0*/  PRMT R118, R33, 0x7610, R118 ;  /* 0x0000761021767816 */ /* 0x000fe20000000076 */
[----:B------:R-:W-:Y:S01]  /*39d0*/  IMAD.MOV.U32 R31, RZ, RZ, R48 ;  /* 0x000000ffff1f7224 */ /* 0x000fe200078e0030 */
[----:B------:R-:W-:Y:S01]  /*39e0*/  PRMT R138, R29, 0x5410, R28 ;  /* 0x000054101d8a7816 */ /* 0x000fe2000000001c */
[----:B------:R-:W-:Y:S01]  /*39f0*/  IMAD.MOV.U32 R29, RZ, RZ, R52 ;  /* 0x000000ffff1d7224 */ /* 0x000fe200078e0034 */
[----:B------:R-:W-:Y:S01]  /*3a00*/  ISETP.GE.AND P5, PT, R34, R85, PT ;  /* 0x000000552200720c */ /* 0x000fe20003fa6270 */
        /* <DEDUP_REMOVED lines=11> */
[----:B------:R-:W-:Y:S01]  /*3ac0*/  CS2R R38, SRZ ;  /* 0x0000000000267805 */ /* 0x000fe2000001ff00 */
[----:B------:R-:W-:Y:S01]  /*3ad0*/  IMAD.MOV.U32 R30, RZ, RZ, R57 ;  /* 0x000000ffff1e7224 */ /* 0x000fe200078e0039 */
[----:B------:R-:W-:Y:S01]  /*3ae0*/  PRMT R139, R29, 0x5410, R28 ;  /* 0x000054101d8b7816 */ /* 0x000fe2000000001c */
[----:B------:R-:W-:Y:S01]  /*3af0*/  IMAD.MOV.U32 R29, RZ, RZ, R54 ;  /* 0x000000ffff1d7224 */ /* 0x000fe200078e0036 */
[----:B------:R-:W-:-:S02]  /*3b00*/  MOV R28, R55 ;  /* 0x00000037001c7202 */ /* 0x000fc40000000f00 */
[----:B------:R-:W-:Y:S02]  /*3b10*/  CS2R R42, SRZ ;  /* 0x00000000002a7805 */ /* 0x000fe4000001ff00 */
[----:B------:R-:W-:Y:S01]  /*3b20*/  PRMT R146, R31, 0x5410, R30 ;  /* 0x000054101f927816 */ /* 0x000fe2000000001e */
[----:B------:R-:W-:Y:S01]  /*3b30*/  IMAD.MOV.U32 R31, RZ, RZ, R50 ;  /* 0x000000ffff1f7224 */ /* 0x000fe200078e0032 */
[----:B------:R-:W-:Y:S01]  /*3b40*/  PRMT R145, R29, 0x5410, R28 ;  /* 0x000054101d917816 */ /* 0x000fe2000000001c */
[----:B------:R-:W-:Y:S02]  /*3b50*/  IMAD.MOV.U32 R30, RZ, RZ, R51 ;  /* 0x000000ffff1e7224 */ /* 0x000fe400078e0033 */
[----:B------:R-:W-:Y:S02]  /*3b60*/  IMAD.MOV.U32 R29, RZ, RZ, R58 ;  /* 0x000000ffff1d7224 */ /* 0x000fe400078e003a */
[----:B------:R-:W-:Y:S01]  /*3b70*/  IMAD.MOV.U32 R28, RZ, RZ, R59 ;  /* 0x000000ffff1c7224 */ /* 0x000fe200078e003b */
[----:B------:R-:W-:-:S02]  /*3b80*/  PRMT R143, R31, 0x5410, R30 ;  /* 0x000054101f8f7816 */ /* 0x000fc4000000001e */
[----:B------:R-:W-:Y:S02]  /*3b90*/  CS2R R30, SRZ ;  /* 0x00000000001e7805 */ /* 0x000fe4000001ff00 */
[----:B------:R-:W-:Y:S02]  /*3ba0*/  PRMT R147, R29, 0x5410, R28 ;  /* 0x000054101d937816 */ /* 0x000fe4000000001c */
[----:B------:R-:W-:Y:S01]  /*3bb0*/  CS2R R28, SRZ ;  /* 0x00000000001c7805 */ /* 0x000fe2000001ff00 */
[----:B------:R-:W-:Y:S06]  /*3bc0*/  @P5 BRA `(.L_x_453) ;  /* 0x00000000007c5947 */ /* 0x000fec0003800000 */
[----:B------:R-:W-:Y:S01]  /*3bd0*/  IADD3 R15, P0, P6, R98, R106, R14 ;  /* 0x0000006a620f7210 */ /* 0x000fe20007e1e00e */
[----:B------:R-:W-:Y:S01]  /*3be0*/  ULDC.64 UR4, c[0x0][0x3e8] ;  /* 0x0000fa0000047ab9 */ /* 0x000fe20000000a00 */
[----:B------:R-:W-:Y:S02]  /*3bf0*/  CS2R R40, SRZ ;  /* 0x0000000000287805 */ /* 0x000fe4000001ff00 */
[----:B------:R-:W-:Y:S02]  /*3c00*/  CS2R R42, SRZ ;  /* 0x00000000002a7805 */ /* 0x000fe4000001ff00 */
[----:B------:R-:W-:Y:S01]  /*3c10*/  IADD3.X R11, R3, R105, R11, P0, P6 ;  /* 0x00000069030b7210 */ /* 0x000fe200007ec40b */
[----:B------:R-:W-:Y:S01]  /*3c20*/  ULDC.64 UR6, c[0x0][0x208] ;  /* 0x0000820000067ab9 */ /* 0x000fe20000000a00 */
[----:B------:R-:W-:-:S04]  /*3c30*/  IADD3 R13, P0, P6, R92, R108, R12 ;  /* 0x0000006c5c0d7210 */ /* 0x000fc80007e1e00c */
[----:B------:R-:W-:Y:S02]  /*3c40*/  IADD3.X R80, R5, R107, R80, P0, P6 ;  /* 0x0000006b05507210 */ /* 0x000fe400007ec450 */
[----:B------:R-:W-:-:S04]  /*3c50*/  LEA R14, P0, R15, UR4, 0x1 ;  /* 0x000000040f0e7c11 */ /* 0x000fc8000f8008ff */
[----:B------:R-:W-:Y:S01]  /*3c60*/  LEA.HI.X R15, R15, UR5, R11, 0x1, P0 ;  /* 0x000000050f0f7c11 */ /* 0x000fe200080f0c0b */
[----:B------:R-:W-:Y:S02]  /*3c70*/  ULDC.64 UR4, c[0x0][0x400] ;  /* 0x0001000000047ab9 */ /* 0x000fe40000000a00 */
        /* <DEDUP_REMOVED lines=20> */
.L_x_453:
[----:B------:R-:W-:Y:S05]  /*3dc0*/  BSYNC B1 ;  /* 0x0000000000017941 */ /* 0x000fea0003800000 */
.L_x_452:
[----:B0----5:R-:W-:Y:S01]  /*3dd0*/  IMAD.MOV.U32 R12, RZ, RZ, R28 ;  /* 0x000000ffff0c7224 */ /* 0x021fe200078e001c */
[----:B------:R-:W-:Y:S01]  /*3de0*/  ULOP3.LUT UR4, UR60, 0x1, URZ, 0xfc, !UPT ;  /* 0x000000013c047892 */ /* 0x000fe2000f8efc3f */
[----:B------:R-:W-:-:S03]  /*3df0*/  IMAD.MOV.U32 R11, RZ, RZ, R29 ;  /* 0x000000ffff0b7224 */ /* 0x000fc600078e001d */
[----:B------:R-:W-:Y:S02]  /*3e00*/  UISETP.NE.AND UP0, UPT, UR4, 0x3, UPT ;  /* 0x000000030400788c */ /* 0x000fe4000bf05270 */
[----:B------:R-:W-:Y:S01]  /*3e10*/  PRMT R128, R12, 0x5410, R11 ;  /* 0x000054100c807816 */ /* 0x000fe2000000000b */
[----:B------:R-:W-:Y:S02]  /*3e20*/  IMAD.MOV.U32 R12, RZ, RZ, R32 ;  /* 0x000000ffff0c7224 */ /* 0x000fe400078e0020 */
[----:B------:R-:W-:Y:S01]  /*3e30*/  IMAD.MOV.U32 R11, RZ, RZ, R33 ;  /* 0x000000ffff0b7224 */ /* 0x000fe200078e0021 */
[----:B------:R-:W-:-:S04]  /*3e40*/  PLOP3.LUT P0, PT, PT, PT, UP0, 0x80, 0x0 ;  /* 0x000000000000781c */ /* 0x000fc80003f0f008 */
[----:B------:R-:W-:Y:S01]  /*3e50*/  PRMT R134, R12, 0x5410, R11 ;  /* 0x000054100c867816 */ /* 0x000fe2000000000b */
[----:B------:R-:W-:Y:S02]  /*3e60*/  IMAD.MOV.U32 R12, RZ, RZ, R36 ;  /* 0x000000ffff0c7224 */ /* 0x000fe400078e0024 */
[----:B------:R-:W-:-:S05]  /*3e70*/  IMAD.MOV.U32 R11, RZ, RZ, R37 ;  /* 0x000000ffff0b7224 */ /* 0x000fca00078e0025 */
[----:B------:R-:W-:Y:S01]  /*3e80*/  PRMT R136, R12, 0x5410, R11 ;  /* 0x000054100c887816 */ /* 0x000fe2000000000b */
[----:B------:R-:W-:Y:S02]  /*3e90*/  IMAD.MOV.U32 R12, RZ, RZ, R40 ;  /* 0x000000ffff0c7224 */ /* 0x000fe400078e0028 */
[----:B------:R-:W-:-:S05]  /*3ea0*/  IMAD.MOV.U32 R11, RZ, RZ, R41 ;  /* 0x000000ffff0b7224 */ /* 0x000fca00078e0029 */
[----:B------:R-:W-:Y:S01]  /*3eb0*/  PRMT R140, R12, 0x5410, R11 ;  /* 0x000054100c8c7816 */ /* 0x000fe2000000000b */
[----:B------:R-:W-:Y:S02]  /*3ec0*/  IMAD.MOV.U32 R12, RZ, RZ, R30 ;  /* 0x000000ffff0c7224 */ /* 0x000fe400078e001e */
[----:B------:R-:W-:-:S05]  /*3ed0*/  IMAD.MOV.U32 R11, RZ, RZ, R31 ;  /* 0x000000ffff0b7224 */ /* 0x000fca00078e001f */
[----:B------:R-:W-:Y:S01]  /*3ee0*/  PRMT R132, R12, 0x5410, R11 ;  /* 0x000054100c847816 */ /* 0x000fe2000000000b */
        /* <DEDUP_REMOVED lines=12> */
[----:B------:R-:W-:Y:S06]  /*3fb0*/  @!P0 BRA `(.L_x_454) ;  /* 0x0000000000048947 */ /* 0x000fec0003800000 */
[----:B------:R-:W-:Y:S01]  /*3fc0*/  BPT.TRAP 0x1 ;  /* 0x000000040000795c */ /* 0x000fe20000300000 */
.L_x_454:
[----:B------:R-:W-:Y:S01]  /*3fd0*/  IMAD R86, R213, 0x8, R23 ;  /* 0x00000008d5567824 */ /* 0x000fe200078e0217 */
[----:B------:R-:W-:Y:S01]  /*3fe0*/  SHF.L.U32 R87, R225, 0x1f, RZ ;  /* 0x0000001fe1577819 */ /* 0x000fe200000006ff */
[----:B------:R-:W-:Y:S03]  /*3ff0*/  BSSY B1, `(.L_x_455) ;  /* 0x0000003000017945 */ /* 0x000fe60003800000 */
[----:B------:R-:W0:Y:S02]  /*4000*/  SYNCS.PHASECHK.TRANS64.TRYWAIT P6, [R86+URZ+0x38890], R87 ;  /* 0x03889057560075a7 */ /* 0x000e2400080c017f */
[----:B0-----:R-:W-:Y:S05]  /*4010*/  @!P6 BRA `(.L_x_456) ;  /* 0x000002740004e947 */ /* 0x001fea0003800000 */
.L_x_810:
[----:B------:R-:W-:Y:S05]  /*4020*/  BSYNC B1 ;  /* 0x0000000000017941 */ /* 0x000fea0003800000 */
.L_x_455:
[----:B------:R-:W-:-:S03]  /*4030*/  UMOV UR4, 0xffffffff ;  /* 0xffffffff00047882 */ /* 0x000fc60000000000 */
[----:B------:R-:W-:Y:S05]  /*4040*/  BRA.DIV UR4, `(.L_x_457) ;  /* 0x00000276040c7947 */ /* 0x000fea000b800000 */
[----:B------:R1:W2:Y:S04]  /*4050*/  SHFL.IDX PT, R80, R116, RZ, 0x181f ;  /* 0x00181fff74507589 */ /* 0x0002a800000e0000 */
[----:B------:R1:W3:Y:S02]  /*4060*/  SHFL.IDX PT, R11, R117, RZ, 0x181f ;  /* 0x00181fff750b7589 */ /* 0x0002e400000e0000 */
.L_x_814:
[----:B------:R-:W-:Y:S04]  /*4070*/  BSSY B1, `(.L_x_458) ;  /* 0x00000ee000017945 */ /* 0x000fe80003800000 */
[----:B------:R-:W-:Y:S05]  /*4080*/  @P3 BRA `(.L_x_459) ;  /* 0x0000000c00b03947 */ /* 0x000fea0003800000 */
[----:B------:R-:W-:Y:S01]  /*4090*/  ISETP.NE.AND P3, PT, R0, RZ, PT ;  /* 0x000000ff0000720c */ /* 0x000fe20003f65270 */
[----:B------:R-:W-:-:S12]  /*40a0*/  BSSY B2, `(.L_x_460) ;  /* 0x0000038000027945 */ /* 0x000fd80003800000 */
[----:B------:R-:W-:Y:S05]  /*40b0*/  @!P3 BRA `(.L_x_461) ;  /* 0x0000000000d8b947 */ /* 0x000fea0003800000 */
[----:B------:R4:W0:Y:S01]  /*40c0*/  LDS.128 R12, [R78+0x24400] ;  /* 0x024400004e0c7984 */ /* 0x0008220000000c00 */
[----:B------:R-:W-:Y:S01]  /*40d0*/  ISETP.GE.AND P3, PT, R216, R110, PT ;  /* 0x0000006ed800720c */ /* 0x000fe20003f66270 */
[----:B------:R-:W-:-:S12]  /*40e0*/  BSSY B3, `(.L_x_462) ;  /* 0x000002f000037945 */ /* 0x000fd80003800000 */
[----:B----4-:R-:W-:Y:S05]  /*40f0*/  @P3 BRA `(.L_x_463) ;  /* 0x0000000000b43947 */ /* 0x010fea0003800000 */
[--C-:B------:R-:W-:Y:S02]  /*4100*/  SHF.R.U64 R72, R72, 0x10, R73.reuse ;  /* 0x0000001048487819 */ /* 0x100fe40000001249 */
[----:B------:R-:W-:Y:S02]  /*4110*/  SHF.R.U32.HI R81, RZ, 0x10, R73 ;  /* 0x00000010ff517819 */ /* 0x000fe40000011649 */
[--C-:B------:R-:W-:Y:S02]  /*4120*/  SHF.R.U64 R73, R74, 0x10, R75.reuse ;  /* 0x000000104a497819 */ /* 0x100fe4000000124b */
[----:B------:R-:W-:Y:S02]  /*4130*/  SHF.R.U32.HI R75, RZ, 0x10, R75 ;  /* 0x00000010ff4b7819 */ /* 0x000fe4000001164b */
[----:B------:R-:W-:Y:S01]  /*4140*/  PRMT R73, R83, 0x5410, R73 ;  /* 0x0000541053497816 */ /* 0x000fe20000000049 */
[----:B0-----:R-:W-:Y:S01]  /*4150*/  IMAD.U32 R83, R13, 0x10000, RZ ;  /* 0x000100000d537824 */ /* 0x001fe200078e00ff */
[----:B------:R-:W-:-:S02]  /*4160*/  PRMT R72, R82, 0x5432, R72 ;  /* 0x0000543252487816 */ /* 0x000fc40000000048 */
[----:B------:R-:W-:Y:S02]  /*4170*/  PRMT R74, R82, 0x5410, R81 ;  /* 0x00005410524a7816 */ /* 0x000fe40000000051 */
[----:B------:R-:W-:Y:S02]  /*4180*/  PRMT R81, R118, 0x5410, R75 ;  /* 0x0000541076517816 */ /* 0x000fe4000000004b */
[----:B------:R-:W-:Y:S01]  /*4190*/  LOP3.LUT R75, R13, 0xffff0000, RZ, 0xc0, !PT ;  /* 0xffff00000d4b7812 */ /* 0x000fe200078ec0ff */
[----:B------:R-:W-:Y:S01]  /*41a0*/  IMAD.U32 R119, R74, 0x10000, RZ ;  /* 0x000100004a777824 */ /* 0x000fe200078e00ff */
[C---:B------:R-:W-:Y:S01]  /*41b0*/  LOP3.LUT R82, R73.reuse, 0xffff0000, RZ, 0xc0, !PT ;  /* 0xffff000049527812 */ /* 0x040fe200078ec0ff */
[----:B------:R-:W-:Y:S01]  /*41c0*/  IMAD.U32 R73, R73, 0x10000, RZ ;  /* 0x0001000049497824 */ /* 0x000fe200078e00ff */
[C---:B------:R-:W-:Y:S01]  /*41d0*/  LOP3.LUT R118, R72.reuse, 0xffff0000, RZ, 0xc0, !PT ;  /* 0xffff000048767812 */ /* 0x040fe200078ec0ff */
[----:B------:R-:W-:Y:S01]  /*41e0*/  IMAD.U32 R72, R72, 0x10000, RZ ;  /* 0x0001000048487824 */ /* 0x000fe200078e00ff */
[----:B------:R-:W-:Y:S01]  /*41f0*/  LOP3.LUT R74, R74, 0xffff0000, RZ, 0xc0, !PT ;  /* 0xffff00004a4a7812 */ /* 0x000fe200078ec0ff */
[----:B------:R-:W-:-:S02]  /*4200*/  FMUL.FTZ R13, R75, R82 ;  /* 0x000000524b0d7220 */ /* 0x000fc40000410000 */
[-C--:B------:R-:W-:Y:S02]  /*4210*/  FMUL.FTZ R75, R75, R118.reuse ;  /* 0x000000764b4b7220 */ /* 0x080fe40000410000 */
[C---:B------:R-:W-:Y:S01]  /*4220*/  FFMA.FTZ R13, R83.reuse, R118, -R13 ;  /* 0x00000076530d7223 */ /* 0x040fe2000001080d */
[C---:B------:R-:W-:Y:S01]  /*4230*/  LOP3.LUT R118, R14.reuse, 0xffff0000, RZ, 0xc0, !PT ;  /* 0xffff00000e767812 */ /* 0x040fe200078ec0ff */
[----:B------:R-:W-:Y:S01]  /*4240*/  FFMA.FTZ R75, R83, R82, R75 ;  /* 0x00000052534b7223 */ /* 0x000fe2000001004b */
[C---:B------:R-:W-:Y:S01]  /*4250*/  IMAD.U32 R82, R81.reuse, 0x10000, RZ ;  /* 0x0001000051527824 */ /* 0x040fe200078e00ff */
[----:B------:R-:W-:Y:S01]  /*4260*/  LOP3.LUT R81, R81, 0xffff0000, RZ, 0xc0, !PT ;  /* 0xffff000051517812 */ /* 0x000fe200078ec0ff */
[----:B------:R-:W-:Y:S02]  /*4270*/  IMAD.U32 R83, R14, 0x10000, RZ ;  /* 0x000100000e537824 */ /* 0x000fe400078e00ff */
[C---:B------:R-:W-:Y:S01]  /*4280*/  FMUL.FTZ R14, R118.reuse, R82 ;  /* 0x00000052760e7220 */ /* 0x040fe20000410000 */
[----:B------:R-:W-:Y:S01]  /*4290*/  FMUL.FTZ R118, R118, R119 ;  /* 0x0000007776767220 */ /* 0x000fe20000410000 */
[----:B------:R-:W-:-:S02]  /*42a0*/  F2FP.BF16.F32.PACK_AB R13, R75, R13 ;  /* 0x0000000d4b0d723e */ /* 0x000fc400000010ff */
[C---:B------:R-:W-:Y:S01]  /*42b0*/  FFMA.FTZ R14, R83.reuse, R119, -R14 ;  /* 0x00000077530e7223 */ /* 0x040fe2000001080e */
[----:B------:R-:W-:Y:S01]  /*42c0*/  FFMA.FTZ R82, R83, R82, R118 ;  /* 0x0000005253527223 */ /* 0x000fe20000010076 */
[C---:B------:R-:W-:Y:S02]  /*42d0*/  LOP3.LUT R83, R15.reuse, 0xffff0000, RZ, 0xc0, !PT ;  /* 0xffff00000f537812 */ /* 0x040fe400078ec0ff */
[----:B------:R-:W-:Y:S02]  /*42e0*/  SHF.L.U32 R118, R15, 0x10, RZ ;  /* 0x000000100f767819 */ /* 0x000fe400000006ff */
[----:B------:R-:W-:Y:S01]  /*42f0*/  F2FP.BF16.F32.PACK_AB R14, R82, R14 ;  /* 0x0000000e520e723e */ /* 0x000fe200000010ff */
[----:B------:R-:W-:-:S04]  /*4300*/  FMUL.FTZ R15, R83, R81 ;  /* 0x00000051530f7220 */ /* 0x000fc80000410000 */
[-C--:B------:R-:W-:Y:S01]  /*4310*/  FFMA.FTZ R15, R118, R74.reuse, -R15 ;  /* 0x0000004a760f7223 */ /* 0x080fe2000001080f */
[----:B------:R-:W-:-:S04]  /*4320*/  FMUL.FTZ R74, R83, R74 ;  /* 0x0000004a534a7220 */ /* 0x000fc80000410000 */
[----:B------:R-:W-:Y:S01]  /*4330*/  FFMA.FTZ R81, R118, R81, R74 ;  /* 0x0000005176517223 */ /* 0x000fe2000001004a */
[C---:B------:R-:W-:Y:S01]  /*4340*/  LOP3.LUT R74, R12.reuse, 0xffff0000, RZ, 0xc0, !PT ;  /* 0xffff00000c4a7812 */ /* 0x040fe200078ec0ff */
[----:B------:R-:W-:-:S03]  /*4350*/  IMAD.U32 R12, R12, 0x10000, RZ ;  /* 0x000100000c0c7824 */ /* 0x000fc600078e00ff */
[----:B------:R-:W-:Y:S01]  /*4360*/  F2FP.BF16.F32.PACK_AB R15, R81, R15 ;  /* 0x0000000f510f723e */ /* 0x000fe200000010ff */
[C---:B------:R-:W-:Y:S01]  /*4370*/  FMUL.FTZ R83, R74.reuse, R73 ;  /* 0x000000494a537220 */ /* 0x040fe20000410000 */
[----:B------:R-:W-:-:S03]  /*4380*/  FMUL.FTZ R74, R74, R72 ;  /* 0x000000484a4a7220 */ /* 0x000fc60000410000 */
[C---:B------:R-:W-:Y:S01]  /*4390*/  FFMA.FTZ R83, R12.reuse, R72, -R83 ;  /* 0x000000480c537223 */ /* 0x040fe20000010853 */
[----:B------:R-:W-:-:S05]  /*43a0*/  FFMA.FTZ R74, R12, R73, R74 ;  /* 0x000000490c4a7223 */ /* 0x000fca000001004a */
[----:B------:R-:W-:-:S05]  /*43b0*/  F2FP.BF16.F32.PACK_AB R74, R74, R83 ;  /* 0x000000534a4a723e */ /* 0x000fca00000010ff */
[----:B------:R-:W-:-:S07]  /*43c0*/  IMAD.MOV.U32 R12, RZ, RZ, R74 ;  /* 0x000000ffff0c7224 */ /* 0x000fce00078e004a */
.L_x_463:
[----:B------:R-:W-:Y:S05]  /*43d0*/  BSYNC B3 ;  /* 0x0000000000037941 */ /* 0x000fea0003800000 */
.L_x_462:
[----:B---3--:R-:W-:Y:S01]  /*43e0*/  LEA R72, P3, R16, R11, 0x1 ;  /* 0x0000000b10487211 */ /* 0x008fe200078608ff */
[----:B------:R-:W-:-:S03]  /*43f0*/  ULDC.64 UR4, c[0x0][0x208] ;  /* 0x0000820000047ab9 */ /* 0x000fc60000000a00 */
[----:B--2---:R-:W-:-:S05]  /*4400*/  LEA.HI.X R73, R16, R80, R17, 0x1, P3 ;  /* 0x0000005010497211 */ /* 0x004fca00018f0c11 */
[----:B0-----:R4:W-:Y:S04]  /*4410*/  ST.E.128 desc[UR4][R72.64], R12 ;  /* 0x0000000c48007985 */ /* 0x0019e8000c101d04 */
.L_x_461:
[----:B------:R-:W-:Y:S05]  /*4420*/  BSYNC B2 ;  /* 0x0000000000027941 */ /* 0x000fea0003800000 */
.L_x_460:
[----:B------:R-:W-:Y:S01]  /*4430*/  ISETP.NE.AND P3, PT, R20, RZ, PT ;  /* 0x000000ff1400720c */ /* 0x000fe20003f65270 */
[----:B------:R-:W-:-:S12]  /*4440*/  BSSY B2, `(.L_x_464) ;  /* 0x000003a000027945 */ /* 0x000fd80003800000 */
[----:B------:R-:W-:Y:S05]  /*4450*/  @!P3 BRA `(.L_x_465) ;  /* 0x0000000000e0b947 */ /* 0x000fea0003800000 */
[----:B----4-:R4:W0:Y:S01]  /*4460*/  LDS.128 R12, [R78+0x26c00] ;  /* 0x026c00004e0c7984 */ /* 0x0108220000000c00 */
[----:B------:R-:W-:Y:S01]  /*4470*/  ISETP.GE.AND P3, PT, R221, R110, PT ;  /* 0x0000006edd00720c */ /* 0x000fe20003f66270 */
[----:B------:R-:W-:-:S12]  /*4480*/  BSSY B3, `(.L_x_466) ;  /* 0x0000031000037945 */ /* 0x000fd80003800000 */
[----:B----4-:R-:W-:Y:S05]  /*4490*/  @P3 BRA `(.L_x_467) ;  /* 0x0000000000bc3947 */ /* 0x010fea0003800000 */
[--C-:B------:R-:W-:Y:S01]  /*44a0*/  SHF.R.U64 R68, R68, 0x10, R69.reuse ;  /* 0x0000001044447819 */ /* 0x100fe20000001245 */
[----:B0-----:R-:W-:Y:S01]  /*44b0*/  IMAD.U32 R73, R13, 0x10000, RZ ;  /* 0x000100000d497824 */ /* 0x001fe200078e00ff */
[----:B------:R-:W-:Y:S02]  /*44c0*/  SHF.R.U32.HI R72, RZ, 0x10, R69 ;  /* 0x00000010ff487819 */ /* 0x000fe40000011645 */
[--C-:B------:R-:W-:Y:S02]  /*44d0*/  SHF.R.U64 R69, R70, 0x10, R71.reuse ;  /* 0x0000001046457819 */ /* 0x100fe40000001247 */
[----:B------:R-:W-:Y:S02]  /*44e0*/  SHF.R.U32.HI R70, RZ, 0x10, R71 ;  /* 0x00000010ff467819 */ /* 0x000fe40000011647 */
[C---:B------:R-:W-:Y:S02]  /*44f0*/  PRMT R71, R152.reuse, 0x5410, R69 ;  /* 0x0000541098477816 */ /* 0x040fe40000000045 */
[----:B------:R-:W-:-:S02]  /*4500*/  PRMT R68, R152, 0x5432, R68 ;  /* 0x0000543298447816 */ /* 0x000fc40000000044 */
[----:B------:R-:W-:Y:S02]  /*4510*/  LOP3.LUT R75, R13, 0xffff0000, RZ, 0xc0, !PT ;  /* 0xffff00000d4b7812 */ /* 0x000fe400078ec0ff */
[C---:B------:R-:W-:Y:S01]  /*4520*/  LOP3.LUT R74, R71.reuse, 0xffff0000, RZ, 0xc0, !PT ;  /* 0xffff0000474a7812 */ /* 0x040fe200078ec0ff */
[----:B------:R-:W-:Y:S01]  /*4530*/  IMAD.U32 R71, R71, 0x10000, RZ ;  /* 0x0001000047477824 */ /* 0x000fe200078e00ff */
[----:B------:R-:W-:Y:S02]  /*4540*/  PRMT R69, R154, 0x5432, R70 ;  /* 0x000054329a457816 */ /* 0x000fe40000000046 */
[C---:B------:R-:W-:Y:S01]  /*4550*/  LOP3.LUT R13, R68.reuse, 0xffff0000, RZ, 0xc0, !PT ;  /* 0xffff0000440d7812 */ /* 0x040fe200078ec0ff */
[----:B------:R-:W-:Y:S01]  /*4560*/  FMUL.FTZ R70, R75, R74 ;  /* 0x0000004a4b467220 */ /* 0x000fe20000410000 */
[----:B------:R-:W-:Y:S01]  /*4570*/  PRMT R72, R153, 0x5432, R72 ;  /* 0x0000543299487816 */ /* 0x000fe20000000048 */
[----:B------:R-:W-:Y:S02]  /*4580*/  IMAD.U32 R68, R68, 0x10000, RZ ;  /* 0x0001000044447824 */ /* 0x000fe400078e00ff */
[-C--:B------:R-:W-:Y:S01]  /*4590*/  FFMA.FTZ R70, R73, R13.reuse, -R70 ;  /* 0x0000000d49467223 */ /* 0x080fe20000010846 */
[----:B------:R-:W-:Y:S01]  /*45a0*/  FMUL.FTZ R13, R75, R13 ;  /* 0x0000000d4b0d7220 */ /* 0x000fe20000410000 */
[C---:B------:R-:W-:Y:S01]  /*45b0*/  IMAD.U32 R75, R72.reuse, 0x10000, RZ ;  /* 0x00010000484b7824 */ /* 0x040fe200078e00ff */
[----:B------:R-:W-:-:S02]  /*45c0*/  LOP3.LUT R72, R72, 0xffff0000, RZ, 0xc0, !PT ;  /* 0xffff000048487812 */ /* 0x000fc400078ec0ff */
[----:B------:R-:W-:Y:S01]  /*45d0*/  FFMA.FTZ R13, R73, R74, R13 ;  /* 0x0000004a490d7223 */ /* 0x000fe2000001000d */
[C---:B------:R-:W-:Y:S01]  /*45e0*/  LOP3.LUT R74, R14.reuse, 0xffff0000, RZ, 0xc0, !PT ;  /* 0xffff00000e4a7812 */ /* 0x040fe200078ec0ff */
[C---:B------:R-:W-:Y:S01]  /*45f0*/  IMAD.U32 R73, R69.reuse, 0x10000, RZ ;  /* 0x0001000045497824 */ /* 0x040fe200078e00ff */
[----:B------:R-:W-:Y:S01]  /*4600*/  LOP3.LUT R69, R69, 0xffff0000, RZ, 0xc0, !PT ;  /* 0xffff000045457812 */ /* 0x000fe200078ec0ff */
[----:B------:R-:W-:Y:S01]  /*4610*/  IMAD.U32 R14, R14, 0x10000, RZ ;  /* 0x000100000e0e7824 */ /* 0x000fe200078e00ff */
[----:B------:R-:W-:Y:S01]  /*4620*/  F2FP.BF16.F32.PACK_AB R13, R13, R70 ;  /* 0x000000460d0d723e */ /* 0x000fe200000010ff */
[C---:B------:R-:W-:Y:S01]  /*4630*/  FMUL.FTZ R81, R74.reuse, R73 ;  /* 0x000000494a517220 */ /* 0x040fe20000410000 */
[----:B------:R-:W-:-:S03]  /*4640*/  FMUL.FTZ R74, R74, R75 ;  /* 0x0000004b4a4a7220 */ /* 0x000fc60000410000 */
[C---:B------:R-:W-:Y:S01]  /*4650*/  FFMA.FTZ R81, R14.reuse, R75, -R81 ;  /* 0x0000004b0e517223 */ /* 0x040fe20000010851 */
[----:B------:R-:W-:Y:S01]  /*4660*/  FFMA.FTZ R74, R14, R73, R74 ;  /* 0x000000490e4a7223 */ /* 0x000fe2000001004a */
[C---:B------:R-:W-:Y:S01]  /*4670*/  LOP3.LUT R14, R15.reuse, 0xffff0000, RZ, 0xc0, !PT ;  /* 0xffff00000f0e7812 */ /* 0x040fe200078ec0ff */
[----:B------:R-:W-:-:S03]  /*4680*/  IMAD.U32 R15, R15, 0x10000, RZ ;  /* 0x000100000f0f7824 */ /* 0x000fc600078e00ff */
        /* <DEDUP_REMOVED lines=12> */
[----:B------:R-:W-:Y:S01]  /*4750*/  F2FP.BF16.F32.PACK_AB R69, R15, R69 ;  /* 0x000000450f45723e */ /* 0x000fe200000010ff */
[----:B------:R-:W-:Y:S02]  /*4760*/  IMAD.MOV.U32 R15, RZ, RZ, R14 ;  /* 0x000000ffff0f7224 */ /* 0x000fe400078e000e */
[----:B------:R-:W-:Y:S02]  /*4770*/  IMAD.MOV.U32 R14, RZ, RZ, R74 ;  /* 0x000000ffff0e7224 */ /* 0x000fe400078e004a */
[----:B------:R-:W-:-:S07]  /*4780*/  IMAD.MOV.U32 R12, RZ, RZ, R69 ;  /* 0x000000ffff0c7224 */ /* 0x000fce00078e0045 */
.L_x_467:
[----:B------:R-:W-:Y:S05]  /*4790*/  BSYNC B3 ;  /* 0x0000000000037941 */ /* 0x000fea0003800000 */
.L_x_466:
[----:B---3--:R-:W-:Y:S01]  /*47a0*/  LEA R68, P3, R212, R11, 0x1 ;  /* 0x0000000bd4447211 */ /* 0x008fe200078608ff */
[----:B------:R-:W-:-:S03]  /*47b0*/  ULDC.64 UR4, c[0x0][0x208] ;  /* 0x0000820000047ab9 */ /* 0x000fc60000000a00 */
[----:B--2---:R-:W-:-:S05]  /*47c0*/  LEA.HI.X R69, R212, R80, R215, 0x1, P3 ;  /* 0x00000050d4457211 */ /* 0x004fca00018f0cd7 */
[----:B0-----:R0:W-:Y:S04]  /*47d0*/  ST.E.128 desc[UR4][R68.64], R12 ;  /* 0x0000000c44007985 */ /* 0x0011e8000c101d04 */
.L_x_465:
[----:B------:R-:W-:Y:S05]  /*47e0*/  BSYNC B2 ;  /* 0x0000000000027941 */ /* 0x000fea0003800000 */
.L_x_464:
[----:B------:R-:W-:Y:S01]  /*47f0*/  ISETP.NE.AND P3, PT, R21, RZ, PT ;  /* 0x000000ff1500720c */ /* 0x000fe20003f65270 */
[----:B------:R-:W-:-:S12]  /*4800*/  BSSY B2, `(.L_x_468) ;  /* 0x000003a000027945 */ /* 0x000fd80003800000 */
[----:B------:R-:W-:Y:S05]  /*4810*/  @!P3 BRA `(.L_x_469) ;  /* 0x0000000000e0b947 */ /* 0x000fea0003800000 */
[----:B0---4-:R0:W4:Y:S01]  /*4820*/  LDS.128 R12, [R78+0x29400] ;  /* 0x029400004e0c7984 */ /* 0x0111220000000c00 */
[----:B------:R-:W-:Y:S01]  /*4830*/  ISETP.GE.AND P3, PT, R220, R110, PT ;  /* 0x0000006edc00720c */ /* 0x000fe20003f66270 */
[----:B------:R-:W-:-:S12]  /*4840*/  BSSY B3, `(.L_x_470) ;  /* 0x0000031000037945 */ /* 0x000fd80003800000 */
[----:B0-----:R-:W-:Y:S05]  /*4850*/  @P3 BRA `(.L_x_471) ;  /* 0x0000000000bc3947 */ /* 0x001fea0003800000 */
[--C-:B------:R-:W-:Y:S01]  /*4860*/  SHF.R.U64 R64, R64, 0x10, R65.reuse ;  /* 0x0000001040407819 */ /* 0x100fe20000001241 */
[----:B----4-:R-:W-:Y:S01]  /*4870*/  IMAD.U32 R69, R13, 0x10000, RZ ;  /* 0x000100000d457824 */ /* 0x010fe200078e00ff */
[----:B------:R-:W-:Y:S02]  /*4880*/  SHF.R.U32.HI R68, RZ, 0x10, R65 ;  /* 0x00000010ff447819 */ /* 0x000fe40000011641 */
[--C-:B------:R-:W-:Y:S02]  /*4890*/  SHF.R.U64 R65, R66, 0x10, R67.reuse ;  /* 0x0000001042417819 */ /* 0x100fe40000001243 */
[----:B------:R-:W-:Y:S02]  /*48a0*/  SHF.R.U32.HI R66, RZ, 0x10, R67 ;  /* 0x00000010ff427819 */ /* 0x000fe40000011643 */
[----:B------:R-:W-:Y:S02]  /*48b0*/  PRMT R67, R150, 0x5432, R65 ;  /* 0x0000543296437816 */ /* 0x000fe40000000041 */
        /* <DEDUP_REMOVED lines=38> */
[----:B------:R-:W-:Y:S01]  /*4b20*/  IMAD.MOV.U32 R15, RZ, RZ, R14 ;  /* 0x000000ffff0f7224 */ /* 0x000fe200078e000e */
[----:B------:R-:W-:-:S03]  /*4b30*/  MOV R14, R70 ;  /* 0x00000046000e7202 */ /* 0x000fc60000000f00 */
[----:B------:R-:W-:-:S07]  /*4b40*/  IMAD.MOV.U32 R12, RZ, RZ, R65 ;  /* 0x000000ffff0c7224 */ /* 0x000fce00078e0041 */
.L_x_471:
[----:B------:R-:W-:Y:S05]  /*4b50*/  BSYNC B3 ;  /* 0x0000000000037941 */ /* 0x000fea0003800000 */
.L_x_470:
[----:B---3--:R-:W-:Y:S01]  /*4b60*/  LEA R64, P3, R19, R11, 0x1 ;  /* 0x0000000b13407211 */ /* 0x008fe200078608ff */
[----:B------:R-:W-:-:S03]  /*4b70*/  ULDC.64 UR4, c[0x0][0x208] ;  /* 0x0000820000047ab9 */ /* 0x000fc60000000a00 */
[----:B--2---:R-:W-:-:S05]  /*4b80*/  LEA.HI.X R65, R19, R80, R219, 0x1, P3 ;  /* 0x0000005013417211 */ /* 0x004fca00018f0cdb */
[----:B----4-:R0:W-:Y:S04]  /*4b90*/  ST.E.128 desc[UR4][R64.64], R12 ;  /* 0x0000000c40007985 */ /* 0x0101e8000c101d04 */
.L_x_469:
[----:B------:R-:W-:Y:S05]  /*4ba0*/  BSYNC B2 ;  /* 0x0000000000027941 */ /* 0x000fea0003800000 */
.L_x_468:
[----:B------:R-:W-:-:S13]  /*4bb0*/  ISETP.NE.AND P3, PT, R25, RZ, PT ;  /* 0x000000ff1900720c */ /* 0x000fda0003f65270 */
        /* <DEDUP_REMOVED lines=52> */
.L_x_473:
[----:B------:R-:W-:Y:S05]  /*4f00*/  BSYNC B2 ;  /* 0x0000000000027941 */ /* 0x000fea0003800000 */
.L_x_472:
[----:B---3--:R-:W-:Y:S01]  /*4f10*/  LEA R60, P3, R22, R11, 0x1 ;  /* 0x0000000b163c7211 */ /* 0x008fe200078608ff */
[----:B------:R-:W-:-:S03]  /*4f20*/  ULDC.64 UR4, c[0x0][0x208] ;  /* 0x0000820000047ab9 */ /* 0x000fc60000000a00 */
[----:B--2---:R-:W-:-:S05]  /*4f30*/  LEA.HI.X R61, R22, R80, R218, 0x1, P3 ;  /* 0x00000050163d7211 */ /* 0x004fca00018f0cda */
[----:B----4-:R0:W-:Y:S04]  /*4f40*/  ST.E.128 desc[UR4][R60.64], R12 ;  /* 0x0000000c3c007985 */ /* 0x0101e8000c101d04 */
.L_x_459:
[----:B------:R-:W-:Y:S05]  /*4f50*/  BSYNC B1 ;  /* 0x0000000000017941 */ /* 0x000fea0003800000 */
.L_x_458:
[----:B------:R-:W-:-:S03]  /*4f60*/  UMOV UR4, 0xffffffff ;  /* 0xffffffff00047882 */ /* 0x000fc60000000000 */
[----:B------:R-:W-:Y:S05]  /*4f70*/  BRA.DIV UR4, `(.L_x_474) ;  /* 0x00000266048c7947 */ /* 0x000fea000b800000 */
[----:B0-----:R0:W0:Y:S04]  /*4f80*/  SHFL.IDX PT, R60, R116, 0x1, 0x181f ;  /* 0x00381f00743c7f89 */ /* 0x00102800000e0000 */
[----:B---3--:R3:W0:Y:S02]  /*4f90*/  SHFL.IDX PT, R11, R117, 0x1, 0x181f ;  /* 0x00381f00750b7f89 */ /* 0x00862400000e0000 */
.L_x_818:
[----:B------:R-:W-:Y:S04]  /*4fa0*/  BSSY B1, `(.L_x_475) ;  /* 0x00000f0000017945 */ /* 0x000fe80003800000 */
[----:B------:R-:W-:Y:S05]  /*4fb0*/  @P4 BRA `(.L_x_476) ;  /* 0x0000000c00b84947 */ /* 0x000fea0003800000 */
        /* <DEDUP_REMOVED lines=10> */
[----:B------:R-:W-:Y:S02]  /*5060*/  SHF.R.U64 R57, R58, 0x10, R59 ;  /* 0x000000103a397819 */ /* 0x000fe4000000123b */
[----:B------:R-:W-:Y:S02]  /*5070*/  PRMT R56, R146, 0x5410, R56 ;  /* 0x0000541092387816 */ /* 0x000fe40000000038 */
[----:B------:R-:W-:Y:S02]  /*5080*/  PRMT R57, R147, 0x5410, R57 ;  /* 0x0000541093397816 */ /* 0x000fe40000000039 */
[----:B------:R-:W-:-:S02]  /*5090*/  LOP3.LUT R64, R13, 0xffff0000, RZ, 0xc0, !PT ;  /* 0xffff00000d407812 */ /* 0x000fc400078ec0ff */
[C---:B------:R-:W-:Y:S01]  /*50a0*/  LOP3.LUT R63, R57.reuse, 0xffff0000, RZ, 0xc0, !PT ;  /* 0xffff0000393f7812 */ /* 0x040fe200078ec0ff */
[----:B------:R-:W-:Y:S01]  /*50b0*/  IMAD.U32 R57, R57, 0x10000, RZ ;  /* 0x0001000039397824 */ /* 0x000fe200078e00ff */
[----:B------:R-:W-:Y:S02]  /*50c0*/  SHF.R.U32.HI R58, RZ, 0x10, R59 ;  /* 0x00000010ff3a7819 */ /* 0x000fe4000001163b */
[----:B------:R-:W-:Y:S01]  /*50d0*/  LOP3.LUT R13, R56, 0xffff0000, RZ, 0xc0, !PT ;  /* 0xffff0000380d7812 */ /* 0x000fe200078ec0ff */
[----:B------:R-:W-:Y:S01]  /*50e0*/  FMUL.FTZ R59, R64, R63 ;  /* 0x0000003f403b7220 */ /* 0x000fe20000410000 */
[----:B------:R-:W-:Y:S01]  /*50f0*/  PRMT R58, R147, 0x5432, R58 ;  /* 0x00005432933a7816 */ /* 0x000fe2000000003a */
[----:B------:R-:W-:Y:S01]  /*5100*/  IMAD.U32 R56, R56, 0x10000, RZ ;  /* 0x0001000038387824 */ /* 0x000fe200078e00ff */
[----:B------:R-:W-:Y:S01]  /*5110*/  PRMT R61, R146, 0x5432, R61 ;  /* 0x00005432923d7816 */ /* 0x000fe2000000003d */
[-C--:B------:R-:W-:Y:S01]  /*5120*/  FFMA.FTZ R59, R62, R13.reuse, -R59 ;  /* 0x0000000d3e3b7223 */ /* 0x080fe2000001083b */
[----:B------:R-:W-:-:S03]  /*5130*/  FMUL.FTZ R13, R64, R13 ;  /* 0x0000000d400d7220 */ /* 0x000fc60000410000 */
[C---:B------:R-:W-:Y:S02]  /*5140*/  IMAD.U32 R64, R61.reuse, 0x10000, RZ ;  /* 0x000100003d407824 */ /* 0x040fe400078e00ff */
[----:B------:R-:W-:Y:S01]  /*5150*/  FFMA.FTZ R13, R62, R63, R13 ;  /* 0x0000003f3e0d7223 */ /* 0x000fe2000001000d */
[----:B------:R-:W-:Y:S01]  /*5160*/  LOP3.LUT R63, R14, 0xffff0000, RZ, 0xc0, !PT ;  /* 0xffff00000e3f7812 */ /* 0x000fe200078ec0ff */
[C---:B------:R-:W-:Y:S01]  /*5170*/  IMAD.U32 R62, R58.reuse, 0x10000, RZ ;  /* 0x000100003a3e7824 */ /* 0x040fe200078e00ff */
[----:B------:R-:W-:Y:S01]  /*5180*/  LOP3.LUT R58, R58, 0xffff0000, RZ, 0xc0, !PT ;  /* 0xffff00003a3a7812 */ /* 0x000fe200078ec0ff */
[----:B------:R-:W-:Y:S01]  /*5190*/  IMAD.U32 R14, R14, 0x10000, RZ ;  /* 0x000100000e0e7824 */ /* 0x000fe200078e00ff */
[----:B------:R-:W-:Y:S01]  /*51a0*/  LOP3.LUT R61, R61, 0xffff0000, RZ, 0xc0, !PT ;  /* 0xffff00003d3d7812 */ /* 0x000fe200078ec0ff */
[C---:B------:R-:W-:Y:S01]  /*51b0*/  FMUL.FTZ R65, R63.reuse, R62 ;  /* 0x0000003e3f417220 */ /* 0x040fe20000410000 */
[----:B------:R-:W-:Y:S01]  /*51c0*/  FMUL.FTZ R63, R63, R64 ;  /* 0x000000403f3f7220 */ /* 0x000fe20000410000 */
[----:B------:R-:W-:-:S02]  /*51d0*/  F2FP.BF16.F32.PACK_AB R13, R13, R59 ;  /* 0x0000003b0d0d723e */ /* 0x000fc400000010ff */
        /* <DEDUP_REMOVED lines=20> */
.L_x_480:
[----:B------:R-:W-:Y:S05]  /*5320*/  BSYNC B3 ;  /* 0x0000000000037941 */ /* 0x000fea0003800000 */
.L_x_479:
[----:B0-----:R-:W-:Y:S01]  /*5330*/  LEA R56, P3, R16, R11, 0x1 ;  /* 0x0000000b10387211 */ /* 0x001fe200078608ff */
[----:B------:R-:W-:-:S03]  /*5340*/  ULDC.64 UR4, c[0x0][0x208] ;  /* 0x0000820000047ab9 */ /* 0x000fc60000000a00 */
[----:B------:R-:W-:-:S05]  /*5350*/  LEA.HI.X R57, R16, R60, R17, 0x1, P3 ;  /* 0x0000003c10397211 */ /* 0x000fca00018f0c11 */
[----:B------:R0:W-:Y:S04]  /*5360*/  ST.E.128 desc[UR4][R56.64], R12 ;  /* 0x0000000c38007985 */ /* 0x0001e8000c101d04 */
.L_x_478:
[----:B------:R-:W-:Y:S05]  /*5370*/  BSYNC B2 ;  /* 0x0000000000027941 */ /* 0x000fea0003800000 */
.L_x_477:
        /* <DEDUP_REMOVED lines=17> */
[C---:B------:R-:W-:Y:S01]  /*5490*/  LOP3.LUT R13, R52.reuse, 0xffff0000, RZ, 0xc0, !PT ;  /* 0xffff0000340d7812 */ /* 0x040fe200078ec0ff */
[----:B------:R-:W-:Y:S01]  /*54a0*/  FMUL.FTZ R55, R59, R58 ;  /* 0x0000003a3b377220 */ /* 0x000fe20000410000 */
[----:B------:R-:W-:Y:S01]  /*54b0*/  PRMT R54, R145, 0x5432, R54 ;  /* 0x0000543291367816 */ /* 0x000fe20000000036 */
[----:B------:R-:W-:Y:S01]  /*54c0*/  IMAD.U32 R52, R52, 0x10000, RZ ;  /* 0x0001000034347824 */ /* 0x000fe200078e00ff */
[----:B------:R-:W-:Y:S01]  /*54d0*/  PRMT R56, R144, 0x5432, R56 ;  /* 0x0000543290387816 */ /* 0x000fe20000000038 */
[-C--:B------:R-:W-:Y:S01]  /*54e0*/  FFMA.FTZ R55, R57, R13.reuse, -R55 ;  /* 0x0000000d39377223 */ /* 0x080fe20000010837 */
[----:B------:R-:W-:-:S03]  /*54f0*/  FMUL.FTZ R13, R59, R13 ;  /* 0x0000000d3b0d7220 */ /* 0x000fc60000410000 */
[----:B------:R-:W-:Y:S02]  /*5500*/  IMAD.U32 R59, R56, 0x10000, RZ ;  /* 0x00010000383b7824 */ /* 0x000fe400078e00ff */
[----:B------:R-:W-:Y:S01]  /*5510*/  FFMA.FTZ R13, R57, R58, R13 ;  /* 0x0000003a390d7223 */ /* 0x000fe2000001000d */
[C---:B------:R-:W-:Y:S01]  /*5520*/  LOP3.LUT R58, R14.reuse, 0xffff0000, RZ, 0xc0, !PT ;  /* 0xffff00000e3a7812 */ /* 0x040fe200078ec0ff */
[----:B------:R-:W-:Y:S01]  /*5530*/  IMAD.U32 R14, R14, 0x10000, RZ ;  /* 0x000100000e0e7824 */ /* 0x000fe200078e00ff */
[C---:B------:R-:W-:Y:S02]  /*5540*/  SHF.L.U32 R57, R54.reuse, 0x10, RZ ;  /* 0x0000001036397819 */ /* 0x040fe400000006ff */
[----:B------:R-:W-:Y:S02]  /*5550*/  LOP3.LUT R54, R54, 0xffff0000, RZ, 0xc0, !PT ;  /* 0xffff000036367812 */ /* 0x000fe400078ec0ff */
        /* <DEDUP_REMOVED lines=24> */
.L_x_484:
[----:B------:R-:W-:Y:S05]  /*56e0*/  BSYNC B3 ;  /* 0x0000000000037941 */ /* 0x000fea0003800000 */
.L_x_483:
[----:B------:R-:W-:Y:S01]  /*56f0*/  LEA R52, P3, R212, R11, 0x1 ;  /* 0x0000000bd4347211 */ /* 0x000fe200078608ff */
[----:B------:R-:W-:-:S03]  /*5700*/  ULDC.64 UR4, c[0x0][0x208] ;  /* 0x0000820000047ab9 */ /* 0x000fc60000000a00 */
[----:B------:R-:W-:-:S05]  /*5710*/  LEA.HI.X R53, R212, R60, R215, 0x1, P3 ;  /* 0x0000003cd4357211 */ /* 0x000fca00018f0cd7 */
[----:B----4-:R0:W-:Y:S04]  /*5720*/  ST.E.128 desc[UR4][R52.64], R12 ;  /* 0x0000000c34007985 */ /* 0x0101e8000c101d04 */
.L_x_482:
[----:B------:R-:W-:Y:S05]  /*5730*/  BSYNC B2 ;  /* 0x0000000000027941 */ /* 0x000fea0003800000 */
.L_x_481:
[----:B------:R-:W-:Y:S01]  /*5740*/  ISETP.NE.AND P3, PT, R21, RZ, PT ;  /* 0x000000ff1500720c */ /* 0x000fe20003f65270 */
[----:B------:R-:W-:-:S12]  /*5750*/  BSSY B2, `(.L_x_485) ;  /* 0x000003a000027945 */ /* 0x000fd80003800000 */
[----:B------:R-:W-:Y:S05]  /*5760*/  @!P3 BRA `(.L_x_486) ;  /* 0x0000000000e0b947 */ /* 0x000fea0003800000 */
[----:B0---4-:R0:W4:Y:S01]  /*5770*/  LDS.128 R12, [R78+0x2a400] ;  /* 0x02a400004e0c7984 */ /* 0x0111220000000c00 */
[----:B------:R-:W-:Y:S01]  /*5780*/  ISETP.GE.AND P3, PT, R220, R110, PT ;  /* 0x0000006edc00720c */ /* 0x000fe20003f66270 */
[----:B------:R-:W-:-:S12]  /*5790*/  BSSY B3, `(.L_x_487) ;  /* 0x0000031000037945 */ /* 0x000fd80003800000 */
[----:B0-----:R-:W-:Y:S05]  /*57a0*/  @P3 BRA `(.L_x_488) ;  /* 0x0000000000bc3947 */ /* 0x001fea0003800000 */
[----:B------:R-:W-:Y:S02]  /*57b0*/  SHF.R.U64 R52, R50, 0x10, R51 ;  /* 0x0000001032347819 */ /* 0x000fe40000001233 */
[----:B------:R-:W-:Y:S02]  /*57c0*/  SHF.R.U64 R48, R48, 0x10, R49 ;  /* 0x0000001030307819 */ /* 0x000fe40000001231 */
[----:B------:R-:W-:Y:S02]  /*57d0*/  SHF.R.U32.HI R50, RZ, 0x10, R51 ;  /* 0x00000010ff327819 */ /* 0x000fe40000011633 */
[----:B------:R-:W-:Y:S02]  /*57e0*/  PRMT R51, R143, 0x5410, R52 ;  /* 0x000054108f337816 */ /* 0x000fe40000000034 */
[----:B------:R-:W-:Y:S02]  /*57f0*/  PRMT R48, R142, 0x5410, R48 ;  /* 0x000054108e307816 */ /* 0x000fe40000000030 */
[C---:B----4-:R-:W-:Y:S01]  /*5800*/  LOP3.LUT R55, R13.reuse, 0xffff0000, RZ, 0xc0, !PT ;  /* 0xffff00000d377812 */ /* 0x050fe200078ec0ff */
[----:B------:R-:W-:Y:S01]  /*5810*/  IMAD.U32 R13, R13, 0x10000, RZ ;  /* 0x000100000d0d7824 */ /* 0x000fe200078e00ff */
[C---:B------:R-:W-:Y:S01]  /*5820*/  LOP3.LUT R52, R51.reuse, 0xffff0000, RZ, 0xc0, !PT ;  /* 0xffff000033347812 */ /* 0x040fe200078ec0ff */
[----:B------:R-:W-:Y:S01]  /*5830*/  IMAD.U32 R51, R51, 0x10000, RZ ;  /* 0x0001000033337824 */ /* 0x000fe200078e00ff */
[C---:B------:R-:W-:Y:S01]  /*5840*/  LOP3.LUT R53, R48.reuse, 0xffff0000, RZ, 0xc0, !PT ;  /* 0xffff000030357812 */ /* 0x040fe200078ec0ff */
[----:B------:R-:W-:Y:S01]  /*5850*/  IMAD.U32 R48, R48, 0x10000, RZ ;  /* 0x0001000030307824 */ /* 0x000fe200078e00ff */
[----:B------:R-:W-:Y:S01]  /*5860*/  SHF.R.U32.HI R49, RZ, 0x10, R49 ;  /* 0x00000010ff317819 */ /* 0x000fe20000011631 */
[-C--:B------:R-:W-:Y:S01]  /*5870*/  FMUL.FTZ R54, R55, R52.reuse ;  /* 0x0000003437367220 */ /* 0x080fe20000410000 */
[----:B------:R-:W-:Y:S01]  /*5880*/  PRMT R50, R143, 0x5432, R50 ;  /* 0x000054328f327816 */ /* 0x000fe20000000032 */
[-C--:B------:R-:W-:Y:S01]  /*5890*/  FMUL.FTZ R55, R55, R53.reuse ;  /* 0x0000003537377220 */ /* 0x080fe20000410000 */
[----:B------:R-:W-:Y:S01]  /*58a0*/  PRMT R49, R142, 0x5432, R49 ;  /* 0x000054328e317816 */ /* 0x000fe20000000031 */
[C---:B------:R-:W-:Y:S01]  /*58b0*/  FFMA.FTZ R54, R13.reuse, R53, -R54 ;  /* 0x000000350d367223 */ /* 0x040fe20000010836 */
[----:B------:R-:W-:Y:S01]  /*58c0*/  LOP3.LUT R56, R14, 0xffff0000, RZ, 0xc0, !PT ;  /* 0xffff00000e387812 */ /* 0x000fe200078ec0ff */
[----:B------:R-:W-:Y:S01]  /*58d0*/  FFMA.FTZ R55, R13, R52, R55 ;  /* 0x000000340d377223 */ /* 0x000fe20000010037 */
[C---:B------:R-:W-:Y:S01]  /*58e0*/  IMAD.U32 R52, R50.reuse, 0x10000, RZ ;  /* 0x0001000032347824 */ /* 0x040fe200078e00ff */
[----:B------:R-:W-:Y:S01]  /*58f0*/  LOP3.LUT R50, R50, 0xffff0000, RZ, 0xc0, !PT ;  /* 0xffff000032327812 */ /* 0x000fe200078ec0ff */
[C---:B------:R-:W-:Y:S01]  /*5900*/  IMAD.U32 R53, R49.reuse, 0x10000, RZ ;  /* 0x0001000031357824 */ /* 0x040fe200078e00ff */
[----:B------:R-:W-:Y:S01]  /*5910*/  LOP3.LUT R49, R49, 0xffff0000, RZ, 0xc0, !PT ;  /* 0xffff000031317812 */ /* 0x000fe200078ec0ff */
[----:B------:R-:W-:-:S02]  /*5920*/  IMAD.U32 R13, R14, 0x10000, RZ ;  /* 0x000100000e0d7824 */ /* 0x000fc400078e00ff */
[C---:B------:R-:W-:Y:S01]  /*5930*/  FMUL.FTZ R14, R56.reuse, R52 ;  /* 0x00000034380e7220 */ /* 0x040fe20000410000 */
[-C--:B------:R-:W-:Y:S01]  /*5940*/  FMUL.FTZ R56, R56, R53.reuse ;  /* 0x0000003538387220 */ /* 0x080fe20000410000 */
[----:B------:R-:W-:Y:S02]  /*5950*/  F2FP.BF16.F32.PACK_AB R54, R55, R54 ;  /* 0x000000363736723e */ /* 0x000fe400000010ff */
        /* <DEDUP_REMOVED lines=20> */
.L_x_488:
[----:B------:R-:W-:Y:S05]  /*5aa0*/  BSYNC B3 ;  /* 0x0000000000037941 */ /* 0x000fea0003800000 */
.L_x_487:
[----:B------:R-:W-:Y:S01]  /*5ab0*/  LEA R48, P3, R19, R11, 0x1 ;  /* 0x0000000b13307211 */ /* 0x000fe200078608ff */
[----:B------:R-:W-:-:S03]  /*5ac0*/  ULDC.64 UR4, c[0x0][0x208] ;  /* 0x0000820000047ab9 */ /* 0x000fc60000000a00 */
[----:B------:R-:W-:-:S05]  /*5ad0*/  LEA.HI.X R49, R19, R60, R219, 0x1, P3 ;  /* 0x0000003c13317211 */ /* 0x000fca00018f0cdb */
[----:B----4-:R0:W-:Y:S04]  /*5ae0*/  ST.E.128 desc[UR4][R48.64], R12 ;  /* 0x0000000c30007985 */ /* 0x0101e8000c101d04 */
.L_x_486:
[----:B------:R-:W-:Y:S05]  /*5af0*/  BSYNC B2 ;  /* 0x0000000000027941 */ /* 0x000fea0003800000 */
.L_x_485:
[----:B------:R-:W-:-:S13]  /*5b00*/  ISETP.NE.AND P3, PT, R25, RZ, PT ;  /* 0x000000ff1900720c */ /* 0x000fda0003f65270 */
[----:B------:R-:W-:Y:S05]  /*5b10*/  @!P3 BRA `(.L_x_476) ;  /* 0x0000000000e0b947 */ /* 0x000fea0003800000 */
[----:B0---4-:R0:W4:Y:S01]  /*5b20*/  LDS.128 R12, [R78+0x2cc00] ;  /* 0x02cc00004e0c7984 */ /* 0x0111220000000c00 */
[C---:B------:R-:W-:Y:S01]  /*5b30*/  LEA R48, P3, R22.reuse, R11, 0x1 ;  /* 0x0000000b16307211 */ /* 0x040fe200078608ff */
[----:B------:R-:W-:Y:S03]  /*5b40*/  BSSY B2, `(.L_x_489) ;  /* 0x0000033000027945 */ /* 0x000fe60003800000 */
[----:B------:R-:W-:Y:S02]  /*5b50*/  LEA.HI.X R49, R22, R60, R218, 0x1, P3 ;  /* 0x0000003c16317211 */ /* 0x000fe400018f0cda */
[----:B------:R-:W-:-:S13]  /*5b60*/  ISETP.GE.AND P3, PT, R222, R110, PT ;  /* 0x0000006ede00720c */ /* 0x000fda0003f66270 */
[----:B0-----:R-:W-:Y:S05]  /*5b70*/  @P3 BRA `(.L_x_490) ;  /* 0x0000000000bc3947 */ /* 0x001fea0003800000 */
[--C-:B------:R-:W-:Y:S02]  /*5b80*/  SHF.R.U64 R11, R44, 0x10, R45.reuse ;  /* 0x000000102c0b7819 */ /* 0x100fe4000000122d */
[----:B------:R-:W-:Y:S02]  /*5b90*/  SHF.R.U32.HI R44, RZ, 0x10, R45 ;  /* 0x00000010ff2c7819 */ /* 0x000fe4000001162d */
[----:B------:R-:W-:Y:S02]  /*5ba0*/  SHF.R.U64 R45, R46, 0x10, R47 ;  /* 0x000000102e2d7819 */ /* 0x000fe4000000122f */
[----:B------:R-:W-:Y:S02]  /*5bb0*/  PRMT R11, R138, 0x5410, R11 ;  /* 0x000054108a0b7816 */ /* 0x000fe4000000000b */
[----:B------:R-:W-:Y:S02]  /*5bc0*/  PRMT R45, R139, 0x5410, R45 ;  /* 0x000054108b2d7816 */ /* 0x000fe4000000002d */
[----:B------:R-:W-:-:S02]  /*5bd0*/  SHF.R.U32.HI R46, RZ, 0x10, R47 ;  /* 0x00000010ff2e7819 */ /* 0x000fc4000001162f */
[C---:B----4-:R-:W-:Y:S01]  /*5be0*/  LOP3.LUT R52, R13.reuse, 0xffff0000, RZ, 0xc0, !PT ;  /* 0xffff00000d347812 */ /* 0x050fe200078ec0ff */
[----:B------:R-:W-:Y:S01]  /*5bf0*/  IMAD.U32 R13, R13, 0x10000, RZ ;  /* 0x000100000d0d7824 */ /* 0x000fe200078e00ff */
[C---:B------:R-:W-:Y:S01]  /*5c00*/  LOP3.LUT R47, R45.reuse, 0xffff0000, RZ, 0xc0, !PT ;  /* 0xffff00002d2f7812 */ /* 0x040fe200078ec0ff */
[----:B------:R-:W-:Y:S01]  /*5c10*/  IMAD.U32 R45, R45, 0x10000, RZ ;  /* 0x000100002d2d7824 */ /* 0x000fe200078e00ff */
[C---:B------:R-:W-:Y:S01]  /*5c20*/  LOP3.LUT R50, R11.reuse, 0xffff0000, RZ, 0xc0, !PT ;  /* 0xffff00000b327812 */ /* 0x040fe200078ec0ff */
[----:B------:R-:W-:Y:S01]  /*5c30*/  IMAD.U32 R11, R11, 0x10000, RZ ;  /* 0x000100000b0b7824 */ /* 0x000fe200078e00ff */
[----:B------:R-:W-:Y:S01]  /*5c40*/  PRMT R46, R139, 0x5432, R46 ;  /* 0x000054328b2e7816 */ /* 0x000fe2000000002e */
[----:B------:R-:W-:Y:S01]  /*5c50*/  FMUL.FTZ R51, R52, R47 ;  /* 0x0000002f34337220 */ /* 0x000fe20000410000 */
[----:B------:R-:W-:Y:S01]  /*5c60*/  PRMT R44, R138, 0x5432, R44 ;  /* 0x000054328a2c7816 */ /* 0x000fe2000000002c */
[-C--:B------:R-:W-:Y:S01]  /*5c70*/  FMUL.FTZ R52, R52, R50.reuse ;  /* 0x0000003234347220 */ /* 0x080fe20000410000 */
[----:B------:R-:W-:Y:S01]  /*5c80*/  LOP3.LUT R53, R14, 0xffff0000, RZ, 0xc0, !PT ;  /* 0xffff00000e357812 */ /* 0x000fe200078ec0ff */
[----:B------:R-:W-:-:S02]  /*5c90*/  FFMA.FTZ R51, R13, R50, -R51 ;  /* 0x000000320d337223 */ /* 0x000fc40000010833 */
[----:B------:R-:W-:Y:S01]  /*5ca0*/  FFMA.FTZ R52, R13, R47, R52 ;  /* 0x0000002f0d347223 */ /* 0x000fe20000010034 */
[C---:B------:R-:W-:Y:S01]  /*5cb0*/  IMAD.U32 R47, R46.reuse, 0x10000, RZ ;  /* 0x000100002e2f7824 */ /* 0x040fe200078e00ff */
[----:B------:R-:W-:Y:S01]  /*5cc0*/  LOP3.LUT R46, R46, 0xffff0000, RZ, 0xc0, !PT ;  /* 0xffff00002e2e7812 */ /* 0x000fe200078ec0ff */
[C---:B------:R-:W-:Y:S01]  /*5cd0*/  IMAD.U32 R50, R44.reuse, 0x10000, RZ ;  /* 0x000100002c327824 */ /* 0x040fe200078e00ff */
[----:B------:R-:W-:Y:S01]  /*5ce0*/  LOP3.LUT R44, R44, 0xffff0000, RZ, 0xc0, !PT ;  /* 0xffff00002c2c7812 */ /* 0x000fe200078ec0ff */
[----:B------:R-:W-:Y:S02]  /*5cf0*/  IMAD.U32 R13, R14, 0x10000, RZ ;  /* 0x000100000e0d7824 */ /* 0x000fe400078e00ff */
[C---:B------:R-:W-:Y:S01]  /*5d00*/  FMUL.FTZ R14, R53.reuse, R47 ;  /* 0x0000002f350e7220 */ /* 0x040fe20000410000 */
[-C--:B------:R-:W-:Y:S01]  /*5d10*/  FMUL.FTZ R53, R53, R50.reuse ;  /* 0x0000003235357220 */ /* 0x080fe20000410000 */
[----:B------:R-:W-:Y:S02]  /*5d20*/  F2FP.BF16.F32.PACK_AB R51, R52, R51 ;  /* 0x000000333433723e */ /* 0x000fe400000010ff */
[C---:B------:R-:W-:Y:S01]  /*5d30*/  FFMA.FTZ R14, R13.reuse, R50, -R14 ;  /* 0x000000320d0e7223 */ /* 0x040fe2000001080e */
[----:B------:R-:W-:Y:S01]  /*5d40*/  FFMA.FTZ R53, R13, R47, R53 ;  /* 0x0000002f0d357223 */ /* 0x000fe20000010035 */
[----:B------:R-:W-:-:S02]  /*5d50*/  LOP3.LUT R13, R15, 0xffff0000, RZ, 0xc0, !PT ;  /* 0xffff00000f0d7812 */ /* 0x000fc400078ec0ff */
[----:B------:R-:W-:Y:S02]  /*5d60*/  SHF.L.U32 R15, R15, 0x10, RZ ;  /* 0x000000100f0f7819 */ /* 0x000fe400000006ff */
        /* <DEDUP_REMOVED lines=16> */
.L_x_490:
[----:B------:R-:W-:Y:S05]  /*5e70*/  BSYNC B2 ;  /* 0x0000000000027941 */ /* 0x000fea0003800000 */
.L_x_489:
[----:B------:R-:W-:Y:S02]  /*5e80*/  ULDC.64 UR4, c[0x0][0x208] ;  /* 0x0000820000047ab9 */ /* 0x000fe40000000a00 */
[----:B----4-:R0:W-:Y:S03]  /*5e90*/  ST.E.128 desc[UR4][R48.64], R12 ;  /* 0x0000000c30007985 */ /* 0x0101e6000c101d04 */
.L_x_476:
[----:B------:R-:W-:Y:S05]  /*5ea0*/  BSYNC B1 ;  /* 0x0000000000017941 */ /* 0x000fea0003800000 */
.L_x_475:
[----:B------:R-:W-:-:S03]  /*5eb0*/  UMOV UR4, 0xffffffff ;  /* 0xffffffff00047882 */ /* 0x000fc60000000000 */
[----:B------:R-:W-:Y:S05]  /*5ec0*/  BRA.DIV UR4, `(.L_x_491) ;  /* 0x0000025a04047947 */ /* 0x000fea000b800000 */
[----:B01----:R-:W0:Y:S04]  /*5ed0*/  SHFL.IDX PT, R116, R116, 0x2, 0x181f ;  /* 0x00581f0074747f89 */ /* 0x003e2800000e0000 */
[----:B---3--:R-:W1:Y:S02]  /*5ee0*/  SHFL.IDX PT, R117, R117, 0x2, 0x181f ;  /* 0x00581f0075757f89 */ /* 0x008e6400000e0000 */
.L_x_822:
[----:B------:R-:W-:Y:S05]  /*5ef0*/  @P5 BRA `(.L_x_492) ;  /* 0x0000005400605947 */ /* 0x000fea0003800000 */
[----:B------:R-:W-:Y:S01]  /*5f00*/  ISETP.NE.AND P3, PT, R0, RZ, PT ;  /* 0x000000ff0000720c */ /* 0x000fe20003f65270 */
[----:B------:R-:W-:-:S12]  /*5f10*/  BSSY B1, `(.L_x_493) ;  /* 0x0000039000017945 */ /* 0x000fd80003800000 */
[----:B------:R-:W-:Y:S05]  /*5f20*/  @!P3 BRA `(.L_x_494) ;  /* 0x0000000000dcb947 */ /* 0x000fea0003800000 */
[----:B----4-:R3:W4:Y:S01]  /*5f30*/  LDS.128 R12, [R78+0x26400] ;  /* 0x026400004e0c7984 */ /* 0x0107220000000c00 */
[----:B------:R-:W-:Y:S01]  /*5f40*/  ISETP.GE.AND P4, PT, R216, R110, PT ;  /* 0x0000006ed800720c */ /* 0x000fe20003f86270 */
[----:B------:R-:W-:Y:S01]  /*5f50*/  BSSY B2, `(.L_x_495) ;  /* 0x0000032000027945 */ /* 0x000fe20003800000 */
[----:B-1----:R-:W-:-:S04]  /*5f60*/  LEA R44, P3, R16, R117, 0x1 ;  /* 0x00000075102c7211 */ /* 0x002fc800078608ff */
[----:B0-----:R-:W-:-:S07]  /*5f70*/  LEA.HI.X R45, R16, R116, R17, 0x1, P3 ;  /* 0x00000074102d7211 */ /* 0x001fce00018f0c11 */
[----:B---3--:R-:W-:Y:S05]  /*5f80*/  @P4 BRA `(.L_x_496) ;  /* 0x0000000000b84947 */ /* 0x008fea0003800000 */
[----:B------:R-:W-:Y:S01]  /*5f90*/  SHF.R.U64 R42, R42, 0x10, R43 ;  /* 0x000000102a2a7819 */ /* 0x000fe2000000122b */
[----:B----4-:R-:W-:Y:S01]  /*5fa0*/  IMAD.U32 R51, R12, 0x10000, RZ ;  /* 0x000100000c337824 */ /* 0x010fe200078e00ff */
[----:B------:R-:W-:Y:S02]  /*5fb0*/  SHF.R.U64 R40, R40, 0x10, R41 ;  /* 0x0000001028287819 */ /* 0x000fe40000001229 */
[----:B------:R-:W-:Y:S02]  /*5fc0*/  PRMT R42, R141, 0x5410, R42 ;  /* 0x000054108d2a7816 */ /* 0x000fe4000000002a */
[----:B------:R-:W-:Y:S02]  /*5fd0*/  PRMT R40, R140, 0x5410, R40 ;  /* 0x000054108c287816 */ /* 0x000fe40000000028 */
[C---:B------:R-:W-:Y:S02]  /*5fe0*/  LOP3.LUT R11, R13.reuse, 0xffff0000, RZ, 0xc0, !PT ;  /* 0xffff00000d0b7812 */ /* 0x040fe400078ec0ff */
[C---:B------:R-:W-:Y:S01]  /*5ff0*/  LOP3.LUT R46, R42.reuse, 0xffff0000, RZ, 0xc0, !PT ;  /* 0xffff00002a2e7812 */ /* 0x040fe200078ec0ff */
[----:B------:R-:W-:Y:S01]  /*6000*/  IMAD.U32 R42, R42, 0x10000, RZ ;  /* 0x000100002a2a7824 */ /* 0x000fe200078e00ff */
[C---:B------:R-:W-:Y:S01]  /*6010*/  LOP3.LUT R47, R40.reuse, 0xffff0000, RZ, 0xc0, !PT ;  /* 0xffff0000282f7812 */ /* 0x040fe200078ec0ff */
[----:B------:R-:W-:Y:S01]  /*6020*/  IMAD.U32 R40, R40, 0x10000, RZ ;  /* 0x0001000028287824 */ /* 0x000fe200078e00ff */
[----:B------:R-:W-:Y:S01]  /*6030*/  SHF.R.U32.HI R48, RZ, 0x10, R43 ;  /* 0x00000010ff307819 */ /* 0x000fe2000001162b */
[----:B------:R-:W-:Y:S01]  /*6040*/  IMAD.U32 R43, R13, 0x10000, RZ ;  /* 0x000100000d2b7824 */ /* 0x000fe200078e00ff */
[----:B------:R-:W-:Y:S01]  /*6050*/  SHF.R.U32.HI R41, RZ, 0x10, R41 ;  /* 0x00000010ff297819 */ /* 0x000fe20000011629 */
[C---:B------:R-:W-:Y:S01]  /*6060*/  FMUL.FTZ R13, R11.reuse, R46 ;  /* 0x0000002e0b0d7220 */ /* 0x040fe20000410000 */
[----:B------:R-:W-:Y:S01]  /*6070*/  FMUL.FTZ R11, R11, R47 ;  /* 0x0000002f0b0b7220 */ /* 0x000fe20000410000 */
[----:B------:R-:W-:-:S02]  /*6080*/  PRMT R48, R141, 0x5432, R48 ;  /* 0x000054328d307816 */ /* 0x000fc40000000030 */
[----:B------:R-:W-:Y:S01]  /*6090*/  PRMT R41, R140, 0x5432, R41 ;  /* 0x000054328c297816 */ /* 0x000fe20000000029 */
[C---:B------:R-:W-:Y:S01]  /*60a0*/  FFMA.FTZ R13, R43.reuse, R47, -R13 ;  /* 0x0000002f2b0d7223 */ /* 0x040fe2000001080d */
[----:B------:R-:W-:Y:S01]  /*60b0*/  FFMA.FTZ R43, R43, R46, R11 ;  /* 0x0000002e2b2b7223 */ /* 0x000fe2000001000b */
[----:B------:R-:W-:Y:S01]  /*60c0*/  LOP3.LUT R11, R14, 0xffff0000, RZ, 0xc0, !PT ;  /* 0xffff00000e0b7812 */ /* 0x000fe200078ec0ff */
[C---:B------:R-:W-:Y:S01]  /*60d0*/  IMAD.U32 R47, R48.reuse, 0x10000, RZ ;  /* 0x00010000302f7824 */ /* 0x040fe200078e00ff */
[----:B------:R-:W-:Y:S01]  /*60e0*/  LOP3.LUT R48, R48, 0xffff0000, RZ, 0xc0, !PT ;  /* 0xffff000030307812 */ /* 0x000fe200078ec0ff */
[C---:B------:R-:W-:Y:S01]  /*60f0*/  IMAD.U32 R49, R41.reuse, 0x10000, RZ ;  /* 0x0001000029317824 */ /* 0x040fe200078e00ff */
[----:B------:R-:W-:Y:S01]  /*6100*/  LOP3.LUT R41, R41, 0xffff0000, RZ, 0xc0, !PT ;  /* 0xffff000029297812 */ /* 0x000fe200078ec0ff */
[----:B------:R-:W-:Y:S02]  /*6110*/  IMAD.U32 R46, R14, 0x10000, RZ ;  /* 0x000100000e2e7824 */ /* 0x000fe400078e00ff */
[----:B------:R-:W-:Y:S01]  /*6120*/  FMUL.FTZ R50, R11, R47 ;  /* 0x0000002f0b327220 */ /* 0x000fe20000410000 */
[----:B------:R-:W-:Y:S01]  /*6130*/  LOP3.LUT R14, R15, 0xffff0000, RZ, 0xc0, !PT ;  /* 0xffff00000f0e7812 */ /* 0x000fe200078ec0ff */
[-C--:B------:R-:W-:Y:S01]  /*6140*/  FMUL.FTZ R11, R11, R49.reuse ;  /* 0x000000310b0b7220 */ /* 0x080fe20000410000 */
[----:B------:R-:W-:Y:S01]  /*6150*/  LOP3.LUT R12, R12, 0xffff0000, RZ, 0xc0, !PT ;  /* 0xffff00000c0c7812 */ /* 0x000fe200078ec0ff */
[----:B------:R-:W-:Y:S01]  /*6160*/  FFMA.FTZ R50, R46, R49, -R50 ;  /* 0x000000312e327223 */ /* 0x000fe20000010832 */
[----:B------:R-:W-:-:S02]  /*6170*/  IMAD.U32 R15, R15, 0x10000, RZ ;  /* 0x000100000f0f7824 */ /* 0x000fc400078e00ff */
[----:B------:R-:W-:Y:S01]  /*6180*/  FFMA.FTZ R11, R46, R47, R11 ;  /* 0x0000002f2e0b7223 */ /* 0x000fe2000001000b */
[C---:B------:R-:W-:Y:S01]  /*6190*/  FMUL.FTZ R46, R14.reuse, R48 ;  /* 0x000000300e2e7220 */ /* 0x040fe20000410000 */
[-C--:B------:R-:W-:Y:S01]  /*61a0*/  FMUL.FTZ R47, R14, R41.reuse ;  /* 0x000000290e2f7220 */ /* 0x080fe20000410000 */
[C---:B------:R-:W-:Y:S01]  /*61b0*/  FMUL.FTZ R14, R12.reuse, R42 ;  /* 0x0000002a0c0e7220 */ /* 0x040fe20000410000 */
[----:B------:R-:W-:Y:S01]  /*61c0*/  FMUL.FTZ R12, R12, R40 ;  /* 0x000000280c0c7220 */ /* 0x000fe20000410000 */
[C---:B------:R-:W-:Y:S01]  /*61d0*/  FFMA.FTZ R46, R15.reuse, R41, -R46 ;  /* 0x000000290f2e7223 */ /* 0x040fe2000001082e */
[----:B------:R-:W-:Y:S01]  /*61e0*/  FFMA.FTZ R47, R15, R48, R47 ;  /* 0x000000300f2f7223 */ /* 0x000fe2000001002f */
[C---:B------:R-:W-:Y:S01]  /*61f0*/  FFMA.FTZ R14, R51.reuse, R40, -R14 ;  /* 0x00000028330e7223 */ /* 0x040fe2000001080e */
[----:B------:R-:W-:Y:S01]  /*6200*/  FFMA.FTZ R12, R51, R42, R12 ;  /* 0x0000002a330c7223 */ /* 0x000fe2000001000c */
[----:B------:R-:W-:Y:S02]  /*6210*/  F2FP.BF16.F32.PACK_AB R11, R11, R50 ;  /* 0x000000320b0b723e */ /* 0x000fe400000010ff */
[----:B------:R-:W-:-:S02]  /*6220*/  F2FP.BF16.F32.PACK_AB R46, R47, R46 ;  /* 0x0000002e2f2e723e */ /* 0x000fc400000010ff */
[----:B------:R-:W-:Y:S01]  /*6230*/  F2FP.BF16.F32.PACK_AB R12, R12, R14 ;  /* 0x0000000e0c0c723e */ /* 0x000fe200000010ff */
[----:B------:R-:W-:Y:S01]  /*6240*/  IMAD.MOV.U32 R14, RZ, RZ, R11 ;  /* 0x000000ffff0e7224 */ /* 0x000fe200078e000b */
[----:B------:R-:W-:Y:S01]  /*6250*/  F2FP.BF16.F32.PACK_AB R13, R43, R13 ;  /* 0x0000000d2b0d723e */ /* 0x000fe200000010ff */
[----:B------:R-:W-:-:S07]  /*6260*/  IMAD.MOV.U32 R15, RZ, RZ, R46 ;  /* 0x000000ffff0f7224 */ /* 0x000fce00078e002e */
.L_x_496:
[----:B------:R-:W-:Y:S05]  /*6270*/  BSYNC B2 ;  /* 0x0000000000027941 */ /* 0x000fea0003800000 */
.L_x_495:
[----:B------:R-:W-:Y:S02]  /*6280*/  ULDC.64 UR4, c[0x0][0x208] ;  /* 0x0000820000047ab9 */ /* 0x000fe40000000a00 */
[----:B----4-:R3:W-:Y:S03]  /*6290*/  ST.E.128 desc[UR4][R44.64], R12 ;  /* 0x0000000c2c007985 */ /* 0x0107e6000c101d04 */
.L_x_494:
[----:B------:R-:W-:Y:S05]  /*62a0*/  BSYNC B1 ;  /* 0x0000000000017941 */ /* 0x000fea0003800000 */
.L_x_493:
[----:B------:R-:W-:Y:S01]  /*62b0*/  ISETP.NE.AND P3, PT, R20, RZ, PT ;  /* 0x000000ff1400720c */ /* 0x000fe20003f65270 */
[----:B------:R-:W-:-:S12]  /*62c0*/  BSSY B1, `(.L_x_497) ;  /* 0x0000038000017945 */ /* 0x000fd80003800000 */
[----:B------:R-:W-:Y:S05]  /*62d0*/  @!P3 BRA `(.L_x_498) ;  /* 0x0000000000d8b947 */ /* 0x000fea0003800000 */
[----:B---34-:R3:W4:Y:S01]  /*62e0*/  LDS.128 R12, [R78+0x28c00] ;  /* 0x028c00004e0c7984 */ /* 0x0187220000000c00 */
[----:B------:R-:W-:Y:S01]  /*62f0*/  ISETP.GE.AND P4, PT, R221, R110, PT ;  /* 0x0000006edd00720c */ /* 0x000fe20003f86270 */
[----:B------:R-:W-:Y:S01]  /*6300*/  BSSY B2, `(.L_x_499) ;  /* 0x0000031000027945 */ /* 0x000fe20003800000 */
[----:B-1----:R-:W-:-:S04]  /*6310*/  LEA R40, P3, R212, R117, 0x1 ;  /* 0x00000075d4287211 */ /* 0x002fc800078608ff */
[----:B0-----:R-:W-:-:S07]  /*6320*/  LEA.HI.X R41, R212, R116, R215, 0x1, P3 ;  /* 0x00000074d4297211 */ /* 0x001fce00018f0cd7 */
[----:B---3--:R-:W-:Y:S05]  /*6330*/  @P4 BRA `(.L_x_500) ;  /* 0x0000000000b44947 */ /* 0x008fea0003800000 */
[----:B------:R-:W-:Y:S01]  /*6340*/  SHF.R.U64 R11, R36, 0x10, R37 ;  /* 0x00000010240b7819 */ /* 0x000fe20000001225 */
[----:B----4-:R-:W-:Y:S01]  /*6350*/  IMAD.U32 R44, R12, 0x10000, RZ ;  /* 0x000100000c2c7824 */ /* 0x010fe200078e00ff */
[--C-:B------:R-:W-:Y:S02]  /*6360*/  SHF.R.U64 R36, R38, 0x10, R39.reuse ;  /* 0x0000001026247819 */ /* 0x100fe40000001227 */
[----:B------:R-:W-:Y:S01]  /*6370*/  SHF.R.U32.HI R42, RZ, 0x10, R39 ;  /* 0x00000010ff2a7819 */ /* 0x000fe20000011627 */
[----:B------:R-:W-:Y:S01]  /*6380*/  IMAD.U32 R39, R14, 0x10000, RZ ;  /* 0x000100000e277824 */ /* 0x000fe200078e00ff */
[----:B------:R-:W-:Y:S02]  /*6390*/  SHF.R.U32.HI R37, RZ, 0x10, R37 ;  /* 0x00000010ff257819 */ /* 0x000fe40000011625 */
[C---:B------:R-:W-:Y:S02]  /*63a0*/  PRMT R36, R137.reuse, 0x5410, R36 ;  /* 0x0000541089247816 */ /* 0x040fe40000000024 */
[----:B------:R-:W-:Y:S01]  /*63b0*/  PRMT R137, R137, 0x5432, R42 ;  /* 0x0000543289897816 */ /* 0x000fe2000000002a */
[----:B------:R-:W-:Y:S01]  /*63c0*/  IMAD.U32 R42, R13, 0x10000, RZ ;  /* 0x000100000d2a7824 */ /* 0x000fe200078e00ff */
[----:B------:R-:W-:-:S02]  /*63d0*/  PRMT R11, R136, 0x5410, R11 ;  /* 0x00005410880b7816 */ /* 0x000fc4000000000b */
[----:B------:R-:W-:Y:S01]  /*63e0*/  PRMT R37, R136, 0x5432, R37 ;  /* 0x0000543288257816 */ /* 0x000fe20000000025 */
[----:B------:R-:W-:Y:S01]  /*63f0*/  IMAD.U32 R45, R137, 0x10000, RZ ;  /* 0x00010000892d7824 */ /* 0x000fe200078e00ff */
[----:B------:R-:W-:Y:S02]  /*6400*/  LOP3.LUT R48, R13, 0xffff0000, RZ, 0xc0, !PT ;  /* 0xffff00000d307812 */ /* 0x000fe400078ec0ff */
[----:B------:R-:W-:Y:S01]  /*6410*/  LOP3.LUT R14, R14, 0xffff0000, RZ, 0xc0, !PT ;  /* 0xffff00000e0e7812 */ /* 0x000fe200078ec0ff */
[----:B------:R-:W-:Y:S01]  /*6420*/  IMAD.U32 R46, R37, 0x10000, RZ ;  /* 0x00010000252e7824 */ /* 0x000fe200078e00ff */
[C---:B------:R-:W-:Y:S01]  /*6430*/  LOP3.LUT R13, R36.reuse, 0xffff0000, RZ, 0xc0, !PT ;  /* 0xffff0000240d7812 */ /* 0x040fe200078ec0ff */
[----:B------:R-:W-:Y:S01]  /*6440*/  IMAD.U32 R36, R36, 0x10000, RZ ;  /* 0x0001000024247824 */ /* 0x000fe200078e00ff */
[----:B------:R-:W-:Y:S01]  /*6450*/  LOP3.LUT R43, R11, 0xffff0000, RZ, 0xc0, !PT ;  /* 0xffff00000b2b7812 */ /* 0x000fe200078ec0ff */
[----:B------:R-:W-:Y:S01]  /*6460*/  FMUL.FTZ R49, R14, R45 ;  /* 0x0000002d0e317220 */ /* 0x000fe20000410000 */
[----:B------:R-:W-:Y:S01]  /*6470*/  LOP3.LUT R38, R15, 0xffff0000, RZ, 0xc0, !PT ;  /* 0xffff00000f267812 */ /* 0x000fe200078ec0ff */
[----:B------:R-:W-:Y:S01]  /*6480*/  FMUL.FTZ R47, R48, R13 ;  /* 0x0000000d302f7220 */ /* 0x000fe20000410000 */
[-C--:B------:R-:W-:Y:S01]  /*6490*/  FMUL.FTZ R14, R14, R46.reuse ;  /* 0x0000002e0e0e7220 */ /* 0x080fe20000410000 */
[----:B------:R-:W-:Y:S01]  /*64a0*/  FMUL.FTZ R48, R48, R43 ;  /* 0x0000002b30307220 */ /* 0x000fe20000410000 */
[----:B------:R-:W-:Y:S01]  /*64b0*/  LOP3.LUT R137, R137, 0xffff0000, RZ, 0xc0, !PT ;  /* 0xffff000089897812 */ /* 0x000fe200078ec0ff */
[----:B------:R-:W-:Y:S01]  /*64c0*/  IMAD.U32 R11, R11, 0x10000, RZ ;  /* 0x000100000b0b7824 */ /* 0x000fe200078e00ff */
[----:B------:R-:W-:Y:S01]  /*64d0*/  LOP3.LUT R37, R37, 0xffff0000, RZ, 0xc0, !PT ;  /* 0xffff000025257812 */ /* 0x000fe200078ec0ff */
[----:B------:R-:W-:Y:S01]  /*64e0*/  FFMA.FTZ R48, R42, R13, R48 ;  /* 0x0000000d2a307223 */ /* 0x000fe20000010030 */
[----:B------:R-:W-:Y:S01]  /*64f0*/  LOP3.LUT R12, R12, 0xffff0000, RZ, 0xc0, !PT ;  /* 0xffff00000c0c7812 */ /* 0x000fe200078ec0ff */
[C---:B------:R-:W-:Y:S01]  /*6500*/  FFMA.FTZ R49, R39.reuse, R46, -R49 ;  /* 0x0000002e27317223 */ /* 0x040fe20000010831 */
[----:B------:R-:W-:Y:S01]  /*6510*/  FFMA.FTZ R14, R39, R45, R14 ;  /* 0x0000002d270e7223 */ /* 0x000fe2000001000e */
[C---:B------:R-:W-:Y:S01]  /*6520*/  FMUL.FTZ R13, R38.reuse, R137 ;  /* 0x00000089260d7220 */ /* 0x040fe20000410000 */
[----:B------:R-:W-:Y:S01]  /*6530*/  FMUL.FTZ R39, R38, R37 ;  /* 0x0000002526277220 */ /* 0x000fe20000410000 */
[----:B------:R-:W-:-:S02]  /*6540*/  IMAD.U32 R15, R15, 0x10000, RZ ;  /* 0x000100000f0f7824 */ /* 0x000fc400078e00ff */
[-C--:B------:R-:W-:Y:S01]  /*6550*/  FMUL.FTZ R38, R12, R36.reuse ;  /* 0x000000240c267220 */ /* 0x080fe20000410000 */
[----:B------:R-:W-:Y:S01]  /*6560*/  FFMA.FTZ R47, R42, R43, -R47 ;  /* 0x0000002b2a2f7223 */ /* 0x000fe2000001082f */
[----:B------:R-:W-:Y:S01]  /*6570*/  FMUL.FTZ R12, R12, R11 ;  /* 0x0000000b0c0c7220 */ /* 0x000fe20000410000 */
[C---:B------:R-:W-:Y:S01]  /*6580*/  FFMA.FTZ R13, R15.reuse, R37, -R13 ;  /* 0x000000250f0d7223 */ /* 0x040fe2000001080d */
[----:B------:R-:W-:Y:S01]  /*6590*/  FFMA.FTZ R42, R15, R137, R39 ;  /* 0x000000890f2a7223 */ /* 0x000fe20000010027 */
[C---:B------:R-:W-:Y:S01]  /*65a0*/  FFMA.FTZ R38, R44.reuse, R11, -R38 ;  /* 0x0000000b2c267223 */ /* 0x040fe20000010826 */
[----:B------:R-:W-:Y:S01]  /*65b0*/  FFMA.FTZ R11, R44, R36, R12 ;  /* 0x000000242c0b7223 */ /* 0x000fe2000001000c */
[----:B------:R-:W-:Y:S02]  /*65c0*/  F2FP.BF16.F32.PACK_AB R47, R48, R47 ;  /* 0x0000002f302f723e */ /* 0x000fe400000010ff */
[----:B------:R-:W-:Y:S02]  /*65d0*/  F2FP.BF16.F32.PACK_AB R15, R42, R13 ;  /* 0x0000000d2a0f723e */ /* 0x000fe400000010ff */
[----:B------:R-:W-:-:S02]  /*65e0*/  F2FP.BF16.F32.PACK_AB R14, R14, R49 ;  /* 0x000000310e0e723e */ /* 0x000fc400000010ff */
[----:B------:R-:W-:Y:S02]  /*65f0*/  F2FP.BF16.F32.PACK_AB R12, R11, R38 ;  /* 0x000000260b0c723e */ /* 0x000fe400000010ff */
[----:B------:R-:W-:-:S07]  /*6600*/  MOV R13, R47 ;  /* 0x0000002f000d7202 */ /* 0x000fce0000000f00 */
.L_x_500:
[----:B------:R-:W-:Y:S05]  /*6610*/  BSYNC B2 ;  /* 0x0000000000027941 */ /* 0x000fea0003800000 */
.L_x_499:
[----:B------:R-:W-:Y:S02]  /*6620*/  ULDC.64 UR4, c[0x0][0x208] ;  /* 0x0000820000047ab9 */ /* 0x000fe40000000a00 */
[----:B----4-:R0:W-:Y:S03]  /*6630*/  ST.E.128 desc[UR4][R40.64], R12 ;  /* 0x0000000c28007985 */ /* 0x0101e6000c101d04 */
.L_x_498:
[----:B------:R-:W-:Y:S05]  /*6640*/  BSYNC B1 ;  /* 0x0000000000017941 */ /* 0x000fea0003800000 */
.L_x_497:
[----:B------:R-:W-:Y:S01]  /*6650*/  ISETP.NE.AND P3, PT, R21, RZ, PT ;  /* 0x000000ff1500720c */ /* 0x000fe20003f65270 */
[----:B------:R-:W-:-:S12]  /*6660*/  BSSY B1, `(.L_x_501) ;  /* 0x0000038000017945 */ /* 0x000fd80003800000 */
[----:B------:R-:W-:Y:S05]  /*6670*/  @!P3 BRA `(.L_x_502) ;  /* 0x0000000000d8b947 */ /* 0x000fea0003800000 */
[----:B0--34-:R0:W3:Y:S01]  /*6680*/  LDS.128 R12, [R78+0x2b400] ;  /* 0x02b400004e0c7984 */ /* 0x0190e20000000c00 */
[----:B------:R-:W-:Y:S01]  /*6690*/  ISETP.GE.AND P4, PT, R220, R110, PT ;  /* 0x0000006edc00720c */ /* 0x000fe20003f86270 */
[----:B------:R-:W-:Y:S01]  /*66a0*/  BSSY B2, `(.L_x_503) ;  /* 0x0000031000027945 */ /* 0x000fe20003800000 */
[----:B-1----:R-:W-:-:S04]  /*66b0*/  LEA R36, P3, R19, R117, 0x1 ;  /* 0x0000007513247211 */ /* 0x002fc800078608ff */
[----:B------:R-:W-:-:S07]  /*66c0*/  LEA.HI.X R37, R19, R116, R219, 0x1, P3 ;  /* 0x0000007413257211 */ /* 0x000fce00018f0cdb */
[----:B0-----:R-:W-:Y:S05]  /*66d0*/  @P4 BRA `(.L_x_504) ;  /* 0x0000000000b44947 */ /* 0x001fea0003800000 */
[----:B------:R-:W-:Y:S01]  /*66e0*/  SHF.R.U64 R34, R34, 0x10, R35 ;  /* 0x0000001022227819 */ /* 0x000fe20000001223 */
[----:B---3--:R-:W-:Y:S01]  /*66f0*/  IMAD.U32 R40, R13, 0x10000, RZ ;  /* 0x000100000d287824 */ /* 0x008fe200078e00ff */
[----:B------:R-:W-:Y:S01]  /*6700*/  SHF.R.U64 R39, R32, 0x10, R33 ;  /* 0x0000001020277819 */ /* 0x000fe20000001221 */
[----:B------:R-:W-:Y:S01]  /*6710*/  IMAD.U32 R32, R14, 0x10000, RZ ;  /* 0x000100000e207824 */ /* 0x000fe200078e00ff */
[----:B------:R-:W-:Y:S01]  /*6720*/  SHF.R.U32.HI R38, RZ, 0x10, R35 ;  /* 0x00000010ff267819 */ /* 0x000fe20000011623 */
[----:B------:R-:W-:Y:S01]  /*6730*/  IMAD.U32 R35, R12, 0x10000, RZ ;  /* 0x000100000c237824 */ /* 0x000fe200078e00ff */
[----:B------:R-:W-:Y:S02]  /*6740*/  SHF.R.U32.HI R41, RZ, 0x10, R33 ;  /* 0x00000010ff297819 */ /* 0x000fe40000011621 */
[----:B------:R-:W-:Y:S02]  /*6750*/  PRMT R34, R135, 0x5410, R34 ;  /* 0x0000541087227816 */ /* 0x000fe40000000022 */
[----:B------:R-:W-:-:S02]  /*6760*/  PRMT R33, R134, 0x5410, R39 ;  /* 0x0000541086217816 */ /* 0x000fc40000000027 */
[----:B------:R-:W-:Y:S02]  /*6770*/  PRMT R135, R135, 0x5432, R38 ;  /* 0x0000543287877816 */ /* 0x000fe40000000026 */
[----:B------:R-:W-:Y:S02]  /*6780*/  PRMT R134, R134, 0x5432, R41 ;  /* 0x0000543286867816 */ /* 0x000fe40000000029 */
[----:B------:R-:W-:Y:S01]  /*6790*/  LOP3.LUT R11, R14, 0xffff0000, RZ, 0xc0, !PT ;  /* 0xffff00000e0b7812 */ /* 0x000fe200078ec0ff */
[----:B------:R-:W-:Y:S01]  /*67a0*/  IMAD.U32 R38, R135, 0x10000, RZ ;  /* 0x0001000087267824 */ /* 0x000fe200078e00ff */
[----:B------:R-:W-:Y:S01]  /*67b0*/  LOP3.LUT R13, R13, 0xffff0000, RZ, 0xc0, !PT ;  /* 0xffff00000d0d7812 */ /* 0x000fe200078ec0ff */
[----:B------:R-:W-:Y:S01]  /*67c0*/  IMAD.U32 R39, R134, 0x10000, RZ ;  /* 0x0001000086277824 */ /* 0x000fe200078e00ff */
[----:B------:R-:W-:Y:S01]  /*67d0*/  LOP3.LUT R42, R34, 0xffff0000, RZ, 0xc0, !PT ;  /* 0xffff0000222a7812 */ /* 0x000fe200078ec0ff */
[----:B------:R-:W-:Y:S01]  /*67e0*/  FMUL.FTZ R45, R11, R38 ;  /* 0x000000260b2d7220 */ /* 0x000fe20000410000 */
[----:B------:R-:W-:Y:S01]  /*67f0*/  LOP3.LUT R41, R33, 0xffff0000, RZ, 0xc0, !PT ;  /* 0xffff000021297812 */ /* 0x000fe200078ec0ff */
[----:B------:R-:W-:Y:S01]  /*6800*/  FMUL.FTZ R11, R11, R39 ;  /* 0x000000270b0b7220 */ /* 0x000fe20000410000 */
[----:B------:R-:W-:Y:S01]  /*6810*/  LOP3.LUT R14, R15, 0xffff0000, RZ, 0xc0, !PT ;  /* 0xffff00000f0e7812 */ /* 0x000fe200078ec0ff */
[----:B------:R-:W-:Y:S01]  /*6820*/  FMUL.FTZ R43, R13, R42 ;  /* 0x0000002a0d2b7220 */ /* 0x000fe20000410000 */
[----:B------:R-:W-:Y:S01]  /*6830*/  LOP3.LUT R135, R135, 0xffff0000, RZ, 0xc0, !PT ;  /* 0xffff000087877812 */ /* 0x000fe200078ec0ff */
[----:B------:R-:W-:Y:S01]  /*6840*/  FMUL.FTZ R13, R13, R41 ;  /* 0x000000290d0d7220 */ /* 0x000fe20000410000 */
[----:B------:R-:W-:Y:S01]  /*6850*/  LOP3.LUT R134, R134, 0xffff0000, RZ, 0xc0, !PT ;  /* 0xffff000086867812 */ /* 0x000fe200078ec0ff */
[----:B------:R-:W-:Y:S01]  /*6860*/  IMAD.U32 R34, R34, 0x10000, RZ ;  /* 0x0001000022227824 */ /* 0x000fe200078e00ff */
[----:B------:R-:W-:Y:S01]  /*6870*/  LOP3.LUT R12, R12, 0xffff0000, RZ, 0xc0, !PT ;  /* 0xffff00000c0c7812 */ /* 0x000fe200078ec0ff */
[----:B------:R-:W-:-:S02]  /*6880*/  IMAD.U32 R33, R33, 0x10000, RZ ;  /* 0x0001000021217824 */ /* 0x000fc400078e00ff */
[----:B------:R-:W-:Y:S01]  /*6890*/  FFMA.FTZ R43, R40, R41, -R43 ;  /* 0x00000029282b7223 */ /* 0x000fe2000001082b */
[----:B------:R-:W-:Y:S01]  /*68a0*/  FFMA.FTZ R45, R32, R39, -R45 ;  /* 0x00000027202d7223 */ /* 0x000fe2000001082d */
[----:B------:R-:W-:Y:S01]  /*68b0*/  FFMA.FTZ R40, R40, R42, R13 ;  /* 0x0000002a28287223 */ /* 0x000fe2000001000d */
[----:B------:R-:W-:Y:S01]  /*68c0*/  FFMA.FTZ R32, R32, R38, R11 ;  /* 0x0000002620207223 */ /* 0x000fe2000001000b */
[C---:B------:R-:W-:Y:S01]  /*68d0*/  FMUL.FTZ R38, R14.reuse, R135 ;  /* 0x000000870e267220 */ /* 0x040fe20000410000 */
[----:B------:R-:W-:Y:S01]  /*68e0*/  FMUL.FTZ R42, R14, R134 ;  /* 0x000000860e2a7220 */ /* 0x000fe20000410000 */
[----:B------:R-:W-:Y:S02]  /*68f0*/  IMAD.U32 R15, R15, 0x10000, RZ ;  /* 0x000100000f0f7824 */ /* 0x000fe400078e00ff */
[C---:B------:R-:W-:Y:S01]  /*6900*/  FMUL.FTZ R14, R12.reuse, R34 ;  /* 0x000000220c0e7220 */ /* 0x040fe20000410000 */
[----:B------:R-:W-:Y:S01]  /*6910*/  FMUL.FTZ R11, R12, R33 ;  /* 0x000000210c0b7220 */ /* 0x000fe20000410000 */
[----:B------:R-:W-:Y:S01]  /*6920*/  F2FP.BF16.F32.PACK_AB R32, R32, R45 ;  /* 0x0000002d2020723e */ /* 0x000fe200000010ff */
[----:B------:R-:W-:Y:S01]  /*6930*/  FFMA.FTZ R38, R15, R134, -R38 ;  /* 0x000000860f267223 */ /* 0x000fe20000010826 */
[C---:B------:R-:W-:Y:S01]  /*6940*/  FFMA.FTZ R14, R35.reuse, R33, -R14 ;  /* 0x00000021230e7223 */ /* 0x040fe2000001080e */
[----:B------:R-:W-:Y:S01]  /*6950*/  FFMA.FTZ R11, R35, R34, R11 ;  /* 0x00000022230b7223 */ /* 0x000fe2000001000b */
[----:B------:R-:W-:Y:S01]  /*6960*/  FFMA.FTZ R15, R15, R135, R42 ;  /* 0x000000870f0f7223 */ /* 0x000fe2000001002a */
[----:B------:R-:W-:-:S03]  /*6970*/  F2FP.BF16.F32.PACK_AB R13, R40, R43 ;  /* 0x0000002b280d723e */ /* 0x000fc600000010ff */
[----:B------:R-:W-:Y:S01]  /*6980*/  F2FP.BF16.F32.PACK_AB R12, R11, R14 ;  /* 0x0000000e0b0c723e */ /* 0x000fe200000010ff */
[----:B------:R-:W-:Y:S01]  /*6990*/  IMAD.MOV.U32 R14, RZ, RZ, R32 ;  /* 0x000000ffff0e7224 */ /* 0x000fe200078e0020 */
[----:B------:R-:W-:-:S07]  /*69a0*/  F2FP.BF16.F32.PACK_AB R15, R15, R38 ;  /* 0x000000260f0f723e */ /* 0x000fce00000010ff */
.L_x_504:
[----:B------:R-:W-:Y:S05]  /*69b0*/  BSYNC B2 ;  /* 0x0000000000027941 */ /* 0x000fea0003800000 */
.L_x_503:
[----:B------:R-:W-:Y:S02]  /*69c0*/  ULDC.64 UR4, c[0x0][0x208] ;  /* 0x0000820000047ab9 */ /* 0x000fe40000000a00 */
[----:B---3--:R0:W-:Y:S03]  /*69d0*/  ST.E.128 desc[UR4][R36.64], R12 ;  /* 0x0000000c24007985 */ /* 0x0081e6000c101d04 */
.L_x_502:
[----:B------:R-:W-:Y:S05]  /*69e0*/  BSYNC B1 ;  /* 0x0000000000017941 */ /* 0x000fea0003800000 */
.L_x_501:
[----:B------:R-:W-:-:S13]  /*69f0*/  ISETP.NE.AND P3, PT, R25, RZ, PT ;  /* 0x000000ff1900720c */ /* 0x000fda0003f65270 */
[----:B------:R-:W-:Y:S05]  /*6a00*/  @!P3 BRA `(.L_x_492) ;  /* 0x00000048009cb947 */ /* 0x000fea0003800000 */
[----:B0--34-:R0:W3:Y:S01]  /*6a10*/  LDS.128 R12, [R78+0x2dc00] ;  /* 0x02dc00004e0c7984 */ /* 0x0190e20000000c00 */
[----:B------:R-:W-:Y:S01]  /*6a20*/  ISETP.GE.AND P4, PT, R222, R110, PT ;  /* 0x0000006ede00720c */ /* 0x000fe20003f86270 */
[----:B------:R-:W-:Y:S01]  /*6a30*/  BSSY B1, `(.L_x_505) ;  /* 0x0000030000017945 */ /* 0x000fe20003800000 */
[----:B-1----:R-:W-:-:S04]  /*6a40*/  LEA R32, P3, R22, R117, 0x1 ;  /* 0x0000007516207211 */ /* 0x002fc800078608ff */
[----:B------:R-:W-:-:S07]  /*6a50*/  LEA.HI.X R33, R22, R116, R218, 0x1, P3 ;  /* 0x0000007416217211 */ /* 0x000fce00018f0cda */
[----:B0-----:R-:W-:Y:S05]  /*6a60*/  @P4 BRA `(.L_x_506) ;  /* 0x0000000000b04947 */ /* 0x001fea0003800000 */
[----:B------:R-:W-:Y:S02]  /*6a70*/  SHF.R.U64 R35, R30, 0x10, R31 ;  /* 0x000000101e237819 */ /* 0x000fe4000000121f */
[----:B------:R-:W-:Y:S01]  /*6a80*/  SHF.R.U64 R39, R28, 0x10, R29 ;  /* 0x000000101c277819 */ /* 0x000fe2000000121d */
[C---:B---3--:R-:W-:Y:S01]  /*6a90*/  IMAD.U32 R28, R14.reuse, 0x10000, RZ ;  /* 0x000100000e1c7824 */ /* 0x048fe200078e00ff */
[----:B------:R-:W-:Y:S02]  /*6aa0*/  SHF.R.U32.HI R31, RZ, 0x10, R31 ;  /* 0x00000010ff1f7819 */ /* 0x000fe4000001161f */
[----:B------:R-:W-:Y:S02]  /*6ab0*/  SHF.R.U32.HI R37, RZ, 0x10, R29 ;  /* 0x00000010ff257819 */ /* 0x000fe4000001161d */
[----:B------:R-:W-:Y:S01]  /*6ac0*/  LOP3.LUT R29, R14, 0xffff0000, RZ, 0xc0, !PT ;  /* 0xffff00000e1d7812 */ /* 0x000fe200078ec0ff */
[C---:B------:R-:W-:Y:S01]  /*6ad0*/  IMAD.U32 R14, R15.reuse, 0x10000, RZ ;  /* 0x000100000f0e7824 */ /* 0x040fe200078e00ff */
[----:B------:R-:W-:-:S02]  /*6ae0*/  LOP3.LUT R11, R15, 0xffff0000, RZ, 0xc0, !PT ;  /* 0xffff00000f0b7812 */ /* 0x000fc400078ec0ff */
[----:B------:R-:W-:Y:S02]  /*6af0*/  PRMT R36, R132, 0x5410, R35 ;  /* 0x0000541084247816 */ /* 0x000fe40000000023 */
[----:B------:R-:W-:Y:S02]  /*6b00*/  PRMT R15, R128, 0x5410, R39 ;  /* 0x00005410800f7816 */ /* 0x000fe40000000027 */
[----:B------:R-:W-:Y:S01]  /*6b10*/  PRMT R132, R132, 0x5432, R31 ;  /* 0x0000543284847816 */ /* 0x000fe2000000001f */
[C---:B------:R-:W-:Y:S01]  /*6b20*/  IMAD.U32 R31, R13.reuse, 0x10000, RZ ;  /* 0x000100000d1f7824 */ /* 0x040fe200078e00ff */
[----:B------:R-:W-:Y:S02]  /*6b30*/  PRMT R128, R128, 0x5432, R37 ;  /* 0x0000543280807816 */ /* 0x000fe40000000025 */
[----:B------:R-:W-:Y:S01]  /*6b40*/  LOP3.LUT R30, R13, 0xffff0000, RZ, 0xc0, !PT ;  /* 0xffff00000d1e7812 */ /* 0x000fe200078ec0ff */
[----:B------:R-:W-:Y:S01]  /*6b50*/  IMAD.U32 R38, R132, 0x10000, RZ ;  /* 0x0001000084267824 */ /* 0x000fe200078e00ff */
[----:B------:R-:W-:Y:S01]  /*6b60*/  LOP3.LUT R37, R36, 0xffff0000, RZ, 0xc0, !PT ;  /* 0xffff000024257812 */ /* 0x000fe200078ec0ff */
[----:B------:R-:W-:Y:S01]  /*6b70*/  IMAD.U32 R35, R128, 0x10000, RZ ;  /* 0x0001000080237824 */ /* 0x000fe200078e00ff */
[----:B------:R-:W-:Y:S01]  /*6b80*/  LOP3.LUT R34, R15, 0xffff0000, RZ, 0xc0, !PT ;  /* 0xffff00000f227812 */ /* 0x000fe200078ec0ff */
[C---:B------:R-:W-:Y:S01]  /*6b90*/  FMUL.FTZ R39, R29.reuse, R38 ;  /* 0x000000261d277220 */ /* 0x040fe20000410000 */
[----:B------:R-:W-:Y:S01]  /*6ba0*/  LOP3.LUT R132, R132, 0xffff0000, RZ, 0xc0, !PT ;  /* 0xffff000084847812 */ /* 0x000fe200078ec0ff */
[----:B------:R-:W-:Y:S01]  /*6bb0*/  FMUL.FTZ R29, R29, R35 ;  /* 0x000000231d1d7220 */ /* 0x000fe20000410000 */
[C---:B------:R-:W-:Y:S01]  /*6bc0*/  FMUL.FTZ R40, R30.reuse, R37 ;  /* 0x000000251e287220 */ /* 0x040fe20000410000 */
[----:B------:R-:W-:Y:S01]  /*6bd0*/  FMUL.FTZ R42, R30, R34 ;  /* 0x000000221e2a7220 */ /* 0x000fe20000410000 */
[----:B------:R-:W-:Y:S01]  /*6be0*/  LOP3.LUT R128, R128, 0xffff0000, RZ, 0xc0, !PT ;  /* 0xffff000080807812 */ /* 0x000fe200078ec0ff */
[----:B------:R-:W-:Y:S01]  /*6bf0*/  IMAD.U32 R36, R36, 0x10000, RZ ;  /* 0x0001000024247824 */ /* 0x000fe200078e00ff */
[----:B------:R-:W-:Y:S01]  /*6c00*/  LOP3.LUT R30, R12, 0xffff0000, RZ, 0xc0, !PT ;  /* 0xffff00000c1e7812 */ /* 0x000fe200078ec0ff */
[----:B------:R-:W-:-:S02]  /*6c10*/  IMAD.U32 R15, R15, 0x10000, RZ ;  /* 0x000100000f0f7824 */ /* 0x000fc400078e00ff */
[C---:B------:R-:W-:Y:S01]  /*6c20*/  FFMA.FTZ R38, R28.reuse, R38, R29 ;  /* 0x000000261c267223 */ /* 0x040fe2000001001d */
[----:B------:R-:W-:Y:S01]  /*6c30*/  FFMA.FTZ R39, R28, R35, -R39 ;  /* 0x000000231c277223 */ /* 0x000fe20000010827 */
[C---:B------:R-:W-:Y:S01]  /*6c40*/  FMUL.FTZ R29, R11.reuse, R132 ;  /* 0x000000840b1d7220 */ /* 0x040fe20000410000 */
[----:B------:R-:W-:Y:S01]  /*6c50*/  FMUL.FTZ R35, R11, R128 ;  /* 0x000000800b237220 */ /* 0x000fe20000410000 */
[----:B------:R-:W-:Y:S02]  /*6c60*/  IMAD.U32 R13, R12, 0x10000, RZ ;  /* 0x000100000c0d7824 */ /* 0x000fe400078e00ff */
[C---:B------:R-:W-:Y:S01]  /*6c70*/  FMUL.FTZ R28, R30.reuse, R36 ;  /* 0x000000241e1c7220 */ /* 0x040fe20000410000 */
[----:B------:R-:W-:Y:S01]  /*6c80*/  FMUL.FTZ R11, R30, R15 ;  /* 0x0000000f1e0b7220 */ /* 0x000fe20000410000 */
[C---:B------:R-:W-:Y:S01]  /*6c90*/  FFMA.FTZ R12, R31.reuse, R34, -R40 ;  /* 0x000000221f0c7223 */ /* 0x040fe20000010828 */
[C---:B------:R-:W-:Y:S01]  /*6ca0*/  FFMA.FTZ R29, R14.reuse, R128, -R29 ;  /* 0x000000800e1d7223 */ /* 0x040fe2000001081d */
[----:B------:R-:W-:Y:S01]  /*6cb0*/  FFMA.FTZ R31, R31, R37, R42 ;  /* 0x000000251f1f7223 */ /* 0x000fe2000001002a */
[----:B------:R-:W-:Y:S01]  /*6cc0*/  FFMA.FTZ R14, R14, R132, R35 ;  /* 0x000000840e0e7223 */ /* 0x000fe20000010023 */
[C---:B------:R-:W-:Y:S01]  /*6cd0*/  FFMA.FTZ R28, R13.reuse, R15, -R28 ;  /* 0x0000000f0d1c7223 */ /* 0x040fe2000001081c */
[----:B------:R-:W-:-:S02]  /*6ce0*/  FFMA.FTZ R11, R13, R36, R11 ;  /* 0x000000240d0b7223 */ /* 0x000fc4000001000b */
[----:B------:R-:W-:Y:S02]  /*6cf0*/  F2FP.BF16.F32.PACK_AB R13, R31, R12 ;  /* 0x0000000c1f0d723e */ /* 0x000fe400000010ff */
[----:B------:R-:W-:Y:S02]  /*6d00*/  F2FP.BF16.F32.PACK_AB R15, R14, R29 ;  /* 0x0000001d0e0f723e */ /* 0x000fe400000010ff */
[----:B------:R-:W-:Y:S02]  /*6d10*/  F2FP.BF16.F32.PACK_AB R14, R38, R39 ;  /* 0x00000027260e723e */ /* 0x000fe400000010ff */
[----:B------:R-:W-:-:S07]  /*6d20*/  F2FP.BF16.F32.PACK_AB R12, R11, R28 ;  /* 0x0000001c0b0c723e */ /* 0x000fce00000010ff */
.L_x_506:
[----:B------:R-:W-:Y:S05]  /*6d30*/  BSYNC B1 ;  /* 0x0000000000017941 */ /* 0x000fea0003800000 */
.L_x_505:
[----:B------:R-:W-:Y:S02]  /*6d40*/  ULDC.64 UR4, c[0x0][0x208] ;  /* 0x0000820000047ab9 */ /* 0x000fe40000000a00 */
[----:B---3--:R0:W-:Y:S01]  /*6d50*/  ST.E.128 desc[UR4][R32.64], R12 ;  /* 0x0000000c20007985 */ /* 0x0081e2000c101d04 */
[----:B------:R-:W-:Y:S05]  /*6d60*/  BRA `(.L_x_492) ;  /* 0x0000004400c47947 */ /* 0x000fea0003800000 */
.L_x_447:
        /* <DEDUP_REMOVED lines=20> */
[----:B------:R-:W-:Y:S02]  /*6eb0*/  ISETP.GE.AND P0, PT, R16, R110, PT ;  /* 0x0000006e1000720c */ /* 0x000fe40003f06270 */
[----:B------:R-:W-:-:S02]  /*6ec0*/  CS2R R32, SRZ ;  /* 0x0000000000207805 */ /* 0x000fc4000001ff00 */
[----:B------:R-:W-:Y:S02]  /*6ed0*/  LEA.HI.X R45, R30, UR5, R31, 0x1, P4 ;  /* 0x000000051e2d7c11 */ /* 0x000fe4000a0f0c1f */
[----:B------:R-:W-:Y:S02]  /*6ee0*/  CS2R R30, SRZ ;  /* 0x00000000001e7805 */ /* 0x000fe4000001ff00 */
[----:B------:R-:W-:Y:S02]  /*6ef0*/  LEA R48, P4, R28, UR6, 0x1 ;  /* 0x000000061c307c11 */ /* 0x000fe4000f8808ff */
[----:B------:R-:W-:Y:S02]  /*6f00*/  CS2R R42, SRZ ;  /* 0x00000000002a7805 */ /* 0x000fe4000001ff00 */
[----:B------:R-:W-:Y:S02]  /*6f10*/  CS2R R40, SRZ ;  /* 0x0000000000287805 */ /* 0x000fe4000001ff00 */
[----:B------:R-:W-:-:S02]  /*6f20*/  CS2R R38, SRZ ;  /* 0x0000000000267805 */ /* 0x000fc4000001ff00 */
[----:B------:R-:W-:Y:S02]  /*6f30*/  LEA.HI.X R49, R28, UR7, R29, 0x1, P4 ;  /* 0x000000071c317c11 */ /* 0x000fe4000a0f0c1d */
[----:B------:R-:W-:Y:S02]  /*6f40*/  CS2R R28, SRZ ;  /* 0x00000000001c7805 */ /* 0x000fe4000001ff00 */
[----:B------:R-:W-:Y:S02]  /*6f50*/  ISETP.GE.AND P4, PT, R214, R110, PT ;  /* 0x0000006ed600720c */ /* 0x000fe40003f86270 */
[----:B------:R-:W-:Y:S01]  /*6f60*/  CS2R R36, SRZ ;  /* 0x0000000000247805 */ /* 0x000fe2000001ff00 */
[----:B------:R-:W-:Y:S02]  /*6f70*/  ULDC.64 UR8, c[0x0][0x208] ;  /* 0x0000820000087ab9 */ /* 0x000fe40000000a00 */
[----:B------:R0:W5:Y:S04]  /*6f80*/  @!P0 LDG.E.128 R32, desc[UR8][R44.64] ;  /* 0x000000082c208981 */ /* 0x000168000c1e1d00 */
[----:B------:R0:W5:Y:S04]  /*6f90*/  @!P0 LDG.E.128 R40, desc[UR8][R48.64] ;  /* 0x0000000830288981 */ /* 0x000168000c1e1d00 */
[----:B------:R0:W5:Y:S04]  /*6fa0*/  @!P4 LDG.E.128 R28, desc[UR8][R44.64+0x80] ;  /* 0x000080082c1cc981 */ /* 0x000168000c1e1d00 */
[----:B------:R0:W5:Y:S02]  /*6fb0*/  @!P4 LDG.E.128 R36, desc[UR8][R48.64+0x80] ;  /* 0x000080083024c981 */ /* 0x000164000c1e1d00 */
.L_x_508:
[----:B------:R-:W-:Y:S05]  /*6fc0*/  BSYNC B1 ;  /* 0x0000000000017941 */ /* 0x000fea0003800000 */
.L_x_507:
        /* <DEDUP_REMOVED lines=22> */
[----:B------:R-:W-:-:S02]  /*7130*/  IMAD.MOV.U32 R44, RZ, RZ, R42 ;  /* 0x000000ffff2c7224 */ /* 0x000fc400078e002a */
[----:B------:R-:W-:Y:S01]  /*7140*/  IMAD.MOV.U32 R45, RZ, RZ, R43 ;  /* 0x000000ffff2d7224 */ /* 0x000fe200078e002b */
[----:B------:R-:W-:Y:S01]  /*7150*/  PRMT R157, R48, 0x5410, R49 ;  /* 0x00005410309d7816 */ /* 0x000fe20000000031 */
[----:B------:R-:W-:Y:S02]  /*7160*/  IMAD.MOV.U32 R49, RZ, RZ, R36 ;  /* 0x000000ffff317224 */ /* 0x000fe400078e0024 */
[----:B------:R-:W-:Y:S01]  /*7170*/  IMAD.MOV.U32 R48, RZ, RZ, R37 ;  /* 0x000000ffff307224 */ /* 0x000fe200078e0025 */
[----:B------:R-:W-:Y:S02]  /*7180*/  PRMT R143, R45, 0x5410, R44 ;  /* 0x000054102d8f7816 */ /* 0x000fe4000000002c */
[----:B------:R-:W-:Y:S01]  /*7190*/  CS2R R44, SRZ ;  /* 0x00000000002c7805 */ /* 0x000fe2000001ff00 */
[----:B------:R-:W-:Y:S01]  /*71a0*/  IMAD.MOV.U32 R62, RZ, RZ, R40 ;  /* 0x000000ffff3e7224 */ /* 0x000fe200078e0028 */
[----:B------:R-:W-:Y:S02]  /*71b0*/  PRMT R158, R48, 0x5410, R49 ;  /* 0x00005410309e7816 */ /* 0x000fe40000000031 */
[----:B------:R-:W-:Y:S01]  /*71c0*/  CS2R R48, SRZ ;  /* 0x0000000000307805 */ /* 0x000fe2000001ff00 */
[----:B------:R-:W-:Y:S01]  /*71d0*/  IMAD.MOV.U32 R63, RZ, RZ, R41 ;  /* 0x000000ffff3f7224 */ /* 0x000fe200078e0029 */
[----:B------:R-:W-:Y:S06]  /*71e0*/  @P4 BRA `(.L_x_510) ;  /* 0x0000000000644947 */ /* 0x000fec0003800000 */
[----:B------:R-:W-:Y:S01]  /*71f0*/  IADD3 R46, P0, P5, R96, R14, R102 ;  /* 0x0000000e602e7210 */ /* 0x000fe20007d1e066 */
[----:B------:R-:W-:Y:S01]  /*7200*/  ULDC.64 UR4, c[0x0][0x3e8] ;  /* 0x0000fa0000047ab9 */ /* 0x000fe20000000a00 */
[----:B------:R-:W-:Y:S01]  /*7210*/  ULDC.64 UR6, c[0x0][0x400] ;  /* 0x0001000000067ab9 */ /* 0x000fe20000000a00 */
[----:B------:R-:W-:Y:S02]  /*7220*/  CS2R R50, SRZ ;  /* 0x0000000000327805 */ /* 0x000fe4000001ff00 */
[----:B------:R-:W-:Y:S02]  /*7230*/  IADD3.X R47, R4, R11, R101, P0, P5 ;  /* 0x0000000b042f7210 */ /* 0x000fe400007ea465 */
[----:B------:R-:W-:Y:S02]  /*7240*/  CS2R R48, SRZ ;  /* 0x0000000000307805 */ /* 0x000fe4000001ff00 */
[----:B------:R-:W-:Y:S02]  /*7250*/  IADD3 R44, P0, P5, R90, R12, R104 ;  /* 0x0000000c5a2c7210 */ /* 0x000fe40007d1e068 */
[----:B------:R-:W-:-:S02]  /*7260*/  CS2R R58, SRZ ;  /* 0x00000000003a7805 */ /* 0x000fc4000001ff00 */
[----:B------:R-:W-:Y:S01]  /*7270*/  CS2R R56, SRZ ;  /* 0x0000000000387805 */ /* 0x000fe2000001ff00 */
[----:B------:R-:W-:Y:S01]  /*7280*/  ULDC.64 UR8, c[0x0][0x208] ;  /* 0x0000820000087ab9 */ /* 0x000fe20000000a00 */
        /* <DEDUP_REMOVED lines=8> */
[----:B------:R-:W5:Y:S04]  /*7310*/  @!P0 LDG.E.128 R48, desc[UR8][R52.64] ;  /* 0x0000000834308981 */ /* 0x000f68000c1e1d00 */
[----:B------:R-:W5:Y:S01]  /*7320*/  @!P0 LDG.E.128 R56, desc[UR8][R60.64] ;  /* 0x000000083c388981 */ /* 0x000f62000c1e1d00 */
[----:B------:R-:W-:Y:S02]  /*7330*/  ISETP.GE.AND P0, PT, R214, R110, PT ;  /* 0x0000006ed600720c */ /* 0x000fe40003f06270 */
[----:B------:R-:W-:-:S11]  /*7340*/  CS2R R54, SRZ ;  /* 0x0000000000367805 */ /* 0x000fd6000001ff00 */
[----:B------:R0:W5:Y:S02]  /*7350*/  @!P0 LDG.E.128 R44, desc[UR8][R52.64+0x80] ;  /* 0x00008008342c8981 */ /* 0x000164000c1e1d00 */
[----:B0-----:R-:W-:-:S06]  /*7360*/  CS2R R52, SRZ ;  /* 0x0000000000347805 */ /* 0x001fcc000001ff00 */
[----:B------:R0:W5:Y:S02]  /*7370*/  @!P0 LDG.E.128 R52, desc[UR8][R60.64+0x80] ;  /* 0x000080083c348981 */ /* 0x000164000c1e1d00 */
.L_x_510:
[----:B------:R-:W-:Y:S05]  /*7380*/  BSYNC B1 ;  /* 0x0000000000017941 */ /* 0x000fea0003800000 */
.L_x_509:
[----:B0----5:R-:W-:Y:S01]  /*7390*/  IMAD.MOV.U32 R61, RZ, RZ, R46 ;  /* 0x000000ffff3d7224 */ /* 0x021fe200078e002e */
[----:B------:R-:W-:Y:S01]  /*73a0*/  PRMT R161, R63, 0x5410, R62 ;  /* 0x000054103fa17816 */ /* 0x000fe2000000003e */
[----:B------:R-:W-:Y:S01]  /*73b0*/  IMAD.MOV.U32 R60, RZ, RZ, R47 ;  /* 0x000000ffff3c7224 */ /* 0x000fe200078e002f */
[----:B------:R-:W-:Y:S01]  /*73c0*/  BSSY B1, `(.L_x_511) ;  /* 0x0000037000017945 */ /* 0x000fe20003800000 */
[----:B------:R-:W-:Y:S01]  /*73d0*/  VIADD R64, R224, 0x40 ;  /* 0x00000040e0407836 */ /* 0x000fe20000000000 */
[----:B------:R-:W-:Y:S01]  /*73e0*/  CS2R R66, SRZ ;  /* 0x0000000000427805 */ /* 0x000fe2000001ff00 */
        /* <DEDUP_REMOVED lines=20> */
[----:B------:R-:W-:Y:S01]  /*7530*/  PRMT R153, R63, 0x5410, R62 ;  /* 0x000054103f997816 */ /* 0x000fe2000000003e */
[----:B------:R-:W-:Y:S01]  /*7540*/  IMAD.MOV.U32 R63, RZ, RZ, R52 ;  /* 0x000000ffff3f7224 */ /* 0x000fe200078e0034 */
[----:B------:R-:W-:Y:S01]  /*7550*/  PRMT R154, R61, 0x5410, R60 ;  /* 0x000054103d9a7816 */ /* 0x000fe2000000003c */
[----:B------:R-:W-:Y:S02]  /*7560*/  IMAD.MOV.U32 R62, RZ, RZ, R53 ;  /* 0x000000ffff3e7224 */ /* 0x000fe400078e0035 */
[----:B------:R-:W-:Y:S02]  /*7570*/  IMAD.MOV.U32 R61, RZ, RZ, R56 ;  /* 0x000000ffff3d7224 */ /* 0x000fe400078e0038 */
[----:B------:R-:W-:Y:S01]  /*7580*/  IMAD.MOV.U32 R60, RZ, RZ, R57 ;  /* 0x000000ffff3c7224 */ /* 0x000fe200078e0039 */
[----:B------:R-:W-:Y:S02]  /*7590*/  PRMT R151, R63, 0x5410, R62 ;  /* 0x000054103f977816 */ /* 0x000fe4000000003e */
[----:B------:R-:W-:-:S02]  /*75a0*/  CS2R R62, SRZ ;  /* 0x00000000003e7805 */ /* 0x000fc4000001ff00 */
[----:B------:R-:W-:Y:S02]  /*75b0*/  PRMT R155, R61, 0x5410, R60 ;  /* 0x000054103d9b7816 */ /* 0x000fe4000000003c */
[----:B------:R-:W-:Y:S01]  /*75c0*/  CS2R R60, SRZ ;  /* 0x00000000003c7805 */ /* 0x000fe2000001ff00 */
[----:B------:R-:W-:Y:S06]  /*75d0*/  @P5 BRA `(.L_x_512) ;  /* 0x0000000000545947 */ /* 0x000fec0003800000 */
[----:B------:R-:W-:Y:S01]  /*75e0*/  IADD3 R15, P0, P6, R96, R106, R14 ;  /* 0x0000006a600f7210 */ /* 0x000fe20007e1e00e */
[----:B------:R-:W-:Y:S01]  /*75f0*/  ULDC.64 UR4, c[0x0][0x3e8] ;  /* 0x0000fa0000047ab9 */ /* 0x000fe20000000a00 */
[----:B------:R-:W-:Y:S02]  /*7600*/  ULDC.64 UR6, c[0x0][0x208] ;  /* 0x0000820000067ab9 */ /* 0x000fe40000000a00 */
[----:B------:R-:W-:Y:S02]  /*7610*/  IADD3.X R11, R4, R105, R11, P0, P6 ;  /* 0x00000069040b7210 */ /* 0x000fe400007ec40b */
        /* <DEDUP_REMOVED lines=9> */
[----:B------:R-:W-:Y:S02]  /*76b0*/  CS2R R60, SRZ ;  /* 0x00000000003c7805 */ /* 0x000fe4000001ff00 */
[----:B------:R-:W-:Y:S02]  /*76c0*/  CS2R R70, SRZ ;  /* 0x0000000000467805 */ /* 0x000fe4000001ff00 */
[----:B------:R-:W-:-:S05]  /*76d0*/  CS2R R68, SRZ ;  /* 0x0000000000447805 */ /* 0x000fca000001ff00 */
[----:B------:R0:W5:Y:S04]  /*76e0*/  @!P0 LDG.E.128 R64, desc[UR6][R14.64] ;  /* 0x000000060e408981 */ /* 0x000168000c1e1d00 */
[----:B------:R0:W5:Y:S01]  /*76f0*/  @!P0 LDG.E.128 R72, desc[UR6][R12.64] ;  /* 0x000000060c488981 */ /* 0x000162000c1e1d00 */
[----:B------:R-:W-:-:S13]  /*7700*/  ISETP.GE.AND P0, PT, R214, R110, PT ;  /* 0x0000006ed600720c */ /* 0x000fda0003f06270 */
[----:B------:R0:W5:Y:S04]  /*7710*/  @!P0 LDG.E.128 R60, desc[UR6][R14.64+0x80] ;  /* 0x000080060e3c8981 */ /* 0x000168000c1e1d00 */
[----:B------:R0:W5:Y:S02]  /*7720*/  @!P0 LDG.E.128 R68, desc[UR6][R12.64+0x80] ;  /* 0x000080060c448981 */ /* 0x000164000c1e1d00 */
.L_x_512:
[----:B------:R-:W-:Y:S05]  /*7730*/  BSYNC B1 ;  /* 0x0000000000017941 */ /* 0x000fea0003800000 */
.L_x_511:
        /* <DEDUP_REMOVED lines=32> */
.L_x_513:
[----:B------:R-:W-:Y:S01]  /*7940*/  IMAD R86, R213, 0x8, R23 ;  /* 0x00000008d5567824 */ /* 0x000fe200078e0217 */
[----:B------:R-:W-:Y:S01]  /*7950*/  SHF.L.U32 R87, R225, 0x1f, RZ ;  /* 0x0000001fe1577819 */ /* 0x000fe200000006ff */
[----:B------:R-:W-:Y:S03]  /*7960*/  BSSY B1, `(.L_x_514) ;  /* 0x0000003000017945 */ /* 0x000fe60003800000 */
[----:B------:R-:W0:Y:S02]  /*7970*/  SYNCS.PHASECHK.TRANS64.TRYWAIT P6, [R86+URZ+0x38890], R87 ;  /* 0x03889057560075a7 */ /* 0x000e2400080c017f */
[----:B0-----:R-:W-:Y:S05]  /*7980*/  @!P6 BRA `(.L_x_515) ;  /* 0x0000023c00a0e947 */ /* 0x001fea0003800000 */
.L_x_823:
[----:B------:R-:W-:Y:S05]  /*7990*/  BSYNC B1 ;  /* 0x0000000000017941 */ /* 0x000fea0003800000 */
.L_x_514:
[----:B------:R-:W1:Y:S01]  /*79a0*/  LDC R128, c[0x0][0x2f4] ;  /* 0x0000bd00ff807b82 */ /* 0x000e620000000800 */
[----:B------:R-:W-:Y:S01]  /*79b0*/  UMOV UR4, 0xffffffff ;  /* 0xffffffff00047882 */ /* 0x000fe20000000000 */
[----:B-1----:R-:W-:Y:S02]  /*79c0*/  IMAD.IADD R132, R128, 0x1, -R111 ;  /* 0x0000000180847824 */ /* 0x002fe400078e0a6f */
[----:B------:R-:W-:Y:S05]  /*79d0*/  BRA.DIV UR4, `(.L_x_516) ;  /* 0x0000023e04a07947 */ /* 0x000fea000b800000 */
[----:B------:R1:W2:Y:S04]  /*79e0*/  SHFL.IDX PT, R119, R116, RZ, 0x181f ;  /* 0x00181fff74777589 */ /* 0x0002a800000e0000 */
[----:B------:R1:W3:Y:S02]  /*79f0*/  SHFL.IDX PT, R11, R117, RZ, 0x181f ;  /* 0x00181fff750b7589 */ /* 0x0002e400000e0000 */
.L_x_827:
[----:B------:R-:W-:Y:S04]  /*7a00*/  BSSY B1, `(.L_x_517) ;  /* 0x000010a000017945 */ /* 0x000fe80003800000 */
[----:B------:R-:W-:Y:S05]  /*7a10*/  @P3 BRA `(.L_x_518) ;  /* 0x0000001000203947 */ /* 0x000fea0003800000 */
[----:B------:R-:W-:Y:S01]  /*7a20*/  ISETP.NE.AND P3, PT, R0, RZ, PT ;  /* 0x000000ff0000720c */ /* 0x000fe20003f65270 */
[----:B------:R-:W-:Y:S01]  /*7a30*/  BSSY B2, `(.L_x_519) ;  /* 0x0000083000027945 */ /* 0x000fe20003800000 */
[----:B---3--:R-:W-:-:S11]  /*7a40*/  IMAD.MOV.U32 R118, RZ, RZ, R11 ;  /* 0x000000ffff767224 */ /* 0x008fd600078e000b */
[----:B------:R-:W-:Y:S05]  /*7a50*/  @!P3 BRA `(.L_x_520) ;  /* 0x000000080000b947 */ /* 0x000fea0003800000 */
[----:B------:R-:W3:Y:S01]  /*7a60*/  LDL R15, [R1+0x5c] ;  /* 0x00005c00010f7983 */ /* 0x000ee20000100800 */
[----:B------:R-:W-:Y:S01]  /*7a70*/  SEL R12, R111, R132, !P2 ;  /* 0x000000846f0c7207 */ /* 0x000fe20005000000 */
[C---:B------:R-:W-:Y:S01]  /*7a80*/  IMAD.SHL.U32 R14, R224.reuse, 0x40, RZ ;  /* 0x00000040e00e7824 */ /* 0x040fe200078e00ff */
[----:B------:R-:W-:Y:S01]  /*7a90*/  SHF.L.U32 R80, R224, 0x6, RZ ;  /* 0x00000006e0507819 */ /* 0x000fe200000006ff */
[----:B------:R-:W-:Y:S01]  /*7aa0*/  BSSY B3, `(.L_x_521) ;  /* 0x0000074000037945 */ /* 0x000fe20003800000 */
[----:B------:R-:W-:Y:S02]  /*7ab0*/  SHF.R.S32.HI R13, RZ, 0x1f, R12 ;  /* 0x0000001fff0d7819 */ /* 0x000fe4000001140c */
[----:B------:R-:W-:Y:S02]  /*7ac0*/  LOP3.LUT R80, R80, 0x1c0, RZ, 0xc0, !PT ;  /* 0x000001c050507812 */ /* 0x000fe400078ec0ff */
[----:B------:R-:W-:Y:S02]  /*7ad0*/  LEA.HI R13, R13, R12, RZ, 0x4 ;  /* 0x0000000c0d0d7211 */ /* 0x000fe400078f20ff */
[----:B------:R-:W-:-:S02]  /*7ae0*/  LOP3.LUT R14, R14, 0x1c0, RZ, 0xc0, !PT ;  /* 0x000001c00e0e7812 */ /* 0x000fc400078ec0ff */
[----:B------:R-:W-:Y:S02]  /*7af0*/  LEA.HI.SX32 R134, R13, R7, 0x1c ;  /* 0x000000070d867211 */ /* 0x000fe400078fe2ff */
[----:B------:R-:W-:Y:S02]  /*7b00*/  SHF.R.U32.HI R14, RZ, 0x3, R14 ;  /* 0x00000003ff0e7819 */ /* 0x000fe4000001160e */
[----:B------:R-:W-:Y:S02]  /*7b10*/  SHF.R.S32.HI R13, RZ, 0x1f, R134 ;  /* 0x0000001fff0d7819 */ /* 0x000fe40000011486 */
[----:B------:R-:W-:Y:S02]  /*7b20*/  ISETP.GE.AND P3, PT, R16, R110, PT ;  /* 0x0000006e1000720c */ /* 0x000fe40003f66270 */
[----:B------:R-:W-:Y:S01]  /*7b30*/  LEA.HI R13, R13, R134, RZ, 0x3 ;  /* 0x000000860d0d7211 */ /* 0x000fe200078f18ff */
[----:B------:R-:W-:-:S03]  /*7b40*/  IMAD.SHL.U32 R134, R134, 0x8, RZ ;  /* 0x0000000886867824 */ /* 0x000fc600078e00ff */
[----:B------:R-:W-:Y:S02]  /*7b50*/  SHF.R.S32.HI R13, RZ, 0x3, R13 ;  /* 0x00000003ff0d7819 */ /* 0x000fe4000001140d */
[----:B------:R-:W-:-:S04]  /*7b60*/  LOP3.LUT R12, R80, 0x38, R134, 0xf8, !PT ;  /* 0x00000038500c7812 */ /* 0x000fc800078ef886 */
[----:B------:R-:W-:Y:S01]  /*7b70*/  LOP3.LUT R12, R12, R14, RZ, 0x3c, !PT ;  /* 0x0000000e0c0c7212 */ /* 0x000fe200078e3cff */
[----:B---3--:R-:W-:-:S04]  /*7b80*/  IMAD R13, R13, 0x1400, R15 ;  /* 0x000014000d0d7824 */ /* 0x008fc800078e020f */
[----:B------:R-:W-:-:S04]  /*7b90*/  IMAD.IADD R12, R13, 0x1, R12 ;  /* 0x000000010d0c7824 */ /* 0x000fc800078e020c */
[C---:B------:R-:W-:Y:S02]  /*7ba0*/  IMAD R80, R213.reuse, 0x5000, R12 ;  /* 0x00005000d5507824 */ /* 0x040fe400078e020c */
[----:B------:R-:W-:Y:S02]  /*7bb0*/  IMAD R12, R213, 0x5000, R126 ;  /* 0x00005000d50c7824 */ /* 0x000fe400078e027e */
[--C-:B------:R-:W-:Y:S02]  /*7bc0*/  IMAD R80, R80, 0x2, R23.reuse ;  /* 0x0000000250507824 */ /* 0x100fe400078e0217 */
[----:B------:R-:W-:-:S04]  /*7bd0*/  IMAD R12, R12, 0x2, R23 ;  /* 0x000000020c0c7824 */ /* 0x000fc800078e0217 */
[----:B------:R-:W3:Y:S04]  /*7be0*/  LDS.128 R80, [R80+0x24400] ;  /* 0x0244000050507984 */ /* 0x000ee80000000c00 */
[----:B------:R-:W4:Y:S01]  /*7bf0*/  LDS.128 R12, [R12+0x24400] ;  /* 0x024400000c0c7984 */ /* 0x000f220000000c00 */
[----:B------:R-:W-:Y:S05]  /*7c00*/  @P3 BRA `(.L_x_522) ;  /* 0x0000000400743947 */ /* 0x000fea0003800000 */
[--C-:B------:R-:W-:Y:S02]  /*7c10*/  SHF.R.U64 R32, R32, 0x10, R33.reuse ;  /* 0x0000001020207819 */ /* 0x100fe40000001221 */
[----:B------:R-:W-:Y:S02]  /*7c20*/  SHF.R.U32.HI R135, RZ, 0x10, R33 ;  /* 0x00000010ff877819 */ /* 0x000fe40000011621 */
[----:B------:R-:W-:Y:S02]  /*7c30*/  SHF.R.U64 R33, R34, 0x10, R35 ;  /* 0x0000001022217819 */ /* 0x000fe40000001223 */
[--C-:B------:R-:W-:Y:S02]  /*7c40*/  SHF.R.U64 R34, R40, 0x10, R41.reuse ;  /* 0x0000001028227819 */ /* 0x100fe40000001229 */
[----:B------:R-:W-:Y:S02]  /*7c50*/  SHF.R.U32.HI R41, RZ, 0x10, R41 ;  /* 0x00000010ff297819 */ /* 0x000fe40000011629 */
[----:B------:R-:W-:-:S02]  /*7c60*/  PRMT R32, R136, 0x5432, R32 ;  /* 0x0000543288207816 */ /* 0x000fc40000000020 */
[----:B------:R-:W-:Y:S02]  /*7c70*/  PRMT R135, R136, 0x5410, R135 ;  /* 0x0000541088877816 */ /* 0x000fe40000000087 */
[----:B------:R-:W-:Y:S02]  /*7c80*/  SHF.R.U32.HI R136, RZ, 0x10, R35 ;  /* 0x00000010ff887819 */ /* 0x000fe40000011623 */
[--C-:B------:R-:W-:Y:S02]  /*7c90*/  SHF.R.U64 R40, R42, 0x10, R43.reuse ;  /* 0x000000102a287819 */ /* 0x100fe4000000122b */
[----:B------:R-:W-:Y:S02]  /*7ca0*/  SHF.R.U32.HI R141, RZ, 0x10, R43 ;  /* 0x00000010ff8d7819 */ /* 0x000fe4000001162b */
[----:B------:R-:W-:Y:S02]  /*7cb0*/  PRMT R42, R161, 0x5410, R41 ;  /* 0x00005410a12a7816 */ /* 0x000fe40000000029 */
[----:B------:R-:W-:-:S02]  /*7cc0*/  PRMT R35, R142, 0x5410, R33 ;  /* 0x000054108e237816 */ /* 0x000fc40000000021 */
[----:B------:R-:W-:Y:S01]  /*7cd0*/  PRMT R43, R142, 0x5432, R136 ;  /* 0x000054328e2b7816 */ /* 0x000fe20000000088 */
[----:B----4-:R-:W-:Y:S01]  /*7ce0*/  IMAD.U32 R142, R13, 0x10000, RZ ;  /* 0x000100000d8e7824 */ /* 0x010fe200078e00ff */
[----:B------:R-:W-:Y:S02]  /*7cf0*/  PRMT R33, R161, 0x5432, R34 ;  /* 0x00005432a1217816 */ /* 0x000fe40000000022 */
[----:B------:R-:W-:Y:S01]  /*7d00*/  PRMT R34, R143, 0x5432, R40 ;  /* 0x000054328f227816 */ /* 0x000fe20000000028 */
[----:B---3--:R-:W-:Y:S01]  /*7d10*/  IMAD.U32 R40, R81, 0x10000, RZ ;  /* 0x0001000051287824 */ /* 0x008fe200078e00ff */
[----:B------:R-:W-:Y:S01]  /*7d20*/  PRMT R136, R143, 0x5410, R141 ;  /* 0x000054108f887816 */ /* 0x000fe2000000008d */
[C---:B------:R-:W-:Y:S01]  /*7d30*/  IMAD.U32 R141, R42.reuse, 0x10000, RZ ;  /* 0x000100002a8d7824 */ /* 0x040fe200078e00ff */
[----:B------:R-:W-:Y:S01]  /*7d40*/  LOP3.LUT R42, R42, 0xffff0000, RZ, 0xc0, !PT ;  /* 0xffff00002a2a7812 */ /* 0x000fe200078ec0ff */
[----:B------:R-:W-:Y:S01]  /*7d50*/  IMAD.U32 R143, R135, 0x10000, RZ ;  /* 0x00010000878f7824 */ /* 0x000fe200078e00ff */
[----:B------:R-:W-:Y:S01]  /*7d60*/  LOP3.LUT R81, R81, 0xffff0000, RZ, 0xc0, !PT ;  /* 0xffff000051517812 */ /* 0x000fe200078ec0ff */
[C---:B------:R-:W-:Y:S01]  /*7d70*/  FMUL.FTZ R41, R40.reuse, R141 ;  /* 0x0000008d28297220 */ /* 0x040fe20000410000 */
[----:B------:R-:W-:Y:S01]  /*7d80*/  LOP3.LUT R135, R135, 0xffff0000, RZ, 0xc0, !PT ;  /* 0xffff000087877812 */ /* 0x000fe200078ec0ff */
[----:B------:R-:W-:-:S02]  /*7d90*/  FMUL.FTZ R40, R40, R143 ;  /* 0x0000008f28287220 */ /* 0x000fc40000410000 */
[C---:B------:R-:W-:Y:S01]  /*7da0*/  FFMA.FTZ R41, R142.reuse, R143, -R41 ;  /* 0x0000008f8e297223 */ /* 0x040fe20000010829 */
[----:B------:R-:W-:Y:S02]  /*7db0*/  IMAD.U32 R143, R43, 0x10000, RZ ;  /* 0x000100002b8f7824 */ /* 0x000fe400078e00ff */
[----:B------:R-:W-:Y:S01]  /*7dc0*/  FFMA.FTZ R40, R142, R141, R40 ;  /* 0x0000008d8e287223 */ /* 0x000fe20000010028 */
[----:B------:R-:W-:Y:S01]  /*7dd0*/  LOP3.LUT R141, R13, 0xffff0000, RZ, 0xc0, !PT ;  /* 0xffff00000d8d7812 */ /* 0x000fe200078ec0ff */
[C---:B------:R-:W-:Y:S01]  /*7de0*/  FMUL.FTZ R13, R81.reuse, R42 ;  /* 0x0000002a510d7220 */ /* 0x040fe20000410000 */
[-C--:B------:R-:W-:Y:S01]  /*7df0*/  FMUL.FTZ R81, R81, R135.reuse ;  /* 0x0000008751517220 */ /* 0x080fe20000410000 */
[C---:B------:R-:W-:Y:S01]  /*7e00*/  IMAD.U32 R142, R83.reuse, 0x10000, RZ ;  /* 0x00010000538e7824 */ /* 0x040fe200078e00ff */
[----:B------:R-:W-:Y:S01]  /*7e10*/  LOP3.LUT R83, R83, 0xffff0000, RZ, 0xc0, !PT ;  /* 0xffff000053537812 */ /* 0x000fe200078ec0ff */
[----:B------:R-:W-:Y:S01]  /*7e20*/  FFMA.FTZ R13, R141, R135, -R13 ;  /* 0x000000878d0d7223 */ /* 0x000fe2000001080d */
[----:B------:R-:W-:-:S02]  /*7e30*/  IMAD.U32 R135, R136, 0x10000, RZ ;  /* 0x0001000088877824 */ /* 0x000fc400078e00ff */
[----:B------:R-:W-:Y:S01]  /*7e40*/  FFMA.FTZ R42, R141, R42, R81 ;  /* 0x0000002a8d2a7223 */ /* 0x000fe20000010051 */
[----:B------:R-:W-:Y:S01]  /*7e50*/  IMAD.U32 R141, R15, 0x10000, RZ ;  /* 0x000100000f8d7824 */ /* 0x000fe200078e00ff */
[----:B------:R-:W-:Y:S01]  /*7e60*/  LOP3.LUT R136, R136, 0xffff0000, RZ, 0xc0, !PT ;  /* 0xffff000088887812 */ /* 0x000fe200078ec0ff */
[C---:B------:R-:W-:Y:S01]  /*7e70*/  FMUL.FTZ R81, R142.reuse, R135 ;  /* 0x000000878e517220 */ /* 0x040fe20000410000 */
[----:B------:R-:W-:Y:S01]  /*7e80*/  FMUL.FTZ R142, R142, R143 ;  /* 0x0000008f8e8e7220 */ /* 0x000fe20000410000 */
[----:B------:R-:W-:Y:S01]  /*7e90*/  F2FP.BF16.F32.PACK_AB R13, R13, R41 ;  /* 0x000000290d0d723e */ /* 0x000fe200000010ff */
[----:B------:R-:W-:Y:S02]  /*7ea0*/  IMAD.U32 R41, R80, 0x10000, RZ ;  /* 0x0001000050297824 */ /* 0x000fe400078e00ff */
[C---:B------:R-:W-:Y:S01]  /*7eb0*/  FFMA.FTZ R81, R141.reuse, R143, -R81 ;  /* 0x0000008f8d517223 */ /* 0x040fe20000010851 */
[----:B------:R-:W-:Y:S01]  /*7ec0*/  FFMA.FTZ R135, R141, R135, R142 ;  /* 0x000000878d877223 */ /* 0x000fe2000001008e */
[----:B------:R-:W-:-:S02]  /*7ed0*/  LOP3.LUT R141, R43, 0xffff0000, RZ, 0xc0, !PT ;  /* 0xffff00002b8d7812 */ /* 0x000fc400078ec0ff */
[----:B------:R-:W-:Y:S01]  /*7ee0*/  LOP3.LUT R43, R15, 0xffff0000, RZ, 0xc0, !PT ;  /* 0xffff00000f2b7812 */ /* 0x000fe200078ec0ff */
[C---:B------:R-:W-:Y:S01]  /*7ef0*/  FMUL.FTZ R15, R83.reuse, R136 ;  /* 0x00000088530f7220 */ /* 0x040fe20000410000 */
[----:B------:R-:W-:Y:S01]  /*7f00*/  F2FP.BF16.F32.PACK_AB R40, R42, R40 ;  /* 0x000000282a28723e */ /* 0x000fe200000010ff */
[-C--:B------:R-:W-:Y:S01]  /*7f10*/  FMUL.FTZ R83, R83, R141.reuse ;  /* 0x0000008d53537220 */ /* 0x080fe20000410000 */
[----:B------:R-:W-:Y:S02]  /*7f20*/  IMAD.U32 R42, R33, 0x10000, RZ ;  /* 0x00010000212a7824 */ /* 0x000fe400078e00ff */
[----:B------:R-:W-:Y:S01]  /*7f30*/  FFMA.FTZ R15, R43, R141, -R15 ;  /* 0x0000008d2b0f7223 */ /* 0x000fe2000001080f */
[----:B------:R-:W-:Y:S01]  /*7f40*/  LOP3.LUT R33, R33, 0xffff0000, RZ, 0xc0, !PT ;  /* 0xffff000021217812 */ /* 0x000fe200078ec0ff */
[----:B------:R-:W-:Y:S01]  /*7f50*/  FFMA.FTZ R43, R43, R136, R83 ;  /* 0x000000882b2b7223 */ /* 0x000fe20000010053 */
[C---:B------:R-:W-:Y:S01]  /*7f60*/  IMAD.U32 R83, R32.reuse, 0x10000, RZ ;  /* 0x0001000020537824 */ /* 0x040fe200078e00ff */
[----:B------:R-:W-:-:S02]  /*7f70*/  LOP3.LUT R32, R32, 0xffff0000, RZ, 0xc0, !PT ;  /* 0xffff000020207812 */ /* 0x000fc400078ec0ff */
[----:B------:R-:W-:Y:S01]  /*7f80*/  F2FP.BF16.F32.PACK_AB R15, R15, R81 ;  /* 0x000000510f0f723e */ /* 0x000fe200000010ff */
[----:B------:R-:W-:Y:S01]  /*7f90*/  IMAD.U32 R81, R12, 0x10000, RZ ;  /* 0x000100000c517824 */ /* 0x000fe200078e00ff */
[----:B------:R-:W-:Y:S01]  /*7fa0*/  F2FP.BF16.F32.PACK_AB R43, R43, R135 ;  /* 0x000000872b2b723e */ /* 0x000fe200000010ff */
[C---:B------:R-:W-:Y:S01]  /*7fb0*/  FMUL.FTZ R135, R41.reuse, R42 ;  /* 0x0000002a29877220 */ /* 0x040fe20000410000 */
[----:B------:R-:W-:-:S03]  /*7fc0*/  FMUL.FTZ R41, R41, R83 ;  /* 0x0000005329297220 */ /* 0x000fc60000410000 */
[C---:B------:R-:W-:Y:S01]  /*7fd0*/  FFMA.FTZ R135, R81.reuse, R83, -R135 ;  /* 0x0000005351877223 */ /* 0x040fe20000010887 */
[----:B------:R-:W-:Y:S01]  /*7fe0*/  FFMA.FTZ R41, R81, R42, R41 ;  /* 0x0000002a51297223 */ /* 0x000fe20000010029 */
[----:B------:R-:W-:Y:S01]  /*7ff0*/  LOP3.LUT R42, R80, 0xffff0000, RZ, 0xc0, !PT ;  /* 0xffff0000502a7812 */ /* 0x000fe200078ec0ff */
[----:B------:R-:W-:Y:S01]  /*8000*/  IMAD.U32 R83, R82, 0x10000, RZ ;  /* 0x0001000052537824 */ /* 0x000fe200078e00ff */
[----:B------:R-:W-:-:S03]  /*8010*/  LOP3.LUT R80, R12, 0xffff0000, RZ, 0xc0, !PT ;  /* 0xffff00000c507812 */ /* 0x000fc600078ec0ff */
[C---:B------:R-:W-:Y:S01]  /*8020*/  FMUL.FTZ R12, R42.reuse, R33 ;  /* 0x000000212a0c7220 */ /* 0x040fe20000410000 */
[----:B------:R-:W-:-:S03]  /*8030*/  FMUL.FTZ R42, R42, R32 ;  /* 0x000000202a2a7220 */ /* 0x000fc60000410000 */
[C---:B------:R-:W-:Y:S01]  /*8040*/  FFMA.FTZ R12, R80.reuse, R32, -R12 ;  /* 0x00000020500c7223 */ /* 0x040fe2000001080c */
[----:B------:R-:W-:Y:S01]  /*8050*/  FFMA.FTZ R32, R80, R33, R42 ;  /* 0x0000002150207223 */ /* 0x000fe2000001002a */
[C---:B------:R-:W-:Y:S01]  /*8060*/  IMAD.U32 R42, R34.reuse, 0x10000, RZ ;  /* 0x00010000222a7824 */ /* 0x040fe200078e00ff */
[----:B------:R-:W-:Y:S01]  /*8070*/  LOP3.LUT R34, R34, 0xffff0000, RZ, 0xc0, !PT ;  /* 0xffff000022227812 */ /* 0x000fe200078ec0ff */
[C---:B------:R-:W-:Y:S01]  /*8080*/  IMAD.U32 R80, R35.reuse, 0x10000, RZ ;  /* 0x0001000023507824 */ /* 0x040fe200078e00ff */
[----:B------:R-:W-:Y:S01]  /*8090*/  LOP3.LUT R35, R35, 0xffff0000, RZ, 0xc0, !PT ;  /* 0xffff000023237812 */ /* 0x000fe200078ec0ff */
[C---:B------:R-:W-:Y:S01]  /*80a0*/  FMUL.FTZ R81, R83.reuse, R42 ;  /* 0x0000002a53517220 */ /* 0x040fe20000410000 */
[C---:B------:R-:W-:Y:S02]  /*80b0*/  IMAD.U32 R33, R14.reuse, 0x10000, RZ ;  /* 0x000100000e217824 */ /* 0x040fe400078e00ff */
[-C--:B------:R-:W-:Y:S01]  /*80c0*/  FMUL.FTZ R83, R83, R80.reuse ;  /* 0x0000005053537220 */ /* 0x080fe20000410000 */
[----:B------:R-:W-:Y:S01]  /*80d0*/  LOP3.LUT R14, R14, 0xffff0000, RZ, 0xc0, !PT ;  /* 0xffff00000e0e7812 */ /* 0x000fe200078ec0ff */
[----:B------:R-:W-:-:S02]  /*80e0*/  FFMA.FTZ R81, R33, R80, -R81 ;  /* 0x0000005021517223 */ /* 0x000fc40000010851 */
[----:B------:R-:W-:Y:S01]  /*80f0*/  FFMA.FTZ R83, R33, R42, R83 ;  /* 0x0000002a21537223 */ /* 0x000fe20000010053 */
[----:B------:R-:W-:Y:S02]  /*8100*/  LOP3.LUT R33, R82, 0xffff0000, RZ, 0xc0, !PT ;  /* 0xffff000052217812 */ /* 0x000fe400078ec0ff */
[----:B------:R-:W-:Y:S02]  /*8110*/  F2FP.BF16.F32.PACK_AB R32, R32, R41 ;  /* 0x000000292020723e */ /* 0x000fe400000010ff */
[----:B------:R-:W-:Y:S01]  /*8120*/  F2FP.BF16.F32.PACK_AB R12, R12, R135 ;  /* 0x000000870c0c723e */ /* 0x000fe200000010ff */
[CC--:B------:R-:W-:Y:S01]  /*8130*/  FMUL.FTZ R42, R33.reuse, R34.reuse ;  /* 0x00000022212a7220 */ /* 0x0c0fe20000410000 */
[-C--:B------:R-:W-:Y:S01]  /*8140*/  FMUL.FTZ R33, R33, R35.reuse ;  /* 0x0000002321217220 */ /* 0x080fe20000410000 */
[----:B------:R-:W-:Y:S02]  /*8150*/  IMAD.MOV.U32 R80, RZ, RZ, R32 ;  /* 0x000000ffff507224 */ /* 0x000fe400078e0020 */
[C---:B------:R-:W-:Y:S01]  /*8160*/  FFMA.FTZ R42, R14.reuse, R35, -R42 ;  /* 0x000000230e2a7223 */ /* 0x040fe2000001082a */
[----:B------:R-:W-:-:S04]  /*8170*/  FFMA.FTZ R33, R14, R34, R33 ;  /* 0x000000220e217223 */ /* 0x000fc80000010021 */
[----:B------:R-:W-:Y:S01]  /*8180*/  F2FP.BF16.F32.PACK_AB R42, R42, R81 ;  /* 0x000000512a2a723e */ /* 0x000fe200000010ff */
[----:B------:R-:W-:Y:S01]  /*8190*/  IMAD.MOV.U32 R81, RZ, RZ, R40 ;  /* 0x000000ffff517224 */ /* 0x000fe200078e0028 */
[----:B------:R-:W-:-:S03]  /*81a0*/  F2FP.BF16.F32.PACK_AB R83, R33, R83 ;  /* 0x000000532153723e */ /* 0x000fc600000010ff */
[----:B------:R-:W-:Y:S02]  /*81b0*/  IMAD.MOV.U32 R14, RZ, RZ, R42 ;  /* 0x000000ffff0e7224 */ /* 0x000fe400078e002a */
[----:B------:R-:W-:Y:S02]  /*81c0*/  IMAD.MOV.U32 R82, RZ, RZ, R83 ;  /* 0x000000ffff527224 */ /* 0x000fe400078e0053 */
[----:B------:R-:W-:-:S07]  /*81d0*/  IMAD.MOV.U32 R83, RZ, RZ, R43 ;  /* 0x000000ffff537224 */ /* 0x000fce00078e002b */
.L_x_522:
[----:B------:R-:W-:Y:S05]  /*81e0*/  BSYNC B3 ;  /* 0x0000000000037941 */ /* 0x000fea0003800000 */
.L_x_521:
[----:B------:R-:W-:Y:S01]  /*81f0*/  LEA R32, P3, R8, R11, 0x1 ;  /* 0x0000000b08207211 */ /* 0x000fe200078608ff */
[----:B------:R-:W-:-:S03]  /*8200*/  ULDC.64 UR4, c[0x0][0x208] ;  /* 0x0000820000047ab9 */ /* 0x000fc60000000a00 */
[----:B--2---:R-:W-:Y:S02]  /*8210*/  LEA.HI.X R33, R8, R119, R26, 0x1, P3 ;  /* 0x0000007708217211 */ /* 0x004fe400018f0c1a */
[----:B------:R-:W-:-:S03]  /*8220*/  ISETP.GE.AND P3, PT, R134, R128, PT ;  /* 0x000000808600720c */ /* 0x000fc60003f66270 */
[----:B----4-:R2:W-:Y:S10]  /*8230*/  ST.E.128 desc[UR4][R32.64], R12 ;  /* 0x0000000c20007985 */ /* 0x0105f4000c101d04 */
[----:B--2---:R-:W-:-:S05]  /*8240*/  @!P3 IMAD.WIDE R12, R134, 0x2, R118 ;  /* 0x00000002860cb825 */ /* 0x004fca00078e0276 */
[----:B---3--:R3:W-:Y:S02]  /*8250*/  @!P3 ST.E.128 desc[UR4][R12.64], R80 ;  /* 0x000000500c00b985 */ /* 0x0087e4000c101d04 */
.L_x_520:
[----:B------:R-:W-:Y:S05]  /*8260*/  BSYNC B2 ;  /* 0x0000000000027941 */ /* 0x000fea0003800000 */
.L_x_519:
[----:B------:R-:W-:-:S13]  /*8270*/  ISETP.NE.AND P3, PT, R20, RZ, PT ;  /* 0x000000ff1400720c */ /* 0x000fda0003f65270 */
[----:B------:R-:W-:Y:S05]  /*8280*/  @!P3 BRA `(.L_x_518) ;  /* 0x000000080004b947 */ /* 0x000fea0003800000 */
[----:B------:R-:W4:Y:S01]  /*8290*/  LDL R15, [R1+0x5c] ;  /* 0x00005c00010f7983 */ /* 0x000f220000100800 */
[----:B---3--:R-:W-:Y:S01]  /*82a0*/  SEL R12, R111, R132, !P1 ;  /* 0x000000846f0c7207 */ /* 0x008fe20004800000 */
[----:B------:R-:W-:Y:S01]  /*82b0*/  IMAD.SHL.U32 R14, R224, 0x40, RZ ;  /* 0x00000040e00e7824 */ /* 0x000fe200078e00ff */
[----:B------:R-:W-:Y:S01]  /*82c0*/  ISETP.GE.AND P3, PT, R214, R110, PT ;  /* 0x0000006ed600720c */ /* 0x000fe20003f66270 */
[----:B------:R-:W-:Y:S01]  /*82d0*/  IMAD.SHL.U32 R32, R224, 0x40, RZ ;  /* 0x00000040e0207824 */ /* 0x000fe200078e00ff */
[----:B------:R-:W-:Y:S01]  /*82e0*/  SHF.R.S32.HI R13, RZ, 0x1f, R12 ;  /* 0x0000001fff0d7819 */ /* 0x000fe2000001140c */
[----:B------:R-:W-:Y:S01]  /*82f0*/  BSSY B2, `(.L_x_523) ;  /* 0x0000073000027945 */ /* 0x000fe20003800000 */
[----:B------:R-:W-:Y:S02]  /*8300*/  LOP3.LUT R14, R14, 0x1c0, RZ, 0xc0, !PT ;  /* 0x000001c00e0e7812 */ /* 0x000fe400078ec0ff */
[----:B------:R-:W-:Y:S02]  /*8310*/  LEA.HI R13, R13, R12, RZ, 0x4 ;  /* 0x0000000c0d0d7211 */ /* 0x000fe400078f20ff */
[----:B------:R-:W-:-:S02]  /*8320*/  LOP3.LUT R32, R32, 0x1c0, RZ, 0xc0, !PT ;  /* 0x000001c020207812 */ /* 0x000fc400078ec0ff */
[----:B------:R-:W-:Y:S02]  /*8330*/  LEA.HI.SX32 R40, R13, R9, 0x1c ;  /* 0x000000090d287211 */ /* 0x000fe400078fe2ff */
[----:B------:R-:W-:Y:S02]  /*8340*/  SHF.R.U32.HI R14, RZ, 0x3, R14 ;  /* 0x00000003ff0e7819 */ /* 0x000fe4000001160e */
[----:B------:R-:W-:-:S04]  /*8350*/  SHF.R.S32.HI R13, RZ, 0x1f, R40 ;  /* 0x0000001fff0d7819 */ /* 0x000fc80000011428 */
[----:B------:R-:W-:Y:S02]  /*8360*/  LEA.HI R13, R13, R40, RZ, 0x3 ;  /* 0x000000280d0d7211 */ /* 0x000fe400078f18ff */
[----:B------:R-:W-:Y:S02]  /*8370*/  SHF.L.U32 R40, R40, 0x3, RZ ;  /* 0x0000000328287819 */ /* 0x000fe400000006ff */
[----:B------:R-:W-:Y:S02]  /*8380*/  SHF.R.S32.HI R13, RZ, 0x3, R13 ;  /* 0x00000003ff0d7819 */ /* 0x000fe4000001140d */
[----:B------:R-:W-:-:S04]  /*8390*/  LOP3.LUT R12, R32, 0x38, R40, 0xf8, !PT ;  /* 0x00000038200c7812 */ /* 0x000fc800078ef828 */
[----:B------:R-:W-:Y:S01]  /*83a0*/  LOP3.LUT R12, R12, R14, RZ, 0x3c, !PT ;  /* 0x0000000e0c0c7212 */ /* 0x000fe200078e3cff */
[----:B----4-:R-:W-:-:S04]  /*83b0*/  IMAD R13, R13, 0x1400, R15 ;  /* 0x000014000d0d7824 */ /* 0x010fc800078e020f */
        /* <DEDUP_REMOVED lines=8> */
[----:B------:R-:W-:Y:S01]  /*8440*/  SHF.R.U32.HI R42, RZ, 0x10, R37 ;  /* 0x00000010ff2a7819 */ /* 0x000fe20000011625 */
[----:B---3--:R-:W-:Y:S01]  /*8450*/  IMAD.U32 R81, R33, 0x10000, RZ ;  /* 0x0001000021517824 */ /* 0x008fe200078e00ff */
[--C-:B------:R-:W-:Y:S01]  /*8460*/  SHF.R.U64 R28, R28, 0x10, R29.reuse ;  /* 0x000000101c1c7819 */ /* 0x100fe2000000121d */
[----:B----4-:R-:W-:Y:S01]  /*8470*/  IMAD.U32 R43, R13, 0x10000, RZ ;  /* 0x000100000d2b7824 */ /* 0x010fe200078e00ff */
[----:B------:R-:W-:Y:S02]  /*8480*/  SHF.R.U32.HI R29, RZ, 0x10, R29 ;  /* 0x00000010ff1d7819 */ /* 0x000fe4000001161d */
[----:B------:R-:W-:Y:S02]  /*8490*/  PRMT R42, R158, 0x5410, R42 ;  /* 0x000054109e2a7816 */ /* 0x000fe4000000002a */
[----:B------:R-:W-:Y:S02]  /*84a0*/  SHF.R.U64 R30, R30, 0x10, R31 ;  /* 0x000000101e1e7819 */ /* 0x000fe4000000121f */
[----:B------:R-:W-:Y:S01]  /*84b0*/  PRMT R29, R160, 0x5410, R29 ;  /* 0x00005410a01d7816 */ /* 0x000fe2000000001d */
[----:B------:R-:W-:Y:S01]  /*84c0*/  IMAD.U32 R80, R42, 0x10000, RZ ;  /* 0x000100002a507824 */ /* 0x000fe200078e00ff */
[----:B------:R-:W-:-:S02]  /*84d0*/  SHF.R.U32.HI R41, RZ, 0x10, R31 ;  /* 0x00000010ff297819 */ /* 0x000fc4000001161f */
[----:B------:R-:W-:Y:S02]  /*84e0*/  SHF.R.U64 R31, R36, 0x10, R37 ;  /* 0x00000010241f7819 */ /* 0x000fe40000001225 */
[--C-:B------:R-:W-:Y:S02]  /*84f0*/  SHF.R.U64 R36, R38, 0x10, R39.reuse ;  /* 0x0000001026247819 */ /* 0x100fe40000001227 */
[----:B------:R-:W-:Y:S02]  /*8500*/  PRMT R37, R159, 0x5432, R30 ;  /* 0x000054329f257816 */ /* 0x000fe4000000001e */
[----:B------:R-:W-:Y:S01]  /*8510*/  SHF.R.U32.HI R38, RZ, 0x10, R39 ;  /* 0x00000010ff267819 */ /* 0x000fe20000011627 */
[----:B------:R-:W-:Y:S01]  /*8520*/  IMAD.U32 R39, R29, 0x10000, RZ ;  /* 0x000100001d277824 */ /* 0x000fe200078e00ff */
[----:B------:R-:W-:Y:S01]  /*8530*/  PRMT R30, R159, 0x5410, R41 ;  /* 0x000054109f1e7816 */ /* 0x000fe20000000029 */
[----:B------:R-:W-:Y:S01]  /*8540*/  FMUL.FTZ R41, R81, R80 ;  /* 0x0000005051297220 */ /* 0x000fe20000410000 */
[----:B------:R-:W-:-:S02]  /*8550*/  LOP3.LUT R42, R42, 0xffff0000, RZ, 0xc0, !PT ;  /* 0xffff00002a2a7812 */ /* 0x000fc400078ec0ff */
[----:B------:R-:W-:Y:S01]  /*8560*/  LOP3.LUT R33, R33, 0xffff0000, RZ, 0xc0, !PT ;  /* 0xffff000021217812 */ /* 0x000fe200078ec0ff */
[-C--:B------:R-:W-:Y:S01]  /*8570*/  FFMA.FTZ R41, R43, R39.reuse, -R41 ;  /* 0x000000272b297223 */ /* 0x080fe20000010829 */
[----:B------:R-:W-:Y:S01]  /*8580*/  FMUL.FTZ R39, R81, R39 ;  /* 0x0000002751277220 */ /* 0x000fe20000410000 */
[----:B------:R-:W-:Y:S01]  /*8590*/  LOP3.LUT R29, R29, 0xffff0000, RZ, 0xc0, !PT ;  /* 0xffff00001d1d7812 */ /* 0x000fe200078ec0ff */
[----:B------:R-:W-:Y:S01]  /*85a0*/  IMAD.U32 R81, R35, 0x10000, RZ ;  /* 0x0001000023517824 */ /* 0x000fe200078e00ff */
[----:B------:R-:W-:Y:S01]  /*85b0*/  PRMT R38, R157, 0x5410, R38 ;  /* 0x000054109d267816 */ /* 0x000fe20000000026 */
[----:B------:R-:W-:Y:S01]  /*85c0*/  FFMA.FTZ R39, R43, R80, R39 ;  /* 0x000000502b277223 */ /* 0x000fe20000010027 */
[----:B------:R-:W-:Y:S01]  /*85d0*/  LOP3.LUT R43, R13, 0xffff0000, RZ, 0xc0, !PT ;  /* 0xffff00000d2b7812 */ /* 0x000fe200078ec0ff */
[----:B------:R-:W-:Y:S01]  /*85e0*/  FMUL.FTZ R13, R33, R42 ;  /* 0x0000002a210d7220 */ /* 0x000fe20000410000 */
[----:B------:R-:W-:Y:S01]  /*85f0*/  LOP3.LUT R35, R35, 0xffff0000, RZ, 0xc0, !PT ;  /* 0xffff000023237812 */ /* 0x000fe200078ec0ff */
[C---:B------:R-:W-:Y:S01]  /*8600*/  IMAD.U32 R80, R38.reuse, 0x10000, RZ ;  /* 0x0001000026507824 */ /* 0x040fe200078e00ff */
[----:B------:R-:W-:Y:S01]  /*8610*/  LOP3.LUT R38, R38, 0xffff0000, RZ, 0xc0, !PT ;  /* 0xffff000026267812 */ /* 0x000fe200078ec0ff */
[-C--:B------:R-:W-:Y:S01]  /*8620*/  FFMA.FTZ R13, R43, R29.reuse, -R13 ;  /* 0x0000001d2b0d7223 */ /* 0x080fe2000001080d */
[----:B------:R-:W-:Y:S01]  /*8630*/  FMUL.FTZ R29, R33, R29 ;  /* 0x0000001d211d7220 */ /* 0x000fe20000410000 */
[----:B------:R-:W-:Y:S01]  /*8640*/  FMUL.FTZ R33, R81, R80 ;  /* 0x0000005051217220 */ /* 0x000fe20000410000 */
[----:B------:R-:W-:-:S02]  /*8650*/  PRMT R31, R158, 0x5432, R31 ;  /* 0x000054329e1f7816 */ /* 0x000fc4000000001f */
[----:B------:R-:W-:Y:S01]  /*8660*/  FFMA.FTZ R29, R43, R42, R29 ;  /* 0x0000002a2b1d7223 */ /* 0x000fe2000001001d */
[C---:B------:R-:W-:Y:S01]  /*8670*/  IMAD.U32 R43, R15.reuse, 0x10000, RZ ;  /* 0x000100000f2b7824 */ /* 0x040fe200078e00ff */
[----:B------:R-:W-:Y:S01]  /*8680*/  LOP3.LUT R15, R15, 0xffff0000, RZ, 0xc0, !PT ;  /* 0xffff00000f0f7812 */ /* 0x000fe200078ec0ff */
[C---:B------:R-:W-:Y:S01]  /*8690*/  IMAD.U32 R42, R30.reuse, 0x10000, RZ ;  /* 0x000100001e2a7824 */ /* 0x040fe200078e00ff */
[----:B------:R-:W-:Y:S02]  /*86a0*/  LOP3.LUT R30, R30, 0xffff0000, RZ, 0xc0, !PT ;  /* 0xffff00001e1e7812 */ /* 0x000fe400078ec0ff */
[----:B------:R-:W-:Y:S01]  /*86b0*/  PRMT R28, R160, 0x5432, R28 ;  /* 0x00005432a01c7816 */ /* 0x000fe2000000001c */
[-C--:B------:R-:W-:Y:S01]  /*86c0*/  FFMA.FTZ R33, R43, R42.reuse, -R33 ;  /* 0x0000002a2b217223 */ /* 0x080fe20000010821 */
[----:B------:R-:W-:Y:S01]  /*86d0*/  FMUL.FTZ R42, R81, R42 ;  /* 0x0000002a512a7220 */ /* 0x000fe20000410000 */
[----:B------:R-:W-:Y:S02]  /*86e0*/  F2FP.BF16.F32.PACK_AB R29, R29, R39 ;  /* 0x000000271d1d723e */ /* 0x000fe400000010ff */
[----:B------:R-:W-:Y:S01]  /*86f0*/  PRMT R36, R157, 0x5432, R36 ;  /* 0x000054329d247816 */ /* 0x000fe20000000024 */
[----:B------:R-:W-:Y:S01]  /*8700*/  FFMA.FTZ R42, R43, R80, R42 ;  /* 0x000000502b2a7223 */ /* 0x000fe2000001002a */
[----:B------:R-:W-:Y:S01]  /*8710*/  FMUL.FTZ R43, R35, R38 ;  /* 0x00000026232b7220 */ /* 0x000fe20000410000 */
[----:B------:R-:W-:-:S03]  /*8720*/  F2FP.BF16.F32.PACK_AB R13, R13, R41 ;  /* 0x000000290d0d723e */ /* 0x000fc600000010ff */
[-C--:B------:R-:W-:Y:S01]  /*8730*/  FFMA.FTZ R43, R15, R30.reuse, -R43 ;  /* 0x0000001e0f2b7223 */ /* 0x080fe2000001082b */
[----:B------:R-:W-:Y:S01]  /*8740*/  FMUL.FTZ R30, R35, R30 ;  /* 0x0000001e231e7220 */ /* 0x000fe20000410000 */
[----:B------:R-:W-:-:S03]  /*8750*/  IMAD.U32 R35, R32, 0x10000, RZ ;  /* 0x0001000020237824 */ /* 0x000fc600078e00ff */
[----:B------:R-:W-:Y:S01]  /*8760*/  F2FP.BF16.F32.PACK_AB R43, R43, R33 ;  /* 0x000000212b2b723e */ /* 0x000fe200000010ff */
[----:B------:R-:W-:Y:S01]  /*8770*/  FFMA.FTZ R30, R15, R38, R30 ;  /* 0x000000260f1e7223 */ /* 0x000fe2000001001e */
[C---:B------:R-:W-:Y:S01]  /*8780*/  IMAD.U32 R33, R31.reuse, 0x10000, RZ ;  /* 0x000100001f217824 */ /* 0x040fe200078e00ff */
[----:B------:R-:W-:Y:S01]  /*8790*/  LOP3.LUT R31, R31, 0xffff0000, RZ, 0xc0, !PT ;  /* 0xffff00001f1f7812 */ /* 0x000fe200078ec0ff */
[C---:B------:R-:W-:Y:S01]  /*87a0*/  IMAD.U32 R38, R28.reuse, 0x10000, RZ ;  /* 0x000100001c267824 */ /* 0x040fe200078e00ff */
[----:B------:R-:W-:Y:S01]  /*87b0*/  LOP3.LUT R28, R28, 0xffff0000, RZ, 0xc0, !PT ;  /* 0xffff00001c1c7812 */ /* 0x000fe200078ec0ff */
[C---:B------:R-:W-:Y:S01]  /*87c0*/  FMUL.FTZ R39, R35.reuse, R33 ;  /* 0x0000002123277220 */ /* 0x040fe20000410000 */
[----:B------:R-:W-:Y:S02]  /*87d0*/  IMAD.U32 R15, R12, 0x10000, RZ ;  /* 0x000100000c0f7824 */ /* 0x000fe400078e00ff */
[----:B------:R-:W-:Y:S01]  /*87e0*/  FMUL.FTZ R35, R35, R38 ;  /* 0x0000002623237220 */ /* 0x000fe20000410000 */
[----:B------:R-:W-:Y:S01]  /*87f0*/  F2FP.BF16.F32.PACK_AB R30, R30, R42 ;  /* 0x0000002a1e1e723e */ /* 0x000fe200000010ff */
[----:B------:R-:W-:-:S02]  /*8800*/  FFMA.FTZ R39, R15, R38, -R39 ;  /* 0x000000260f277223 */ /* 0x000fc40000010827 */
        /* <DEDUP_REMOVED lines=12> */
[----:B------:R-:W-:Y:S01]  /*88d0*/  FMUL.FTZ R33, R38, R31 ;  /* 0x0000001f26217220 */ /* 0x000fe20000410000 */
[----:B------:R-:W-:Y:S02]  /*88e0*/  IMAD.U32 R28, R14, 0x10000, RZ ;  /* 0x000100000e1c7824 */ /* 0x000fe400078e00ff */
[-C--:B------:R-:W-:Y:S01]  /*88f0*/  FMUL.FTZ R38, R38, R32.reuse ;  /* 0x0000002026267220 */ /* 0x080fe20000410000 */
[----:B------:R-:W-:Y:S01]  /*8900*/  LOP3.LUT R14, R14, 0xffff0000, RZ, 0xc0, !PT ;  /* 0xffff00000e0e7812 */ /* 0x000fe200078ec0ff */
[----:B------:R-:W-:-:S02]  /*8910*/  FFMA.FTZ R33, R28, R32, -R33 ;  /* 0x000000201c217223 */ /* 0x000fc40000010821 */
[----:B------:R-:W-:Y:S01]  /*8920*/  FFMA.FTZ R38, R28, R31, R38 ;  /* 0x0000001f1c267223 */ /* 0x000fe20000010026 */
[----:B------:R-:W-:Y:S02]  /*8930*/  LOP3.LUT R28, R34, 0xffff0000, RZ, 0xc0, !PT ;  /* 0xffff0000221c7812 */ /* 0x000fe400078ec0ff */
[----:B------:R-:W-:Y:S01]  /*8940*/  F2FP.BF16.F32.PACK_AB R15, R15, R35 ;  /* 0x000000230f0f723e */ /* 0x000fe200000010ff */
[----:B------:R-:W-:Y:S01]  /*8950*/  IMAD.MOV.U32 R35, RZ, RZ, R30 ;  /* 0x000000ffff237224 */ /* 0x000fe200078e001e */
[----:B------:R-:W-:Y:S01]  /*8960*/  F2FP.BF16.F32.PACK_AB R12, R12, R39 ;  /* 0x000000270c0c723e */ /* 0x000fe200000010ff */
[CC--:B------:R-:W-:Y:S01]  /*8970*/  FMUL.FTZ R31, R28.reuse, R36.reuse ;  /* 0x000000241c1f7220 */ /* 0x0c0fe20000410000 */
[----:B------:R-:W-:Y:S01]  /*8980*/  FMUL.FTZ R28, R28, R37 ;  /* 0x000000251c1c7220 */ /* 0x000fe20000410000 */
[----:B------:R-:W-:Y:S01]  /*8990*/  IMAD.MOV.U32 R32, RZ, RZ, R15 ;  /* 0x000000ffff207224 */ /* 0x000fe200078e000f */
[----:B------:R-:W-:Y:S01]  /*89a0*/  MOV R15, R43 ;  /* 0x0000002b000f7202 */ /* 0x000fe20000000f00 */
[C---:B------:R-:W-:Y:S01]  /*89b0*/  FFMA.FTZ R31, R14.reuse, R37, -R31 ;  /* 0x000000250e1f7223 */ /* 0x040fe2000001081f */
[----:B------:R-:W-:-:S04]  /*89c0*/  FFMA.FTZ R28, R14, R36, R28 ;  /* 0x000000240e1c7223 */ /* 0x000fc8000001001c */
[----:B------:R-:W-:Y:S01]  /*89d0*/  F2FP.BF16.F32.PACK_AB R31, R31, R33 ;  /* 0x000000211f1f723e */ /* 0x000fe200000010ff */
[----:B------:R-:W-:Y:S01]  /*89e0*/  IMAD.MOV.U32 R33, RZ, RZ, R29 ;  /* 0x000000ffff217224 */ /* 0x000fe200078e001d */
[----:B------:R-:W-:-:S03]  /*89f0*/  F2FP.BF16.F32.PACK_AB R28, R28, R38 ;  /* 0x000000261c1c723e */ /* 0x000fc600000010ff */
[----:B------:R-:W-:Y:S02]  /*8a00*/  IMAD.MOV.U32 R14, RZ, RZ, R31 ;  /* 0x000000ffff0e7224 */ /* 0x000fe400078e001f */
[----:B------:R-:W-:-:S07]  /*8a10*/  IMAD.MOV.U32 R34, RZ, RZ, R28 ;  /* 0x000000ffff227224 */ /* 0x000fce00078e001c */
.L_x_524:
[----:B------:R-:W-:Y:S05]  /*8a20*/  BSYNC B2 ;  /* 0x0000000000027941 */ /* 0x000fea0003800000 */
.L_x_523:
[----:B------:R-:W-:Y:S01]  /*8a30*/  LEA R28, P3, R10, R11, 0x1 ;  /* 0x0000000b0a1c7211 */ /* 0x000fe200078608ff */
[----:B------:R-:W-:-:S03]  /*8a40*/  ULDC.64 UR4, c[0x0][0x208] ;  /* 0x0000820000047ab9 */ /* 0x000fc60000000a00 */
[----:B--2---:R-:W-:Y:S02]  /*8a50*/  LEA.HI.X R29, R10, R119, R27, 0x1, P3 ;  /* 0x000000770a1d7211 */ /* 0x004fe400018f0c1b */
[----:B------:R-:W-:-:S03]  /*8a60*/  ISETP.GE.AND P3, PT, R40, R128, PT ;  /* 0x000000802800720c */ /* 0x000fc60003f66270 */
[----:B----4-:R4:W-:Y:S10]  /*8a70*/  ST.E.128 desc[UR4][R28.64], R12 ;  /* 0x0000000c1c007985 */ /* 0x0109f4000c101d04 */
[----:B------:R-:W-:-:S05]  /*8a80*/  @!P3 IMAD.WIDE R118, R40, 0x2, R118 ;  /* 0x000000022876b825 */ /* 0x000fca00078e0276 */
[----:B---3--:R4:W-:Y:S02]  /*8a90*/  @!P3 ST.E.128 desc[UR4][R118.64], R32 ;  /* 0x000000207600b985 */ /* 0x0089e4000c101d04 */
.L_x_518:
[----:B------:R-:W-:Y:S05]  /*8aa0*/  BSYNC B1 ;  /* 0x0000000000017941 */ /* 0x000fea0003800000 */
.L_x_517:
[----:B------:R-:W-:-:S03]  /*8ab0*/  UMOV UR4, 0xffffffff ;  /* 0xffffffff00047882 */ /* 0x000fc60000000000 */
[----:B------:R-:W-:Y:S05]  /*8ac0*/  BRA.DIV UR4, `(.L_x_525) ;  /* 0x0000022e04b07947 */ /* 0x000fea000b800000 */
[----:B----4-:R4:W0:Y:S04]  /*8ad0*/  SHFL.IDX PT, R33, R116, 0x1, 0x181f ;  /* 0x00381f0074217f89 */ /* 0x01082800000e0000 */
[----:B---3--:R4:W3:Y:S02]  /*8ae0*/  SHFL.IDX PT, R11, R117, 0x1, 0x181f ;  /* 0x00381f00750b7f89 */ /* 0x0088e400000e0000 */
.L_x_831:
        /* <DEDUP_REMOVED lines=8> */
[----:B------:R-:W-:Y:S01]  /*8b70*/  VIADD R14, R224, 0x20 ;  /* 0x00000020e00e7836 */ /* 0x000fe20000000000 */
[----:B------:R-:W-:Y:S01]  /*8b80*/  ISETP.GE.AND P3, PT, R16, R110, PT ;  /* 0x0000006e1000720c */ /* 0x000fe20003f66270 */
[----:B------:R-:W-:Y:S01]  /*8b90*/  VIADD R28, R224, 0x20 ;  /* 0x00000020e01c7836 */ /* 0x000fe20000000000 */
[----:B------:R-:W-:Y:S01]  /*8ba0*/  SHF.R.S32.HI R13, RZ, 0x1f, R12 ;  /* 0x0000001fff0d7819 */ /* 0x000fe2000001140c */
[----:B------:R-:W-:Y:S01]  /*8bb0*/  IMAD.SHL.U32 R14, R14, 0x40, RZ ;  /* 0x000000400e0e7824 */ /* 0x000fe200078e00ff */
[----:B------:R-:W-:Y:S01]  /*8bc0*/  BSSY B3, `(.L_x_530) ;  /* 0x0000072000037945 */ /* 0x000fe20003800000 */
[----:B------:R-:W-:Y:S01]  /*8bd0*/  IMAD.SHL.U32 R28, R28, 0x40, RZ ;  /* 0x000000401c1c7824 */ /* 0x000fe200078e00ff */
[----:B------:R-:W-:Y:S02]  /*8be0*/  LEA.HI R13, R13, R12, RZ, 0x4 ;  /* 0x0000000c0d0d7211 */ /* 0x000fe400078f20ff */
[----:B------:R-:W-:-:S02]  /*8bf0*/  LOP3.LUT R14, R14, 0x1c0, RZ, 0xc0, !PT ;  /* 0x000001c00e0e7812 */ /* 0x000fc400078ec0ff */
[----:B------:R-:W-:Y:S02]  /*8c00*/  LEA.HI.SX32 R36, R13, R7, 0x1c ;  /* 0x000000070d247211 */ /* 0x000fe400078fe2ff */
[----:B------:R-:W-:Y:S02]  /*8c10*/  LOP3.LUT R28, R28, 0x1c0, RZ, 0xc0, !PT ;  /* 0x000001c01c1c7812 */ /* 0x000fe400078ec0ff */
[----:B------:R-:W-:Y:S02]  /*8c20*/  SHF.R.S32.HI R13, RZ, 0x1f, R36 ;  /* 0x0000001fff0d7819 */ /* 0x000fe40000011424 */
[----:B------:R-:W-:Y:S02]  /*8c30*/  SHF.R.U32.HI R14, RZ, 0x3, R14 ;  /* 0x00000003ff0e7819 */ /* 0x000fe4000001160e */
        /* <DEDUP_REMOVED lines=12> */
[----:B------:R-:W0:Y:S01]  /*8d00*/  LDS.128 R12, [R12+0x24400] ;  /* 0x024400000c0c7984 */ /* 0x000e220000000c00 */
[----:B------:R-:W-:Y:S05]  /*8d10*/  @P3 BRA `(.L_x_531) ;  /* 0x0000000400703947 */ /* 0x000fea0003800000 */
[--C-:B------:R-:W-:Y:S01]  /*8d20*/  SHF.R.U64 R37, R56, 0x10, R57.reuse ;  /* 0x0000001038257819 */ /* 0x100fe20000001239 */
[----:B---3--:R-:W-:Y:S01]  /*8d30*/  IMAD.U32 R43, R29, 0x10000, RZ ;  /* 0x000100001d2b7824 */ /* 0x008fe200078e00ff */
[----:B------:R-:W-:Y:S01]  /*8d40*/  SHF.R.U32.HI R56, RZ, 0x10, R57 ;  /* 0x00000010ff387819 */ /* 0x000fe20000011639 */
[----:B0-----:R-:W-:Y:S01]  /*8d50*/  IMAD.U32 R41, R13, 0x10000, RZ ;  /* 0x000100000d297824 */ /* 0x001fe200078e00ff */
[--C-:B------:R-:W-:Y:S02]  /*8d60*/  SHF.R.U64 R34, R48, 0x10, R49.reuse ;  /* 0x0000001030227819 */ /* 0x100fe40000001231 */
[----:B------:R-:W-:Y:S02]  /*8d70*/  SHF.R.U32.HI R48, RZ, 0x10, R49 ;  /* 0x00000010ff307819 */ /* 0x000fe40000011631 */
[----:B------:R-:W-:Y:S02]  /*8d80*/  PRMT R56, R155, 0x5432, R56 ;  /* 0x000054329b387816 */ /* 0x000fe40000000038 */
[----:B------:R-:W-:-:S02]  /*8d90*/  PRMT R48, R153, 0x5432, R48 ;  /* 0x0000543299307816 */ /* 0x000fc40000000030 */
[--C-:B------:R-:W-:Y:S01]  /*8da0*/  SHF.R.U64 R38, R58, 0x10, R59.reuse ;  /* 0x000000103a267819 */ /* 0x100fe2000000123b */
[C---:B------:R-:W-:Y:S01]  /*8db0*/  IMAD.U32 R42, R56.reuse, 0x10000, RZ ;  /* 0x00010000382a7824 */ /* 0x040fe200078e00ff */
[----:B------:R-:W-:Y:S01]  /*8dc0*/  LOP3.LUT R56, R56, 0xffff0000, RZ, 0xc0, !PT ;  /* 0xffff000038387812 */ /* 0x000fe200078ec0ff */
[----:B------:R-:W-:Y:S01]  /*8dd0*/  IMAD.U32 R39, R48, 0x10000, RZ ;  /* 0x0001000030277824 */ /* 0x000fe200078e00ff */
[----:B------:R-:W-:Y:S01]  /*8de0*/  LOP3.LUT R29, R29, 0xffff0000, RZ, 0xc0, !PT ;  /* 0xffff00001d1d7812 */ /* 0x000fe200078ec0ff */
[----:B------:R-:W-:Y:S01]  /*8df0*/  FMUL.FTZ R40, R43, R42 ;  /* 0x0000002a2b287220 */ /* 0x000fe20000410000 */
[----:B------:R-:W-:Y:S02]  /*8e00*/  SHF.R.U32.HI R58, RZ, 0x10, R59 ;  /* 0x00000010ff3a7819 */ /* 0x000fe4000001163b */
[----:B------:R-:W-:Y:S01]  /*8e10*/  SHF.R.U64 R35, R50, 0x10, R51 ;  /* 0x0000001032237819 */ /* 0x000fe20000001233 */
[-C--:B------:R-:W-:Y:S01]  /*8e20*/  FFMA.FTZ R40, R41, R39.reuse, -R40 ;  /* 0x0000002729287223 */ /* 0x080fe20000010828 */
[----:B------:R-:W-:Y:S01]  /*8e30*/  FMUL.FTZ R39, R43, R39 ;  /* 0x000000272b277220 */ /* 0x000fe20000410000 */
[----:B------:R-:W-:-:S02]  /*8e40*/  LOP3.LUT R48, R48, 0xffff0000, RZ, 0xc0, !PT ;  /* 0xffff000030307812 */ /* 0x000fc400078ec0ff */
[----:B------:R-:W-:Y:S01]  /*8e50*/  SHF.R.U32.HI R50, RZ, 0x10, R51 ;  /* 0x00000010ff327819 */ /* 0x000fe20000011633 */
[----:B------:R-:W-:Y:S01]  /*8e60*/  FFMA.FTZ R39, R41, R42, R39 ;  /* 0x0000002a29277223 */ /* 0x000fe20000010027 */
[----:B------:R-:W-:Y:S01]  /*8e70*/  LOP3.LUT R41, R13, 0xffff0000, RZ, 0xc0, !PT ;  /* 0xffff00000d297812 */ /* 0x000fe200078ec0ff */
[C---:B------:R-:W-:Y:S01]  /*8e80*/  FMUL.FTZ R13, R29.reuse, R56 ;  /* 0x000000381d0d7220 */ /* 0x040fe20000410000 */
[----:B------:R-:W-:Y:S01]  /*8e90*/  PRMT R58, R154, 0x5432, R58 ;  /* 0x000054329a3a7816 */ /* 0x000fe2000000003a */
[-C--:B------:R-:W-:Y:S01]  /*8ea0*/  FMUL.FTZ R29, R29, R48.reuse ;  /* 0x000000301d1d7220 */ /* 0x080fe20000410000 */
[----:B------:R-:W-:Y:S01]  /*8eb0*/  PRMT R50, R152, 0x5432, R50 ;  /* 0x0000543298327816 */ /* 0x000fe20000000032 */
[----:B------:R-:W-:Y:S01]  /*8ec0*/  FFMA.FTZ R13, R41, R48, -R13 ;  /* 0x00000030290d7223 */ /* 0x000fe2000001080d */
[----:B------:R-:W-:Y:S02]  /*8ed0*/  IMAD.U32 R48, R31, 0x10000, RZ ;  /* 0x000100001f307824 */ /* 0x000fe400078e00ff */
[----:B------:R-:W-:Y:S01]  /*8ee0*/  FFMA.FTZ R29, R41, R56, R29 ;  /* 0x00000038291d7223 */ /* 0x000fe2000001001d */
[C---:B------:R-:W-:Y:S01]  /*8ef0*/  IMAD.U32 R43, R58.reuse, 0x10000, RZ ;  /* 0x000100003a2b7824 */ /* 0x040fe200078e00ff */
[----:B------:R-:W-:Y:S01]  /*8f00*/  LOP3.LUT R58, R58, 0xffff0000, RZ, 0xc0, !PT ;  /* 0xffff00003a3a7812 */ /* 0x000fe200078ec0ff */
[----:B------:R-:W-:Y:S01]  /*8f10*/  IMAD.U32 R42, R15, 0x10000, RZ ;  /* 0x000100000f2a7824 */ /* 0x000fe200078e00ff */
[----:B------:R-:W-:Y:S01]  /*8f20*/  LOP3.LUT R31, R31, 0xffff0000, RZ, 0xc0, !PT ;  /* 0xffff00001f1f7812 */ /* 0x000fe200078ec0ff */
[----:B------:R-:W-:-:S02]  /*8f30*/  IMAD.U32 R41, R50, 0x10000, RZ ;  /* 0x0001000032297824 */ /* 0x000fc400078e00ff */
[----:B------:R-:W-:Y:S01]  /*8f40*/  FMUL.FTZ R49, R48, R43 ;  /* 0x0000002b30317220 */ /* 0x000fe20000410000 */
[----:B------:R-:W-:Y:S02]  /*8f50*/  LOP3.LUT R50, R50, 0xffff0000, RZ, 0xc0, !PT ;  /* 0xffff000032327812 */ /* 0x000fe400078ec0ff */
[----:B------:R-:W-:Y:S01]  /*8f60*/  LOP3.LUT R15, R15, 0xffff0000, RZ, 0xc0, !PT ;  /* 0xffff00000f0f7812 */ /* 0x000fe200078ec0ff */
[-C--:B------:R-:W-:Y:S01]  /*8f70*/  FFMA.FTZ R49, R42, R41.reuse, -R49 ;  /* 0x000000292a317223 */ /* 0x080fe20000010831 */
[----:B------:R-:W-:Y:S01]  /*8f80*/  FMUL.FTZ R41, R48, R41 ;  /* 0x0000002930297220 */ /* 0x000fe20000410000 */
[----:B------:R-:W-:Y:S02]  /*8f90*/  PRMT R37, R155, 0x5410, R37 ;  /* 0x000054109b257816 */ /* 0x000fe40000000025 */
[----:B------:R-:W-:Y:S01]  /*8fa0*/  PRMT R34, R153, 0x5410, R34 ;  /* 0x0000541099227816 */ /* 0x000fe20000000022 */
[----:B------:R-:W-:Y:S01]  /*8fb0*/  FFMA.FTZ R42, R42, R43, R41 ;  /* 0x0000002b2a2a7223 */ /* 0x000fe20000010029 */
[C---:B------:R-:W-:Y:S01]  /*8fc0*/  FMUL.FTZ R41, R31.reuse, R58 ;  /* 0x0000003a1f297220 */ /* 0x040fe20000410000 */
[----:B------:R-:W-:Y:S01]  /*8fd0*/  FMUL.FTZ R31, R31, R50 ;  /* 0x000000321f1f7220 */ /* 0x000fe20000410000 */
[----:B------:R-:W-:Y:S01]  /*8fe0*/  F2FP.BF16.F32.PACK_AB R13, R13, R40 ;  /* 0x000000280d0d723e */ /* 0x000fe200000010ff */
[----:B------:R-:W-:Y:S01]  /*8ff0*/  IMAD.U32 R40, R28, 0x10000, RZ ;  /* 0x000100001c287824 */ /* 0x000fe200078e00ff */
[----:B------:R-:W-:Y:S01]  /*9000*/  F2FP.BF16.F32.PACK_AB R29, R29, R39 ;  /* 0x000000271d1d723e */ /* 0x000fe200000010ff */
[----:B------:R-:W-:Y:S01]  /*9010*/  FFMA.FTZ R31, R15, R58, R31 ;  /* 0x0000003a0f1f7223 */ /* 0x000fe2000001001f */
[----:B------:R-:W-:-:S02]  /*9020*/  IMAD.U32 R39, R37, 0x10000, RZ ;  /* 0x0001000025277824 */ /* 0x000fc400078e00ff */
[----:B------:R-:W-:Y:S01]  /*9030*/  FFMA.FTZ R41, R15, R50, -R41 ;  /* 0x000000320f297223 */ /* 0x000fe20000010829 */
[----:B------:R-:W-:Y:S01]  /*9040*/  IMAD.U32 R15, R12, 0x10000, RZ ;  /* 0x000100000c0f7824 */ /* 0x000fe200078e00ff */
[----:B------:R-:W-:Y:S01]  /*9050*/  LOP3.LUT R37, R37, 0xffff0000, RZ, 0xc0, !PT ;  /* 0xffff000025257812 */ /* 0x000fe200078ec0ff */
[----:B------:R-:W-:Y:S01]  /*9060*/  FMUL.FTZ R43, R40, R39 ;  /* 0x00000027282b7220 */ /* 0x000fe20000410000 */
[----:B------:R-:W-:Y:S01]  /*9070*/  F2FP.BF16.F32.PACK_AB R31, R31, R42 ;  /* 0x0000002a1f1f723e */ /* 0x000fe200000010ff */
[C---:B------:R-:W-:Y:S01]  /*9080*/  IMAD.U32 R42, R34.reuse, 0x10000, RZ ;  /* 0x00010000222a7824 */ /* 0x040fe200078e00ff */
[----:B------:R-:W-:Y:S02]  /*9090*/  LOP3.LUT R34, R34, 0xffff0000, RZ, 0xc0, !PT ;  /* 0xffff000022227812 */ /* 0x000fe400078ec0ff */
[----:B------:R-:W-:Y:S01]  /*90a0*/  PRMT R38, R154, 0x5410, R38 ;  /* 0x000054109a267816 */ /* 0x000fe20000000026 */
[-C--:B------:R-:W-:Y:S01]  /*90b0*/  FMUL.FTZ R40, R40, R42.reuse ;  /* 0x0000002a28287220 */ /* 0x080fe20000410000 */
[----:B------:R-:W-:Y:S01]  /*90c0*/  FFMA.FTZ R43, R15, R42, -R43 ;  /* 0x0000002a0f2b7223 */ /* 0x000fe2000001082b */
[----:B------:R-:W-:Y:S01]  /*90d0*/  PRMT R35, R152, 0x5410, R35 ;  /* 0x0000541098237816 */ /* 0x000fe20000000023 */
[----:B------:R-:W-:-:S02]  /*90e0*/  IMAD.U32 R42, R30, 0x10000, RZ ;  /* 0x000100001e2a7824 */ /* 0x000fc400078e00ff */
[----:B------:R-:W-:Y:S01]  /*90f0*/  FFMA.FTZ R40, R15, R39, R40 ;  /* 0x000000270f287223 */ /* 0x000fe20000010028 */
[----:B------:R-:W-:Y:S02]  /*9100*/  LOP3.LUT R15, R28, 0xffff0000, RZ, 0xc0, !PT ;  /* 0xffff00001c0f7812 */ /* 0x000fe400078ec0ff */
[----:B------:R-:W-:Y:S02]  /*9110*/  LOP3.LUT R28, R12, 0xffff0000, RZ, 0xc0, !PT ;  /* 0xffff00000c1c7812 */ /* 0x000fe400078ec0ff */
[----:B------:R-:W-:Y:S01]  /*9120*/  F2FP.BF16.F32.PACK_AB R41, R41, R49 ;  /* 0x000000312929723e */ /* 0x000fe200000010ff */
[C---:B------:R-:W-:Y:S01]  /*9130*/  FMUL.FTZ R12, R15.reuse, R37 ;  /* 0x000000250f0c7220 */ /* 0x040fe20000410000 */
[----:B------:R-:W-:-:S03]  /*9140*/  FMUL.FTZ R15, R15, R34 ;  /* 0x000000220f0f7220 */ /* 0x000fc60000410000 */
[----:B------:R-:W-:Y:S01]  /*9150*/  FFMA.FTZ R12, R28, R34, -R12 ;  /* 0x000000221c0c7223 */ /* 0x000fe2000001080c */
[----:B------:R-:W-:Y:S01]  /*9160*/  SHF.L.U32 R34, R38, 0x10, RZ ;  /* 0x0000001026227819 */ /* 0x000fe200000006ff */
[----:B------:R-:W-:Y:S01]  /*9170*/  FFMA.FTZ R15, R28, R37, R15 ;  /* 0x000000251c0f7223 */ /* 0x000fe2000001000f */
[C---:B------:R-:W-:Y:S01]  /*9180*/  IMAD.U32 R37, R35.reuse, 0x10000, RZ ;  /* 0x0001000023257824 */ /* 0x040fe200078e00ff */
[----:B------:R-:W-:Y:S01]  /*9190*/  LOP3.LUT R38, R38, 0xffff0000, RZ, 0xc0, !PT ;  /* 0xffff000026267812 */ /* 0x000fe200078ec0ff */
[----:B------:R-:W-:Y:S02]  /*91a0*/  IMAD.U32 R28, R14, 0x10000, RZ ;  /* 0x000100000e1c7824 */ /* 0x000fe400078e00ff */
[CC--:B------:R-:W-:Y:S01]  /*91b0*/  FMUL.FTZ R39, R42.reuse, R34.reuse ;  /* 0x000000222a277220 */ /* 0x0c0fe20000410000 */
[-C--:B------:R-:W-:Y:S01]  /*91c0*/  FMUL.FTZ R42, R42, R37.reuse ;  /* 0x000000252a2a7220 */ /* 0x080fe20000410000 */
[----:B------:R-:W-:Y:S02]  /*91d0*/  LOP3.LUT R35, R35, 0xffff0000, RZ, 0xc0, !PT ;  /* 0xffff000023237812 */ /* 0x000fe400078ec0ff */
[C---:B------:R-:W-:Y:S01]  /*91e0*/  FFMA.FTZ R39, R28.reuse, R37, -R39 ;  /* 0x000000251c277223 */ /* 0x040fe20000010827 */
[----:B------:R-:W-:Y:S01]  /*91f0*/  FFMA.FTZ R42, R28, R34, R42 ;  /* 0x000000221c2a7223 */ /* 0x000fe2000001002a */
[----:B------:R-:W-:-:S02]  /*9200*/  LOP3.LUT R28, R30, 0xffff0000, RZ, 0xc0, !PT ;  /* 0xffff00001e1c7812 */ /* 0x000fc400078ec0ff */
[----:B------:R-:W-:Y:S02]  /*9210*/  LOP3.LUT R14, R14, 0xffff0000, RZ, 0xc0, !PT ;  /* 0xffff00000e0e7812 */ /* 0x000fe400078ec0ff */
[----:B------:R-:W-:Y:S01]  /*9220*/  F2FP.BF16.F32.PACK_AB R15, R15, R40 ;  /* 0x000000280f0f723e */ /* 0x000fe200000010ff */
[CC--:B------:R-:W-:Y:S01]  /*9230*/  FMUL.FTZ R30, R28.reuse, R38.reuse ;  /* 0x000000261c1e7220 */ /* 0x0c0fe20000410000 */
[----:B------:R-:W-:Y:S01]  /*9240*/  FMUL.FTZ R28, R28, R35 ;  /* 0x000000231c1c7220 */ /* 0x000fe20000410000 */
[----:B------:R-:W-:Y:S02]  /*9250*/  F2FP.BF16.F32.PACK_AB R12, R12, R43 ;  /* 0x0000002b0c0c723e */ /* 0x000fe400000010ff */
[C---:B------:R-:W-:Y:S01]  /*9260*/  FFMA.FTZ R30, R14.reuse, R35, -R30 ;  /* 0x000000230e1e7223 */ /* 0x040fe2000001081e */
[----:B------:R-:W-:-:S04]  /*9270*/  FFMA.FTZ R28, R14, R38, R28 ;  /* 0x000000260e1c7223 */ /* 0x000fc8000001001c */
[----:B------:R-:W-:Y:S02]  /*9280*/  F2FP.BF16.F32.PACK_AB R30, R30, R39 ;  /* 0x000000271e1e723e */ /* 0x000fe400000010ff */
[----:B------:R-:W-:Y:S01]  /*9290*/  F2FP.BF16.F32.PACK_AB R42, R28, R42 ;  /* 0x0000002a1c2a723e */ /* 0x000fe200000010ff */
[----:B------:R-:W-:Y:S02]  /*92a0*/  IMAD.MOV.U32 R28, RZ, RZ, R15 ;  /* 0x000000ffff1c7224 */ /* 0x000fe400078e000f */
[----:B------:R-:W-:Y:S02]  /*92b0*/  IMAD.MOV.U32 R14, RZ, RZ, R30 ;  /* 0x000000ffff0e7224 */ /* 0x000fe400078e001e */
[----:B------:R-:W-:Y:S02]  /*92c0*/  IMAD.MOV.U32 R15, RZ, RZ, R41 ;  /* 0x000000ffff0f7224 */ /* 0x000fe400078e0029 */
[----:B------:R-:W-:-:S07]  /*92d0*/  IMAD.MOV.U32 R30, RZ, RZ, R42 ;  /* 0x000000ffff1e7224 */ /* 0x000fce00078e002a */
.L_x_531:
[----:B------:R-:W-:Y:S05]  /*92e0*/  BSYNC B3 ;  /* 0x0000000000037941 */ /* 0x000fea0003800000 */
.L_x_530:
[----:B------:R-:W-:Y:S01]  /*92f0*/  LEA R34, P3, R8, R11, 0x1 ;  /* 0x0000000b08227211 */ /* 0x000fe200078608ff */
[----:B------:R-:W-:-:S03]  /*9300*/  ULDC.64 UR4, c[0x0][0x208] ;  /* 0x0000820000047ab9 */ /* 0x000fc60000000a00 */
[----:B0-----:R-:W-:Y:S02]  /*9310*/  LEA.HI.X R35, R8, R33, R26, 0x1, P3 ;  /* 0x0000002108237211 */ /* 0x001fe400018f0c1a */
[----:B------:R-:W-:-:S03]  /*9320*/  ISETP.GE.AND P3, PT, R36, R128, PT ;  /* 0x000000802400720c */ /* 0x000fc60003f66270 */
[----:B------:R0:W-:Y:S10]  /*9330*/  ST.E.128 desc[UR4][R34.64], R12 ;  /* 0x0000000c22007985 */ /* 0x0001f4000c101d04 */
[----:B0-----:R-:W-:-:S05]  /*9340*/  @!P3 IMAD.WIDE R12, R36, 0x2, R32 ;  /* 0x00000002240cb825 */ /* 0x001fca00078e0220 */
[----:B---3--:R3:W-:Y:S02]  /*9350*/  @!P3 ST.E.128 desc[UR4][R12.64], R28 ;  /* 0x0000001c0c00b985 */ /* 0x0087e4000c101d04 */
.L_x_529:
[----:B------:R-:W-:Y:S05]  /*9360*/  BSYNC B2 ;  /* 0x0000000000027941 */ /* 0x000fea0003800000 */
.L_x_528:
[----:B------:R-:W-:-:S13]  /*9370*/  ISETP.NE.AND P3, PT, R20, RZ, PT ;  /* 0x000000ff1400720c */ /* 0x000fda0003f65270 */
[----:B------:R-:W-:Y:S05]  /*9380*/  @!P3 BRA `(.L_x_527) ;  /* 0x000000080004b947 */ /* 0x000fea0003800000 */
[----:B------:R-:W5:Y:S01]  /*9390*/  LDL R15, [R1+0x58] ;  /* 0x00005800010f7983 */ /* 0x000f620000100800 */
[----:B---3--:R-:W-:Y:S01]  /*93a0*/  SEL R12, R111, R132, !P1 ;  /* 0x000000846f0c7207 */ /* 0x008fe20004800000 */
        /* <DEDUP_REMOVED lines=18> */
[----:B-----5:R-:W-:-:S04]  /*94d0*/  IMAD R13, R13, 0x1400, R15 ;  /* 0x000014000d0d7824 */ /* 0x020fc800078e020f */
        /* <DEDUP_REMOVED lines=58> */
[----:B------:R-:W-:Y:S02]  /*9880*/  SHF.L.U32 R15, R12, 0x10, RZ ;  /* 0x000000100c0f7819 */ /* 0x000fe400000006ff */
[----:B------:R-:W-:Y:S01]  /*9890*/  F2FP.BF16.F32.PACK_AB R31, R31, R42 ;  /* 0x0000002a1f1f723e */ /* 0x000fe200000010ff */
[----:B------:R-:W-:Y:S02]  /*98a0*/  IMAD.U32 R42, R34, 0x10000, RZ ;  /* 0x00010000222a7824 */ /* 0x000fe400078e00ff */
[C---:B------:R-:W-:Y:S01]  /*98b0*/  FMUL.FTZ R43, R40.reuse, R39 ;  /* 0x00000027282b7220 */ /* 0x040fe20000410000 */
[----:B------:R-:W-:Y:S01]  /*98c0*/  LOP3.LUT R37, R37, 0xffff0000, RZ, 0xc0, !PT ;  /* 0xffff000025257812 */ /* 0x000fe200078ec0ff */
[-C--:B------:R-:W-:Y:S02]  /*98d0*/  FMUL.FTZ R40, R40, R42.reuse ;  /* 0x0000002a28287220 */ /* 0x080fe40000410000 */
[----:B------:R-:W-:Y:S01]  /*98e0*/  FFMA.FTZ R43, R15, R42, -R43 ;  /* 0x0000002a0f2b7223 */ /* 0x000fe2000001082b */
[----:B------:R-:W-:Y:S01]  /*98f0*/  LOP3.LUT R34, R34, 0xffff0000, RZ, 0xc0, !PT ;  /* 0xffff000022227812 */ /* 0x000fe200078ec0ff */
[----:B------:R-:W-:-:S02]  /*9900*/  IMAD.U32 R42, R30, 0x10000, RZ ;  /* 0x000100001e2a7824 */ /* 0x000fc400078e00ff */
[----:B------:R-:W-:Y:S01]  /*9910*/  FFMA.FTZ R40, R15, R39, R40 ;  /* 0x000000270f287223 */ /* 0x000fe20000010028 */
[----:B------:R-:W-:Y:S02]  /*9920*/  LOP3.LUT R15, R28, 0xffff0000, RZ, 0xc0, !PT ;  /* 0xffff00001c0f7812 */ /* 0x000fe400078ec0ff */
[----:B------:R-:W-:Y:S02]  /*9930*/  LOP3.LUT R28, R12, 0xffff0000, RZ, 0xc0, !PT ;  /* 0xffff00000c1c7812 */ /* 0x000fe400078ec0ff */
[----:B------:R-:W-:Y:S01]  /*9940*/  PRMT R38, R150, 0x5410, R38 ;  /* 0x0000541096267816 */ /* 0x000fe20000000026 */
[----:B------:R-:W-:Y:S01]  /*9950*/  FMUL.FTZ R12, R15, R37 ;  /* 0x000000250f0c7220 */ /* 0x000fe20000410000 */
[----:B------:R-:W-:Y:S01]  /*9960*/  PRMT R35, R149, 0x5432, R35 ;  /* 0x0000543295237816 */ /* 0x000fe20000000023 */
[-C--:B------:R-:W-:Y:S01]  /*9970*/  FMUL.FTZ R15, R15, R34.reuse ;  /* 0x000000220f0f7220 */ /* 0x080fe20000410000 */
[----:B------:R-:W-:Y:S01]  /*9980*/  F2FP.BF16.F32.PACK_AB R41, R41, R45 ;  /* 0x0000002d2929723e */ /* 0x000fe200000010ff */
[----:B------:R-:W-:Y:S01]  /*9990*/  FFMA.FTZ R12, R28, R34, -R12 ;  /* 0x000000221c0c7223 */ /* 0x000fe2000001080c */
[----:B------:R-:W-:-:S02]  /*99a0*/  IMAD.U32 R34, R38, 0x10000, RZ ;  /* 0x0001000026227824 */ /* 0x000fc400078e00ff */
[----:B------:R-:W-:Y:S01]  /*99b0*/  FFMA.FTZ R15, R28, R37, R15 ;  /* 0x000000251c0f7223 */ /* 0x000fe2000001000f */
[C---:B------:R-:W-:Y:S01]  /*99c0*/  IMAD.U32 R37, R35.reuse, 0x10000, RZ ;  /* 0x0001000023257824 */ /* 0x040fe200078e00ff */
[----:B------:R-:W-:Y:S01]  /*99d0*/  LOP3.LUT R38, R38, 0xffff0000, RZ, 0xc0, !PT ;  /* 0xffff000026267812 */ /* 0x000fe200078ec0ff */
[-C--:B------:R-:W-:Y:S01]  /*99e0*/  FMUL.FTZ R39, R42, R34.reuse ;  /* 0x000000222a277220 */ /* 0x080fe20000410000 */
[----:B------:R-:W-:Y:S02]  /*99f0*/  IMAD.U32 R28, R14, 0x10000, RZ ;  /* 0x000100000e1c7824 */ /* 0x000fe400078e00ff */
[-C--:B------:R-:W-:Y:S01]  /*9a00*/  FMUL.FTZ R42, R42, R37.reuse ;  /* 0x000000252a2a7220 */ /* 0x080fe20000410000 */
[----:B------:R-:W-:Y:S01]  /*9a10*/  LOP3.LUT R35, R35, 0xffff0000, RZ, 0xc0, !PT ;  /* 0xffff000023237812 */ /* 0x000fe200078ec0ff */
[C---:B------:R-:W-:Y:S02]  /*9a20*/  FFMA.FTZ R39, R28.reuse, R37, -R39 ;  /* 0x000000251c277223 */ /* 0x040fe40000010827 */
        /* <DEDUP_REMOVED lines=15> */
.L_x_533:
[----:B------:R-:W-:Y:S05]  /*9b20*/  BSYNC B2 ;  /* 0x0000000000027941 */ /* 0x000fea0003800000 */
.L_x_532:
[----:B------:R-:W-:Y:S01]  /*9b30*/  LEA R34, P3, R10, R11, 0x1 ;  /* 0x0000000b0a227211 */ /* 0x000fe200078608ff */
[----:B------:R-:W-:-:S03]  /*9b40*/  ULDC.64 UR4, c[0x0][0x208] ;  /* 0x0000820000047ab9 */ /* 0x000fc60000000a00 */
[----:B0-----:R-:W-:Y:S02]  /*9b50*/  LEA.HI.X R35, R10, R33, R27, 0x1, P3 ;  /* 0x000000210a237211 */ /* 0x001fe400018f0c1b */
[----:B------:R-:W-:-:S03]  /*9b60*/  ISETP.GE.AND P3, PT, R36, R128, PT ;  /* 0x000000802400720c */ /* 0x000fc60003f66270 */
[----:B------:R0:W-:Y:S10]  /*9b70*/  ST.E.128 desc[UR4][R34.64], R12 ;  /* 0x0000000c22007985 */ /* 0x0001f4000c101d04 */
[----:B------:R-:W-:-:S05]  /*9b80*/  @!P3 IMAD.WIDE R32, R36, 0x2, R32 ;  /* 0x000000022420b825 */ /* 0x000fca00078e0220 */
[----:B---3--:R0:W-:Y:S02]  /*9b90*/  @!P3 ST.E.128 desc[UR4][R32.64], R28 ;  /* 0x0000001c2000b985 */ /* 0x0081e4000c101d04 */
.L_x_527:
[----:B------:R-:W-:Y:S05]  /*9ba0*/  BSYNC B1 ;  /* 0x0000000000017941 */ /* 0x000fea0003800000 */
.L_x_526:
[----:B------:R-:W-:-:S03]  /*9bb0*/  UMOV UR4, 0xffffffff ;  /* 0xffffffff00047882 */ /* 0x000fc60000000000 */
[----:B------:R-:W-:Y:S05]  /*9bc0*/  BRA.DIV UR4, `(.L_x_534) ;  /* 0x0000021e04bc7947 */ /* 0x000fea000b800000 */
[----:B-1--4-:R-:W1:Y:S04]  /*9bd0*/  SHFL.IDX PT, R116, R116, 0x2, 0x181f ;  /* 0x00581f0074747f89 */ /* 0x012e6800000e0000 */
[----:B------:R-:W4:Y:S02]  /*9be0*/  SHFL.IDX PT, R117, R117, 0x2, 0x181f ;  /* 0x00581f0075757f89 */ /* 0x000f2400000e0000 */
.L_x_835:
[----:B------:R-:W-:Y:S05]  /*9bf0*/  @P5 BRA `(.L_x_492) ;  /* 0x0000001800205947 */ /* 0x000fea0003800000 */
[----:B------:R-:W-:Y:S01]  /*9c00*/  ISETP.NE.AND P3, PT, R0, RZ, PT ;  /* 0x000000ff0000720c */ /* 0x000fe20003f65270 */
[----:B------:R-:W-:Y:S01]  /*9c10*/  BSSY B1, `(.L_x_535) ;  /* 0x0000086000017945 */ /* 0x000fe20003800000 */
[----:B0---4-:R-:W-:Y:S02]  /*9c20*/  IMAD.MOV.U32 R32, RZ, RZ, R117 ;  /* 0x000000ffff207224 */ /* 0x011fe400078e0075 */
[----:B-1----:R-:W-:-:S09]  /*9c30*/  IMAD.MOV.U32 R33, RZ, RZ, R116 ;  /* 0x000000ffff217224 */ /* 0x002fd200078e0074 */
[----:B------:R-:W-:Y:S05]  /*9c40*/  @!P3 BRA `(.L_x_536) ;  /* 0x000000080008b947 */ /* 0x000fea0003800000 */
[----:B------:R-:W4:Y:S01]  /*9c50*/  LDL R14, [R1+0x54] ;  /* 0x00005400010e7983 */ /* 0x000f220000100800 */
        /* <DEDUP_REMOVED lines=17> */
[----:B------:R-:W-:Y:S02]  /*9d70*/  LOP3.LUT R11, R15, 0x38, R36, 0xf8, !PT ;  /* 0x000000380f0b7812 */ /* 0x000fe400078ef824 */
[----:B------:R-:W-:Y:S02]  /*9d80*/  ISETP.GE.AND P3, PT, R36, R128, PT ;  /* 0x000000802400720c */ /* 0x000fe40003f66270 */
[----:B------:R-:W-:Y:S01]  /*9d90*/  LOP3.LUT R11, R11, R13, RZ, 0x3c, !PT ;  /* 0x0000000d0b0b7212 */ /* 0x000fe200078e3cff */
[----:B----4-:R-:W-:-:S04]  /*9da0*/  IMAD R12, R12, 0x1400, R14 ;  /* 0x000014000c0c7824 */ /* 0x010fc800078e020e */
[----:B------:R-:W-:Y:S02]  /*9db0*/  IMAD.IADD R11, R12, 0x1, R11 ;  /* 0x000000010c0b7824 */ /* 0x000fe400078e020b */
[C---:B------:R-:W-:Y:S02]  /*9dc0*/  IMAD R12, R213.reuse, 0x5000, R122 ;  /* 0x00005000d50c7824 */ /* 0x040fe400078e027a */
[----:B------:R-:W-:Y:S02]  /*9dd0*/  IMAD R28, R213, 0x5000, R11 ;  /* 0x00005000d51c7824 */ /* 0x000fe400078e020b */
[--C-:B------:R-:W-:Y:S02]  /*9de0*/  IMAD R12, R12, 0x2, R23.reuse ;  /* 0x000000020c0c7824 */ /* 0x100fe400078e0217 */
[----:B------:R-:W-:-:S04]  /*9df0*/  IMAD R28, R28, 0x2, R23 ;  /* 0x000000021c1c7824 */ /* 0x000fc800078e0217 */
[----:B------:R-:W0:Y:S04]  /*9e00*/  LDS.128 R12, [R12+0x24400] ;  /* 0x024400000c0c7984 */ /* 0x000e280000000c00 */
[----:B------:R-:W1:Y:S01]  /*9e10*/  LDS.128 R28, [R28+0x24400] ;  /* 0x024400001c1c7984 */ /* 0x000e620000000c00 */
[----:B------:R-:W-:Y:S05]  /*9e20*/  @P4 BRA `(.L_x_538) ;  /* 0x0000000400744947 */ /* 0x000fea0003800000 */
[----:B------:R-:W-:Y:S01]  /*9e30*/  SHF.R.U32.HI R37, RZ, 0x10, R73 ;  /* 0x00000010ff257819 */ /* 0x000fe20000011649 */
[----:B-1----:R-:W-:Y:S01]  /*9e40*/  IMAD.U32 R39, R29, 0x10000, RZ ;  /* 0x000100001d277824 */ /* 0x002fe200078e00ff */
[----:B------:R-:W-:Y:S01]  /*9e50*/  SHF.R.U32.HI R38, RZ, 0x10, R65 ;  /* 0x00000010ff267819 */ /* 0x000fe20000011641 */
[----:B0-----:R-:W-:Y:S01]  /*9e60*/  IMAD.U32 R34, R13, 0x10000, RZ ;  /* 0x000100000d227824 */ /* 0x001fe200078e00ff */
[----:B------:R-:W-:Y:S01]  /*9e70*/  PRMT R37, R147, 0x5432, R37 ;  /* 0x0000543293257816 */ /* 0x000fe20000000025 */
[----:B------:R-:W-:Y:S01]  /*9e80*/  IMAD.U32 R42, R31, 0x10000, RZ ;  /* 0x000100001f2a7824 */ /* 0x000fe200078e00ff */
[----:B------:R-:W-:Y:S01]  /*9e90*/  PRMT R38, R145, 0x5432, R38 ;  /* 0x0000543291267816 */ /* 0x000fe20000000026 */
[----:B------:R-:W-:Y:S01]  /*9ea0*/  IMAD.U32 R44, R30, 0x10000, RZ ;  /* 0x000100001e2c7824 */ /* 0x000fe200078e00ff */
[----:B------:R-:W-:Y:S01]  /*9eb0*/  LOP3.LUT R29, R29, 0xffff0000, RZ, 0xc0, !PT ;  /* 0xffff00001d1d7812 */ /* 0x000fe200078ec0ff */
[C---:B------:R-:W-:Y:S01]  /*9ec0*/  IMAD.U32 R11, R37.reuse, 0x10000, RZ ;  /* 0x00010000250b7824 */ /* 0x040fe200078e00ff */
[----:B------:R-:W-:Y:S01]  /*9ed0*/  LOP3.LUT R37, R37, 0xffff0000, RZ, 0xc0, !PT ;  /* 0xffff000025257812 */ /* 0x000fe200078ec0ff */
[C---:B------:R-:W-:Y:S01]  /*9ee0*/  IMAD.U32 R35, R38.reuse, 0x10000, RZ ;  /* 0x0001000026237824 */ /* 0x040fe200078e00ff */
[----:B------:R-:W-:Y:S01]  /*9ef0*/  LOP3.LUT R38, R38, 0xffff0000, RZ, 0xc0, !PT ;  /* 0xffff000026267812 */ /* 0x000fe200078ec0ff */
[C---:B------:R-:W-:Y:S01]  /*9f00*/  FMUL.FTZ R40, R39.reuse, R11 ;  /* 0x0000000b27287220 */ /* 0x040fe20000410000 */
[----:B------:R-:W-:Y:S01]  /*9f10*/  SHF.R.U64 R72, R72, 0x10, R73 ;  /* 0x0000001048487819 */ /* 0x000fe20000001249 */
[-C--:B------:R-:W-:Y:S01]  /*9f20*/  FMUL.FTZ R39, R39, R35.reuse ;  /* 0x0000002327277220 */ /* 0x080fe20000410000 */
[----:B------:R-:W-:Y:S01]  /*9f30*/  SHF.R.U64 R64, R64, 0x10, R65 ;  /* 0x0000001040407819 */ /* 0x000fe20000001241 */
[C---:B------:R-:W-:Y:S01]  /*9f40*/  FFMA.FTZ R35, R34.reuse, R35, -R40 ;  /* 0x0000002322237223 */ /* 0x040fe20000010828 */
[----:B------:R-:W-:Y:S01]  /*9f50*/  PRMT R72, R147, 0x5410, R72 ;  /* 0x0000541093487816 */ /* 0x000fe20000000048 */
[----:B------:R-:W-:Y:S01]  /*9f60*/  FFMA.FTZ R34, R34, R11, R39 ;  /* 0x0000000b22227223 */ /* 0x000fe20000010027 */
[----:B------:R-:W-:Y:S01]  /*9f70*/  LOP3.LUT R11, R13, 0xffff0000, RZ, 0xc0, !PT ;  /* 0xffff00000d0b7812 */ /* 0x000fe200078ec0ff */
[C---:B------:R-:W-:Y:S01]  /*9f80*/  FMUL.FTZ R13, R29.reuse, R37 ;  /* 0x000000251d0d7220 */ /* 0x040fe20000410000 */
[----:B------:R-:W-:Y:S01]  /*9f90*/  FMUL.FTZ R29, R29, R38 ;  /* 0x000000261d1d7220 */ /* 0x000fe20000410000 */
[----:B------:R-:W-:-:S02]  /*9fa0*/  PRMT R64, R145, 0x5410, R64 ;  /* 0x0000541091407816 */ /* 0x000fc40000000040 */
[C---:B------:R-:W-:Y:S01]  /*9fb0*/  FFMA.FTZ R13, R11.reuse, R38, -R13 ;  /* 0x000000260b0d7223 */ /* 0x040fe2000001080d */
[----:B------:R-:W-:Y:S01]  /*9fc0*/  FFMA.FTZ R11, R11, R37, R29 ;  /* 0x000000250b0b7223 */ /* 0x000fe2000001001d */
[----:B------:R-:W-:Y:S01]  /*9fd0*/  SHF.R.U32.HI R37, RZ, 0x10, R75 ;  /* 0x00000010ff257819 */ /* 0x000fe2000001164b */
[----:B------:R-:W-:Y:S01]  /*9fe0*/  IMAD.U32 R38, R15, 0x10000, RZ ;  /* 0x000100000f267824 */ /* 0x000fe200078e00ff */
[----:B------:R-:W-:Y:S02]  /*9ff0*/  SHF.R.U32.HI R29, RZ, 0x10, R67 ;  /* 0x00000010ff1d7819 */ /* 0x000fe40000011643 */
[----:B------:R-:W-:Y:S02]  /*a000*/  PRMT R37, R146, 0x5432, R37 ;  /* 0x0000543292257816 */ /* 0x000fe40000000025 */
[----:B------:R-:W-:Y:S02]  /*a010*/  PRMT R29, R144, 0x5432, R29 ;  /* 0x00005432901d7816 */ /* 0x000fe4000000001d */
[----:B------:R-:W-:-:S02]  /*a020*/  SHF.L.U32 R39, R37, 0x10, RZ ;  /* 0x0000001025277819 */ /* 0x000fc400000006ff */
[----:B------:R-:W-:Y:S01]  /*a030*/  LOP3.LUT R37, R37, 0xffff0000, RZ, 0xc0, !PT ;  /* 0xffff000025257812 */ /* 0x000fe200078ec0ff */
[C---:B------:R-:W-:Y:S01]  /*a040*/  IMAD.U32 R40, R29.reuse, 0x10000, RZ ;  /* 0x000100001d287824 */ /* 0x040fe200078e00ff */
[----:B------:R-:W-:Y:S01]  /*a050*/  LOP3.LUT R29, R29, 0xffff0000, RZ, 0xc0, !PT ;  /* 0xffff00001d1d7812 */ /* 0x000fe200078ec0ff */
[CC--:B------:R-:W-:Y:S01]  /*a060*/  FMUL.FTZ R41, R42.reuse, R39.reuse ;  /* 0x000000272a297220 */ /* 0x0c0fe20000410000 */
[----:B------:R-:W-:Y:S01]  /*a070*/  LOP3.LUT R15, R15, 0xffff0000, RZ, 0xc0, !PT ;  /* 0xffff00000f0f7812 */ /* 0x000fe200078ec0ff */
[-C--:B------:R-:W-:Y:S01]  /*a080*/  FMUL.FTZ R42, R42, R40.reuse ;  /* 0x000000282a2a7220 */ /* 0x080fe20000410000 */
[----:B------:R-:W-:Y:S01]  /*a090*/  SHF.R.U64 R74, R74, 0x10, R75 ;  /* 0x000000104a4a7819 */ /* 0x000fe2000000124b */
[----:B------:R-:W-:Y:S01]  /*a0a0*/  FFMA.FTZ R41, R38, R40, -R41 ;  /* 0x0000002826297223 */ /* 0x000fe20000010829 */
[----:B------:R-:W-:Y:S02]  /*a0b0*/  IMAD.U32 R40, R28, 0x10000, RZ ;  /* 0x000100001c287824 */ /* 0x000fe400078e00ff */
[----:B------:R-:W-:Y:S01]  /*a0c0*/  FFMA.FTZ R42, R38, R39, R42 ;  /* 0x00000027262a7223 */ /* 0x000fe2000001002a */
[----:B------:R-:W-:-:S02]  /*a0d0*/  LOP3.LUT R38, R31, 0xffff0000, RZ, 0xc0, !PT ;  /* 0xffff00001f267812 */ /* 0x000fc400078ec0ff */
[----:B------:R-:W-:Y:S02]  /*a0e0*/  SHF.R.U64 R66, R66, 0x10, R67 ;  /* 0x0000001042427819 */ /* 0x000fe40000001243 */
[----:B------:R-:W-:Y:S01]  /*a0f0*/  LOP3.LUT R28, R28, 0xffff0000, RZ, 0xc0, !PT ;  /* 0xffff00001c1c7812 */ /* 0x000fe200078ec0ff */
[C---:B------:R-:W-:Y:S01]  /*a100*/  FMUL.FTZ R31, R38.reuse, R37 ;  /* 0x00000025261f7220 */ /* 0x040fe20000410000 */
[-C--:B------:R-:W-:Y:S01]  /*a110*/  FMUL.FTZ R38, R38, R29.reuse ;  /* 0x0000001d26267220 */ /* 0x080fe20000410000 */
[----:B------:R-:W-:Y:S02]  /*a120*/  PRMT R74, R146, 0x5410, R74 ;  /* 0x00005410924a7816 */ /* 0x000fe4000000004a */
[C---:B------:R-:W-:Y:S01]  /*a130*/  FFMA.FTZ R31, R15.reuse, R29, -R31 ;  /* 0x0000001d0f1f7223 */ /* 0x040fe2000001081f */
[----:B------:R-:W-:Y:S01]  /*a140*/  FFMA.FTZ R38, R15, R37, R38 ;  /* 0x000000250f267223 */ /* 0x000fe20000010026 */
[C---:B------:R-:W-:Y:S01]  /*a150*/  IMAD.U32 R29, R72.reuse, 0x10000, RZ ;  /* 0x00010000481d7824 */ /* 0x040fe200078e00ff */
[----:B------:R-:W-:Y:S01]  /*a160*/  LOP3.LUT R72, R72, 0xffff0000, RZ, 0xc0, !PT ;  /* 0xffff000048487812 */ /* 0x000fe200078ec0ff */
[C---:B------:R-:W-:Y:S01]  /*a170*/  IMAD.U32 R37, R64.reuse, 0x10000, RZ ;  /* 0x0001000040257824 */ /* 0x040fe200078e00ff */
[----:B------:R-:W-:Y:S01]  /*a180*/  LOP3.LUT R64, R64, 0xffff0000, RZ, 0xc0, !PT ;  /* 0xffff000040407812 */ /* 0x000fe200078ec0ff */
[----:B------:R-:W-:Y:S01]  /*a190*/  FMUL.FTZ R39, R40, R29 ;  /* 0x0000001d28277220 */ /* 0x000fe20000410000 */
[----:B------:R-:W-:-:S02]  /*a1a0*/  IMAD.U32 R15, R12, 0x10000, RZ ;  /* 0x000100000c0f7824 */ /* 0x000fc400078e00ff */
[-C--:B------:R-:W-:Y:S01]  /*a1b0*/  FMUL.FTZ R40, R40, R37.reuse ;  /* 0x0000002528287220 */ /* 0x080fe20000410000 */
[----:B------:R-:W-:Y:S01]  /*a1c0*/  PRMT R66, R144, 0x5410, R66 ;  /* 0x0000541090427816 */ /* 0x000fe20000000042 */
[C---:B------:R-:W-:Y:S02]  /*a1d0*/  FFMA.FTZ R39, R15.reuse, R37, -R39 ;  /* 0x000000250f277223 */ /* 0x040fe40000010827 */
[----:B------:R-:W-:Y:S01]  /*a1e0*/  FFMA.FTZ R40, R15, R29, R40 ;  /* 0x0000001d0f287223 */ /* 0x000fe20000010028 */
[----:B------:R-:W-:Y:S01]  /*a1f0*/  LOP3.LUT R12, R12, 0xffff0000, RZ, 0xc0, !PT ;  /* 0xffff00000c0c7812 */ /* 0x000fe200078ec0ff */
[C---:B------:R-:W-:Y:S01]  /*a200*/  FMUL.FTZ R15, R28.reuse, R72 ;  /* 0x000000481c0f7220 */ /* 0x040fe20000410000 */
[----:B------:R-:W-:Y:S01]  /*a210*/  FMUL.FTZ R28, R28, R64 ;  /* 0x000000401c1c7220 */ /* 0x000fe20000410000 */
[----:B------:R-:W-:Y:S01]  /*a220*/  IMAD.U32 R29, R74, 0x10000, RZ ;  /* 0x000100004a1d7824 */ /* 0x000fe200078e00ff */
[----:B------:R-:W-:Y:S01]  /*a230*/  LOP3.LUT R30, R30, 0xffff0000, RZ, 0xc0, !PT ;  /* 0xffff00001e1e7812 */ /* 0x000fe200078ec0ff */
[----:B------:R-:W-:-:S02]  /*a240*/  IMAD.U32 R37, R66, 0x10000, RZ ;  /* 0x0001000042257824 */ /* 0x000fc400078e00ff */
[C---:B------:R-:W-:Y:S01]  /*a250*/  FFMA.FTZ R15, R12.reuse, R64, -R15 ;  /* 0x000000400c0f7223 */ /* 0x040fe2000001080f */
[----:B------:R-:W-:Y:S01]  /*a260*/  FFMA.FTZ R28, R12, R72, R28 ;  /* 0x000000480c1c7223 */ /* 0x000fe2000001001c */
[----:B------:R-:W-:Y:S01]  /*a270*/  FMUL.FTZ R43, R44, R29 ;  /* 0x0000001d2c2b7220 */ /* 0x000fe20000410000 */
[----:B------:R-:W-:Y:S02]  /*a280*/  IMAD.U32 R12, R14, 0x10000, RZ ;  /* 0x000100000e0c7824 */ /* 0x000fe400078e00ff */
[-C--:B------:R-:W-:Y:S01]  /*a290*/  FMUL.FTZ R44, R44, R37.reuse ;  /* 0x000000252c2c7220 */ /* 0x080fe20000410000 */
[----:B------:R-:W-:Y:S01]  /*a2a0*/  LOP3.LUT R74, R74, 0xffff0000, RZ, 0xc0, !PT ;  /* 0xffff00004a4a7812 */ /* 0x000fe200078ec0ff */
[C---:B------:R-:W-:Y:S02]  /*a2b0*/  FFMA.FTZ R43, R12.reuse, R37, -R43 ;  /* 0x000000250c2b7223 */ /* 0x040fe4000001082b */
[----:B------:R-:W-:Y:S01]  /*a2c0*/  FFMA.FTZ R44, R12, R29, R44 ;  /* 0x0000001d0c2c7223 */ /* 0x000fe2000001002c */
[----:B------:R-:W-:Y:S01]  /*a2d0*/  LOP3.LUT R66, R66, 0xffff0000, RZ, 0xc0, !PT ;  /* 0xffff000042427812 */ /* 0x000fe200078ec0ff */
[----:B------:R-:W-:Y:S01]  /*a2e0*/  FMUL.FTZ R12, R30, R74 ;  /* 0x0000004a1e0c7220 */ /* 0x000fe20000410000 */
[----:B------:R-:W-:-:S02]  /*a2f0*/  LOP3.LUT R14, R14, 0xffff0000, RZ, 0xc0, !PT ;  /* 0xffff00000e0e7812 */ /* 0x000fc400078ec0ff */
[----:B------:R-:W-:Y:S01]  /*a300*/  F2FP.BF16.F32.PACK_AB R15, R15, R39 ;  /* 0x000000270f0f723e */ /* 0x000fe200000010ff */
[-C--:B------:R-:W-:Y:S01]  /*a310*/  FMUL.FTZ R30, R30, R66.reuse ;  /* 0x000000421e1e7220 */ /* 0x080fe20000410000 */
[----:B------:R-:W-:Y:S01]  /*a320*/  F2FP.BF16.F32.PACK_AB R31, R31, R41 ;  /* 0x000000291f1f723e */ /* 0x000fe200000010ff */
[C---:B------:R-:W-:Y:S01]  /*a330*/  FFMA.FTZ R12, R14.reuse, R66, -R12 ;  /* 0x000000420e0c7223 */ /* 0x040fe2000001080c */
[----:B------:R-:W-:Y:S01]  /*a340*/  F2FP.BF16.F32.PACK_AB R11, R11, R34 ;  /* 0x000000220b0b723e */ /* 0x000fe200000010ff */
[----:B------:R-:W-:Y:S01]  /*a350*/  FFMA.FTZ R30, R14, R74, R30 ;  /* 0x0000004a0e1e7223 */ /* 0x000fe2000001001e */
[----:B------:R-:W-:Y:S02]  /*a360*/  F2FP.BF16.F32.PACK_AB R38, R38, R42 ;  /* 0x0000002a2626723e */ /* 0x000fe400000010ff */
[----:B------:R-:W-:Y:S01]  /*a370*/  F2FP.BF16.F32.PACK_AB R43, R12, R43 ;  /* 0x0000002b0c2b723e */ /* 0x000fe200000010ff */
[----:B------:R-:W-:Y:S01]  /*a380*/  IMAD.MOV.U32 R12, RZ, RZ, R15 ;  /* 0x000000ffff0c7224 */ /* 0x000fe200078e000f */
[----:B------:R-:W-:Y:S01]  /*a390*/  F2FP.BF16.F32.PACK_AB R13, R13, R35 ;  /* 0x000000230d0d723e */ /* 0x000fe200000010ff */
[----:B------:R-:W-:Y:S01]  /*a3a0*/  IMAD.MOV.U32 R15, RZ, RZ, R31 ;  /* 0x000000ffff0f7224 */ /* 0x000fe200078e001f */
[----:B------:R-:W-:Y:S01]  /*a3b0*/  F2FP.BF16.F32.PACK_AB R28, R28, R40 ;  /* 0x000000281c1c723e */ /* 0x000fe200000010ff */
[----:B------:R-:W-:Y:S01]  /*a3c0*/  IMAD.MOV.U32 R29, RZ, RZ, R11 ;  /* 0x000000ffff1d7224 */ /* 0x000fe200078e000b */
[----:B------:R-:W-:Y:S01]  /*a3d0*/  F2FP.BF16.F32.PACK_AB R30, R30, R44 ;  /* 0x0000002c1e1e723e */ /* 0x000fe200000010ff */
[----:B------:R-:W-:-:S02]  /*a3e0*/  IMAD.MOV.U32 R14, RZ, RZ, R43 ;  /* 0x000000ffff0e7224 */ /* 0x000fc400078e002b */
[----:B------:R-:W-:-:S07]  /*a3f0*/  IMAD.MOV.U32 R31, RZ, RZ, R38 ;  /* 0x000000ffff1f7224 */ /* 0x000fce00078e0026 */
.L_x_538:
[----:B------:R-:W-:Y:S05]  /*a400*/  BSYNC B2 ;  /* 0x0000000000027941 */ /* 0x000fea0003800000 */
.L_x_537:
[----:B------:R-:W-:Y:S01]  /*a410*/  LEA R34, P4, R8, R117, 0x1 ;  /* 0x0000007508227211 */ /* 0x000fe200078808ff */
[----:B------:R-:W-:Y:S01]  /*a420*/  @!P3 IMAD.WIDE R36, R36, 0x2, R32 ;  /* 0x000000022424b825 */ /* 0x000fe200078e0220 */
[----:B------:R-:W-:Y:S02]  /*a430*/  ULDC.64 UR4, c[0x0][0x208] ;  /* 0x0000820000047ab9 */ /* 0x000fe40000000a00 */
[----:B------:R-:W-:-:S05]  /*a440*/  LEA.HI.X R35, R8, R116, R26, 0x1, P4 ;  /* 0x0000007408237211 */ /* 0x000fca00020f0c1a */
[----:B0-----:R0:W-:Y:S04]  /*a450*/  ST.E.128 desc[UR4][R34.64], R12 ;  /* 0x0000000c22007985 */ /* 0x0011e8000c101d04 */
[----:B-1----:R0:W-:Y:S02]  /*a460*/  @!P3 ST.E.128 desc[UR4][R36.64], R28 ;  /* 0x0000001c2400b985 */ /* 0x0021e4000c101d04 */
.L_x_536:
[----:B------:R-:W-:Y:S05]  /*a470*/  BSYNC B1 ;  /* 0x0000000000017941 */ /* 0x000fea0003800000 */
.L_x_535:
[----:B------:R-:W-:-:S13]  /*a480*/  ISETP.NE.AND P3, PT, R20, RZ, PT ;  /* 0x000000ff1400720c */ /* 0x000fda0003f65270 */
[----:B------:R-:W-:Y:S05]  /*a490*/  @!P3 BRA `(.L_x_492) ;  /* 0x0000000c00f8b947 */ /* 0x000fea0003800000 */
[----:B0-----:R-:W4:Y:S01]  /*a4a0*/  LDL R15, [R1+0x54] ;  /* 0x00005400010f7983 */ /* 0x001f220000100800 */
[----:B------:R-:W-:Y:S01]  /*a4b0*/  SEL R132, R111, R132, !P1 ;  /* 0x000000846f847207 */ /* 0x000fe20004800000 */
[----:B------:R-:W-:Y:S01]  /*a4c0*/  VIADD R14, R224, 0x40 ;  /* 0x00000040e00e7836 */ /* 0x000fe20000000000 */
[----:B------:R-:W-:Y:S01]  /*a4d0*/  ISETP.GE.AND P4, PT, R214, R110, PT ;  /* 0x0000006ed600720c */ /* 0x000fe20003f86270 */
[----:B---3--:R-:W-:Y:S01]  /*a4e0*/  VIADD R28, R224, 0x40 ;  /* 0x00000040e01c7836 */ /* 0x008fe20000000000 */
[----:B------:R-:W-:Y:S01]  /*a4f0*/  SHF.R.S32.HI R11, RZ, 0x1f, R132 ;  /* 0x0000001fff0b7819 */ /* 0x000fe20000011484 */
[----:B------:R-:W-:Y:S01]  /*a500*/  IMAD.SHL.U32 R14, R14, 0x40, RZ ;  /* 0x000000400e0e7824 */ /* 0x000fe200078e00ff */
[----:B------:R-:W-:Y:S01]  /*a510*/  LEA R34, P3, R10, R117, 0x1 ;  /* 0x000000750a227211 */ /* 0x000fe200078608ff */
[----:B------:R-:W-:Y:S01]  /*a520*/  IMAD.SHL.U32 R28, R28, 0x40, RZ ;  /* 0x000000401c1c7824 */ /* 0x000fe200078e00ff */
[----:B------:R-:W-:Y:S01]  /*a530*/  LEA.HI R132, R11, R132, RZ, 0x4 ;  /* 0x000000840b847211 */ /* 0x000fe200078f20ff */
[----:B------:R-:W-:Y:S01]  /*a540*/  BSSY B1, `(.L_x_539) ;  /* 0x0000073000017945 */ /* 0x000fe20003800000 */
[----:B------:R-:W-:-:S02]  /*a550*/  LOP3.LUT R14, R14, 0x1c0, RZ, 0xc0, !PT ;  /* 0x000001c00e0e7812 */ /* 0x000fc400078ec0ff */
[----:B------:R-:W-:Y:S02]  /*a560*/  LEA.HI.SX32 R132, R132, R9, 0x1c ;  /* 0x0000000984847211 */ /* 0x000fe400078fe2ff */
[----:B------:R-:W-:Y:S02]  /*a570*/  LOP3.LUT R28, R28, 0x1c0, RZ, 0xc0, !PT ;  /* 0x000001c01c1c7812 */ /* 0x000fe400078ec0ff */
[----:B------:R-:W-:Y:S02]  /*a580*/  SHF.R.S32.HI R11, RZ, 0x1f, R132 ;  /* 0x0000001fff0b7819 */ /* 0x000fe40000011484 */
[----:B------:R-:W-:Y:S02]  /*a590*/  SHF.R.U32.HI R14, RZ, 0x3, R14 ;  /* 0x00000003ff0e7819 */ /* 0x000fe4000001160e */
[----:B------:R-:W-:Y:S01]  /*a5a0*/  LEA.HI R12, R11, R132, RZ, 0x3 ;  /* 0x000000840b0c7211 */ /* 0x000fe200078f18ff */
[----:B------:R-:W-:Y:S01]  /*a5b0*/  IMAD.SHL.U32 R11, R132, 0x8, RZ ;  /* 0x00000008840b7824 */ /* 0x000fe200078e00ff */
[----:B------:R-:W-:-:S02]  /*a5c0*/  LEA.HI.X R35, R10, R116, R27, 0x1, P3 ;  /* 0x000000740a237211 */ /* 0x000fc400018f0c1b */
[----:B------:R-:W-:Y:S02]  /*a5d0*/  SHF.R.S32.HI R13, RZ, 0x3, R12 ;  /* 0x00000003ff0d7819 */ /* 0x000fe4000001140c */
[----:B------:R-:W-:-:S04]  /*a5e0*/  LOP3.LUT R12, R28, 0x38, R11, 0xf8, !PT ;  /* 0x000000381c0c7812 */ /* 0x000fc800078ef80b */
        /* <DEDUP_REMOVED lines=10> */
[--C-:B------:R-:W-:Y:S01]  /*a690*/  SHF.R.U64 R38, R68, 0x10, R69.reuse ;  /* 0x0000001044267819 */ /* 0x100fe20000001245 */
[----:B-1----:R-:W-:Y:S01]  /*a6a0*/  IMAD.U32 R42, R29, 0x10000, RZ ;  /* 0x000100001d2a7824 */ /* 0x002fe200078e00ff */
[----:B------:R-:W-:Y:S01]  /*a6b0*/  SHF.R.U32.HI R68, RZ, 0x10, R69 ;  /* 0x00000010ff447819 */ /* 0x000fe20000011645 */
[----:B0-----:R-:W-:Y:S01]  /*a6c0*/  IMAD.U32 R40, R13, 0x10000, RZ ;  /* 0x000100000d287824 */ /* 0x001fe200078e00ff */
[--C-:B------:R-:W-:Y:S01]  /*a6d0*/  SHF.R.U64 R36, R60, 0x10, R61.reuse ;  /* 0x000000103c247819 */ /* 0x100fe2000000123d */
[----:B------:R-:W-:Y:S01]  /*a6e0*/  IMAD.U32 R46, R31, 0x10000, RZ ;  /* 0x000100001f2e7824 */ /* 0x000fe200078e00ff */
[----:B------:R-:W-:Y:S01]  /*a6f0*/  SHF.R.U32.HI R60, RZ, 0x10, R61 ;  /* 0x00000010ff3c7819 */ /* 0x000fe2000001163d */
[----:B------:R-:W-:Y:S01]  /*a700*/  IMAD.U32 R45, R15, 0x10000, RZ ;  /* 0x000100000f2d7824 */ /* 0x000fe200078e00ff */
[----:B------:R-:W-:Y:S01]  /*a710*/  PRMT R68, R137, 0x5410, R68 ;  /* 0x0000541089447816 */ /* 0x000fe20000000044 */
[----:B------:R-:W-:Y:S01]  /*a720*/  IMAD.U32 R47, R30, 0x10000, RZ ;  /* 0x000100001e2f7824 */ /* 0x000fe200078e00ff */
[----:B------:R-:W-:Y:S01]  /*a730*/  PRMT R60, R139, 0x5410, R60 ;  /* 0x000054108b3c7816 */ /* 0x000fe2000000003c */
[----:B------:R-:W-:Y:S01]  /*a740*/  IMAD.U32 R44, R14, 0x10000, RZ ;  /* 0x000100000e2c7824 */ /* 0x000fe200078e00ff */
[--C-:B------:R-:W-:Y:S01]  /*a750*/  SHF.R.U64 R39, R70, 0x10, R71.reuse ;  /* 0x0000001046277819 */ /* 0x100fe20000001247 */
[----:B------:R-:W-:Y:S01]  /*a760*/  IMAD.U32 R48, R68, 0x10000, RZ ;  /* 0x0001000044307824 */ /* 0x000fe200078e00ff */
[----:B------:R-:W-:Y:S01]  /*a770*/  SHF.R.U32.HI R70, RZ, 0x10, R71 ;  /* 0x00000010ff467819 */ /* 0x000fe20000011647 */
[----:B------:R-:W-:Y:S01]  /*a780*/  IMAD.U32 R49, R60, 0x10000, RZ ;  /* 0x000100003c317824 */ /* 0x000fe200078e00ff */
[----:B------:R-:W-:-:S02]  /*a790*/  SHF.R.U64 R37, R62, 0x10, R63 ;  /* 0x000000103e257819 */ /* 0x000fc4000000123f */
[----:B------:R-:W-:Y:S02]  /*a7a0*/  SHF.R.U32.HI R62, RZ, 0x10, R63 ;  /* 0x00000010ff3e7819 */ /* 0x000fe4000001163f */
[----:B------:R-:W-:Y:S01]  /*a7b0*/  PRMT R50, R138, 0x5432, R39 ;  /* 0x000054328a327816 */ /* 0x000fe20000000027 */
[-C--:B------:R-:W-:Y:S01]  /*a7c0*/  FMUL.FTZ R39, R42, R48.reuse ;  /* 0x000000302a277220 */ /* 0x080fe20000410000 */
[----:B------:R-:W-:Y:S01]  /*a7d0*/  PRMT R70, R138, 0x5410, R70 ;  /* 0x000054108a467816 */ /* 0x000fe20000000046 */
[-C--:B------:R-:W-:Y:S01]  /*a7e0*/  FMUL.FTZ R42, R42, R49.reuse ;  /* 0x000000312a2a7220 */ /* 0x080fe20000410000 */
[----:B------:R-:W-:Y:S01]  /*a7f0*/  PRMT R62, R140, 0x5410, R62 ;  /* 0x000054108c3e7816 */ /* 0x000fe2000000003e */
[----:B------:R-:W-:Y:S01]  /*a800*/  FFMA.FTZ R39, R40, R49, -R39 ;  /* 0x0000003128277223 */ /* 0x000fe20000010827 */
[----:B------:R-:W-:Y:S01]  /*a810*/  LOP3.LUT R43, R29, 0xffff0000, RZ, 0xc0, !PT ;  /* 0xffff00001d2b7812 */ /* 0x000fe200078ec0ff */
[----:B------:R-:W-:Y:S01]  /*a820*/  IMAD.U32 R49, R70, 0x10000, RZ ;  /* 0x0001000046317824 */ /* 0x000fe200078e00ff */
[----:B------:R-:W-:Y:S01]  /*a830*/  LOP3.LUT R68, R68, 0xffff0000, RZ, 0xc0, !PT ;  /* 0xffff000044447812 */ /* 0x000fe200078ec0ff */
[----:B------:R-:W-:Y:S01]  /*a840*/  FFMA.FTZ R42, R40, R48, R42 ;  /* 0x00000030282a7223 */ /* 0x000fe2000001002a */
[----:B------:R-:W-:Y:S01]  /*a850*/  LOP3.LUT R60, R60, 0xffff0000, RZ, 0xc0, !PT ;  /* 0xffff00003c3c7812 */ /* 0x000fe200078ec0ff */
[----:B------:R-:W-:Y:S01]  /*a860*/  IMAD.U32 R40, R62, 0x10000, RZ ;  /* 0x000100003e287824 */ /* 0x000fe200078e00ff */
[----:B------:R-:W-:Y:S01]  /*a870*/  PRMT R38, R137, 0x5432, R38 ;  /* 0x0000543289267816 */ /* 0x000fe20000000026 */
[C---:B------:R-:W-:Y:S01]  /*a880*/  FMUL.FTZ R48, R46.reuse, R49 ;  /* 0x000000312e307220 */ /* 0x040fe20000410000 */
[----:B------:R-:W-:Y:S01]  /*a890*/  PRMT R36, R139, 0x5432, R36 ;  /* 0x000054328b247816 */ /* 0x000fe20000000024 */
[----:B------:R-:W-:Y:S01]  /*a8a0*/  FMUL.FTZ R51, R43, R68 ;  /* 0x000000442b337220 */ /* 0x000fe20000410000 */
[----:B------:R-:W-:Y:S01]  /*a8b0*/  LOP3.LUT R41, R13, 0xffff0000, RZ, 0xc0, !PT ;  /* 0xffff00000d297812 */ /* 0x000fe200078ec0ff */
[----:B------:R-:W-:Y:S01]  /*a8c0*/  FMUL.FTZ R46, R46, R40 ;  /* 0x000000282e2e7220 */ /* 0x000fe20000410000 */
[----:B------:R-:W-:Y:S01]  /*a8d0*/  FMUL.FTZ R43, R43, R60 ;  /* 0x0000003c2b2b7220 */ /* 0x000fe20000410000 */
[----:B------:R-:W-:-:S02]  /*a8e0*/  IMAD.U32 R29, R28, 0x10000, RZ ;  /* 0x000100001c1d7824 */ /* 0x000fc400078e00ff */
[C---:B------:R-:W-:Y:S01]  /*a8f0*/  FFMA.FTZ R48, R45.reuse, R40, -R48 ;  /* 0x000000282d307223 */ /* 0x040fe20000010830 */
[----:B------:R-:W-:Y:S02]  /*a900*/  IMAD.U32 R52, R38, 0x10000, RZ ;  /* 0x0001000026347824 */ /* 0x000fe400078e00ff */
[----:B------:R-:W-:Y:S01]  /*a910*/  FFMA.FTZ R46, R45, R49, R46 ;  /* 0x000000312d2e7223 */ /* 0x000fe2000001002e */
[C---:B------:R-:W-:Y:S02]  /*a920*/  IMAD.U32 R40, R36.reuse, 0x10000, RZ ;  /* 0x0001000024287824 */ /* 0x040fe400078e00ff */
[C---:B------:R-:W-:Y:S01]  /*a930*/  FFMA.FTZ R51, R41.reuse, R60, -R51 ;  /* 0x0000003c29337223 */ /* 0x040fe20000010833 */
[----:B------:R-:W-:Y:S01]  /*a940*/  FFMA.FTZ R43, R41, R68, R43 ;  /* 0x00000044292b7223 */ /* 0x000fe2000001002b */
[----:B------:R-:W-:Y:S01]  /*a950*/  LOP3.LUT R45, R36, 0xffff0000, RZ, 0xc0, !PT ;  /* 0xffff0000242d7812 */ /* 0x000fe200078ec0ff */
[C---:B------:R-:W-:Y:S01]  /*a960*/  FMUL.FTZ R36, R29.reuse, R52 ;  /* 0x000000341d247220 */ /* 0x040fe20000410000 */
[----:B------:R-:W-:Y:S01]  /*a970*/  SHF.L.U32 R13, R12, 0x10, RZ ;  /* 0x000000100c0d7819 */ /* 0x000fe200000006ff */
[----:B------:R-:W-:Y:S01]  /*a980*/  FMUL.FTZ R29, R29, R40 ;  /* 0x000000281d1d7220 */ /* 0x000fe20000410000 */
[----:B------:R-:W-:-:S02]  /*a990*/  LOP3.LUT R28, R28, 0xffff0000, RZ, 0xc0, !PT ;  /* 0xffff00001c1c7812 */ /* 0x000fc400078ec0ff */
[----:B------:R-:W-:Y:S01]  /*a9a0*/  LOP3.LUT R41, R38, 0xffff0000, RZ, 0xc0, !PT ;  /* 0xffff000026297812 */ /* 0x000fe200078ec0ff */
[----:B------:R-:W-:Y:S01]  /*a9b0*/  FFMA.FTZ R36, R13, R40, -R36 ;  /* 0x000000280d247223 */ /* 0x000fe20000010824 */
[----:B------:R-:W-:Y:S01]  /*a9c0*/  LOP3.LUT R31, R31, 0xffff0000, RZ, 0xc0, !PT ;  /* 0xffff00001f1f7812 */ /* 0x000fe200078ec0ff */
[----:B------:R-:W-:Y:S01]  /*a9d0*/  FFMA.FTZ R29, R13, R52, R29 ;  /* 0x000000340d1d7223 */ /* 0x000fe2000001001d */
[----:B------:R-:W-:Y:S01]  /*a9e0*/  PRMT R37, R140, 0x5432, R37 ;  /* 0x000054328c257816 */ /* 0x000fe20000000025 */
[----:B------:R-:W-:Y:S01]  /*a9f0*/  FMUL.FTZ R49, R28, R41 ;  /* 0x000000291c317220 */ /* 0x000fe20000410000 */
[----:B------:R-:W-:Y:S01]  /*aa00*/  LOP3.LUT R70, R70, 0xffff0000, RZ, 0xc0, !PT ;  /* 0xffff000046467812 */ /* 0x000fe200078ec0ff */
[-C--:B------:R-:W-:Y:S01]  /*aa10*/  FMUL.FTZ R53, R28, R45.reuse ;  /* 0x0000002d1c357220 */ /* 0x080fe20000410000 */
[----:B------:R-:W-:Y:S01]  /*aa20*/  LOP3.LUT R62, R62, 0xffff0000, RZ, 0xc0, !PT ;  /* 0xffff00003e3e7812 */ /* 0x000fe200078ec0ff */
[----:B------:R-:W-:Y:S01]  /*aa30*/  IMAD.U32 R38, R37, 0x10000, RZ ;  /* 0x0001000025267824 */ /* 0x000fe200078e00ff */
[----:B------:R-:W-:Y:S01]  /*aa40*/  LOP3.LUT R12, R12, 0xffff0000, RZ, 0xc0, !PT ;  /* 0xffff00000c0c7812 */ /* 0x000fe200078ec0ff */
[----:B------:R-:W-:Y:S01]  /*aa50*/  FMUL.FTZ R56, R31, R70 ;  /* 0x000000461f387220 */ /* 0x000fe20000410000 */
[----:B------:R-:W-:Y:S01]  /*aa60*/  LOP3.LUT R15, R15, 0xffff0000, RZ, 0xc0, !PT ;  /* 0xffff00000f0f7812 */ /* 0x000fe200078ec0ff */
[-C--:B------:R-:W-:Y:S01]  /*aa70*/  FMUL.FTZ R54, R31, R62.reuse ;  /* 0x0000003e1f367220 */ /* 0x080fe20000410000 */
[----:B------:R-:W-:Y:S01]  /*aa80*/  LOP3.LUT R30, R30, 0xffff0000, RZ, 0xc0, !PT ;  /* 0xffff00001e1e7812 */ /* 0x000fe200078ec0ff */
[C---:B------:R-:W-:Y:S01]  /*aa90*/  IMAD.U32 R28, R50.reuse, 0x10000, RZ ;  /* 0x00010000321c7824 */ /* 0x040fe200078e00ff */
[----:B------:R-:W-:Y:S01]  /*aaa0*/  LOP3.LUT R13, R50, 0xffff0000, RZ, 0xc0, !PT ;  /* 0xffff0000320d7812 */ /* 0x000fe200078ec0ff */
[C---:B------:R-:W-:Y:S01]  /*aab0*/  FFMA.FTZ R49, R12.reuse, R45, -R49 ;  /* 0x0000002d0c317223 */ /* 0x040fe20000010831 */
[----:B------:R-:W-:Y:S01]  /*aac0*/  LOP3.LUT R37, R37, 0xffff0000, RZ, 0xc0, !PT ;  /* 0xffff000025257812 */ /* 0x000fe200078ec0ff */
[C---:B------:R-:W-:Y:S01]  /*aad0*/  FFMA.FTZ R31, R15.reuse, R62, -R56 ;  /* 0x0000003e0f1f7223 */ /* 0x040fe20000010838 */
[----:B------:R-:W-:Y:S01]  /*aae0*/  FFMA.FTZ R12, R12, R41, R53 ;  /* 0x000000290c0c7223 */ /* 0x000fe20000010035 */
[----:B------:R-:W-:Y:S01]  /*aaf0*/  LOP3.LUT R14, R14, 0xffff0000, RZ, 0xc0, !PT ;  /* 0xffff00000e0e7812 */ /* 0x000fe200078ec0ff */
[----:B------:R-:W-:Y:S01]  /*ab00*/  FFMA.FTZ R15, R15, R70, R54 ;  /* 0x000000460f0f7223 */ /* 0x000fe20000010036 */
[C---:B------:R-:W-:Y:S01]  /*ab10*/  FMUL.FTZ R41, R47.reuse, R28 ;  /* 0x0000001c2f297220 */ /* 0x040fe20000410000 */
[C---:B------:R-:W-:Y:S01]  /*ab20*/  FMUL.FTZ R45, R30.reuse, R13 ;  /* 0x0000000d1e2d7220 */ /* 0x040fe20000410000 */
[----:B------:R-:W-:Y:S01]  /*ab30*/  FMUL.FTZ R47, R47, R38 ;  /* 0x000000262f2f7220 */ /* 0x000fe20000410000 */
[----:B------:R-:W-:Y:S01]  /*ab40*/  FMUL.FTZ R30, R30, R37 ;  /* 0x000000251e1e7220 */ /* 0x000fe20000410000 */
[----:B------:R-:W-:Y:S01]  /*ab50*/  F2FP.BF16.F32.PACK_AB R46, R15, R46 ;  /* 0x0000002e0f2e723e */ /* 0x000fe200000010ff */
[C---:B------:R-:W-:Y:S01]  /*ab60*/  FFMA.FTZ R38, R44.reuse, R38, -R41 ;  /* 0x000000262c267223 */ /* 0x040fe20000010829 */
[----:B------:R-:W-:Y:S01]  /*ab70*/  FFMA.FTZ R28, R44, R28, R47 ;  /* 0x0000001c2c1c7223 */ /* 0x000fe2000001002f */
[----:B------:R-:W-:Y:S01]  /*ab80*/  FFMA.FTZ R13, R14, R13, R30 ;  /* 0x0000000d0e0d7223 */ /* 0x000fe2000001001e */
[----:B------:R-:W-:Y:S01]  /*ab90*/  F2FP.BF16.F32.PACK_AB R15, R12, R29 ;  /* 0x0000001d0c0f723e */ /* 0x000fe200000010ff */
[----:B------:R-:W-:Y:S01]  /*aba0*/  FFMA.FTZ R45, R14, R37, -R45 ;  /* 0x000000250e2d7223 */ /* 0x000fe2000001082d */
[----:B------:R-:W-:-:S02]  /*abb0*/  F2FP.BF16.F32.PACK_AB R31, R31, R48 ;  /* 0x000000301f1f723e */ /* 0x000fc400000010ff */
[----:B------:R-:W-:Y:S02]  /*abc0*/  F2FP.BF16.F32.PACK_AB R39, R51, R39 ;  /* 0x000000273327723e */ /* 0x000fe400000010ff */
[----:B------:R-:W-:Y:S02]  /*abd0*/  F2FP.BF16.F32.PACK_AB R42, R43, R42 ;  /* 0x0000002a2b2a723e */ /* 0x000fe400000010ff */
[----:B------:R-:W-:Y:S02]  /*abe0*/  F2FP.BF16.F32.PACK_AB R36, R49, R36 ;  /* 0x000000243124723e */ /* 0x000fe400000010ff */
[----:B------:R-:W-:Y:S01]  /*abf0*/  F2FP.BF16.F32.PACK_AB R30, R13, R28 ;  /* 0x0000001c0d1e723e */ /* 0x000fe200000010ff */
[----:B------:R-:W-:Y:S01]  /*ac00*/  IMAD.MOV.U32 R28, RZ, RZ, R15 ;  /* 0x000000ffff1c7224 */ /* 0x000fe200078e000f */
[----:B------:R-:W-:Y:S01]  /*ac10*/  F2FP.BF16.F32.PACK_AB R14, R45, R38 ;  /* 0x000000262d0e723e */ /* 0x000fe200000010ff */
[----:B------:R-:W-:Y:S02]  /*ac20*/  IMAD.MOV.U32 R15, RZ, RZ, R31 ;  /* 0x000000ffff0f7224 */ /* 0x000fe400078e001f */
[----:B------:R-:W-:-:S02]  /*ac30*/  IMAD.MOV.U32 R12, RZ, RZ, R36 ;  /* 0x000000ffff0c7224 */ /* 0x000fc400078e0024 */
[----:B------:R-:W-:Y:S02]  /*ac40*/  IMAD.MOV.U32 R13, RZ, RZ, R39 ;  /* 0x000000ffff0d7224 */ /* 0x000fe400078e0027 */
[----:B------:R-:W-:Y:S02]  /*ac50*/  IMAD.MOV.U32 R29, RZ, RZ, R42 ;  /* 0x000000ffff1d7224 */ /* 0x000fe400078e002a */
[----:B------:R-:W-:-:S07]  /*ac60*/  IMAD.MOV.U32 R31, RZ, RZ, R46 ;  /* 0x000000ffff1f7224 */ /* 0x000fce00078e002e */
.L_x_540:
[----:B------:R-:W-:Y:S05]  /*ac70*/  BSYNC B1 ;  /* 0x0000000000017941 */ /* 0x000fea0003800000 */
.L_x_539:
[----:B------:R-:W-:Y:S01]  /*ac80*/  ISETP.GE.AND P3, PT, R11, R128, PT ;  /* 0x000000800b00720c */ /* 0x000fe20003f66270 */
[----:B------:R-:W-:Y:S02]  /*ac90*/  ULDC.64 UR4, c[0x0][0x208] ;  /* 0x0000820000047ab9 */ /* 0x000fe40000000a00 */
[----:B0-----:R0:W-:Y:S10]  /*aca0*/  ST.E.128 desc[UR4][R34.64], R12 ;  /* 0x0000000c22007985 */ /* 0x0011f4000c101d04 */
[----:B------:R-:W-:Y:S05]  /*acb0*/  @P3 BRA `(.L_x_492) ;  /* 0x0000000400f03947 */ /* 0x000fea0003800000 */
[----:B------:R-:W-:Y:S01]  /*acc0*/  IMAD.WIDE R32, R11, 0x2, R32 ;  /* 0x000000020b207825 */ /* 0x000fe200078e0220 */
[----:B------:R-:W-:-:S04]  /*acd0*/  ULDC.64 UR4, c[0x0][0x208] ;  /* 0x0000820000047ab9 */ /* 0x000fc80000000a00 */
[----:B-1----:R1:W-:Y:S01]  /*ace0*/  ST.E.128 desc[UR4][R32.64], R28 ;  /* 0x0000001c20007985 */ /* 0x0023e2000c101d04 */
[----:B------:R-:W-:Y:S05]  /*acf0*/  BRA `(.L_x_492) ;  /* 0x0000000400e07947 */ /* 0x000fea0003800000 */
.L_x_446:
[----:B------:R-:W-:-:S04]  /*ad00*/  ULOP3.LUT UR4, UR60, 0x1, URZ, 0xfc, !UPT ;  /* 0x000000013c047892 */ /* 0x000fc8000f8efc3f */
[----:B------:R-:W-:-:S06]  /*ad10*/  UISETP.NE.AND UP0, UPT, UR4, 0x3, UPT ;  /* 0x000000030400788c */ /* 0x000fcc000bf05270 */
[----:B------:R-:W-:-:S13]  /*ad20*/  PLOP3.LUT P0, PT, PT, PT, UP0, 0x80, 0x0 ;  /* 0x000000000000781c */ /* 0x000fda0003f0f008 */
[----:B------:R-:W-:Y:S05]  /*ad30*/  @!P0 BRA `(.L_x_541) ;  /* 0x0000000000048947 */ /* 0x000fea0003800000 */
[----:B------:R-:W-:Y:S01]  /*ad40*/  BPT.TRAP 0x1 ;  /* 0x000000040000795c */ /* 0x000fe20000300000 */
.L_x_541:
[----:B------:R-:W-:Y:S01]  /*ad50*/  IMAD R86, R213, 0x8, R23 ;  /* 0x00000008d5567824 */ /* 0x000fe200078e0217 */
[----:B------:R-:W-:Y:S01]  /*ad60*/  SHF.L.U32 R87, R225, 0x1f, RZ ;  /* 0x0000001fe1577819 */ /* 0x000fe200000006ff */
[----:B------:R-:W-:Y:S01]  /*ad70*/  BSSY B1, `(.L_x_542) ;  /* 0x0000004000017945 */ /* 0x000fe20003800000 */
[----:B------:R-:W-:Y:S02]  /*ad80*/  SHF.R.S32.HI R79, RZ, 0x1f, R77 ;  /* 0x0000001fff4f7819 */ /* 0x000fe4000001144d */
[----:B------:R-:W0:Y:S02]  /*ad90*/  SYNCS.PHASECHK.TRANS64.TRYWAIT P3, [R86+URZ+0x38890], R87 ;  /* 0x03889057560075a7 */ /* 0x000e24000806017f */
[----:B0-----:R-:W-:Y:S05]  /*ada0*/  @!P3 BRA `(.L_x_543) ;  /* 0x0000020c0090b947 */ /* 0x001fea0003800000 */
.L_x_836:
[----:B------:R-:W-:Y:S05]  /*adb0*/  BSYNC B1 ;  /* 0x0000000000017941 */ /* 0x000fea0003800000 */
.L_x_542:
[----:B------:R-:W-:Y:S01]  /*adc0*/  ULDC.64 UR4, c[0x0][0x300] ;  /* 0x0000c00000047ab9 */ /* 0x000fe20000000a00 */
[----:B-----5:R-:W-:Y:S01]  /*add0*/  SHF.R.S32.HI R84, RZ, 0x1f, R76 ;  /* 0x0000001fff547819 */ /* 0x020fe2000001144c */
[----:B------:R-:W-:Y:S01]  /*ade0*/  IMAD R14, R79, UR4, RZ ;  /* 0x000000044f0e7c24 */ /* 0x000fe2000f8e02ff */
[----:B------:R-:W-:Y:S01]  /*adf0*/  ULDC.64 UR6, c[0x0][0x2e8] ;  /* 0x0000ba0000067ab9 */ /* 0x000fe20000000a00 */
[----:B------:R-:W-:-:S04]  /*ae00*/  IMAD.WIDE.U32 R12, R77, UR4, RZ ;  /* 0x000000044d0c7c25 */ /* 0x000fc8000f8e00ff */
[----:B------:R-:W-:Y:S01]  /*ae10*/  IMAD R11, R77, UR5, R14 ;  /* 0x000000054d0b7c24 */ /* 0x000fe2000f8e020e */
[----:B------:R-:W-:Y:S01]  /*ae20*/  ULDC.64 UR4, c[0x0][0x310] ;  /* 0x0000c40000047ab9 */ /* 0x000fe20000000a00 */
[----:B------:R-:W-:Y:S02]  /*ae30*/  IMAD R85, R2, -0x50, R24 ;  /* 0xffffffb002557824 */ /* 0x000fe400078e0218 */
[----:B------:R-:W-:Y:S02]  /*ae40*/  IMAD R15, R84, UR4, RZ ;  /* 0x00000004540f7c24 */ /* 0x000fe4000f8e02ff */
[----:B------:R-:W-:Y:S01]  /*ae50*/  IMAD.IADD R13, R13, 0x1, R11 ;  /* 0x000000010d0d7824 */ /* 0x000fe200078e020b */
[----:B------:R-:W-:Y:S01]  /*ae60*/  VIMNMX R85, R85, 0x50, PT ;  /* 0x0000005055557848 */ /* 0x000fe20003fe0100 */
[C---:B------:R-:W-:Y:S02]  /*ae70*/  IMAD R15, R76.reuse, UR5, R15 ;  /* 0x000000054c0f7c24 */ /* 0x040fe4000f8e020f */
[----:B------:R-:W-:Y:S01]  /*ae80*/  IMAD.WIDE.U32 R12, R76, UR4, R12 ;  /* 0x000000044c0c7c25 */ /* 0x000fe2000f8e000c */
[----:B------:R-:W-:-:S03]  /*ae90*/  ULDC.64 UR4, c[0x0][0x308] ;  /* 0x0000c20000047ab9 */ /* 0x000fc60000000a00 */
[----:B------:R-:W-:Y:S02]  /*aea0*/  IMAD.IADD R13, R13, 0x1, R15 ;  /* 0x000000010d0d7824 */ /* 0x000fe400078e020f */
[----:B------:R-:W-:Y:S02]  /*aeb0*/  IMAD.IADD R32, R85, 0x1, -R224 ;  /* 0x0000000155207824 */ /* 0x000fe400078e0ae0 */
[----:B------:R-:W-:Y:S01]  /*aec0*/  IMAD.WIDE.U32 R12, R223, UR4, R12 ;  /* 0x00000004df0c7c25 */ /* 0x000fe2000f8e000c */
[----:B------:R-:W-:-:S03]  /*aed0*/  UMOV UR4, 0xffffffff ;  /* 0xffffffff00047882 */ /* 0x000fc60000000000 */
[----:B------:R-:W-:Y:S01]  /*aee0*/  IMAD R31, R223, UR5, R13 ;  /* 0x00000005df1f7c24 */ /* 0x000fe2000f8e020d */
[----:B------:R-:W-:-:S04]  /*aef0*/  LEA R30, P3, R12, UR6, 0x1 ;  /* 0x000000060c1e7c11 */ /* 0x000fc8000f8608ff */
[----:B------:R-:W-:Y:S02]  /*af00*/  LEA.HI.X R31, R12, UR7, R31, 0x1, P3 ;  /* 0x000000070c1f7c11 */ /* 0x000fe400098f0c1f */
[----:B------:R-:W-:Y:S01]  /*af10*/  ISETP.GE.AND P3, PT, R32, 0x1, PT ;  /* 0x000000012000780c */ /* 0x000fe20003f66270 */
[----:B------:R-:W-:-:S12]  /*af20*/  BRA.DIV UR4, `(.L_x_544) ;  /* 0x0000020e04447947 */ /* 0x000fd8000b800000 */
[----:B------:R1:W2:Y:S04]  /*af30*/  SHFL.IDX PT, R33, R31, RZ, 0x181f ;  /* 0x00181fff1f217589 */ /* 0x0002a800000e0000 */
[----:B------:R1:W3:Y:S02]  /*af40*/  SHFL.IDX PT, R35, R30, RZ, 0x181f ;  /* 0x00181fff1e237589 */ /* 0x0002e400000e0000 */
.L_x_840:
[----:B------:R-:W-:Y:S04]  /*af50*/  BSSY B1, `(.L_x_545) ;  /* 0x0000018000017945 */ /* 0x000fe80003800000 */
[----:B------:R-:W-:Y:S05]  /*af60*/  @!P3 BRA `(.L_x_546) ;  /* 0x000000000058b947 */ /* 0x000fea0003800000 */
[----:B------:R-:W-:Y:S01]  /*af70*/  ULDC UR4, c[0x0][0x2f4] ;  /* 0x0000bd0000047ab9 */ /* 0x000fe20000000800 */
[----:B------:R-:W-:Y:S01]  /*af80*/  ULDC.64 UR6, c[0x0][0x208] ;  /* 0x0000820000067ab9 */ /* 0x000fe20000000a00 */
[----:B------:R-:W-:-:S13]  /*af90*/  ISETP.GE.AND P4, PT, R16, UR4, PT ;  /* 0x0000000410007c0c */ /* 0x000fda000bf86270 */
[----:B------:R-:W4:Y:S01]  /*afa0*/  @!P4 LDS.128 R12, [R78+0x24400] ;  /* 0x024400004e0cc984 */ /* 0x000f220000000c00 */
[----:B---3--:R-:W-:-:S04]  /*afb0*/  @!P4 LEA R28, P3, R16, R35, 0x1 ;  /* 0x00000023101cc211 */ /* 0x008fc800078608ff */
[----:B--2---:R-:W-:Y:S02]  /*afc0*/  @!P4 LEA.HI.X R29, R16, R33, R17, 0x1, P3 ;  /* 0x00000021101dc211 */ /* 0x004fe400018f0c11 */
[----:B------:R-:W-:-:S03]  /*afd0*/  ISETP.GE.AND P3, PT, R214, UR4, PT ;  /* 0x00000004d6007c0c */ /* 0x000fc6000bf66270 */
[----:B----4-:R2:W-:Y:S10]  /*afe0*/  @!P4 ST.E.128 desc[UR6][R28.64], R12 ;  /* 0x0000000c1c00c985 */ /* 0x0105f4000c101d06 */
[----:B------:R-:W3:Y:S01]  /*aff0*/  @!P3 LDS.128 R12, [R78+0x26c00] ;  /* 0x026c00004e0cb984 */ /* 0x000ee20000000c00 */
[----:B--2---:R-:W-:-:S04]  /*b000*/  @!P3 LEA R28, P4, R212, R35, 0x1 ;  /* 0x00000023d41cb211 */ /* 0x004fc800078808ff */
[----:B------:R-:W-:Y:S02]  /*b010*/  @!P3 LEA.HI.X R29, R212, R33, R215, 0x1, P4 ;  /* 0x00000021d41db211 */ /* 0x000fe400020f0cd7 */
[----:B------:R-:W-:-:S03]  /*b020*/  ISETP.GE.AND P4, PT, R19, UR4, PT ;  /* 0x0000000413007c0c */ /* 0x000fc6000bf86270 */
[----:B---3--:R2:W-:Y:S10]  /*b030*/  @!P3 ST.E.128 desc[UR6][R28.64], R12 ;  /* 0x0000000c1c00b985 */ /* 0x0085f4000c101d06 */
[----:B------:R-:W3:Y:S01]  /*b040*/  @!P4 LDS.128 R12, [R78+0x29400] ;  /* 0x029400004e0cc984 */ /* 0x000ee20000000c00 */
[----:B--2---:R-:W-:-:S04]  /*b050*/  @!P4 LEA R28, P3, R19, R35, 0x1 ;  /* 0x00000023131cc211 */ /* 0x004fc800078608ff */
[----:B------:R-:W-:Y:S02]  /*b060*/  @!P4 LEA.HI.X R29, R19, R33, R219, 0x1, P3 ;  /* 0x00000021131dc211 */ /* 0x000fe400018f0cdb */
[----:B------:R-:W-:-:S03]  /*b070*/  ISETP.GE.AND P3, PT, R22, UR4, PT ;  /* 0x0000000416007c0c */ /* 0x000fc6000bf66270 */
[----:B---3--:R2:W-:Y:S10]  /*b080*/  @!P4 ST.E.128 desc[UR6][R28.64], R12 ;  /* 0x0000000c1c00c985 */ /* 0x0085f4000c101d06 */
[----:B------:R-:W3:Y:S01]  /*b090*/  @!P3 LDS.128 R12, [R78+0x2bc00] ;  /* 0x02bc00004e0cb984 */ /* 0x000ee20000000c00 */
[----:B--2---:R-:W-:-:S04]  /*b0a0*/  @!P3 LEA R28, P4, R22, R35, 0x1 ;  /* 0x00000023161cb211 */ /* 0x004fc800078808ff */
[----:B------:R-:W-:-:S05]  /*b0b0*/  @!P3 LEA.HI.X R29, R22, R33, R218, 0x1, P4 ;  /* 0x00000021161db211 */ /* 0x000fca00020f0cda */
[----:B---3--:R4:W-:Y:S04]  /*b0c0*/  @!P3 ST.E.128 desc[UR6][R28.64], R12 ;  /* 0x0000000c1c00b985 */ /* 0x0089e8000c101d06 */
.L_x_546:
[----:B------:R-:W-:Y:S05]  /*b0d0*/  BSYNC B1 ;  /* 0x0000000000017941 */ /* 0x000fea0003800000 */
.L_x_545:
[----:B------:R-:W-:-:S03]  /*b0e0*/  UMOV UR4, 0xffffffff ;  /* 0xffffffff00047882 */ /* 0x000fc60000000000 */
[----:B------:R-:W-:Y:S05]  /*b0f0*/  BRA.DIV UR4, `(.L_x_547) ;  /* 0x0000020e041c7947 */ /* 0x000fea000b800000 */
[----:B--2---:R2:W0:Y:S04]  /*b100*/  SHFL.IDX PT, R33, R31, 0x1, 0x181f ;  /* 0x00381f001f217f89 */ /* 0x00442800000e0000 */
[----:B---3--:R2:W3:Y:S02]  /*b110*/  SHFL.IDX PT, R35, R30, 0x1, 0x181f ;  /* 0x00381f001e237f89 */ /* 0x0084e400000e0000 */
.L_x_844:
[----:B------:R-:W-:Y:S01]  /*b120*/  ISETP.GE.AND P3, PT, R32, 0x21, PT ;  /* 0x000000212000780c */ /* 0x000fe20003f66270 */
[----:B------:R-:W-:-:S12]  /*b130*/  BSSY B1, `(.L_x_548) ;  /* 0x0000018000017945 */ /* 0x000fd80003800000 */
[----:B------:R-:W-:Y:S05]  /*b140*/  @!P3 BRA `(.L_x_549) ;  /* 0x000000000058b947 */ /* 0x000fea0003800000 */
[----:B------:R-:W-:Y:S01]  /*b150*/  ULDC UR4, c[0x0][0x2f4] ;  /* 0x0000bd0000047ab9 */ /* 0x000fe20000000800 */
[----:B------:R-:W-:Y:S01]  /*b160*/  ULDC.64 UR6, c[0x0][0x208] ;  /* 0x0000820000067ab9 */ /* 0x000fe20000000a00 */
[----:B------:R-:W-:-:S13]  /*b170*/  ISETP.GE.AND P4, PT, R16, UR4, PT ;  /* 0x0000000410007c0c */ /* 0x000fda000bf86270 */
[----:B----4-:R-:W4:Y:S01]  /*b180*/  @!P4 LDS.128 R12, [R78+0x25400] ;  /* 0x025400004e0cc984 */ /* 0x010f220000000c00 */
[----:B---3--:R-:W-:-:S04]  /*b190*/  @!P4 LEA R28, P3, R16, R35, 0x1 ;  /* 0x00000023101cc211 */ /* 0x008fc800078608ff */
[----:B0-----:R-:W-:Y:S02]  /*b1a0*/  @!P4 LEA.HI.X R29, R16, R33, R17, 0x1, P3 ;  /* 0x00000021101dc211 */ /* 0x001fe400018f0c11 */
[----:B------:R-:W-:-:S03]  /*b1b0*/  ISETP.GE.AND P3, PT, R214, UR4, PT ;  /* 0x00000004d6007c0c */ /* 0x000fc6000bf66270 */
[----:B----4-:R0:W-:Y:S10]  /*b1c0*/  @!P4 ST.E.128 desc[UR6][R28.64], R12 ;  /* 0x0000000c1c00c985 */ /* 0x0101f4000c101d06 */
[----:B------:R-:W3:Y:S01]  /*b1d0*/  @!P3 LDS.128 R12, [R78+0x27c00] ;  /* 0x027c00004e0cb984 */ /* 0x000ee20000000c00 */
[----:B0-----:R-:W-:-:S04]  /*b1e0*/  @!P3 LEA R28, P4, R212, R35, 0x1 ;  /* 0x00000023d41cb211 */ /* 0x001fc800078808ff */
[----:B------:R-:W-:Y:S02]  /*b1f0*/  @!P3 LEA.HI.X R29, R212, R33, R215, 0x1, P4 ;  /* 0x00000021d41db211 */ /* 0x000fe400020f0cd7 */
[----:B------:R-:W-:-:S03]  /*b200*/  ISETP.GE.AND P4, PT, R19, UR4, PT ;  /* 0x0000000413007c0c */ /* 0x000fc6000bf86270 */
[----:B---3--:R0:W-:Y:S10]  /*b210*/  @!P3 ST.E.128 desc[UR6][R28.64], R12 ;  /* 0x0000000c1c00b985 */ /* 0x0081f4000c101d06 */
[----:B------:R-:W3:Y:S01]  /*b220*/  @!P4 LDS.128 R12, [R78+0x2a400] ;  /* 0x02a400004e0cc984 */ /* 0x000ee20000000c00 */
[----:B0-----:R-:W-:-:S04]  /*b230*/  @!P4 LEA R28, P3, R19, R35, 0x1 ;  /* 0x00000023131cc211 */ /* 0x001fc800078608ff */
[----:B------:R-:W-:Y:S02]  /*b240*/  @!P4 LEA.HI.X R29, R19, R33, R219, 0x1, P3 ;  /* 0x00000021131dc211 */ /* 0x000fe400018f0cdb */
[----:B------:R-:W-:-:S03]  /*b250*/  ISETP.GE.AND P3, PT, R22, UR4, PT ;  /* 0x0000000416007c0c */ /* 0x000fc6000bf66270 */
[----:B---3--:R0:W-:Y:S10]  /*b260*/  @!P4 ST.E.128 desc[UR6][R28.64], R12 ;  /* 0x0000000c1c00c985 */ /* 0x0081f4000c101d06 */
[----:B------:R-:W3:Y:S01]  /*b270*/  @!P3 LDS.128 R12, [R78+0x2cc00] ;  /* 0x02cc00004e0cb984 */ /* 0x000ee20000000c00 */
[----:B0-----:R-:W-:-:S04]  /*b280*/  @!P3 LEA R28, P4, R22, R35, 0x1 ;  /* 0x00000023161cb211 */ /* 0x001fc800078808ff */
[----:B------:R-:W-:-:S05]  /*b290*/  @!P3 LEA.HI.X R29, R22, R33, R218, 0x1, P4 ;  /* 0x00000021161db211 */ /* 0x000fca00020f0cda */
[----:B---3--:R0:W-:Y:S04]  /*b2a0*/  @!P3 ST.E.128 desc[UR6][R28.64], R12 ;  /* 0x0000000c1c00b985 */ /* 0x0081e8000c101d06 */
.L_x_549:
[----:B------:R-:W-:Y:S05]  /*b2b0*/  BSYNC B1 ;  /* 0x0000000000017941 */ /* 0x000fea0003800000 */
.L_x_548:
[----:B------:R-:W-:-:S03]  /*b2c0*/  UMOV UR4, 0xffffffff ;  /* 0xffffffff00047882 */ /* 0x000fc60000000000 */
[----:B------:R-:W-:Y:S05]  /*b2d0*/  BRA.DIV UR4, `(.L_x_550) ;  /* 0x0000020a04f07947 */ /* 0x000fea000b800000 */
[----:B-12---:R-:W1:Y:S04]  /*b2e0*/  SHFL.IDX PT, R31, R31, 0x2, 0x181f ;  /* 0x00581f001f1f7f89 */ /* 0x006e6800000e0000 */
[----:B0-----:R0:W2:Y:S02]  /*b2f0*/  SHFL.IDX PT, R33, R30, 0x2, 0x181f ;  /* 0x00581f001e217f89 */ /* 0x0010a400000e0000 */
.L_x_848:
[----:B------:R-:W-:-:S13]  /*b300*/  ISETP.GE.AND P3, PT, R32, 0x41, PT ;  /* 0x000000412000780c */ /* 0x000fda0003f66270 */
[----:B------:R-:W-:Y:S05]  /*b310*/  @!P3 BRA `(.L_x_492) ;  /* 0x000000000058b947 */ /* 0x000fea0003800000 */
[----:B------:R-:W-:Y:S01]  /*b320*/  ULDC UR4, c[0x0][0x2f4] ;  /* 0x0000bd0000047ab9 */ /* 0x000fe20000000800 */
[----:B------:R-:W-:Y:S01]  /*b330*/  ULDC.64 UR6, c[0x0][0x208] ;  /* 0x0000820000067ab9 */ /* 0x000fe20000000a00 */
[----:B------:R-:W-:-:S13]  /*b340*/  ISETP.GE.AND P4, PT, R16, UR4, PT ;  /* 0x0000000410007c0c */ /* 0x000fda000bf86270 */
[----:B----4-:R-:W4:Y:S01]  /*b350*/  @!P4 LDS.128 R12, [R78+0x26400] ;  /* 0x026400004e0cc984 */ /* 0x010f220000000c00 */
[----:B--2---:R-:W-:-:S04]  /*b360*/  @!P4 LEA R28, P3, R16, R33, 0x1 ;  /* 0x00000021101cc211 */ /* 0x004fc800078608ff */
[----:B-1----:R-:W-:Y:S02]  /*b370*/  @!P4 LEA.HI.X R29, R16, R31, R17, 0x1, P3 ;  /* 0x0000001f101dc211 */ /* 0x002fe400018f0c11 */
[----:B------:R-:W-:-:S03]  /*b380*/  ISETP.GE.AND P3, PT, R214, UR4, PT ;  /* 0x00000004d6007c0c */ /* 0x000fc6000bf66270 */
[----:B----4-:R1:W-:Y:S10]  /*b390*/  @!P4 ST.E.128 desc[UR6][R28.64], R12 ;  /* 0x0000000c1c00c985 */ /* 0x0103f4000c101d06 */
[----:B------:R-:W2:Y:S01]  /*b3a0*/  @!P3 LDS.128 R12, [R78+0x28c00] ;  /* 0x028c00004e0cb984 */ /* 0x000ea20000000c00 */
[----:B-1----:R-:W-:-:S04]  /*b3b0*/  @!P3 LEA R28, P4, R212, R33, 0x1 ;  /* 0x00000021d41cb211 */ /* 0x002fc800078808ff */
[----:B------:R-:W-:Y:S02]  /*b3c0*/  @!P3 LEA.HI.X R29, R212, R31, R215, 0x1, P4 ;  /* 0x0000001fd41db211 */ /* 0x000fe400020f0cd7 */
[----:B------:R-:W-:-:S03]  /*b3d0*/  ISETP.GE.AND P4, PT, R19, UR4, PT ;  /* 0x0000000413007c0c */ /* 0x000fc6000bf86270 */
[----:B--2---:R1:W-:Y:S10]  /*b3e0*/  @!P3 ST.E.128 desc[UR6][R28.64], R12 ;  /* 0x0000000c1c00b985 */ /* 0x0043f4000c101d06 */
[----:B------:R-:W2:Y:S01]  /*b3f0*/  @!P4 LDS.128 R12, [R78+0x2b400] ;  /* 0x02b400004e0cc984 */ /* 0x000ea20000000c00 */
[----:B-1----:R-:W-:-:S04]  /*b400*/  @!P4 LEA R28, P3, R19, R33, 0x1 ;  /* 0x00000021131cc211 */ /* 0x002fc800078608ff */
[----:B------:R-:W-:Y:S02]  /*b410*/  @!P4 LEA.HI.X R29, R19, R31, R219, 0x1, P3 ;  /* 0x0000001f131dc211 */ /* 0x000fe400018f0cdb */
[----:B------:R-:W-:-:S03]  /*b420*/  ISETP.GE.AND P3, PT, R22, UR4, PT ;  /* 0x0000000416007c0c */ /* 0x000fc6000bf66270 */
[----:B--2---:R1:W-:Y:S10]  /*b430*/  @!P4 ST.E.128 desc[UR6][R28.64], R12 ;  /* 0x0000000c1c00c985 */ /* 0x0043f4000c101d06 */
[----:B------:R-:W2:Y:S01]  /*b440*/  @!P3 LDS.128 R12, [R78+0x2dc00] ;  /* 0x02dc00004e0cb984 */ /* 0x000ea20000000c00 */
[----:B-1----:R-:W-:-:S04]  /*b450*/  @!P3 LEA R28, P4, R22, R33, 0x1 ;  /* 0x00000021161cb211 */ /* 0x002fc800078808ff */
[----:B------:R-:W-:-:S05]  /*b460*/  @!P3 LEA.HI.X R29, R22, R31, R218, 0x1, P4 ;  /* 0x0000001f161db211 */ /* 0x000fca00020f0cda */
[----:B--2---:R1:W-:Y:S04]  /*b470*/  @!P3 ST.E.128 desc[UR6][R28.64], R12 ;  /* 0x0000000c1c00b985 */ /* 0x0043e8000c101d06 */
.L_x_492:
[----:B------:R-:W-:Y:S05]  /*b480*/  BSYNC B0 ;  /* 0x0000000000007941 */ /* 0x000fea0003800000 */
.L_x_445:
[----:B---3--:R-:W3:Y:S01]  /*b490*/  S2R R11, SR_TID.X ;  /* 0x00000000000b7919 */ /* 0x008ee20000002100 */
[----:B------:R-:W-:Y:S01]  /*b4a0*/  @!PT LDS RZ, [RZ] ;  /* 0x00000000fffff984 */ /* 0x000fe20000000800 */
[----:B------:R-:W-:Y:S01]  /*b4b0*/  @!PT LDS RZ, [RZ] ;  /* 0x00000000fffff984 */ /* 0x000fe20000000800 */
[----:B------:R-:W-:Y:S01]  /*b4c0*/  @!PT LDS RZ, [RZ] ;  /* 0x00000000fffff984 */ /* 0x000fe20000000800 */
[----:B------:R-:W-:Y:S01]  /*b4d0*/  @!PT LDS RZ, [RZ] ;  /* 0x00000000fffff984 */ /* 0x000fe20000000800 */
[----:B------:R5:W-:Y:S06]  /*b4e0*/  MEMBAR.ALL.CTA ;  /* 0x0000000000007992 */ /* 0x000bec0000008000 */
[----:B-----5:R-:W5:Y:S01]  /*b4f0*/  FENCE.VIEW.ASYNC.S ;  /* 0x00000000000073c6 */ /* 0x020f620000000000 */
[----:B------:R-:W-:Y:S05]  /*b500*/  WARPSYNC.ALL ;  /* 0x0000000000007948 */ /* 0x000fea0003800000 */
[----:B------:R-:W-:Y:S01]  /*b510*/  BSSY B0, `(.L_x_551) ;  /* 0x0000009000007945 */ /* 0x000fe20003800000 */
[----:B---3--:R-:W-:Y:S01]  /*b520*/  LOP3.LUT R11, R11, 0x7f, RZ, 0xc0, !PT ;  /* 0x0000007f0b0b7812 */ /* 0x008fe200078ec0ff */
[----:B-----5:R3:W-:Y:S03]  /*b530*/  BAR.SYNC.DEFER_BLOCKING R156, 0x80 ;  /* 0x0002009c0000751d */ /* 0x0207e60000010000 */
[----:B------:R-:W-:-:S13]  /*b540*/  ISETP.NE.AND P3, PT, R11, RZ, PT ;  /* 0x000000ff0b00720c */ /* 0x000fda0003f65270 */
[----:B------:R-:W-:-:S04]  /*b550*/  @!P3 IADD3 R11, R86, 0x388a0, RZ ;  /* 0x000388a0560bb810 */ /* 0x000fc80007ffe0ff */
[----:B------:R-:W-:-:S04]  /*b560*/  @!P3 PRMT R11, RZ, 0x654, R11 ;  /* 0x00000654ff0bb816 */ /* 0x000fc8000000000b */
[----:B------:R3:W-:Y:S01]  /*b570*/  @!P3 SYNCS.ARRIVE.TRANS64.RED.A1T0 RZ, [R11+URZ], RZ ;  /* 0x000000ff0bffb9a7 */ /* 0x0007e2000810043f */
[----:B------:R-:W-:Y:S05]  /*b580*/  @!P0 BRA `(.L_x_552) ;  /* 0x0000000000048947 */ /* 0x000fea0003800000 */
[----:B------:R-:W-:Y:S01]  /*b590*/  BPT.TRAP 0x1 ;  /* 0x000000040000795c */ /* 0x000fe20000300000 */
.L_x_552:
[----:B------:R-:W-:Y:S05]  /*b5a0*/  BSYNC B0 ;  /* 0x0000000000007941 */ /* 0x000fea0003800000 */
.L_x_551:
[----:B------:R-:W5:Y:S01]  /*b5b0*/  SYNCS.PHASECHK.TRANS64.TRYWAIT P0, [R86+URZ+0x388b0], R87 ;  /* 0x0388b057560075a7 */ /* 0x000f62000800017f */
[----:B------:R-:W-:Y:S01]  /*b5c0*/  ULDC UR61, c[0x0][0x2f4] ;  /* 0x0000bd00003d7ab9 */ /* 0x000fe20000000800 */
[----:B------:R-:W-:Y:S04]  /*b5d0*/  BSSY B0, `(.L_x_553) ;  /* 0x0000002000007945 */ /* 0x000fe80003800000 */
[----:B-----5:R-:W-:Y:S05]  /*b5e0*/  @!P0 BRA `(.L_x_554) ;  /* 0x0000020800788947 */ /* 0x020fea0003800000 */
.L_x_849:
[----:B------:R-:W-:Y:S05]  /*b5f0*/  BSYNC B0 ;  /* 0x0000000000007941 */ /* 0x000fea0003800000 */
.L_x_553:
[----:B------:R-:W-:Y:S01]  /*b600*/  ULDC.64 UR4, c[0x0][0x328] ;  /* 0x0000ca0000047ab9 */ /* 0x000fe20000000a00 */
[----:B------:R-:W-:Y:S01]  /*b610*/  IMAD.IADD R85, R85, 0x1, -R224 ;  /* 0x0000000155557824 */ /* 0x000fe200078e0ae0 */
[----:B------:R-:W-:Y:S01]  /*b620*/  ULDC.64 UR6, c[0x0][0x318] ;  /* 0x0000c60000067ab9 */ /* 0x000fe20000000a00 */
[----:B01--4-:R-:W-:Y:S01]  /*b630*/  IMAD R14, R79, UR4, RZ ;  /* 0x000000044f0e7c24 */ /* 0x013fe2000f8e02ff */
[----:B------:R-:W-:Y:S01]  /*b640*/  BSSY B0, `(.L_x_555) ;  /* 0x0000027000007945 */ /* 0x000fe20003800000 */
[----:B------:R-:W-:Y:S01]  /*b650*/  IMAD.WIDE.U32 R12, R77, UR4, RZ ;  /* 0x000000044d0c7c25 */ /* 0x000fe2000f8e00ff */
[----:B------:R-:W-:-:S03]  /*b660*/  ISETP.GE.AND P0, PT, R85, 0x1, PT ;  /* 0x000000015500780c */ /* 0x000fc60003f06270 */
[----:B------:R-:W-:Y:S01]  /*b670*/  IMAD R77, R77, UR5, R14 ;  /* 0x000000054d4d7c24 */ /* 0x000fe2000f8e020e */
[----:B------:R-:W-:Y:S02]  /*b680*/  ULDC.64 UR4, c[0x0][0x338] ;  /* 0x0000ce0000047ab9 */ /* 0x000fe40000000a00 */
[----:B---3--:R-:W-:Y:S02]  /*b690*/  IMAD R11, R84, UR4, RZ ;  /* 0x00000004540b7c24 */ /* 0x008fe4000f8e02ff */
[----:B------:R-:W-:Y:S02]  /*b6a0*/  IMAD.IADD R13, R13, 0x1, R77 ;  /* 0x000000010d0d7824 */ /* 0x000fe400078e024d */
[C---:B------:R-:W-:Y:S02]  /*b6b0*/  IMAD R11, R76.reuse, UR5, R11 ;  /* 0x000000054c0b7c24 */ /* 0x040fe4000f8e020b */
[----:B------:R-:W-:Y:S01]  /*b6c0*/  IMAD.WIDE.U32 R12, R76, UR4, R12 ;  /* 0x000000044c0c7c25 */ /* 0x000fe2000f8e000c */
[----:B------:R-:W-:-:S03]  /*b6d0*/  ULDC.64 UR4, c[0x0][0x330] ;  /* 0x0000cc0000047ab9 */ /* 0x000fc60000000a00 */
[----:B------:R-:W-:Y:S02]  /*b6e0*/  IMAD.IADD R13, R13, 0x1, R11 ;  /* 0x000000010d0d7824 */ /* 0x000fe400078e020b */
[----:B------:R-:W-:-:S04]  /*b6f0*/  IMAD.WIDE.U32 R12, R223, UR4, R12 ;  /* 0x00000004df0c7c25 */ /* 0x000fc8000f8e000c */
[----:B------:R-:W-:Y:S01]  /*b700*/  IMAD R13, R223, UR5, R13 ;  /* 0x00000005df0d7c24 */ /* 0x000fe2000f8e020d */
[----:B------:R-:W-:-:S04]  /*b710*/  LEA R11, P4, R12, UR6, 0x1 ;  /* 0x000000060c0b7c11 */ /* 0x000fc8000f8808ff */
[----:B------:R-:W-:Y:S01]  /*b720*/  LEA.HI.X R30, R12, UR7, R13, 0x1, P4 ;  /* 0x000000070c1e7c11 */ /* 0x000fe2000a0f0c0d */
[----:B--2---:R0:W1:Y:S04]  /*b730*/  SHFL.IDX PT, R33, R11, RZ, 0x181f ;  /* 0x00181fff0b217589 */ /* 0x00406800000e0000 */
[----:B------:R0:W2:Y:S01]  /*b740*/  SHFL.IDX PT, R31, R30, RZ, 0x181f ;  /* 0x00181fff1e1f7589 */ /* 0x0000a200000e0000 */
[----:B------:R-:W-:Y:S05]  /*b750*/  @!P0 BRA `(.L_x_556) ;  /* 0x0000000000548947 */ /* 0x000fea0003800000 */
[----:B------:R-:W-:Y:S01]  /*b760*/  ISETP.GE.AND P4, PT, R16, UR61, PT ;  /* 0x0000003d10007c0c */ /* 0x000fe2000bf86270 */
[----:B------:R-:W-:-:S12]  /*b770*/  ULDC.64 UR4, c[0x0][0x208] ;  /* 0x0000820000047ab9 */ /* 0x000fd80000000a00 */
[----:B------:R-:W3:Y:S01]  /*b780*/  @!P4 LDS.128 R12, [R78+0x400] ;  /* 0x000400004e0cc984 */ /* 0x000ee20000000c00 */
[----:B-1----:R-:W-:-:S04]  /*b790*/  @!P4 LEA R28, P0, R16, R33, 0x1 ;  /* 0x00000021101cc211 */ /* 0x002fc800078008ff */
[----:B--2---:R-:W-:Y:S02]  /*b7a0*/  @!P4 LEA.HI.X R29, R16, R31, R17, 0x1, P0 ;  /* 0x0000001f101dc211 */ /* 0x004fe400000f0c11 */
[----:B------:R-:W-:-:S03]  /*b7b0*/  ISETP.GE.AND P0, PT, R214, UR61, PT ;  /* 0x0000003dd6007c0c */ /* 0x000fc6000bf06270 */
[----:B---3--:R1:W-:Y:S10]  /*b7c0*/  @!P4 ST.E.128 desc[UR4][R28.64], R12 ;  /* 0x0000000c1c00c985 */ /* 0x0083f4000c101d04 */
        /* <DEDUP_REMOVED lines=14> */
.L_x_556:
[----:B------:R-:W-:Y:S05]  /*b8b0*/  BSYNC B0 ;  /* 0x0000000000007941 */ /* 0x000fea0003800000 */
.L_x_555:
[----:B------:R-:W-:Y:S01]  /*b8c0*/  ISETP.GE.AND P0, PT, R85, 0x21, PT ;  /* 0x000000215500780c */ /* 0x000fe20003f06270 */
[----:B--2---:R2:W4:Y:S01]  /*b8d0*/  SHFL.IDX PT, R31, R30, 0x1, 0x181f ;  /* 0x00381f001e1f7f89 */ /* 0x00452200000e0000 */
[----:B------:R-:W-:Y:S03]  /*b8e0*/  BSSY B0, `(.L_x_557) ;  /* 0x0000018000007945 */ /* 0x000fe60003800000 */
[----:B-1----:R2:W1:Y:S08]  /*b8f0*/  SHFL.IDX PT, R33, R11, 0x1, 0x181f ;  /* 0x00381f000b217f89 */ /* 0x00247000000e0000 */
[----:B--2---:R-:W-:Y:S05]  /*b900*/  @!P0 BRA `(.L_x_558) ;  /* 0x0000000000548947 */ /* 0x004fea0003800000 */
[----:B------:R-:W-:Y:S01]  /*b910*/  ISETP.GE.AND P4, PT, R16, UR61, PT ;  /* 0x0000003d10007c0c */ /* 0x000fe2000bf86270 */
[----:B------:R-:W-:-:S12]  /*b920*/  ULDC.64 UR4, c[0x0][0x208] ;  /* 0x0000820000047ab9 */ /* 0x000fd80000000a00 */
[----:B---3--:R-:W2:Y:S01]  /*b930*/  @!P4 LDS.128 R12, [R78+0x1400] ;  /* 0x001400004e0cc984 */ /* 0x008ea20000000c00 */
[----:B-1----:R-:W-:-:S04]  /*b940*/  @!P4 LEA R28, P0, R16, R33, 0x1 ;  /* 0x00000021101cc211 */ /* 0x002fc800078008ff */
[----:B----4-:R-:W-:Y:S02]  /*b950*/  @!P4 LEA.HI.X R29, R16, R31, R17, 0x1, P0 ;  /* 0x0000001f101dc211 */ /* 0x010fe400000f0c11 */
        /* <DEDUP_REMOVED lines=16> */
.L_x_558:
[----:B------:R-:W-:Y:S05]  /*ba60*/  BSYNC B0 ;  /* 0x0000000000007941 */ /* 0x000fea0003800000 */
.L_x_557:
[----:B------:R-:W-:Y:S01]  /*ba70*/  ISETP.GE.AND P0, PT, R85, 0x41, PT ;  /* 0x000000415500780c */ /* 0x000fe20003f06270 */
[----:B----4-:R4:W1:Y:S01]  /*ba80*/  SHFL.IDX PT, R31, R30, 0x2, 0x181f ;  /* 0x00581f001e1f7f89 */ /* 0x01086200000e0000 */
[----:B------:R-:W-:Y:S03]  /*ba90*/  BSSY B0, `(.L_x_559) ;  /* 0x0000018000007945 */ /* 0x000fe60003800000 */
[----:B0-----:R-:W0:Y:S08]  /*baa0*/  SHFL.IDX PT, R11, R11, 0x2, 0x181f ;  /* 0x00581f000b0b7f89 */ /* 0x001e3000000e0000 */
[----:B----4-:R-:W-:Y:S05]  /*bab0*/  @!P0 BRA `(.L_x_560) ;  /* 0x0000000000548947 */ /* 0x010fea0003800000 */
[----:B------:R-:W-:Y:S01]  /*bac0*/  ISETP.GE.AND P4, PT, R16, UR61, PT ;  /* 0x0000003d10007c0c */ /* 0x000fe2000bf86270 */
[----:B------:R-:W-:-:S12]  /*bad0*/  ULDC.64 UR4, c[0x0][0x208] ;  /* 0x0000820000047ab9 */ /* 0x000fd80000000a00 */
[----:B--23--:R-:W2:Y:S01]  /*bae0*/  @!P4 LDS.128 R12, [R78+0x2400] ;  /* 0x002400004e0cc984 */ /* 0x00cea20000000c00 */
[----:B0-----:R-:W-:-:S04]  /*baf0*/  @!P4 LEA R28, P0, R16, R11, 0x1 ;  /* 0x0000000b101cc211 */ /* 0x001fc800078008ff */
[----:B-1----:R-:W-:Y:S02]  /*bb00*/  @!P4 LEA.HI.X R29, R16, R31, R17, 0x1, P0 ;  /* 0x0000001f101dc211 */ /* 0x002fe400000f0c11 */
[----:B------:R-:W-:-:S03]  /*bb10*/  ISETP.GE.AND P0, PT, R214, UR61, PT ;  /* 0x0000003dd6007c0c */ /* 0x000fc6000bf06270 */
[----:B--2---:R0:W-:Y:S10]  /*bb20*/  @!P4 ST.E.128 desc[UR4][R28.64], R12 ;  /* 0x0000000c1c00c985 */ /* 0x0041f4000c101d04 */
[----:B------:R-:W1:Y:S01]  /*bb30*/  @!P0 LDS.128 R12, [R78+0x4c00] ;  /* 0x004c00004e0c8984 */ /* 0x000e620000000c00 */
[----:B0-----:R-:W-:-:S04]  /*bb40*/  @!P0 LEA R28, P4, R212, R11, 0x1 ;  /* 0x0000000bd41c8211 */ /* 0x001fc800078808ff */
[----:B------:R-:W-:Y:S02]  /*bb50*/  @!P0 LEA.HI.X R29, R212, R31, R215, 0x1, P4 ;  /* 0x0000001fd41d8211 */ /* 0x000fe400020f0cd7 */
[----:B------:R-:W-:-:S03]  /*bb60*/  ISETP.GE.AND P4, PT, R19, UR61, PT ;  /* 0x0000003d13007c0c */ /* 0x000fc6000bf86270 */
[----:B-1----:R0:W-:Y:S10]  /*bb70*/  @!P0 ST.E.128 desc[UR4][R28.64], R12 ;  /* 0x0000000c1c008985 */ /* 0x0021f4000c101d04 */
[----:B------:R-:W1:Y:S01]  /*bb80*/  @!P4 LDS.128 R12, [R78+0x7400] ;  /* 0x007400004e0cc984 */ /* 0x000e620000000c00 */
[----:B0-----:R-:W-:-:S04]  /*bb90*/  @!P4 LEA R28, P0, R19, R11, 0x1 ;  /* 0x0000000b131cc211 */ /* 0x001fc800078008ff */
[----:B------:R-:W-:Y:S02]  /*bba0*/  @!P4 LEA.HI.X R29, R19, R31, R219, 0x1, P0 ;  /* 0x0000001f131dc211 */ /* 0x000fe400000f0cdb */
[----:B------:R-:W-:-:S03]  /*bbb0*/  ISETP.GE.AND P0, PT, R22, UR61, PT ;  /* 0x0000003d16007c0c */ /* 0x000fc6000bf06270 */
[----:B-1----:R0:W-:Y:S10]  /*bbc0*/  @!P4 ST.E.128 desc[UR4][R28.64], R12 ;  /* 0x0000000c1c00c985 */ /* 0x0021f4000c101d04 */
[----:B------:R-:W1:Y:S01]  /*bbd0*/  @!P0 LDS.128 R76, [R78+0x9c00] ;  /* 0x009c00004e4c8984 */ /* 0x000e620000000c00 */
[----:B0-----:R-:W-:-:S04]  /*bbe0*/  @!P0 LEA R12, P4, R22, R11, 0x1 ;  /* 0x0000000b160c8211 */ /* 0x001fc800078808ff */
[----:B------:R-:W-:-:S05]  /*bbf0*/  @!P0 LEA.HI.X R13, R22, R31, R218, 0x1, P4 ;  /* 0x0000001f160d8211 */ /* 0x000fca00020f0cda */
[----:B-1----:R4:W-:Y:S04]  /*bc00*/  @!P0 ST.E.128 desc[UR4][R12.64], R76 ;  /* 0x0000004c0c008985 */ /* 0x0029e8000c101d04 */
.L_x_560:
[----:B------:R-:W-:Y:S05]  /*bc10*/  BSYNC B0 ;  /* 0x0000000000007941 */ /* 0x000fea0003800000 */
.L_x_559:
[----:B------:R-:W-:Y:S01]  /*bc20*/  @!PT LDS RZ, [RZ] ;  /* 0x00000000fffff984 */ /* 0x000fe20000000800 */
[----:B------:R-:W-:Y:S01]  /*bc30*/  @!PT LDS RZ, [RZ] ;  /* 0x00000000fffff984 */ /* 0x000fe20000000800 */
[----:B------:R-:W-:Y:S01]  /*bc40*/  @!PT LDS RZ, [RZ] ;  /* 0x00000000fffff984 */ /* 0x000fe20000000800 */
[----:B------:R-:W-:Y:S01]  /*bc50*/  @!PT LDS RZ, [RZ] ;  /* 0x00000000fffff984 */ /* 0x000fe20000000800 */
[----:B------:R5:W-:Y:S06]  /*bc60*/  MEMBAR.ALL.CTA ;  /* 0x0000000000007992 */ /* 0x000bec0000008000 */
[----:B-----5:R-:W5:Y:S01]  /*bc70*/  FENCE.VIEW.ASYNC.S ;  /* 0x00000000000073c6 */ /* 0x020f620000000000 */
[----:B------:R-:W-:Y:S01]  /*bc80*/  @!P3 VIADD R86, R86, 0x388c0 ;  /* 0x000388c05656b836 */ /* 0x000fe20000000000 */
[----:B-----5:R0:W-:Y:S01]  /*bc90*/  BAR.SYNC.DEFER_BLOCKING R156, 0x80 ;  /* 0x0002009c0000751d */ /* 0x0201e20000010000 */
[----:B------:R-:W-:Y:S01]  /*bca0*/  LOP3.LUT P4, RZ, R18, 0x1, RZ, 0xc0, !PT ;  /* 0x0000000112ff7812 */ /* 0x000fe2000788c0ff */
[----:B------:R-:W-:-:S02]  /*bcb0*/  VIADD R213, R213, 0x1 ;  /* 0x00000001d5d57836 */ /* 0x000fc40000000000 */
[----:B------:R-:W-:Y:S02]  /*bcc0*/  @!P3 PRMT R86, RZ, 0x654, R86 ;  /* 0x00000654ff56b816 */ /* 0x000fe40000000056 */
[----:B------:R-:W-:Y:S02]  /*bcd0*/  PLOP3.LUT P0, PT, PT, PT, PT, 0x8, 0x0 ;  /* 0x000000000000781c */ /* 0x000fe40003f0e170 */
[----:B------:R0:W-:Y:S01]  /*bce0*/  @!P3 SYNCS.ARRIVE.TRANS64.RED.A1T0 RZ, [R86+URZ], RZ ;  /* 0x000000ff56ffb9a7 */ /* 0x0001e2000810043f */
[----:B------:R-:W-:-:S04]  /*bcf0*/  ISETP.NE.AND P3, PT, R213, 0x2, PT ;  /* 0x00000002d500780c */ /* 0x000fc80003f65270 */
[----:B--234-:R-:W-:Y:S02]  /*bd00*/  SEL R12, RZ, 0x1, P3 ;  /* 0x00000001ff0c7807 */ /* 0x01cfe40001800000 */
[----:B------:R-:W-:Y:S02]  /*bd10*/  SEL R213, R213, RZ, P3 ;  /* 0x000000ffd5d57207 */ /* 0x000fe40001800000 */
[----:B------:R-:W-:Y:S01]  /*bd20*/  LOP3.LUT R225, R225, R12, RZ, 0x3c, !PT ;  /* 0x0000000ce1e17212 */ /* 0x000fe200078e3cff */
[----:B0-----:R-:W-:Y:S06]  /*bd30*/  @P4 BRA `(.L_x_561) ;  /* 0xffffff7000384947 */ /* 0x001fec000383ffff */
.L_x_440:
[----:B------:R-:W-:Y:S01]  /*bd40*/  BSSY B0, `(.L_x_562) ;  /* 0x0000005000007945 */ /* 0x000fe20003800000 */
[----:B------:R-:W-:-:S03]  /*bd50*/  IMAD.MOV.U32 R3, RZ, RZ, RZ ;  /* 0x000000ffff037224 */ /* 0x000fc600078e00ff */
[----:B------:R-:W-:Y:S05]  /*bd60*/  @P0 BRA `(.L_x_563) ;  /* 0x0000000000080947 */ /* 0x000fea0003800000 */
[----:B------:R-:W0:Y:S02]  /*bd70*/  FENCE.VIEW.ASYNC.G ;  /* 0x00000000000073c6 */ /* 0x000e240000000100 */
[----:B0-----:R-:W-:Y:S06]  /*bd80*/  BAR.ARV 0xc, 0x180 ;  /* 0x0306000000007b1d */ /* 0x001fec0000002000 */
.L_x_563:
[----:B------:R-:W-:Y:S05]  /*bd90*/  BSYNC B0 ;  /* 0x0000000000007941 */ /* 0x000fea0003800000 */
.L_x_562:
[----:B------:R-:W-:Y:S01]  /*bda0*/  LOP3.LUT P0, RZ, R18, 0x2, RZ, 0xc0, !PT ;  /* 0x0000000212ff7812 */ /* 0x000fe2000780c0ff */
[----:B------:R-:W-:-:S12]  /*bdb0*/  BSSY B0, `(.L_x_564) ;  /* 0x0000020000007945 */ /* 0x000fd80003800000 */
[----:B------:R-:W-:Y:S05]  /*bdc0*/  @!P0 BRA `(.L_x_565) ;  /* 0x0000000000788947 */ /* 0x000fea0003800000 */
[----:B------:R-:W2:Y:S01]  /*bdd0*/  LDL R0, [R1+0x70] ;  /* 0x0000700001007983 */ /* 0x000ea20000100800 */
[----:B------:R-:W-:Y:S01]  /*bde0*/  ULDC UR4, c[0x0][0x9f0] ;  /* 0x00027c0000047ab9 */ /* 0x000fe20000000800 */
[----:B--2---:R-:W-:-:S04]  /*bdf0*/  ISETP.NE.AND P0, PT, R0, RZ, PT ;  /* 0x000000ff0000720c */ /* 0x004fc80003f05270 */
        /* <DEDUP_REMOVED lines=10> */
[----:B------:R0:W2:Y:S01]  /*bea0*/  F2I.FTZ.U32.TRUNC.NTZ R3, R2 ;  /* 0x0000000200037305 */ /* 0x0000a2000021f000 */
[----:B------:R-:W-:Y:S01]  /*beb0*/  ISETP.GE.AND P2, PT, R0, RZ, PT ;  /* 0x000000ff0000720c */ /* 0x000fe20003f46270 */
[----:B0-----:R-:W-:Y:S02]  /*bec0*/  IMAD.MOV.U32 R2, RZ, RZ, RZ ;  /* 0x000000ffff027224 */ /* 0x001fe400078e00ff */
[----:B--2---:R-:W-:-:S04]  /*bed0*/  IMAD.MOV R6, RZ, RZ, -R3 ;  /* 0x000000ffff067224 */ /* 0x004fc800078e0a03 */
        /* <DEDUP_REMOVED lines=13> */
.L_x_565:
[----:B------:R-:W-:Y:S05]  /*bfb0*/  BSYNC B0 ;  /* 0x0000000000007941 */ /* 0x000fea0003800000 */
.L_x_564:
[----:B------:R-:W2:Y:S01]  /*bfc0*/  LDL R0, [R1+0x88] ;  /* 0x0000880001007983 */ /* 0x000ea20000100800 */
[----:B------:R-:W-:Y:S02]  /*bfd0*/  PLOP3.LUT P0, PT, PT, PT, PT, 0x80, 0x0 ;  /* 0x000000000000781c */ /* 0x000fe40003f0f070 */
        /* <DEDUP_REMOVED lines=12> */
[----:B-1----:R-:W-:Y:S02]  /*c0a0*/  CS2R R32, SRZ ;  /* 0x0000000000207805 */ /* 0x002fe4000001ff00 */
        /* <DEDUP_REMOVED lines=51> */
[----:B--2---:R-:W-:-:S05]  /*c3e0*/  IMAD R0, R0, R3, RZ ;  /* 0x0000000300007224 */ /* 0x004fca00078e02ff */
[----:B------:R0:W-:Y:S01]  /*c3f0*/  STL [R1+0x64], R0 ;  /* 0x0000640001007387 */ /* 0x0001e20000100800 */
[----:B------:R-:W-:Y:S02]  /*c400*/  VIADDMNMX R112, R0, R3, R130, PT ;  /* 0x0000000300707246 */ /* 0x000fe40003800182 */
[----:B------:R-:W-:Y:S02]  /*c410*/  CS2R R2, SRZ ;  /* 0x0000000000027805 */ /* 0x000fe4000001ff00 */
[----:B------:R-:W-:-:S13]  /*c420*/  ISETP.GT.AND P1, PT, R112, R0, PT ;  /* 0x000000007000720c */ /* 0x000fda0003f24270 */
[----:B0-----:R-:W-:Y:S05]  /*c430*/  @!P1 BRA `(.L_x_566) ;  /* 0x0000012c00509947 */ /* 0x001fea0003800000 */
[----:B------:R-:W2:Y:S01]  /*c440*/  LDL R0, [R1+0x6c] ;  /* 0x00006c0001007983 */ /* 0x000ea20000100800 */
[----:B------:R-:W0:Y:S02]  /*c450*/  S2R R28, SR_TID.X ;  /* 0x00000000001c7919 */ /* 0x000e240000002100 */
[----:B0-----:R-:W-:-:S05]  /*c460*/  VIADD R28, R28, 0xffffff80 ;  /* 0xffffff801c1c7836 */ /* 0x001fca0000000000 */
[----:B------:R-:W-:Y:S02]  /*c470*/  SHF.R.S32.HI R29, RZ, 0x1f, R28 ;  /* 0x0000001fff1d7819 */ /* 0x000fe4000001141c */
[----:B--2---:R-:W-:Y:S02]  /*c480*/  R2UR UR4, R0 ;  /* 0x00000000000472ca */ /* 0x004fe400000e0000 */
[----:B------:R-:W-:-:S04]  /*c490*/  LEA.HI R0, R29, R28, RZ, 0x7 ;  /* 0x0000001c1d007211 */ /* 0x000fc800078f38ff */
[----:B------:R-:W-:-:S06]  /*c4a0*/  SHF.R.S32.HI R0, RZ, 0x7, R0 ;  /* 0x00000007ff007819 */ /* 0x000fcc0000011400 */
[----:B------:R-:W0:Y:S01]  /*c4b0*/  SHFL.IDX PT, R0, R0, RZ, 0x1f ;  /* 0x00001fff00007589 */ /* 0x000e2200000e0000 */
[----:B------:R-:W-:-:S06]  /*c4c0*/  ULOP3.LUT UP0, URZ, UR4, 0x9f, URZ, 0xc0, !UPT ;  /* 0x0000009f043f7892 */ /* 0x000fcc000f80c03f */
[----:B------:R-:W-:Y:S02]  /*c4d0*/  PLOP3.LUT P0, PT, PT, PT, UP0, 0x80, 0x0 ;  /* 0x000000000000781c */ /* 0x000fe40003f0f008 */
[----:B0-----:R-:W-:-:S04]  /*c4e0*/  LEA.HI R2, R0, R0, RZ, 0x1 ;  /* 0x0000000000027211 */ /* 0x001fc800078f08ff */
[----:B------:R-:W-:-:S05]  /*c4f0*/  LOP3.LUT R3, R2, 0x1e, RZ, 0xc0, !PT ;  /* 0x0000001e02037812 */ /* 0x000fca00078ec0ff */
[----:B------:R-:W-:-:S05]  /*c500*/  IMAD.IADD R3, R0, 0x1, -R3 ;  /* 0x0000000100037824 */ /* 0x000fca00078e0a03 */
[----:B------:R-:W-:-:S04]  /*c510*/  LEA R3, R3, UR4, 0xd ;  /* 0x0000000403037c11 */ /* 0x000fc8000f8e68ff */
[----:B------:R-:W-:-:S04]  /*c520*/  SHF.R.U32.HI R2, RZ, 0x4, R3 ;  /* 0x00000004ff027819 */ /* 0x000fc80000011603 */
[----:B------:R-:W-:Y:S01]  /*c530*/  LOP3.LUT R2, R2, 0x3fff, RZ, 0xc0, !PT ;  /* 0x00003fff02027812 */ /* 0x000fe200078ec0ff */
[----:B------:R-:W-:Y:S06]  /*c540*/  @!P0 BRA `(.L_x_567) ;  /* 0x0000000000408947 */ /* 0x000fec0003800000 */
[----:B------:R-:W-:Y:S01]  /*c550*/  MOV R14, 0x0 ;  /* 0x00000000000e7802 */ /* 0x000fe20000000f00 */
[----:B------:R-:W-:Y:S01]  /*c560*/  ULDC.64 UR4, c[0x4][0xa8] ;  /* 0x01002a0000047ab9 */ /* 0x000fe20000000a00 */
[----:B------:R-:W-:Y:S01]  /*c570*/  ULDC.64 UR6, c[0x4][0xb0] ;  /* 0x01002c0000067ab9 */ /* 0x000fe20000000a00 */
[----:B------:R-:W-:Y:S01]  /*c580*/  IMAD.U32 R4, RZ, RZ, UR4 ;  /* 0x00000004ff047e24 */ /* 0x000fe2000f8e00ff */
[----:B------:R-:W-:Y:S01]  /*c590*/  MOV R12, 0x1 ;  /* 0x00000001000c7802 */ /* 0x000fe20000000f00 */
        /* <DEDUP_REMOVED lines=8> */
[----:B------:R-:W-:-:S07]  /*c620*/  IMAD.MOV.U32 R13, RZ, RZ, RZ ;  /* 0x000000ffff0d7224 */ /* 0x000fce00078e00ff */
[----:B------:R-:W-:-:S07]  /*c630*/  LEPC R20, `(.L_x_567) ;  /* 0x000000001014794e */ /* 0x000fce0000000000 */
[----:B0----5:R-:W-:Y:S05]  /*c640*/  CALL.ABS.NOINC R14 ;  /* 0x000000000e007343 */ /* 0x021fea0003c00000 */
.L_x_567:
[----:B------:R-:W-:Y:S02]  /*c650*/  ULDC UR4, c[0x0][0x3f4] ;  /* 0x0000fd0000047ab9 */ /* 0x000fe40000000800 */
[----:B------:R-:W-:-:S13]  /*c660*/  ISETP.LT.AND P0, PT, RZ, UR4, PT ;  /* 0x00000004ff007c0c */ /* 0x000fda000bf01270 */
[----:B------:R-:W-:Y:S05]  /*c670*/  @P0 BRA `(.L_x_568) ;  /* 0x0000000000400947 */ /* 0x000fea0003800000 */
[----:B------:R-:W2:Y:S02]  /*c680*/  LDL R20, [R1+0x80] ;  /* 0x0000800001147983 */ /* 0x000ea40000100800 */
[----:B--2---:R-:W-:-:S04]  /*c690*/  LEA.HI R0, R20, R20, RZ, 0x1 ;  /* 0x0000001414007211 */ /* 0x004fc800078f08ff */
[----:B------:R-:W-:-:S05]  /*c6a0*/  LOP3.LUT R0, R0, 0xfffffffe, RZ, 0xc0, !PT ;  /* 0xfffffffe00007812 */ /* 0x000fca00078ec0ff */
[----:B------:R-:W-:-:S05]  /*c6b0*/  IMAD.IADD R0, R20, 0x1, -R0 ;  /* 0x0000000114007824 */ /* 0x000fca00078e0a00 */
[----:B------:R-:W-:-:S04]  /*c6c0*/  SHF.L.U32 R0, R0, 0x1f, RZ ;  /* 0x0000001f00007819 */ /* 0x000fc800000006ff */
[----:B------:R0:W1:Y:S03]  /*c6d0*/  SYNCS.PHASECHK.TRANS64.TRYWAIT P0, [R23+URZ+0x38800], R0 ;  /* 0x03880000170075a7 */ /* 0x000066000800017f */
[----:B-1----:R-:W-:Y:S05]  /*c6e0*/  @!P0 NANOSLEEP.SYNCS 0x989680 ;  /* 0x009896800000895d */ /* 0x002fea0003900000 */
[----:B------:R-:W1:Y:S01]  /*c6f0*/  @!P0 SYNCS.PHASECHK.TRANS64 P0, [R23+URZ+0x38800], R0 ;  /* 0x03880000170085a7 */ /* 0x000e62000800007f */
[----:B------:R-:W-:Y:S04]  /*c700*/  BSSY B0, `(.L_x_569) ;  /* 0x0000006000007945 */ /* 0x000fe80003800000 */
[----:B-1----:R-:W-:Y:S05]  /*c710*/  @P0 BRA `(.L_x_570) ;  /* 0x0000000000100947 */ /* 0x002fea0003800000 */
.L_x_571:
[----:B-1----:R1:W2:Y:S02]  /*c720*/  SYNCS.PHASECHK.TRANS64.TRYWAIT P0, [R23+URZ+0x38800], R0 ;  /* 0x03880000170075a7 */ /* 0x0022a4000800017f */
[----:B--2---:R-:W-:Y:S05]  /*c730*/  @!P0 NANOSLEEP.SYNCS 0x989680 ;  /* 0x009896800000895d */ /* 0x004fea0003900000 */
[----:B------:R-:W2:Y:S02]  /*c740*/  @!P0 SYNCS.PHASECHK.TRANS64 P0, [R23+URZ+0x38800], R0 ;  /* 0x03880000170085a7 */ /* 0x000ea4000800007f */
[----:B--2---:R-:W-:Y:S05]  /*c750*/  @!P0 BRA `(.L_x_571) ;  /* 0xfffffffc00f08947 */ /* 0x004fea000383ffff */
.L_x_570:
[----:B------:R-:W-:Y:S05]  /*c760*/  BSYNC B0 ;  /* 0x0000000000007941 */ /* 0x000fea0003800000 */
.L_x_569:
[----:B------:R-:W-:Y:S05]  /*c770*/  BRA `(.L_x_572) ;  /* 0x0000007000d07947 */ /* 0x000fea0003800000 */
.L_x_568:
[----:B------:R-:W2:Y:S01]  /*c780*/  LDL R0, [R1+0x6c] ;  /* 0x00006c0001007983 */ /* 0x000ea20000100800 */
[----:B------:R-:W-:Y:S01]  /*c790*/  ULDC.64 UR4, c[0x0][0x3f8] ;  /* 0x0000fe0000047ab9 */ /* 0x000fe20000000a00 */
[----:B------:R-:W-:Y:S01]  /*c7a0*/  ULDC.64 UR6, c[0x0][0x408] ;  /* 0x0001020000067ab9 */ /* 0x000fe20000000a00 */
[----:B-----5:R-:W-:Y:S01]  /*c7b0*/  IMAD.WIDE.U32 R4, R127, UR4, RZ ;  /* 0x000000047f047c25 */ /* 0x020fe2000f8e00ff */
[----:B--2---:R-:W-:Y:S02]  /*c7c0*/  R2UR UR8, R0 ;  /* 0x00000000000872ca */ /* 0x004fe400000e0000 */
[----:B------:R-:W-:-:S05]  /*c7d0*/  SHF.R.S32.HI R0, RZ, 0x1f, R127 ;  /* 0x0000001fff007819 */ /* 0x000fca000001147f */
[C---:B------:R-:W-:Y:S02]  /*c7e0*/  IMAD R6, R0.reuse, UR4, RZ ;  /* 0x0000000400067c24 */ /* 0x040fe4000f8e02ff */
[----:B------:R-:W-:Y:S02]  /*c7f0*/  IMAD R0, R0, UR6, RZ ;  /* 0x0000000600007c24 */ /* 0x000fe4000f8e02ff */
[C---:B------:R-:W-:Y:S01]  /*c800*/  IMAD R3, R127.reuse, UR5, R6 ;  /* 0x000000057f037c24 */ /* 0x040fe2000f8e0206 */
[----:B------:R-:W-:Y:S01]  /*c810*/  ULDC.64 UR4, c[0x0][0x3e8] ;  /* 0x0000fa0000047ab9 */ /* 0x000fe20000000a00 */
[----:B------:R-:W-:Y:S01]  /*c820*/  ULOP3.LUT UP0, URZ, UR8, 0x3ff, URZ, 0xc0, !UPT ;  /* 0x000003ff083f7892 */ /* 0x000fe2000f80c03f */
[C---:B------:R-:W-:Y:S01]  /*c830*/  IMAD R27, R127.reuse, UR7, R0 ;  /* 0x000000077f1b7c24 */ /* 0x040fe2000f8e0200 */
[----:B------:R-:W-:Y:S01]  /*c840*/  LEA R30, P0, R4, UR4, 0x1 ;  /* 0x00000004041e7c11 */ /* 0x000fe2000f8008ff */
[----:B------:R-:W-:Y:S01]  /*c850*/  IMAD.WIDE.U32 R6, R127, UR6, RZ ;  /* 0x000000067f067c25 */ /* 0x000fe2000f8e00ff */
[----:B------:R-:W-:-:S02]  /*c860*/  ULDC.64 UR6, c[0x0][0x400] ;  /* 0x0001000000067ab9 */ /* 0x000fc40000000a00 */
[----:B------:R-:W-:Y:S01]  /*c870*/  PLOP3.LUT P2, PT, PT, PT, UP0, 0x80, 0x0 ;  /* 0x000000000000781c */ /* 0x000fe20003f4f008 */
[----:B------:R-:W-:Y:S01]  /*c880*/  IMAD.IADD R3, R3, 0x1, R5 ;  /* 0x0000000103037824 */ /* 0x000fe200078e0205 */
[----:B------:R-:W-:Y:S01]  /*c890*/  LEA R32, P1, R6, UR6, 0x1 ;  /* 0x0000000606207c11 */ /* 0x000fe2000f8208ff */
[----:B------:R-:W-:-:S03]  /*c8a0*/  IMAD.IADD R27, R27, 0x1, R7 ;  /* 0x000000011b1b7824 */ /* 0x000fc600078e0207 */
[----:B------:R-:W-:Y:S02]  /*c8b0*/  LEA.HI.X R24, R4, UR5, R3, 0x1, P0 ;  /* 0x0000000504187c11 */ /* 0x000fe400080f0c03 */
[----:B------:R-:W-:-:S05]  /*c8c0*/  LEA.HI.X R27, R6, UR7, R27, 0x1, P1 ;  /* 0x00000007061b7c11 */ /* 0x000fca00088f0c1b */
        /* <DEDUP_REMOVED lines=16> */
[----:B0-----:R-:W-:Y:S05]  /*c9d0*/  CALL.ABS.NOINC R14 ;  /* 0x000000000e007343 */ /* 0x001fea0003c00000 */
.L_x_573:
[----:B------:R-:W-:Y:S01]  /*c9e0*/  ULDC.U8 UR4, c[0x0][0x410] ;  /* 0x0001040000047ab9 */ /* 0x000fe20000000000 */
[----:B------:R-:W-:Y:S01]  /*c9f0*/  BSSY B0, `(.L_x_574) ;  /* 0x0000704000007945 */ /* 0x000fe20003800000 */
[----:B------:R-:W-:Y:S01]  /*ca00*/  ISETP.NE.AND P0, PT, RZ, UR4, PT ;  /* 0x00000004ff007c0c */ /* 0x000fe2000bf05270 */
[----:B------:R-:W-:-:S12]  /*ca10*/  IMAD R4, R129, 0x80, R224 ;  /* 0x0000008081047824 */ /* 0x000fd800078e02e0 */
[----:B------:R-:W-:Y:S05]  /*ca20*/  @!P0 BRA `(.L_x_575) ;  /* 0x0000003400408947 */ /* 0x000fea0003800000 */
[----:B------:R-:W-:-:S03]  /*ca30*/  UMOV UR4, 0xffffffff ;  /* 0xffffffff00047882 */ /* 0x000fc60000000000 */
[----:B------:R-:W-:Y:S05]  /*ca40*/  BRA.DIV UR4, `(.L_x_576) ;  /* 0x000001f604747947 */ /* 0x000fea000b800000 */
[----:B------:R0:W1:Y:S04]  /*ca50*/  SHFL.IDX PT, R0, R24, RZ, 0x181f ;  /* 0x00181fff18007589 */ /* 0x00006800000e0000 */
[----:B------:R0:W2:Y:S04]  /*ca60*/  SHFL.IDX PT, R3, R30, RZ, 0x181f ;  /* 0x00181fff1e037589 */ /* 0x0000a800000e0000 */
[----:B------:R-:W3:Y:S04]  /*ca70*/  SHFL.IDX PT, R27, R27, RZ, 0x181f ;  /* 0x00181fff1b1b7589 */ /* 0x000ee800000e0000 */
[----:B0-----:R-:W4:Y:S02]  /*ca80*/  SHFL.IDX PT, R32, R32, RZ, 0x181f ;  /* 0x00181fff20207589 */ /* 0x001f2400000e0000 */
.L_x_855:
[----:B------:R-:W5:Y:S01]  /*ca90*/  LDL R13, [R1+0x80] ;  /* 0x00008000010d7983 */ /* 0x000f620000100800 */
[----:B------:R-:W-:Y:S01]  /*caa0*/  ULDC UR4, c[0x0][0x448] ;  /* 0x0001120000047ab9 */ /* 0x000fe20000000800 */
[----:B------:R-:W-:Y:S01]  /*cab0*/  BSSY B1, `(.L_x_577) ;  /* 0x0000041000017945 */ /* 0x000fe20003800000 */
[----:B------:R-:W-:Y:S01]  /*cac0*/  IMAD R33, R131, UR4, RZ ;  /* 0x0000000483217c24 */ /* 0x000fe2000f8e02ff */
[----:B------:R-:W-:Y:S02]  /*cad0*/  CS2R R28, SRZ ;  /* 0x00000000001c7805 */ /* 0x000fe4000001ff00 */
[----:B------:R-:W-:Y:S02]  /*cae0*/  CS2R R8, SRZ ;  /* 0x0000000000087805 */ /* 0x000fe4000001ff00 */
[----:B------:R-:W-:Y:S02]  /*caf0*/  CS2R R10, SRZ ;  /* 0x00000000000a7805 */ /* 0x000fe4000001ff00 */
[----:B------:R-:W-:-:S02]  /*cb00*/  CS2R R14, SRZ ;  /* 0x00000000000e7805 */ /* 0x000fc4000001ff00 */
[----:B------:R-:W-:Y:S01]  /*cb10*/  ISETP.GE.AND P0, PT, R4, R33, PT ;  /* 0x000000210400720c */ /* 0x000fe20003f06270 */
[----:B------:R-:W-:Y:S01]  /*cb20*/  IMAD R33, R129, -0x80, R33 ;  /* 0xffffff8081217824 */ /* 0x000fe200078e0221 */
[----:B------:R-:W-:Y:S02]  /*cb30*/  CS2R R30, SRZ ;  /* 0x00000000001e7805 */ /* 0x000fe4000001ff00 */
[----:B------:R-:W-:Y:S02]  /*cb40*/  CS2R R6, SRZ ;  /* 0x0000000000067805 */ /* 0x000fe4000001ff00 */
[----:B-----5:R-:W-:-:S04]  /*cb50*/  LEA.HI R5, R13, R13, RZ, 0x1 ;  /* 0x0000000d0d057211 */ /* 0x020fc800078f08ff */
[----:B------:R-:W-:Y:S02]  /*cb60*/  LOP3.LUT R12, R5, 0xfffffffe, RZ, 0xc0, !PT ;  /* 0xfffffffe050c7812 */ /* 0x000fe400078ec0ff */
[----:B------:R-:W-:-:S03]  /*cb70*/  CS2R R4, SRZ ;  /* 0x0000000000047805 */ /* 0x000fc6000001ff00 */
[----:B------:R-:W-:Y:S01]  /*cb80*/  IMAD.IADD R34, R13, 0x1, -R12 ;  /* 0x000000010d227824 */ /* 0x000fe200078e0a0c */
[----:B------:R-:W-:Y:S01]  /*cb90*/  CS2R R12, SRZ ;  /* 0x00000000000c7805 */ /* 0x000fe2000001ff00 */
[----:B------:R-:W-:Y:S06]  /*cba0*/  @P0 BRA `(.L_x_578) ;  /* 0x0000000000c40947 */ /* 0x000fec0003800000 */
[----:B------:R-:W-:Y:S01]  /*cbb0*/  ULDC UR4, c[0x0][0x3f4] ;  /* 0x0000fd0000047ab9 */ /* 0x000fe20000000800 */
[----:B------:R-:W-:Y:S01]  /*cbc0*/  SHF.R.S32.HI R4, RZ, 0x1f, R221 ;  /* 0x0000001fff047819 */ /* 0x000fe200000114dd */
[C---:B------:R-:W-:Y:S01]  /*cbd0*/  IMAD.SHL.U32 R6, R221.reuse, 0x2, RZ ;  /* 0x00000002dd067824 */ /* 0x040fe200078e00ff */
[----:B------:R-:W-:Y:S01]  /*cbe0*/  ISETP.GE.AND P3, PT, R216, UR4, PT ;  /* 0x00000004d8007c0c */ /* 0x000fe2000bf66270 */
[C---:B------:R-:W-:Y:S01]  /*cbf0*/  IMAD.SHL.U32 R20, R220.reuse, 0x2, RZ ;  /* 0x00000002dc147824 */ /* 0x040fe200078e00ff */
[C---:B------:R-:W-:Y:S02]  /*cc00*/  ISETP.GE.AND P2, PT, R221.reuse, UR4, PT ;  /* 0x00000004dd007c0c */ /* 0x040fe4000bf46270 */
[----:B------:R-:W-:Y:S02]  /*cc10*/  CS2R R14, SRZ ;  /* 0x00000000000e7805 */ /* 0x000fe4000001ff00 */
[----:B------:R-:W-:Y:S01]  /*cc20*/  ISETP.GE.AND P1, PT, R220, UR4, PT ;  /* 0x00000004dc007c0c */ /* 0x000fe2000bf26270 */
[----:B------:R-:W-:Y:S01]  /*cc30*/  IMAD.SHL.U32 R26, R222, 0x2, RZ ;  /* 0x00000002de1a7824 */ /* 0x000fe200078e00ff */
[----:B------:R-:W-:Y:S01]  /*cc40*/  SHF.R.S32.HI R7, RZ, 0x1f, R220 ;  /* 0x0000001fff077819 */ /* 0x000fe200000114dc */
[----:B------:R-:W-:Y:S01]  /*cc50*/  ULDC.64 UR6, c[0x0][0x208] ;  /* 0x0000820000067ab9 */ /* 0x000fe20000000a00 */
[----:B------:R-:W-:-:S02]  /*cc60*/  SHF.L.U64.HI R5, R221, 0x1, R4 ;  /* 0x00000001dd057819 */ /* 0x000fc40000010204 */
[----:B------:R-:W-:Y:S02]  /*cc70*/  CS2R R12, SRZ ;  /* 0x00000000000c7805 */ /* 0x000fe4000001ff00 */
[----:B------:R-:W-:Y:S02]  /*cc80*/  SHF.R.S32.HI R9, RZ, 0x1f, R222 ;  /* 0x0000001fff097819 */ /* 0x000fe400000114de */
[----:B------:R-:W-:Y:S01]  /*cc90*/  ISETP.GE.AND P0, PT, R222, UR4, PT ;  /* 0x00000004de007c0c */ /* 0x000fe2000bf06270 */
[----:B----4-:R-:W-:Y:S01]  /*cca0*/  @!P3 IMAD.MOV.U32 R10, RZ, RZ, R32 ;  /* 0x000000ffff0ab224 */ /* 0x010fe200078e0020 */
[----:B---3--:R-:W-:Y:S02]  /*ccb0*/  @!P3 MOV R11, R27 ;  /* 0x0000001b000bb202 */ /* 0x008fe40000000f00 */
[----:B------:R-:W-:Y:S01]  /*ccc0*/  SHF.L.U64.HI R21, R220, 0x1, R7 ;  /* 0x00000001dc157819 */ /* 0x000fe20000010207 */
[----:B-1----:R-:W-:Y:S01]  /*ccd0*/  @!P3 IMAD.MOV.U32 R7, RZ, RZ, R0 ;  /* 0x000000ffff07b224 */ /* 0x002fe200078e0000 */
[-C--:B--2---:R-:W-:Y:S01]  /*cce0*/  @!P2 IADD3 R8, P4, R3, R6.reuse, RZ ;  /* 0x000000060308a210 */ /* 0x084fe20007f9e0ff */
[----:B------:R-:W-:Y:S01]  /*ccf0*/  @!P3 IMAD.WIDE R30, R216, 0x2, R10 ;  /* 0x00000002d81eb825 */ /* 0x000fe200078e020a */
[----:B------:R-:W-:-:S02]  /*cd00*/  @!P2 IADD3 R4, P6, R32, R6, RZ ;  /* 0x000000062004a210 */ /* 0x000fc40007fde0ff */
[----:B------:R-:W-:Y:S02]  /*cd10*/  CS2R R10, SRZ ;  /* 0x00000000000a7805 */ /* 0x000fe4000001ff00 */
[----:B------:R-:W-:Y:S01]  /*cd20*/  SHF.L.U64.HI R35, R222, 0x1, R9 ;  /* 0x00000001de237819 */ /* 0x000fe20000010209 */
[----:B------:R-:W-:Y:S01]  /*cd30*/  @!P3 IMAD.MOV.U32 R6, RZ, RZ, R3 ;  /* 0x000000ffff06b224 */ /* 0x000fe200078e0003 */
[-C--:B------:R-:W-:Y:S01]  /*cd40*/  @!P1 IADD3 R28, P5, R3, R20.reuse, RZ ;  /* 0x00000014031c9210 */ /* 0x080fe20007fbe0ff */
[----:B------:R-:W-:Y:S01]  /*cd50*/  @!P2 IMAD.X R9, R0, 0x1, R5, P4 ;  /* 0x000000010009a824 */ /* 0x000fe200020e0605 */
[----:B------:R-:W-:Y:S01]  /*cd60*/  @!P1 IADD3 R20, P4, R32, R20, RZ ;  /* 0x0000001420149210 */ /* 0x000fe20007f9e0ff */
[----:B------:R-:W-:Y:S01]  /*cd70*/  @!P3 IMAD.WIDE R6, R216, 0x2, R6 ;  /* 0x00000002d806b825 */ /* 0x000fe200078e0206 */
[----:B------:R0:W5:Y:S03]  /*cd80*/  @!P3 LD.E.64 R12, desc[UR6][R30.64] ;  /* 0x000000061e0cb980 */ /* 0x000166000c101b00 */
[----:B------:R-:W-:Y:S01]  /*cd90*/  @!P2 IMAD.X R5, R27, 0x1, R5, P6 ;  /* 0x000000011b05a824 */ /* 0x000fe200030e0605 */
[----:B------:R1:W5:Y:S01]  /*cda0*/  @!P3 LD.E.64 R14, desc[UR6][R6.64] ;  /* 0x00000006060eb980 */ /* 0x000362000c101b00 */
[--C-:B------:R-:W-:Y:S01]  /*cdb0*/  @!P1 IMAD.X R29, R0, 0x1, R21.reuse, P5 ;  /* 0x00000001001d9824 */ /* 0x100fe200028e0615 */
[-C--:B------:R-:W-:Y:S01]  /*cdc0*/  @!P0 IADD3 R24, P6, R3, R26.reuse, RZ ;  /* 0x0000001a03188210 */ /* 0x080fe20007fde0ff */
[----:B------:R-:W-:Y:S01]  /*cdd0*/  @!P1 IMAD.X R21, R27, 0x1, R21, P4 ;  /* 0x000000011b159824 */ /* 0x000fe200020e0615 */
[----:B------:R2:W5:Y:S01]  /*cde0*/  @!P2 LD.E.64 R10, desc[UR6][R8.64] ;  /* 0x00000006080aa980 */ /* 0x000562000c101b00 */
[----:B------:R-:W-:-:S02]  /*cdf0*/  @!P0 IADD3 R26, P5, R32, R26, RZ ;  /* 0x0000001a201a8210 */ /* 0x000fc40007fbe0ff */
[----:B0-----:R-:W-:Y:S01]  /*ce00*/  CS2R R30, SRZ ;  /* 0x00000000001e7805 */ /* 0x001fe2000001ff00 */
[--C-:B------:R-:W-:Y:S01]  /*ce10*/  @!P0 IMAD.X R25, R0, 0x1, R35.reuse, P6 ;  /* 0x0000000100198824 */ /* 0x100fe200030e0623 */
[----:B-1----:R-:W-:Y:S01]  /*ce20*/  CS2R R6, SRZ ;  /* 0x0000000000067805 */ /* 0x002fe2000001ff00 */
[----:B------:R-:W-:Y:S01]  /*ce30*/  @!P0 IMAD.X R27, R27, 0x1, R35, P5 ;  /* 0x000000011b1b8824 */ /* 0x000fe200028e0623 */
[----:B--2---:R-:W-:-:S04]  /*ce40*/  CS2R R8, SRZ ;  /* 0x0000000000087805 */ /* 0x004fc8000001ff00 */
[----:B------:R0:W5:Y:S04]  /*ce50*/  @!P2 LD.E.64 R6, desc[UR6][R4.64] ;  /* 0x000000060406a980 */ /* 0x000168000c101b00 */
[----:B------:R1:W5:Y:S04]  /*ce60*/  @!P1 LD.E.64 R8, desc[UR6][R28.64] ;  /* 0x000000061c089980 */ /* 0x000368000c101b00 */
[----:B------:R2:W5:Y:S01]  /*ce70*/  @!P0 LD.E.64 R30, desc[UR6][R26.64] ;  /* 0x000000061a1e8980 */ /* 0x000562000c101b00 */
[----:B0-----:R-:W-:Y:S02]  /*ce80*/  CS2R R4, SRZ ;  /* 0x0000000000047805 */ /* 0x001fe4000001ff00 */
[----:B-1----:R-:W-:-:S04]  /*ce90*/  CS2R R28, SRZ ;  /* 0x00000000001c7805 */ /* 0x002fc8000001ff00 */
[----:B------:R2:W5:Y:S04]  /*cea0*/  @!P1 LD.E.64 R4, desc[UR6][R20.64] ;  /* 0x0000000614049980 */ /* 0x000568000c101b00 */
[----:B------:R2:W5:Y:S02]  /*ceb0*/  @!P0 LD.E.64 R28, desc[UR6][R24.64] ;  /* 0x00000006181c8980 */ /* 0x000564000c101b00 */
.L_x_578:
[----:B------:R-:W-:Y:S05]  /*cec0*/  BSYNC B1 ;  /* 0x0000000000017941 */ /* 0x000fea0003800000 */
.L_x_577:
[----:B----4-:R-:W-:Y:S01]  /*ced0*/  SHF.L.U32 R32, R34, 0x1f, RZ ;  /* 0x0000001f22207819 */ /* 0x010fe200000006ff */
[----:B--2--5:R-:W-:Y:S01]  /*cee0*/  IMAD.MOV.U32 R24, RZ, RZ, R14 ;  /* 0x000000ffff187224 */ /* 0x024fe200078e000e */
[--C-:B------:R-:W-:Y:S01]  /*cef0*/  SHF.R.U64 R43, R14, 0x10, R15.reuse ;  /* 0x000000100e2b7819 */ /* 0x100fe2000000120f */
[--C-:B------:R-:W-:Y:S01]  /*cf00*/  IMAD.MOV.U32 R25, RZ, RZ, R15.reuse ;  /* 0x000000ffff197224 */ /* 0x100fe200078e000f */
[----:B------:R-:W0:Y:S01]  /*cf10*/  SYNCS.PHASECHK.TRANS64.TRYWAIT P0, [R23+URZ+0x38800], R32 ;  /* 0x03880020170075a7 */ /* 0x000e22000800017f */
[----:B------:R-:W-:Y:S01]  /*cf20*/  SHF.R.U32.HI R44, RZ, 0x10, R15 ;  /* 0x00000010ff2c7819 */ /* 0x000fe2000001160f */
[----:B------:R-:W-:Y:S01]  /*cf30*/  IMAD.MOV.U32 R14, RZ, RZ, R10 ;  /* 0x000000ffff0e7224 */ /* 0x000fe200078e000a */
[--C-:B------:R-:W-:Y:S01]  /*cf40*/  SHF.R.U64 R41, R10, 0x10, R11.reuse ;  /* 0x000000100a297819 */ /* 0x100fe2000000120b */
[--C-:B------:R-:W-:Y:S01]  /*cf50*/  IMAD.MOV.U32 R15, RZ, RZ, R11.reuse ;  /* 0x000000ffff0f7224 */ /* 0x100fe200078e000b */
[----:B------:R-:W-:Y:S01]  /*cf60*/  SHF.R.U32.HI R42, RZ, 0x10, R11 ;  /* 0x00000010ff2a7819 */ /* 0x000fe2000001160b */
[----:B------:R-:W-:Y:S01]  /*cf70*/  IMAD.MOV.U32 R10, RZ, RZ, R8 ;  /* 0x000000ffff0a7224 */ /* 0x000fe200078e0008 */
[----:B------:R-:W-:Y:S01]  /*cf80*/  SHF.R.U64 R37, R28, 0x10, R29 ;  /* 0x000000101c257819 */ /* 0x000fe2000000121d */
[----:B------:R-:W-:Y:S01]  /*cf90*/  IMAD.MOV.U32 R11, RZ, RZ, R9 ;  /* 0x000000ffff0b7224 */ /* 0x000fe200078e0009 */
[----:B------:R-:W-:Y:S01]  /*cfa0*/  SHF.R.U32.HI R38, RZ, 0x10, R29 ;  /* 0x00000010ff267819 */ /* 0x000fe2000001161d */
[----:B-1----:R-:W-:Y:S01]  /*cfb0*/  IMAD.MOV.U32 R0, RZ, RZ, R28 ;  /* 0x000000ffff007224 */ /* 0x002fe200078e001c */
[----:B------:R-:W-:Y:S01]  /*cfc0*/  SHF.R.U64 R39, R8, 0x10, R9 ;  /* 0x0000001008277819 */ /* 0x000fe20000001209 */
[----:B------:R-:W-:Y:S01]  /*cfd0*/  IMAD.MOV.U32 R3, RZ, RZ, R29 ;  /* 0x000000ffff037224 */ /* 0x000fe200078e001d */
[----:B------:R-:W-:Y:S01]  /*cfe0*/  SHF.R.U32.HI R40, RZ, 0x10, R9 ;  /* 0x00000010ff287819 */ /* 0x000fe20000011609 */
[----:B------:R-:W-:Y:S01]  /*cff0*/  IMAD.MOV.U32 R26, RZ, RZ, R12 ;  /* 0x000000ffff1a7224 */ /* 0x000fe200078e000c */
[--C-:B------:R-:W-:Y:S01]  /*d000*/  SHF.R.U64 R35, R12, 0x10, R13.reuse ;  /* 0x000000100c237819 */ /* 0x100fe2000000120d */
[--C-:B---3--:R-:W-:Y:S01]  /*d010*/  IMAD.MOV.U32 R27, RZ, RZ, R13.reuse ;  /* 0x000000ffff1b7224 */ /* 0x108fe200078e000d */
[----:B------:R-:W-:Y:S01]  /*d020*/  SHF.R.U32.HI R36, RZ, 0x10, R13 ;  /* 0x00000010ff247819 */ /* 0x000fe2000001160d */
[----:B------:R-:W-:Y:S01]  /*d030*/  IMAD.MOV.U32 R20, RZ, RZ, R6 ;  /* 0x000000ffff147224 */ /* 0x000fe200078e0006 */
[--C-:B------:R-:W-:Y:S01]  /*d040*/  SHF.R.U64 R29, R6, 0x10, R7.reuse ;  /* 0x00000010061d7819 */ /* 0x100fe20000001207 */
[--C-:B------:R-:W-:Y:S01]  /*d050*/  IMAD.MOV.U32 R21, RZ, RZ, R7.reuse ;  /* 0x000000ffff157224 */ /* 0x100fe200078e0007 */
[----:B------:R-:W-:Y:S01]  /*d060*/  SHF.R.U32.HI R34, RZ, 0x10, R7 ;  /* 0x00000010ff227819 */ /* 0x000fe20000011607 */
[----:B------:R-:W-:Y:S01]  /*d070*/  BSSY B1, `(.L_x_579) ;  /* 0x0000018000017945 */ /* 0x000fe20003800000 */
[----:B------:R-:W-:Y:S01]  /*d080*/  VIMNMX R28, R33, 0x80, PT ;  /* 0x00000080211c7848 */ /* 0x000fe20003fe0100 */
[----:B------:R-:W-:Y:S01]  /*d090*/  IMAD.MOV.U32 R12, RZ, RZ, R4 ;  /* 0x000000ffff0c7224 */ /* 0x000fe200078e0004 */
[--C-:B------:R-:W-:Y:S01]  /*d0a0*/  SHF.R.U64 R7, R4, 0x10, R5.reuse ;  /* 0x0000001004077819 */ /* 0x100fe20000001205 */
[--C-:B------:R-:W-:Y:S01]  /*d0b0*/  IMAD.MOV.U32 R13, RZ, RZ, R5.reuse ;  /* 0x000000ffff0d7224 */ /* 0x100fe200078e0005 */
[----:B------:R-:W-:Y:S01]  /*d0c0*/  SHF.R.U32.HI R6, RZ, 0x10, R5 ;  /* 0x00000010ff067819 */ /* 0x000fe20000011605 */
[----:B------:R-:W-:Y:S01]  /*d0d0*/  IMAD.MOV.U32 R8, RZ, RZ, R30 ;  /* 0x000000ffff087224 */ /* 0x000fe200078e001e */
[--C-:B------:R-:W-:Y:S01]  /*d0e0*/  SHF.R.U64 R5, R30, 0x10, R31.reuse ;  /* 0x000000101e057819 */ /* 0x100fe2000000121f */
[--C-:B------:R-:W-:Y:S01]  /*d0f0*/  IMAD.MOV.U32 R9, RZ, RZ, R31.reuse ;  /* 0x000000ffff097224 */ /* 0x100fe200078e001f */
[----:B------:R-:W-:-:S02]  /*d100*/  SHF.R.U32.HI R4, RZ, 0x10, R31 ;  /* 0x00000010ff047819 */ /* 0x000fc4000001161f */
[----:B------:R-:W-:Y:S02]  /*d110*/  PRMT R24, R24, 0x5410, R43 ;  /* 0x0000541018187816 */ /* 0x000fe4000000002b */
[----:B------:R-:W-:Y:S02]  /*d120*/  PRMT R25, R25, 0x5410, R44 ;  /* 0x0000541019197816 */ /* 0x000fe4000000002c */
[----:B------:R-:W-:Y:S02]  /*d130*/  PRMT R14, R14, 0x5410, R41 ;  /* 0x000054100e0e7816 */ /* 0x000fe40000000029 */
[----:B------:R-:W-:Y:S02]  /*d140*/  PRMT R15, R15, 0x5410, R42 ;  /* 0x000054100f0f7816 */ /* 0x000fe4000000002a */
[----:B------:R-:W-:Y:S02]  /*d150*/  PRMT R10, R10, 0x5410, R39 ;  /* 0x000054100a0a7816 */ /* 0x000fe40000000027 */
[----:B------:R-:W-:-:S02]  /*d160*/  ISETP.GE.AND P1, PT, R224, R28, PT ;  /* 0x0000001ce000720c */ /* 0x000fc40003f26270 */
[----:B------:R-:W-:Y:S02]  /*d170*/  PRMT R11, R11, 0x5410, R40 ;  /* 0x000054100b0b7816 */ /* 0x000fe40000000028 */
[----:B------:R-:W-:Y:S02]  /*d180*/  PRMT R0, R0, 0x5410, R37 ;  /* 0x0000541000007816 */ /* 0x000fe40000000025 */
[----:B------:R-:W-:Y:S02]  /*d190*/  PRMT R3, R3, 0x5410, R38 ;  /* 0x0000541003037816 */ /* 0x000fe40000000026 */
[----:B------:R-:W-:Y:S02]  /*d1a0*/  PRMT R26, R26, 0x5410, R35 ;  /* 0x000054101a1a7816 */ /* 0x000fe40000000023 */
[----:B------:R-:W-:Y:S02]  /*d1b0*/  PRMT R27, R27, 0x5410, R36 ;  /* 0x000054101b1b7816 */ /* 0x000fe40000000024 */
[----:B------:R-:W-:-:S02]  /*d1c0*/  PRMT R20, R20, 0x5410, R29 ;  /* 0x0000541014147816 */ /* 0x000fc4000000001d */
[----:B------:R-:W-:Y:S01]  /*d1d0*/  PRMT R21, R21, 0x5410, R34 ;  /* 0x0000541015157816 */ /* 0x000fe20000000022 */
[----:B0-----:R-:W-:Y:S06]  /*d1e0*/  @!P0 BRA `(.L_x_580) ;  /* 0x000001f000008947 */ /* 0x001fec0003800000 */
.L_x_856:
[----:B------:R-:W-:Y:S05]  /*d1f0*/  BSYNC B1 ;  /* 0x0000000000017941 */ /* 0x000fea0003800000 */
.L_x_579:
[----:B------:R-:W-:Y:S01]  /*d200*/  BSSY B1, `(.L_x_581) ;  /* 0x00000b7000017945 */ /* 0x000fe20003800000 */
[----:B------:R-:W-:Y:S02]  /*d210*/  PRMT R12, R12, 0x5410, R7 ;  /* 0x000054100c0c7816 */ /* 0x000fe40000000007 */
[----:B------:R-:W-:Y:S02]  /*d220*/  PRMT R13, R13, 0x5410, R6 ;  /* 0x000054100d0d7816 */ /* 0x000fe40000000006 */
[----:B------:R-:W-:Y:S02]  /*d230*/  PRMT R8, R8, 0x5410, R5 ;  /* 0x0000541008087816 */ /* 0x000fe40000000005 */
[----:B------:R-:W-:Y:S01]  /*d240*/  PRMT R9, R9, 0x5410, R4 ;  /* 0x0000541009097816 */ /* 0x000fe20000000004 */
[----:B------:R-:W-:Y:S06]  /*d250*/  @P1 BRA `(.L_x_582) ;  /* 0x0000000800c41947 */ /* 0x000fec0003800000 */
[----:B------:R1:W5:Y:S01]  /*d260*/  LDL R43, [R1+0x6c] ;  /* 0x00006c00012b7983 */ /* 0x0003620000100800 */
[----:B------:R-:W2:Y:S03]  /*d270*/  LDC R5, c[0x0][0x3f4] ;  /* 0x0000fd00ff057b82 */ /* 0x000ea60000000800 */
[----:B------:R1:W5:Y:S01]  /*d280*/  LDL R42, [R1+0x68] ;  /* 0x00006800012a7983 */ /* 0x0003620000100800 */
[----:B------:R-:W-:Y:S01]  /*d290*/  BSSY B2, `(.L_x_583) ;  /* 0x000002e000027945 */ /* 0x000fe20003800000 */
[-C--:B--2---:R-:W-:Y:S02]  /*d2a0*/  ISETP.GE.AND P0, PT, R216, R5.reuse, PT ;  /* 0x00000005d800720c */ /* 0x084fe40003f06270 */
[-C--:B------:R-:W-:Y:S02]  /*d2b0*/  ISETP.GE.AND P1, PT, R221, R5.reuse, PT ;  /* 0x00000005dd00720c */ /* 0x080fe40003f26270 */
[----:B------:R-:W-:-:S02]  /*d2c0*/  ISETP.GE.AND P2, PT, R220, R5, PT ;  /* 0x00000005dc00720c */ /* 0x000fc40003f46270 */
[----:B------:R-:W-:-:S07]  /*d2d0*/  ISETP.GE.AND P3, PT, R222, R5, PT ;  /* 0x00000005de00720c */ /* 0x000fce0003f66270 */
[----:B-1----:R-:W-:Y:S06]  /*d2e0*/  @P0 BRA `(.L_x_584) ;  /* 0x0000000000a00947 */ /* 0x002fec0003800000 */
[----:B-----5:R-:W-:Y:S01]  /*d2f0*/  R2UR UR4, R43 ;  /* 0x000000002b0472ca */ /* 0x020fe200000e0000 */
[----:B------:R-:W-:Y:S01]  /*d300*/  IMAD.U32 R35, R26, 0x10000, RZ ;  /* 0x000100001a237824 */ /* 0x000fe200078e00ff */
[C---:B------:R-:W-:Y:S01]  /*d310*/  LOP3.LUT R34, R24.reuse, 0xffff0000, RZ, 0xc0, !PT ;  /* 0xffff000018227812 */ /* 0x040fe200078ec0ff */
[----:B------:R-:W-:Y:S01]  /*d320*/  IMAD.U32 R33, R24, 0x10000, RZ ;  /* 0x0001000018217824 */ /* 0x000fe200078e00ff */
[----:B------:R-:W-:-:S09]  /*d330*/  LOP3.LUT R36, R26, 0xffff0000, RZ, 0xc0, !PT ;  /* 0xffff00001a247812 */ /* 0x000fd200078ec0ff */
[----:B------:R-:W-:-:S05]  /*d340*/  LEA R41, R42, UR4, 0x1 ;  /* 0x000000042a297c11 */ /* 0x000fca000f8e08ff */
[----:B------:R-:W1:Y:S02]  /*d350*/  LDS.128 R4, [R41] ;  /* 0x0000000029047984 */ /* 0x000e640000000c00 */
[C---:B-1----:R-:W-:Y:S01]  /*d360*/  IMAD.U32 R29, R4.reuse, 0x10000, RZ ;  /* 0x00010000041d7824 */ /* 0x042fe200078e00ff */
[----:B------:R-:W-:Y:S01]  /*d370*/  LOP3.LUT R4, R4, 0xffff0000, RZ, 0xc0, !PT ;  /* 0xffff000004047812 */ /* 0x000fe200078ec0ff */
[C---:B------:R-:W-:Y:S01]  /*d380*/  IMAD.U32 R30, R5.reuse, 0x10000, RZ ;  /* 0x00010000051e7824 */ /* 0x040fe200078e00ff */
[----:B------:R-:W-:Y:S01]  /*d390*/  LOP3.LUT R5, R5, 0xffff0000, RZ, 0xc0, !PT ;  /* 0xffff000005057812 */ /* 0x000fe200078ec0ff */
[----:B------:R-:W-:Y:S01]  /*d3a0*/  IMAD.U32 R31, R6, 0x10000, RZ ;  /* 0x00010000061f7824 */ /* 0x000fe200078e00ff */
[----:B0-----:R-:W-:Y:S01]  /*d3b0*/  SHF.L.U32 R32, R7, 0x10, RZ ;  /* 0x0000001007207819 */ /* 0x001fe200000006ff */
[C---:B------:R-:W-:Y:S01]  /*d3c0*/  FMUL.FTZ R38, R4.reuse, R35 ;  /* 0x0000002304267220 */ /* 0x040fe20000410000 */
[-C--:B------:R-:W-:Y:S01]  /*d3d0*/  FMUL.FTZ R4, R4, R33.reuse ;  /* 0x0000002104047220 */ /* 0x080fe20000410000 */
[C---:B------:R-:W-:Y:S01]  /*d3e0*/  FMUL.FTZ R37, R5.reuse, R36 ;  /* 0x0000002405257220 */ /* 0x040fe20000410000 */
[-C--:B------:R-:W-:Y:S01]  /*d3f0*/  FMUL.FTZ R39, R5, R34.reuse ;  /* 0x0000002205277220 */ /* 0x080fe20000410000 */
[C---:B------:R-:W-:Y:S01]  /*d400*/  FFMA.FTZ R38, R29.reuse, R33, -R38 ;  /* 0x000000211d267223 */ /* 0x040fe20000010826 */
[----:B------:R-:W-:Y:S01]  /*d410*/  LOP3.LUT R6, R6, 0xffff0000, RZ, 0xc0, !PT ;  /* 0xffff000006067812 */ /* 0x000fe200078ec0ff */
[----:B------:R-:W-:Y:S01]  /*d420*/  FFMA.FTZ R35, R29, R35, R4 ;  /* 0x000000231d237223 */ /* 0x000fe20000010004 */
[----:B------:R-:W-:Y:S01]  /*d430*/  LOP3.LUT R7, R7, 0xffff0000, RZ, 0xc0, !PT ;  /* 0xffff000007077812 */ /* 0x000fe200078ec0ff */
[C---:B------:R-:W-:Y:S01]  /*d440*/  IMAD.U32 R29, R27.reuse, 0x10000, RZ ;  /* 0x000100001b1d7824 */ /* 0x040fe200078e00ff */
[----:B------:R-:W-:Y:S01]  /*d450*/  LOP3.LUT R33, R27, 0xffff0000, RZ, 0xc0, !PT ;  /* 0xffff00001b217812 */ /* 0x000fe200078ec0ff */
[C---:B------:R-:W-:Y:S01]  /*d460*/  IMAD.U32 R4, R25.reuse, 0x10000, RZ ;  /* 0x0001000019047824 */ /* 0x040fe200078e00ff */
[----:B------:R-:W-:Y:S01]  /*d470*/  LOP3.LUT R5, R25, 0xffff0000, RZ, 0xc0, !PT ;  /* 0xffff000019057812 */ /* 0x000fe200078ec0ff */
[C---:B------:R-:W-:Y:S01]  /*d480*/  FFMA.FTZ R37, R30.reuse, R34, -R37 ;  /* 0x000000221e257223 */ /* 0x040fe20000010825 */
        /* <DEDUP_REMOVED lines=9> */
[----:B------:R-:W-:-:S02]  /*d520*/  F2FP.BF16.F32.PACK_AB R4, R35, R38 ;  /* 0x000000262304723e */ /* 0x000fc400000010ff */
[----:B------:R-:W-:Y:S02]  /*d530*/  F2FP.BF16.F32.PACK_AB R5, R30, R37 ;  /* 0x000000251e05723e */ /* 0x000fe400000010ff */
[----:B------:R-:W-:Y:S02]  /*d540*/  F2FP.BF16.F32.PACK_AB R6, R29, R6 ;  /* 0x000000061d06723e */ /* 0x000fe400000010ff */
[----:B------:R-:W-:-:S05]  /*d550*/  F2FP.BF16.F32.PACK_AB R7, R40, R7 ;  /* 0x000000072807723e */ /* 0x000fca00000010ff */
[----:B------:R1:W-:Y:S02]  /*d560*/  STS.128 [R41], R4 ;  /* 0x0000000429007388 */ /* 0x0003e40000000c00 */
.L_x_584:
[----:B------:R-:W-:Y:S05]  /*d570*/  BSYNC B2 ;  /* 0x0000000000027941 */ /* 0x000fea0003800000 */
.L_x_583:
[----:B------:R-:W-:Y:S04]  /*d580*/  BSSY B2, `(.L_x_585) ;  /* 0x000002a000027945 */ /* 0x000fe80003800000 */
[----:B------:R-:W-:Y:S05]  /*d590*/  @P1 BRA `(.L_x_586) ;  /* 0x0000000000a01947 */ /* 0x000fea0003800000 */
[----:B-----5:R-:W-:Y:S01]  /*d5a0*/  R2UR UR4, R43 ;  /* 0x000000002b0472ca */ /* 0x020fe200000e0000 */
[----:B------:R-:W-:Y:S01]  /*d5b0*/  IMAD.U32 R35, R20, 0x10000, RZ ;  /* 0x0001000014237824 */ /* 0x000fe200078e00ff */
[C---:B------:R-:W-:Y:S01]  /*d5c0*/  LOP3.LUT R34, R14.reuse, 0xffff0000, RZ, 0xc0, !PT ;  /* 0xffff00000e227812 */ /* 0x040fe200078ec0ff */
[----:B------:R-:W-:Y:S01]  /*d5d0*/  IMAD.U32 R33, R14, 0x10000, RZ ;  /* 0x000100000e217824 */ /* 0x000fe200078e00ff */
[----:B------:R-:W-:-:S09]  /*d5e0*/  LOP3.LUT R36, R20, 0xffff0000, RZ, 0xc0, !PT ;  /* 0xffff000014247812 */ /* 0x000fd200078ec0ff */
[----:B-1----:R-:W-:-:S05]  /*d5f0*/  LEA R41, R42, UR4, 0x1 ;  /* 0x000000042a297c11 */ /* 0x002fca000f8e08ff */
[----:B------:R-:W1:Y:S02]  /*d600*/  LDS.128 R4, [R41+0x4000] ;  /* 0x0040000029047984 */ /* 0x000e640000000c00 */
[C---:B-1----:R-:W-:Y:S01]  /*d610*/  IMAD.U32 R29, R4.reuse, 0x10000, RZ ;  /* 0x00010000041d7824 */ /* 0x042fe200078e00ff */
[----:B------:R-:W-:Y:S01]  /*d620*/  LOP3.LUT R4, R4, 0xffff0000, RZ, 0xc0, !PT ;  /* 0xffff000004047812 */ /* 0x000fe200078ec0ff */
[C---:B------:R-:W-:Y:S01]  /*d630*/  IMAD.U32 R30, R5.reuse, 0x10000, RZ ;  /* 0x00010000051e7824 */ /* 0x040fe200078e00ff */
[----:B------:R-:W-:Y:S01]  /*d640*/  LOP3.LUT R5, R5, 0xffff0000, RZ, 0xc0, !PT ;  /* 0xffff000005057812 */ /* 0x000fe200078ec0ff */
[C---:B------:R-:W-:Y:S01]  /*d650*/  IMAD.U32 R31, R6.reuse, 0x10000, RZ ;  /* 0x00010000061f7824 */ /* 0x040fe200078e00ff */
[----:B------:R-:W-:Y:S01]  /*d660*/  LOP3.LUT R6, R6, 0xffff0000, RZ, 0xc0, !PT ;  /* 0xffff000006067812 */ /* 0x000fe200078ec0ff */
[C---:B------:R-:W-:Y:S01]  /*d670*/  FMUL.FTZ R38, R4.reuse, R35 ;  /* 0x0000002304267220 */ /* 0x040fe20000410000 */
[----:B------:R-:W-:Y:S01]  /*d680*/  FMUL.FTZ R4, R4, R33 ;  /* 0x0000002104047220 */ /* 0x000fe20000410000 */
[----:B0-----:R-:W-:-:S02]  /*d690*/  IMAD.U32 R32, R7, 0x10000, RZ ;  /* 0x0001000007207824 */ /* 0x001fc400078e00ff */
[----:B------:R-:W-:Y:S01]  /*d6a0*/  FMUL.FTZ R37, R5, R36 ;  /* 0x0000002405257220 */ /* 0x000fe20000410000 */
[----:B------:R-:W-:Y:S01]  /*d6b0*/  FFMA.FTZ R38, R29, R33, -R38 ;  /* 0x000000211d267223 */ /* 0x000fe20000010826 */
[-C--:B------:R-:W-:Y:S01]  /*d6c0*/  FMUL.FTZ R39, R5, R34.reuse ;  /* 0x0000002205277220 */ /* 0x080fe20000410000 */
[----:B------:R-:W-:Y:S01]  /*d6d0*/  LOP3.LUT R7, R7, 0xffff0000, RZ, 0xc0, !PT ;  /* 0xffff000007077812 */ /* 0x000fe200078ec0ff */
[----:B------:R-:W-:Y:S01]  /*d6e0*/  FFMA.FTZ R35, R29, R35, R4 ;  /* 0x000000231d237223 */ /* 0x000fe20000010004 */
[C---:B------:R-:W-:Y:S01]  /*d6f0*/  LOP3.LUT R33, R21.reuse, 0xffff0000, RZ, 0xc0, !PT ;  /* 0xffff000015217812 */ /* 0x040fe200078ec0ff */
[----:B------:R-:W-:Y:S01]  /*d700*/  IMAD.U32 R29, R21, 0x10000, RZ ;  /* 0x00010000151d7824 */ /* 0x000fe200078e00ff */
[C---:B------:R-:W-:Y:S01]  /*d710*/  LOP3.LUT R5, R15.reuse, 0xffff0000, RZ, 0xc0, !PT ;  /* 0xffff00000f057812 */ /* 0x040fe200078ec0ff */
[----:B------:R-:W-:Y:S02]  /*d720*/  IMAD.U32 R4, R15, 0x10000, RZ ;  /* 0x000100000f047824 */ /* 0x000fe400078e00ff */
        /* <DEDUP_REMOVED lines=14> */
[----:B------:R2:W-:Y:S02]  /*d810*/  STS.128 [R41+0x4000], R4 ;  /* 0x0040000429007388 */ /* 0x0005e40000000c00 */
.L_x_586:
[----:B------:R-:W-:Y:S05]  /*d820*/  BSYNC B2 ;  /* 0x0000000000027941 */ /* 0x000fea0003800000 */
.L_x_585:
[----:B------:R-:W-:Y:S04]  /*d830*/  BSSY B2, `(.L_x_587) ;  /* 0x000002a000027945 */ /* 0x000fe80003800000 */
[----:B------:R-:W-:Y:S05]  /*d840*/  @P2 BRA `(.L_x_588) ;  /* 0x0000000000a02947 */ /* 0x000fea0003800000 */
[----:B-----5:R-:W-:Y:S01]  /*d850*/  R2UR UR4, R43 ;  /* 0x000000002b0472ca */ /* 0x020fe200000e0000 */
[----:B------:R-:W-:Y:S01]  /*d860*/  IMAD.U32 R35, R12, 0x10000, RZ ;  /* 0x000100000c237824 */ /* 0x000fe200078e00ff */
[C---:B------:R-:W-:Y:S01]  /*d870*/  LOP3.LUT R34, R10.reuse, 0xffff0000, RZ, 0xc0, !PT ;  /* 0xffff00000a227812 */ /* 0x040fe200078ec0ff */
[----:B------:R-:W-:Y:S01]  /*d880*/  IMAD.U32 R33, R10, 0x10000, RZ ;  /* 0x000100000a217824 */ /* 0x000fe200078e00ff */
[----:B------:R-:W-:-:S09]  /*d890*/  LOP3.LUT R36, R12, 0xffff0000, RZ, 0xc0, !PT ;  /* 0xffff00000c247812 */ /* 0x000fd200078ec0ff */
[----:B-12---:R-:W-:-:S05]  /*d8a0*/  LEA R41, R42, UR4, 0x1 ;  /* 0x000000042a297c11 */ /* 0x006fca000f8e08ff */
        /* <DEDUP_REMOVED lines=34> */
.L_x_588:
[----:B------:R-:W-:Y:S05]  /*dad0*/  BSYNC B2 ;  /* 0x0000000000027941 */ /* 0x000fea0003800000 */
.L_x_587:
[----:B------:R-:W-:Y:S05]  /*dae0*/  @P3 BRA `(.L_x_582) ;  /* 0x0000000000a03947 */ /* 0x000fea0003800000 */
[----:B-----5:R-:W-:Y:S01]  /*daf0*/  R2UR UR4, R43 ;  /* 0x000000002b0472ca */ /* 0x020fe200000e0000 */
[----:B------:R-:W-:Y:S01]  /*db00*/  IMAD.U32 R35, R8, 0x10000, RZ ;  /* 0x0001000008237824 */ /* 0x000fe200078e00ff */
[C---:B------:R-:W-:Y:S01]  /*db10*/  LOP3.LUT R34, R0.reuse, 0xffff0000, RZ, 0xc0, !PT ;  /* 0xffff000000227812 */ /* 0x040fe200078ec0ff */
[----:B------:R-:W-:Y:S01]  /*db20*/  IMAD.U32 R33, R0, 0x10000, RZ ;  /* 0x0001000000217824 */ /* 0x000fe200078e00ff */
[----:B------:R-:W-:-:S09]  /*db30*/  LOP3.LUT R36, R8, 0xffff0000, RZ, 0xc0, !PT ;  /* 0xffff000008247812 */ /* 0x000fd200078ec0ff */
[----:B-123--:R-:W-:-:S05]  /*db40*/  LEA R41, R42, UR4, 0x1 ;  /* 0x000000042a297c11 */ /* 0x00efca000f8e08ff */
        /* <DEDUP_REMOVED lines=11> */
[C---:B------:R-:W-:Y:S01]  /*dc00*/  FFMA.FTZ R38, R29.reuse, R33, -R38 ;  /* 0x000000211d267223 */ /* 0x040fe20000010826 */
[----:B------:R-:W-:Y:S01]  /*dc10*/  FFMA.FTZ R35, R29, R35, R4 ;  /* 0x000000231d237223 */ /* 0x000fe20000010004 */
[-C--:B------:R-:W-:Y:S01]  /*dc20*/  FMUL.FTZ R39, R5, R34.reuse ;  /* 0x0000002205277220 */ /* 0x080fe20000410000 */
[----:B------:R-:W-:Y:S01]  /*dc30*/  LOP3.LUT R7, R7, 0xffff0000, RZ, 0xc0, !PT ;  /* 0xffff000007077812 */ /* 0x000fe200078ec0ff */
[----:B------:R-:W-:Y:S01]  /*dc40*/  IMAD.U32 R4, R3, 0x10000, RZ ;  /* 0x0001000003047824 */ /* 0x000fe200078e00ff */
[C---:B------:R-:W-:Y:S01]  /*dc50*/  SHF.L.U32 R29, R9.reuse, 0x10, RZ ;  /* 0x00000010091d7819 */ /* 0x040fe200000006ff */
[C---:B------:R-:W-:Y:S01]  /*dc60*/  FFMA.FTZ R37, R30.reuse, R34, -R37 ;  /* 0x000000221e257223 */ /* 0x040fe20000010825 */
[----:B------:R-:W-:Y:S01]  /*dc70*/  LOP3.LUT R33, R9, 0xffff0000, RZ, 0xc0, !PT ;  /* 0xffff000009217812 */ /* 0x000fe200078ec0ff */
[----:B------:R-:W-:Y:S01]  /*dc80*/  FFMA.FTZ R30, R30, R36, R39 ;  /* 0x000000241e1e7223 */ /* 0x000fe20000010027 */
[----:B------:R-:W-:Y:S01]  /*dc90*/  LOP3.LUT R5, R3, 0xffff0000, RZ, 0xc0, !PT ;  /* 0xffff000003057812 */ /* 0x000fe200078ec0ff */
[C---:B------:R-:W-:Y:S01]  /*dca0*/  FMUL.FTZ R34, R6.reuse, R29 ;  /* 0x0000001d06227220 */ /* 0x040fe20000410000 */
[----:B------:R-:W-:Y:S01]  /*dcb0*/  FMUL.FTZ R36, R6, R4 ;  /* 0x0000000406247220 */ /* 0x000fe20000410000 */
[----:B------:R-:W-:-:S02]  /*dcc0*/  FMUL.FTZ R39, R7, R33 ;  /* 0x0000002107277220 */ /* 0x000fc40000410000 */
[----:B------:R-:W-:Y:S01]  /*dcd0*/  FMUL.FTZ R40, R7, R5 ;  /* 0x0000000507287220 */ /* 0x000fe20000410000 */
[C---:B------:R-:W-:Y:S01]  /*dce0*/  FFMA.FTZ R6, R31.reuse, R4, -R34 ;  /* 0x000000041f067223 */ /* 0x040fe20000010822 */
[----:B------:R-:W-:Y:S01]  /*dcf0*/  FFMA.FTZ R29, R31, R29, R36 ;  /* 0x0000001d1f1d7223 */ /* 0x000fe20000010024 */
[C---:B------:R-:W-:Y:S01]  /*dd00*/  FFMA.FTZ R7, R32.reuse, R5, -R39 ;  /* 0x0000000520077223 */ /* 0x040fe20000010827 */
[----:B------:R-:W-:Y:S01]  /*dd10*/  FFMA.FTZ R40, R32, R33, R40 ;  /* 0x0000002120287223 */ /* 0x000fe20000010028 */
[----:B------:R-:W-:Y:S02]  /*dd20*/  F2FP.BF16.F32.PACK_AB R4, R35, R38 ;  /* 0x000000262304723e */ /* 0x000fe400000010ff */
[----:B------:R-:W-:Y:S02]  /*dd30*/  F2FP.BF16.F32.PACK_AB R5, R30, R37 ;  /* 0x000000251e05723e */ /* 0x000fe400000010ff */
[----:B------:R-:W-:Y:S02]  /*dd40*/  F2FP.BF16.F32.PACK_AB R6, R29, R6 ;  /* 0x000000061d06723e */ /* 0x000fe400000010ff */
[----:B------:R-:W-:-:S05]  /*dd50*/  F2FP.BF16.F32.PACK_AB R7, R40, R7 ;  /* 0x000000072807723e */ /* 0x000fca00000010ff */
[----:B------:R4:W-:Y:S02]  /*dd60*/  STS.128 [R41+0xc000], R4 ;  /* 0x00c0000429007388 */ /* 0x0009e40000000c00 */
.L_x_582:
[----:B------:R-:W-:Y:S05]  /*dd70*/  BSYNC B1 ;  /* 0x0000000000017941 */ /* 0x000fea0003800000 */
.L_x_581:
[----:B-1234-:R-:W-:Y:S01]  /*dd80*/  VIADD R4, R224, 0x20 ;  /* 0x00000020e0047836 */ /* 0x01efe20000000000 */
[----:B------:R-:W-:Y:S04]  /*dd90*/  BSSY B1, `(.L_x_589) ;  /* 0x00000b4000017945 */ /* 0x000fe80003800000 */
[----:B------:R-:W-:-:S13]  /*dda0*/  ISETP.GE.AND P0, PT, R4, R28, PT ;  /* 0x0000001c0400720c */ /* 0x000fda0003f06270 */
[----:B------:R-:W-:Y:S05]  /*ddb0*/  @P0 BRA `(.L_x_590) ;  /* 0x0000000800c40947 */ /* 0x000fea0003800000 */
[----:B------:R1:W5:Y:S01]  /*ddc0*/  LDL R44, [R1+0x6c] ;  /* 0x00006c00012c7983 */ /* 0x0003620000100800 */
[----:B------:R-:W2:Y:S03]  /*ddd0*/  LDC R5, c[0x0][0x3f4] ;  /* 0x0000fd00ff057b82 */ /* 0x000ea60000000800 */
[----:B-----5:R1:W5:Y:S01]  /*dde0*/  LDL R43, [R1+0x68] ;  /* 0x00006800012b7983 */ /* 0x0203620000100800 */
[----:B------:R-:W-:Y:S01]  /*ddf0*/  BSSY B2, `(.L_x_591) ;  /* 0x000002e000027945 */ /* 0x000fe20003800000 */
[-C--:B--2---:R-:W-:Y:S02]  /*de00*/  ISETP.GE.AND P0, PT, R216, R5.reuse, PT ;  /* 0x00000005d800720c */ /* 0x084fe40003f06270 */
[-C--:B------:R-:W-:Y:S02]  /*de10*/  ISETP.GE.AND P1, PT, R221, R5.reuse, PT ;  /* 0x00000005dd00720c */ /* 0x080fe40003f26270 */
[----:B------:R-:W-:-:S02]  /*de20*/  ISETP.GE.AND P2, PT, R220, R5, PT ;  /* 0x00000005dc00720c */ /* 0x000fc40003f46270 */
[----:B------:R-:W-:-:S07]  /*de30*/  ISETP.GE.AND P3, PT, R222, R5, PT ;  /* 0x00000005de00720c */ /* 0x000fce0003f66270 */
[----:B-1----:R-:W-:Y:S06]  /*de40*/  @P0 BRA `(.L_x_592) ;  /* 0x0000000000a00947 */ /* 0x002fec0003800000 */
[----:B------:R-:W-:Y:S01]  /*de50*/  R2UR UR4, R44 ;  /* 0x000000002c0472ca */ /* 0x000fe200000e0000 */
[C---:B------:R-:W-:Y:S01]  /*de60*/  IMAD.U32 R37, R26.reuse, 0x10000, RZ ;  /* 0x000100001a257824 */ /* 0x040fe200078e00ff */
[----:B------:R-:W-:Y:S01]  /*de70*/  LOP3.LUT R40, R26, 0xffff0000, RZ, 0xc0, !PT ;  /* 0xffff00001a287812 */ /* 0x000fe200078ec0ff */
[C---:B------:R-:W-:Y:S01]  /*de80*/  IMAD.U32 R35, R24.reuse, 0x10000, RZ ;  /* 0x0001000018237824 */ /* 0x040fe200078e00ff */
[----:B------:R-:W-:Y:S01]  /*de90*/  LOP3.LUT R38, R24, 0xffff0000, RZ, 0xc0, !PT ;  /* 0xffff000018267812 */ /* 0x000fe200078ec0ff */
[C---:B------:R-:W-:Y:S01]  /*dea0*/  IMAD.U32 R39, R27.reuse, 0x10000, RZ ;  /* 0x000100001b277824 */ /* 0x040fe200078e00ff */
[----:B------:R-:W-:-:S07]  /*deb0*/  LOP3.LUT R42, R27, 0xffff0000, RZ, 0xc0, !PT ;  /* 0xffff00001b2a7812 */ /* 0x000fce00078ec0ff */
[----:B-----5:R-:W-:-:S05]  /*dec0*/  LEA R41, R43, UR4, 0x1 ;  /* 0x000000042b297c11 */ /* 0x020fca000f8e08ff */
[----:B------:R-:W1:Y:S02]  /*ded0*/  LDS.128 R4, [R41+0x1000] ;  /* 0x0010000029047984 */ /* 0x000e640000000c00 */
[C---:B-1----:R-:W-:Y:S01]  /*dee0*/  IMAD.U32 R29, R4.reuse, 0x10000, RZ ;  /* 0x00010000041d7824 */ /* 0x042fe200078e00ff */
[----:B------:R-:W-:Y:S01]  /*def0*/  LOP3.LUT R4, R4, 0xffff0000, RZ, 0xc0, !PT ;  /* 0xffff000004047812 */ /* 0x000fe200078ec0ff */
[C---:B------:R-:W-:Y:S01]  /*df00*/  IMAD.U32 R30, R5.reuse, 0x10000, RZ ;  /* 0x00010000051e7824 */ /* 0x040fe200078e00ff */
[----:B------:R-:W-:Y:S01]  /*df10*/  LOP3.LUT R5, R5, 0xffff0000, RZ, 0xc0, !PT ;  /* 0xffff000005057812 */ /* 0x000fe200078ec0ff */
[C---:B------:R-:W-:Y:S01]  /*df20*/  IMAD.U32 R31, R6.reuse, 0x10000, RZ ;  /* 0x00010000061f7824 */ /* 0x040fe200078e00ff */
[----:B------:R-:W-:Y:S01]  /*df30*/  LOP3.LUT R6, R6, 0xffff0000, RZ, 0xc0, !PT ;  /* 0xffff000006067812 */ /* 0x000fe200078ec0ff */
[-C--:B------:R-:W-:Y:S01]  /*df40*/  FMUL.FTZ R34, R37, R4.reuse ;  /* 0x0000000425227220 */ /* 0x080fe20000410000 */
[----:B------:R-:W-:Y:S01]  /*df50*/  FMUL.FTZ R36, R35, R4 ;  /* 0x0000000423247220 */ /* 0x000fe20000410000 */
[----:B------:R-:W-:Y:S01]  /*df60*/  FMUL.FTZ R33, R40, R5 ;  /* 0x0000000528217220 */ /* 0x000fe20000410000 */
[----:B0-----:R-:W-:-:S02]  /*df70*/  IMAD.U32 R32, R7, 0x10000, RZ ;  /* 0x0001000007207824 */ /* 0x001fc400078e00ff */
[----:B------:R-:W-:Y:S01]  /*df80*/  FFMA.FTZ R4, R35, R29, -R34 ;  /* 0x0000001d23047223 */ /* 0x000fe20000010822 */
[C---:B------:R-:W-:Y:S01]  /*df90*/  FMUL.FTZ R35, R38.reuse, R5 ;  /* 0x0000000526237220 */ /* 0x040fe20000410000 */
[----:B------:R-:W-:Y:S01]  /*dfa0*/  LOP3.LUT R7, R7, 0xffff0000, RZ, 0xc0, !PT ;  /* 0xffff000007077812 */ /* 0x000fe200078ec0ff */
[-C--:B------:R-:W-:Y:S01]  /*dfb0*/  FFMA.FTZ R5, R38, R30.reuse, -R33 ;  /* 0x0000001e26057223 */ /* 0x080fe20000010821 */
[----:B------:R-:W-:Y:S01]  /*dfc0*/  FFMA.FTZ R29, R37, R29, R36 ;  /* 0x0000001d251d7223 */ /* 0x000fe20000010024 */
[C---:B------:R-:W-:Y:S01]  /*dfd0*/  LOP3.LUT R38, R25.reuse, 0xffff0000, RZ, 0xc0, !PT ;  /* 0xffff000019267812 */ /* 0x040fe200078ec0ff */
[----:B------:R-:W-:Y:S02]  /*dfe0*/  IMAD.U32 R37, R25, 0x10000, RZ ;  /* 0x0001000019257824 */ /* 0x000fe400078e00ff */
[----:B------:R-:W-:Y:S01]  /*dff0*/  FFMA.FTZ R30, R40, R30, R35 ;  /* 0x0000001e281e7223 */ /* 0x000fe20000010023 */
[-C--:B------:R-:W-:Y:S01]  /*e000*/  FMUL.FTZ R34, R39, R6.reuse ;  /* 0x0000000627227220 */ /* 0x080fe20000410000 */
[-C--:B------:R-:W-:Y:S01]  /*e010*/  FMUL.FTZ R33, R42, R7.reuse ;  /* 0x000000072a217220 */ /* 0x080fe20000410000 */
[C---:B------:R-:W-:Y:S01]  /*e020*/  FMUL.FTZ R36, R37.reuse, R6 ;  /* 0x0000000625247220 */ /* 0x040fe20000410000 */
[C---:B------:R-:W-:Y:S01]  /*e030*/  FMUL.FTZ R35, R38.reuse, R7 ;  /* 0x0000000726237220 */ /* 0x040fe20000410000 */
[-C--:B------:R-:W-:Y:S01]  /*e040*/  FFMA.FTZ R6, R37, R31.reuse, -R34 ;  /* 0x0000001f25067223 */ /* 0x080fe20000010822 */
[-C--:B------:R-:W-:Y:S01]  /*e050*/  FFMA.FTZ R7, R38, R32.reuse, -R33 ;  /* 0x0000002026077223 */ /* 0x080fe20000010821 */
[----:B------:R-:W-:Y:S01]  /*e060*/  FFMA.FTZ R31, R39, R31, R36 ;  /* 0x0000001f271f7223 */ /* 0x000fe20000010024 */
[----:B------:R-:W-:Y:S01]  /*e070*/  FFMA.FTZ R32, R42, R32, R35 ;  /* 0x000000202a207223 */ /* 0x000fe20000010023 */
[----:B------:R-:W-:-:S02]  /*e080*/  F2FP.BF16.F32.PACK_AB R4, R29, R4 ;  /* 0x000000041d04723e */ /* 0x000fc400000010ff */
[----:B------:R-:W-:Y:S02]  /*e090*/  F2FP.BF16.F32.PACK_AB R5, R30, R5 ;  /* 0x000000051e05723e */ /* 0x000fe400000010ff */
[----:B------:R-:W-:Y:S02]  /*e0a0*/  F2FP.BF16.F32.PACK_AB R6, R31, R6 ;  /* 0x000000061f06723e */ /* 0x000fe400000010ff */
[----:B------:R-:W-:-:S05]  /*e0b0*/  F2FP.BF16.F32.PACK_AB R7, R32, R7 ;  /* 0x000000072007723e */ /* 0x000fca00000010ff */
[----:B------:R1:W-:Y:S02]  /*e0c0*/  STS.128 [R41+0x1000], R4 ;  /* 0x0010000429007388 */ /* 0x0003e40000000c00 */
.L_x_592:
[----:B------:R-:W-:Y:S05]  /*e0d0*/  BSYNC B2 ;  /* 0x0000000000027941 */ /* 0x000fea0003800000 */
.L_x_591:
[----:B------:R-:W-:Y:S04]  /*e0e0*/  BSSY B2, `(.L_x_593) ;  /* 0x000002a000027945 */ /* 0x000fe80003800000 */
[----:B------:R-:W-:Y:S05]  /*e0f0*/  @P1 BRA `(.L_x_594) ;  /* 0x0000000000a01947 */ /* 0x000fea0003800000 */
[----:B------:R-:W-:Y:S01]  /*e100*/  R2UR UR4, R44 ;  /* 0x000000002c0472ca */ /* 0x000fe200000e0000 */
[C---:B------:R-:W-:Y:S01]  /*e110*/  IMAD.U32 R37, R20.reuse, 0x10000, RZ ;  /* 0x0001000014257824 */ /* 0x040fe200078e00ff */
[----:B------:R-:W-:Y:S01]  /*e120*/  LOP3.LUT R40, R20, 0xffff0000, RZ, 0xc0, !PT ;  /* 0xffff000014287812 */ /* 0x000fe200078ec0ff */
[C---:B------:R-:W-:Y:S01]  /*e130*/  IMAD.U32 R35, R14.reuse, 0x10000, RZ ;  /* 0x000100000e237824 */ /* 0x040fe200078e00ff */
[----:B------:R-:W-:Y:S01]  /*e140*/  LOP3.LUT R38, R14, 0xffff0000, RZ, 0xc0, !PT ;  /* 0xffff00000e267812 */ /* 0x000fe200078ec0ff */
[C---:B------:R-:W-:Y:S01]  /*e150*/  IMAD.U32 R39, R21.reuse, 0x10000, RZ ;  /* 0x0001000015277824 */ /* 0x040fe200078e00ff */
[----:B------:R-:W-:-:S07]  /*e160*/  LOP3.LUT R42, R21, 0xffff0000, RZ, 0xc0, !PT ;  /* 0xffff0000152a7812 */ /* 0x000fce00078ec0ff */
[----:B-1---5:R-:W-:-:S05]  /*e170*/  LEA R41, R43, UR4, 0x1 ;  /* 0x000000042b297c11 */ /* 0x022fca000f8e08ff */
        /* <DEDUP_REMOVED lines=32> */
.L_x_594:
[----:B------:R-:W-:Y:S05]  /*e380*/  BSYNC B2 ;  /* 0x0000000000027941 */ /* 0x000fea0003800000 */
.L_x_593:
[----:B------:R-:W-:Y:S04]  /*e390*/  BSSY B2, `(.L_x_595) ;  /* 0x000002a000027945 */ /* 0x000fe80003800000 */
[----:B------:R-:W-:Y:S05]  /*e3a0*/  @P2 BRA `(.L_x_596) ;  /* 0x0000000000a02947 */ /* 0x000fea0003800000 */
[----:B------:R-:W-:Y:S01]  /*e3b0*/  R2UR UR4, R44 ;  /* 0x000000002c0472ca */ /* 0x000fe200000e0000 */
[C---:B------:R-:W-:Y:S01]  /*e3c0*/  IMAD.U32 R37, R12.reuse, 0x10000, RZ ;  /* 0x000100000c257824 */ /* 0x040fe200078e00ff */
[----:B------:R-:W-:Y:S01]  /*e3d0*/  LOP3.LUT R40, R12, 0xffff0000, RZ, 0xc0, !PT ;  /* 0xffff00000c287812 */ /* 0x000fe200078ec0ff */
[C---:B------:R-:W-:Y:S01]  /*e3e0*/  IMAD.U32 R35, R10.reuse, 0x10000, RZ ;  /* 0x000100000a237824 */ /* 0x040fe200078e00ff */
[----:B------:R-:W-:Y:S02]  /*e3f0*/  LOP3.LUT R38, R10, 0xffff0000, RZ, 0xc0, !PT ;  /* 0xffff00000a267812 */ /* 0x000fe400078ec0ff */
[C---:B------:R-:W-:Y:S02]  /*e400*/  SHF.L.U32 R39, R13.reuse, 0x10, RZ ;  /* 0x000000100d277819 */ /* 0x040fe400000006ff */
[----:B------:R-:W-:-:S05]  /*e410*/  LOP3.LUT R42, R13, 0xffff0000, RZ, 0xc0, !PT ;  /* 0xffff00000d2a7812 */ /* 0x000fca00078ec0ff */
[----:B-12--5:R-:W-:-:S05]  /*e420*/  LEA R41, R43, UR4, 0x1 ;  /* 0x000000042b297c11 */ /* 0x026fca000f8e08ff */
        /* <DEDUP_REMOVED lines=32> */
.L_x_596:
[----:B------:R-:W-:Y:S05]  /*e630*/  BSYNC B2 ;  /* 0x0000000000027941 */ /* 0x000fea0003800000 */
.L_x_595:
        /* <DEDUP_REMOVED lines=8> */
[----:B-123-5:R-:W-:-:S05]  /*e6c0*/  LEA R41, R43, UR4, 0x1 ;  /* 0x000000042b297c11 */ /* 0x02efca000f8e08ff */
        /* <DEDUP_REMOVED lines=32> */
.L_x_590:
[----:B------:R-:W-:Y:S05]  /*e8d0*/  BSYNC B1 ;  /* 0x0000000000017941 */ /* 0x000fea0003800000 */
.L_x_589:
        /* <DEDUP_REMOVED lines=53> */
.L_x_600:
[----:B------:R-:W-:Y:S05]  /*ec30*/  BSYNC B2 ;  /* 0x0000000000027941 */ /* 0x000fea0003800000 */
.L_x_599:
        /* <DEDUP_REMOVED lines=42> */
.L_x_602:
[----:B------:R-:W-:Y:S05]  /*eee0*/  BSYNC B2 ;  /* 0x0000000000027941 */ /* 0x000fea0003800000 */
.L_x_601:
        /* <DEDUP_REMOVED lines=42> */
.L_x_604:
[----:B------:R-:W-:Y:S05]  /*f190*/  BSYNC B2 ;  /* 0x0000000000027941 */ /* 0x000fea0003800000 */
.L_x_603:
        /* <DEDUP_REMOVED lines=41> */
.L_x_598:
[----:B------:R-:W-:Y:S05]  /*f430*/  BSYNC B1 ;  /* 0x0000000000017941 */ /* 0x000fea0003800000 */
.L_x_597:
[----:B-1234-:R-:W-:-:S05]  /*f440*/  VIADD R5, R224, 0x60 ;  /* 0x00000060e0057836 */ /* 0x01efca0000000000 */
[----:B------:R-:W-:-:S13]  /*f450*/  ISETP.GE.AND P0, PT, R5, R28, PT ;  /* 0x0000001c0500720c */ /* 0x000fda0003f06270 */
[----:B------:R-:W-:Y:S05]  /*f460*/  @P0 BRA `(.L_x_605) ;  /* 0x0000004400700947 */ /* 0x000fea0003800000 */
[----:B------:R-:W2:Y:S01]  /*f470*/  LDL R6, [R1+0x6c] ;  /* 0x00006c0001067983 */ /* 0x000ea20000100800 */
[----:B------:R-:W1:Y:S03]  /*f480*/  LDC R5, c[0x0][0x3f4] ;  /* 0x0000fd00ff057b82 */ /* 0x000e660000000800 */
[----:B------:R-:W3:Y:S01]  /*f490*/  LDL R4, [R1+0x68] ;  /* 0x0000680001047983 */ /* 0x000ee20000100800 */
[----:B------:R-:W-:Y:S01]  /*f4a0*/  BSSY B1, `(.L_x_606) ;  /* 0x000002e000017945 */ /* 0x000fe20003800000 */
[-C--:B-1----:R-:W-:Y:S02]  /*f4b0*/  ISETP.GE.AND P0, PT, R216, R5.reuse, PT ;  /* 0x00000005d800720c */ /* 0x082fe40003f06270 */
[-C--:B------:R-:W-:Y:S02]  /*f4c0*/  ISETP.GE.AND P1, PT, R221, R5.reuse, PT ;  /* 0x00000005dd00720c */ /* 0x080fe40003f26270 */
[----:B------:R-:W-:-:S02]  /*f4d0*/  ISETP.GE.AND P2, PT, R220, R5, PT ;  /* 0x00000005dc00720c */ /* 0x000fc40003f46270 */
[----:B------:R-:W-:Y:S02]  /*f4e0*/  ISETP.GE.AND P3, PT, R222, R5, PT ;  /* 0x00000005de00720c */ /* 0x000fe40003f66270 */
[----:B--2---:R-:W-:-:S13]  /*f4f0*/  R2UR UR4, R6 ;  /* 0x00000000060472ca */ /* 0x004fda00000e0000 */
[----:B---3--:R-:W-:Y:S01]  /*f500*/  LEA R28, R4, UR4, 0x1 ;  /* 0x00000004041c7c11 */ /* 0x008fe2000f8e08ff */
[----:B------:R-:W-:Y:S06]  /*f510*/  @P0 BRA `(.L_x_607) ;  /* 0x0000000000980947 */ /* 0x000fec0003800000 */
[----:B------:R-:W1:Y:S01]  /*f520*/  LDS.128 R4, [R28+0x3000] ;  /* 0x003000001c047984 */ /* 0x000e620000000c00 */
[C---:B------:R-:W-:Y:S01]  /*f530*/  IMAD.U32 R35, R26.reuse, 0x10000, RZ ;  /* 0x000100001a237824 */ /* 0x040fe200078e00ff */
[----:B------:R-:W-:Y:S01]  /*f540*/  LOP3.LUT R38, R26, 0xffff0000, RZ, 0xc0, !PT ;  /* 0xffff00001a267812 */ /* 0x000fe200078ec0ff */
[C---:B------:R-:W-:Y:S01]  /*f550*/  IMAD.U32 R33, R24.reuse, 0x10000, RZ ;  /* 0x0001000018217824 */ /* 0x040fe200078e00ff */
[----:B------:R-:W-:Y:S02]  /*f560*/  LOP3.LUT R36, R24, 0xffff0000, RZ, 0xc0, !PT ;  /* 0xffff000018247812 */ /* 0x000fe400078ec0ff */
[----:B------:R-:W-:Y:S01]  /*f570*/  LOP3.LUT R40, R27, 0xffff0000, RZ, 0xc0, !PT ;  /* 0xffff00001b287812 */ /* 0x000fe200078ec0ff */
[C---:B-1----:R-:W-:Y:S01]  /*f580*/  IMAD.U32 R29, R4.reuse, 0x10000, RZ ;  /* 0x00010000041d7824 */ /* 0x042fe200078e00ff */
[----:B------:R-:W-:Y:S01]  /*f590*/  LOP3.LUT R4, R4, 0xffff0000, RZ, 0xc0, !PT ;  /* 0xffff000004047812 */ /* 0x000fe200078ec0ff */
[C---:B------:R-:W-:Y:S01]  /*f5a0*/  IMAD.U32 R30, R5.reuse, 0x10000, RZ ;  /* 0x00010000051e7824 */ /* 0x040fe200078e00ff */
[----:B------:R-:W-:Y:S01]  /*f5b0*/  LOP3.LUT R5, R5, 0xffff0000, RZ, 0xc0, !PT ;  /* 0xffff000005057812 */ /* 0x000fe200078ec0ff */
[C---:B------:R-:W-:Y:S01]  /*f5c0*/  IMAD.U32 R26, R7.reuse, 0x10000, RZ ;  /* 0x00010000071a7824 */ /* 0x040fe200078e00ff */
[----:B------:R-:W-:Y:S01]  /*f5d0*/  LOP3.LUT R7, R7, 0xffff0000, RZ, 0xc0, !PT ;  /* 0xffff000007077812 */ /* 0x000fe200078ec0ff */
[-C--:B0-----:R-:W-:Y:S01]  /*f5e0*/  FMUL.FTZ R32, R35, R4.reuse ;  /* 0x0000000423207220 */ /* 0x081fe20000410000 */
[----:B------:R-:W-:Y:S01]  /*f5f0*/  FMUL.FTZ R34, R33, R4 ;  /* 0x0000000421227220 */ /* 0x000fe20000410000 */
[----:B------:R-:W-:Y:S01]  /*f600*/  FMUL.FTZ R31, R38, R5 ;  /* 0x00000005261f7220 */ /* 0x000fe20000410000 */
[----:B------:R-:W-:-:S02]  /*f610*/  IMAD.U32 R24, R6, 0x10000, RZ ;  /* 0x0001000006187824 */ /* 0x000fc400078e00ff */
[----:B------:R-:W-:Y:S01]  /*f620*/  FFMA.FTZ R4, R33, R29, -R32 ;  /* 0x0000001d21047223 */ /* 0x000fe20000010820 */
[C---:B------:R-:W-:Y:S01]  /*f630*/  FMUL.FTZ R33, R36.reuse, R5 ;  /* 0x0000000524217220 */ /* 0x040fe20000410000 */
[----:B------:R-:W-:Y:S01]  /*f640*/  FFMA.FTZ R29, R35, R29, R34 ;  /* 0x0000001d231d7223 */ /* 0x000fe20000010022 */
[-C--:B------:R-:W-:Y:S01]  /*f650*/  FFMA.FTZ R5, R36, R30.reuse, -R31 ;  /* 0x0000001e24057223 */ /* 0x080fe2000001081f */
[----:B------:R-:W-:Y:S01]  /*f660*/  LOP3.LUT R6, R6, 0xffff0000, RZ, 0xc0, !PT ;  /* 0xffff000006067812 */ /* 0x000fe200078ec0ff */
[----:B------:R-:W-:Y:S01]  /*f670*/  IMAD.U32 R32, R25, 0x10000, RZ ;  /* 0x0001000019207824 */ /* 0x000fe200078e00ff */
[----:B------:R-:W-:Y:S01]  /*f680*/  SHF.L.U32 R36, R27, 0x10, RZ ;  /* 0x000000101b247819 */ /* 0x000fe200000006ff */
[----:B------:R-:W-:Y:S01]  /*f690*/  FFMA.FTZ R30, R38, R30, R33 ;  /* 0x0000001e261e7223 */ /* 0x000fe20000010021 */
[----:B------:R-:W-:Y:S01]  /*f6a0*/  LOP3.LUT R34, R25, 0xffff0000, RZ, 0xc0, !PT ;  /* 0xffff000019227812 */ /* 0x000fe200078ec0ff */
[-C--:B------:R-:W-:Y:S01]  /*f6b0*/  FMUL.FTZ R31, R40, R7.reuse ;  /* 0x00000007281f7220 */ /* 0x080fe20000410000 */
[-C--:B------:R-:W-:Y:S01]  /*f6c0*/  FMUL.FTZ R27, R32, R6.reuse ;  /* 0x00000006201b7220 */ /* 0x080fe20000410000 */
[----:B------:R-:W-:Y:S01]  /*f6d0*/  FMUL.FTZ R25, R36, R6 ;  /* 0x0000000624197220 */ /* 0x000fe20000410000 */
[----:B------:R-:W-:Y:S01]  /*f6e0*/  F2FP.BF16.F32.PACK_AB R4, R29, R4 ;  /* 0x000000041d04723e */ /* 0x000fe200000010ff */
[C---:B------:R-:W-:Y:S01]  /*f6f0*/  FMUL.FTZ R33, R34.reuse, R7 ;  /* 0x0000000722217220 */ /* 0x040fe20000410000 */
[----:B------:R-:W-:Y:S01]  /*f700*/  FFMA.FTZ R7, R34, R26, -R31 ;  /* 0x0000001a22077223 */ /* 0x000fe2000001081f */
[-C--:B------:R-:W-:Y:S01]  /*f710*/  FFMA.FTZ R6, R32, R24.reuse, -R25 ;  /* 0x0000001820067223 */ /* 0x080fe20000010819 */
[----:B------:R-:W-:Y:S01]  /*f720*/  FFMA.FTZ R27, R36, R24, R27 ;  /* 0x00000018241b7223 */ /* 0x000fe2000001001b */
[----:B------:R-:W-:Y:S01]  /*f730*/  FFMA.FTZ R26, R40, R26, R33 ;  /* 0x0000001a281a7223 */ /* 0x000fe20000010021 */
[----:B------:R-:W-:-:S03]  /*f740*/  F2FP.BF16.F32.PACK_AB R5, R30, R5 ;  /* 0x000000051e05723e */ /* 0x000fc600000010ff */
[----:B------:R-:W-:Y:S02]  /*f750*/  F2FP.BF16.F32.PACK_AB R6, R27, R6 ;  /* 0x000000061b06723e */ /* 0x000fe400000010ff */
[----:B------:R-:W-:-:S05]  /*f760*/  F2FP.BF16.F32.PACK_AB R7, R26, R7 ;  /* 0x000000071a07723e */ /* 0x000fca00000010ff */
[----:B------:R1:W-:Y:S02]  /*f770*/  STS.128 [R28+0x3000], R4 ;  /* 0x003000041c007388 */ /* 0x0003e40000000c00 */
.L_x_607:
[----:B------:R-:W-:Y:S05]  /*f780*/  BSYNC B1 ;  /* 0x0000000000017941 */ /* 0x000fea0003800000 */
.L_x_606:
[----:B------:R-:W-:Y:S04]  /*f790*/  BSSY B1, `(.L_x_608) ;  /* 0x0000028000017945 */ /* 0x000fe80003800000 */
[----:B------:R-:W-:Y:S05]  /*f7a0*/  @P1 BRA `(.L_x_609) ;  /* 0x0000000000981947 */ /* 0x000fea0003800000 */
[----:B-1----:R-:W1:Y:S01]  /*f7b0*/  LDS.128 R4, [R28+0x7000] ;  /* 0x007000001c047984 */ /* 0x002e620000000c00 */
[----:B------:R-:W-:Y:S01]  /*f7c0*/  IMAD.U32 R30, R14, 0x10000, RZ ;  /* 0x000100000e1e7824 */ /* 0x000fe200078e00ff */
[C---:B------:R-:W-:Y:S01]  /*f7d0*/  LOP3.LUT R33, R20.reuse, 0xffff0000, RZ, 0xc0, !PT ;  /* 0xffff000014217812 */ /* 0x040fe200078ec0ff */
[----:B0-----:R-:W-:Y:S01]  /*f7e0*/  IMAD.U32 R32, R20, 0x10000, RZ ;  /* 0x0001000014207824 */ /* 0x001fe200078e00ff */
        /* <DEDUP_REMOVED lines=11> */
[----:B------:R-:W-:-:S02]  /*f8a0*/  IMAD.U32 R14, R6, 0x10000, RZ ;  /* 0x00010000060e7824 */ /* 0x000fc400078e00ff */
[-C--:B------:R-:W-:Y:S01]  /*f8b0*/  FFMA.FTZ R4, R30, R24.reuse, -R27 ;  /* 0x000000181e047223 */ /* 0x080fe2000001081b */
[----:B------:R-:W-:Y:S01]  /*f8c0*/  FFMA.FTZ R29, R32, R24, R29 ;  /* 0x00000018201d7223 */ /* 0x000fe2000001001d */
[C---:B------:R-:W-:Y:S01]  /*f8d0*/  FMUL.FTZ R24, R31.reuse, R5 ;  /* 0x000000051f187220 */ /* 0x040fe20000410000 */
[----:B------:R-:W-:Y:S01]  /*f8e0*/  LOP3.LUT R6, R6, 0xffff0000, RZ, 0xc0, !PT ;  /* 0xffff000006067812 */ /* 0x000fe200078ec0ff */
[-C--:B------:R-:W-:Y:S01]  /*f8f0*/  FFMA.FTZ R5, R31, R25.reuse, -R26 ;  /* 0x000000191f057223 */ /* 0x080fe2000001081a */
[----:B------:R-:W-:Y:S01]  /*f900*/  LOP3.LUT R30, R15, 0xffff0000, RZ, 0xc0, !PT ;  /* 0xffff00000f1e7812 */ /* 0x000fe200078ec0ff */
[----:B------:R-:W-:Y:S02]  /*f910*/  IMAD.U32 R32, R21, 0x10000, RZ ;  /* 0x0001000015207824 */ /* 0x000fe400078e00ff */
[----:B------:R-:W-:Y:S01]  /*f920*/  FFMA.FTZ R24, R33, R25, R24 ;  /* 0x0000001921187223 */ /* 0x000fe20000010018 */
[----:B------:R-:W-:Y:S02]  /*f930*/  IMAD.U32 R26, R15, 0x10000, RZ ;  /* 0x000100000f1a7824 */ /* 0x000fe400078e00ff */
[-C--:B------:R-:W-:Y:S01]  /*f940*/  FMUL.FTZ R25, R34, R7.reuse ;  /* 0x0000000722197220 */ /* 0x080fe20000410000 */
[-C--:B------:R-:W-:Y:S01]  /*f950*/  FMUL.FTZ R15, R32, R6.reuse ;  /* 0x00000006200f7220 */ /* 0x080fe20000410000 */
[----:B------:R-:W-:Y:S01]  /*f960*/  FMUL.FTZ R27, R30, R7 ;  /* 0x000000071e1b7220 */ /* 0x000fe20000410000 */
[----:B------:R-:W-:Y:S01]  /*f970*/  FMUL.FTZ R21, R26, R6 ;  /* 0x000000061a157220 */ /* 0x000fe20000410000 */
[----:B------:R-:W-:Y:S01]  /*f980*/  FFMA.FTZ R7, R30, R20, -R25 ;  /* 0x000000141e077223 */ /* 0x000fe20000010819 */
[----:B------:R-:W-:Y:S01]  /*f990*/  FFMA.FTZ R6, R26, R14, -R15 ;  /* 0x0000000e1a067223 */ /* 0x000fe2000001080f */
[----:B------:R-:W-:Y:S01]  /*f9a0*/  FFMA.FTZ R20, R34, R20, R27 ;  /* 0x0000001422147223 */ /* 0x000fe2000001001b */
[----:B------:R-:W-:Y:S01]  /*f9b0*/  FFMA.FTZ R21, R32, R14, R21 ;  /* 0x0000000e20157223 */ /* 0x000fe20000010015 */
[----:B------:R-:W-:-:S02]  /*f9c0*/  F2FP.BF16.F32.PACK_AB R4, R29, R4 ;  /* 0x000000041d04723e */ /* 0x000fc400000010ff */
[----:B------:R-:W-:Y:S02]  /*f9d0*/  F2FP.BF16.F32.PACK_AB R5, R24, R5 ;  /* 0x000000051805723e */ /* 0x000fe400000010ff */
[----:B------:R-:W-:Y:S02]  /*f9e0*/  F2FP.BF16.F32.PACK_AB R6, R21, R6 ;  /* 0x000000061506723e */ /* 0x000fe400000010ff */
[----:B------:R-:W-:-:S05]  /*f9f0*/  F2FP.BF16.F32.PACK_AB R7, R20, R7 ;  /* 0x000000071407723e */ /* 0x000fca00000010ff */
[----:B------:R2:W-:Y:S02]  /*fa00*/  STS.128 [R28+0x7000], R4 ;  /* 0x007000041c007388 */ /* 0x0005e40000000c00 */
.L_x_609:
[----:B------:R-:W-:Y:S05]  /*fa10*/  BSYNC B1 ;  /* 0x0000000000017941 */ /* 0x000fea0003800000 */
.L_x_608:
[----:B------:R-:W-:Y:S04]  /*fa20*/  BSSY B1, `(.L_x_610) ;  /* 0x0000028000017945 */ /* 0x000fe80003800000 */
[----:B------:R-:W-:Y:S05]  /*fa30*/  @P2 BRA `(.L_x_611) ;  /* 0x0000000000982947 */ /* 0x000fea0003800000 */
[----:B-12---:R-:W1:Y:S01]  /*fa40*/  LDS.128 R4, [R28+0xb000] ;  /* 0x00b000001c047984 */ /* 0x006e620000000c00 */
[----:B------:R-:W-:Y:S01]  /*fa50*/  IMAD.U32 R24, R10, 0x10000, RZ ;  /* 0x000100000a187824 */ /* 0x000fe200078e00ff */
[C---:B------:R-:W-:Y:S01]  /*fa60*/  LOP3.LUT R29, R12.reuse, 0xffff0000, RZ, 0xc0, !PT ;  /* 0xffff00000c1d7812 */ /* 0x040fe200078ec0ff */
[----:B------:R-:W-:Y:S01]  /*fa70*/  IMAD.U32 R26, R12, 0x10000, RZ ;  /* 0x000100000c1a7824 */ /* 0x000fe200078e00ff */
        /* <DEDUP_REMOVED lines=34> */
.L_x_611:
[----:B------:R-:W-:Y:S05]  /*fca0*/  BSYNC B1 ;  /* 0x0000000000017941 */ /* 0x000fea0003800000 */
.L_x_610:
[----:B------:R-:W-:Y:S05]  /*fcb0*/  @P3 BRA `(.L_x_605) ;  /* 0x0000003c005c3947 */ /* 0x000fea0003800000 */
[----:B-123--:R-:W1:Y:S01]  /*fcc0*/  LDS.128 R4, [R28+0xf000] ;  /* 0x00f000001c047984 */ /* 0x00ee620000000c00 */
        /* <DEDUP_REMOVED lines=36> */
[----:B------:R4:W-:Y:S01]  /*ff10*/  STS.128 [R28+0xf000], R4 ;  /* 0x00f000041c007388 */ /* 0x0009e20000000c00 */
[----:B------:R-:W-:Y:S05]  /*ff20*/  BRA `(.L_x_605) ;  /* 0x0000003800c07947 */ /* 0x000fea0003800000 */
.L_x_575:
[----:B------:R-:W-:-:S03]  /*ff30*/  UMOV UR4, 0xffffffff ;  /* 0xffffffff00047882 */ /* 0x000fc60000000000 */
[----:B------:R-:W-:Y:S05]  /*ff40*/  BRA.DIV UR4, `(.L_x_612) ;  /* 0x000001c204bc7947 */ /* 0x000fea000b800000 */
[----:B------:R0:W1:Y:S04]  /*ff50*/  SHFL.IDX PT, R0, R24, RZ, 0x181f ;  /* 0x00181fff18007589 */ /* 0x00006800000e0000 */
[----:B------:R-:W2:Y:S04]  /*ff60*/  SHFL.IDX PT, R30, R30, RZ, 0x181f ;  /* 0x00181fff1e1e7589 */ /* 0x000ea800000e0000 */
[----:B------:R0:W3:Y:S04]  /*ff70*/  SHFL.IDX PT, R3, R27, RZ, 0x181f ;  /* 0x00181fff1b037589 */ /* 0x0000e800000e0000 */
[----:B------:R-:W4:Y:S02]  /*ff80*/  SHFL.IDX PT, R32, R32, RZ, 0x181f ;  /* 0x00181fff20207589 */ /* 0x000f2400000e0000 */
.L_x_862:
        /* <DEDUP_REMOVED lines=11> */
[----:B0-----:R-:W-:Y:S02]  /*10040*/  CS2R R24, SRZ ;  /* 0x0000000000187805 */ /* 0x001fe4000001ff00 */
[----:B------:R-:W-:Y:S02]  /*10050*/  CS2R R26, SRZ ;  /* 0x00000000001a7805 */ /* 0x000fe4000001ff00 */
[----:B-----5:R-:W-:-:S04]  /*10060*/  LEA.HI R12, R21, R21, RZ, 0x1 ;  /* 0x00000015150c7211 */ /* 0x020fc800078f08ff */
[----:B------:R-:W-:Y:S02]  /*10070*/  LOP3.LUT R20, R12, 0xfffffffe, RZ, 0xc0, !PT ;  /* 0xfffffffe0c147812 */ /* 0x000fe400078ec0ff */
[----:B------:R-:W-:-:S03]  /*10080*/  CS2R R12, SRZ ;  /* 0x00000000000c7805 */ /* 0x000fc6000001ff00 */
[----:B------:R-:W-:Y:S01]  /*10090*/  IMAD.IADD R35, R21, 0x1, -R20 ;  /* 0x0000000115237824 */ /* 0x000fe200078e0a14 */
[----:B------:R-:W-:Y:S06]  /*100a0*/  @P0 BRA `(.L_x_614) ;  /* 0x0000000000700947 */ /* 0x000fec0003800000 */
[----:B------:R-:W-:Y:S01]  /*100b0*/  ULDC UR4, c[0x0][0x3f4] ;  /* 0x0000fd0000047ab9 */ /* 0x000fe20000000800 */
[----:B------:R-:W-:Y:S02]  /*100c0*/  CS2R R12, SRZ ;  /* 0x00000000000c7805 */ /* 0x000fe4000001ff00 */
[----:B------:R-:W-:Y:S02]  /*100d0*/  ISETP.GE.AND P4, PT, R16, UR4, PT ;  /* 0x0000000410007c0c */ /* 0x000fe4000bf86270 */
[----:B------:R-:W-:Y:S02]  /*100e0*/  CS2R R14, SRZ ;  /* 0x00000000000e7805 */ /* 0x000fe4000001ff00 */
[----:B------:R-:W-:Y:S01]  /*100f0*/  ISETP.GE.AND P5, PT, R214, UR4, PT ;  /* 0x00000004d6007c0c */ /* 0x000fe2000bfa6270 */
[----:B------:R-:W-:-:S08]  /*10100*/  ULDC.64 UR6, c[0x0][0x208] ;  /* 0x0000820000067ab9 */ /* 0x000fd00000000a00 */
[C---:B------:R-:W-:Y:S01]  /*10110*/  @!P4 IMAD.SHL.U32 R21, R16.reuse, 0x2, RZ ;  /* 0x000000021015c824 */ /* 0x040fe200078e00ff */
[----:B------:R-:W-:-:S03]  /*10120*/  @!P4 SHF.L.U64.HI R7, R16, 0x1, R17 ;  /* 0x000000011007c819 */ /* 0x000fc60000010211 */
[C---:B------:R-:W-:Y:S01]  /*10130*/  @!P5 IMAD.SHL.U32 R33, R212.reuse, 0x2, RZ ;  /* 0x00000002d421d824 */ /* 0x040fe200078e00ff */
[----:B------:R-:W-:Y:S02]  /*10140*/  @!P5 SHF.L.U64.HI R6, R212, 0x1, R215 ;  /* 0x00000001d406d819 */ /* 0x000fe400000102d7 */
[-C--:B--2---:R-:W-:Y:S02]  /*10150*/  @!P4 IADD3 R4, P0, R30, R21.reuse, RZ ;  /* 0x000000151e04c210 */ /* 0x084fe40007f1e0ff */
[----:B----4-:R-:W-:Y:S02]  /*10160*/  @!P4 IADD3 R20, P1, R32, R21, RZ ;  /* 0x000000152014c210 */ /* 0x010fe40007f3e0ff */
[-C--:B------:R-:W-:Y:S01]  /*10170*/  @!P5 IADD3 R30, P2, R30, R33.reuse, RZ ;  /* 0x000000211e1ed210 */ /* 0x080fe20007f5e0ff */
[--C-:B-1----:R-:W-:Y:S01]  /*10180*/  @!P4 IMAD.X R5, R0, 0x1, R7.reuse, P0 ;  /* 0x000000010005c824 */ /* 0x102fe200000e0607 */
[----:B------:R-:W-:Y:S01]  /*10190*/  @!P5 IADD3 R32, P3, R32, R33, RZ ;  /* 0x000000212020d210 */ /* 0x000fe20007f7e0ff */
[C---:B---3--:R-:W-:Y:S01]  /*101a0*/  @!P4 IMAD.X R21, R3.reuse, 0x1, R7, P1 ;  /* 0x000000010315c824 */ /* 0x048fe200008e0607 */
[----:B------:R-:W-:Y:S01]  /*101b0*/  CS2R R24, SRZ ;  /* 0x0000000000187805 */ /* 0x000fe2000001ff00 */
[--C-:B------:R-:W-:Y:S01]  /*101c0*/  @!P5 IMAD.X R31, R0, 0x1, R6.reuse, P2 ;  /* 0x00000001001fd824 */ /* 0x100fe200010e0606 */
[----:B------:R0:W5:Y:S01]  /*101d0*/  @!P4 LD.E.128 R12, desc[UR6][R4.64] ;  /* 0x00000006040cc980 */ /* 0x000162000c101d00 */
[----:B------:R-:W-:Y:S01]  /*101e0*/  @!P5 IMAD.X R33, R3, 0x1, R6, P3 ;  /* 0x000000010321d824 */ /* 0x000fe200018e0606 */
[----:B------:R-:W-:-:S02]  /*101f0*/  CS2R R6, SRZ ;  /* 0x0000000000067805 */ /* 0x000fc4000001ff00 */
[----:B------:R-:W-:Y:S02]  /*10200*/  CS2R R26, SRZ ;  /* 0x00000000001a7805 */ /* 0x000fe4000001ff00 */
[----:B------:R-:W-:Y:S02]  /*10210*/  CS2R R8, SRZ ;  /* 0x0000000000087805 */ /* 0x000fe4000001ff00 */
[----:B------:R-:W-:Y:S02]  /*10220*/  CS2R R10, SRZ ;  /* 0x00000000000a7805 */ /* 0x000fe4000001ff00 */
[----:B------:R1:W5:Y:S01]  /*10230*/  @!P5 LD.E.128 R24, desc[UR6][R30.64] ;  /* 0x000000061e18d980 */ /* 0x000362000c101d00 */
[----:B0-----:R-:W-:-:S03]  /*10240*/  CS2R R4, SRZ ;  /* 0x0000000000047805 */ /* 0x001fc6000001ff00 */
[----:B------:R1:W5:Y:S04]  /*10250*/  @!P5 LD.E.128 R8, desc[UR6][R32.64] ;  /* 0x000000062008d980 */ /* 0x000368000c101d00 */
[----:B------:R1:W5:Y:S02]  /*10260*/  @!P4 LD.E.128 R4, desc[UR6][R20.64] ;  /* 0x000000061404c980 */ /* 0x000364000c101d00 */
.L_x_614:
[----:B------:R-:W-:Y:S05]  /*10270*/  BSYNC B1 ;  /* 0x0000000000017941 */ /* 0x000fea0003800000 */
.L_x_613:
[----:B-1----:R-:W-:Y:S01]  /*10280*/  SHF.L.U32 R20, R35, 0x1f, RZ ;  /* 0x0000001f23147819 */ /* 0x002fe200000006ff */
[----:B-----5:R-:W-:Y:S01]  /*10290*/  IMAD.MOV.U32 R0, RZ, RZ, R12 ;  /* 0x000000ffff007224 */ /* 0x020fe200078e000c */
[--C-:B------:R-:W-:Y:S01]  /*102a0*/  SHF.R.U64 R49, R12, 0x10, R13.reuse ;  /* 0x000000100c317819 */ /* 0x100fe2000000120d */
[--C-:B---3--:R-:W-:Y:S01]  /*102b0*/  IMAD.MOV.U32 R3, RZ, RZ, R13.reuse ;  /* 0x000000ffff037224 */ /* 0x108fe200078e000d */
[----:B------:R-:W0:Y:S01]  /*102c0*/  SYNCS.PHASECHK.TRANS64.TRYWAIT P0, [R23+URZ+0x38800], R20 ;  /* 0x03880014170075a7 */ /* 0x000e22000800017f */
[----:B------:R-:W-:Y:S01]  /*102d0*/  SHF.R.U32.HI R50, RZ, 0x10, R13 ;  /* 0x00000010ff327819 */ /* 0x000fe2000001160d */
[----:B------:R-:W-:Y:S01]  /*102e0*/  IMAD.MOV.U32 R12, RZ, RZ, R14 ;  /* 0x000000ffff0c7224 */ /* 0x000fe200078e000e */
[--C-:B------:R-:W-:Y:S01]  /*102f0*/  SHF.R.U64 R47, R14, 0x10, R15.reuse ;  /* 0x000000100e2f7819 */ /* 0x100fe2000000120f */
[--C-:B------:R-:W-:Y:S01]  /*10300*/  IMAD.MOV.U32 R13, RZ, RZ, R15.reuse ;  /* 0x000000ffff0d7224 */ /* 0x100fe200078e000f */
        /* <DEDUP_REMOVED lines=9> */
[----:B--2---:R-:W-:Y:S01]  /*103a0*/  IMAD.MOV.U32 R30, RZ, RZ, R4 ;  /* 0x000000ffff1e7224 */ /* 0x004fe200078e0004 */
[--C-:B------:R-:W-:Y:S01]  /*103b0*/  SHF.R.U64 R41, R4, 0x10, R5.reuse ;  /* 0x0000001004297819 */ /* 0x100fe20000001205 */
[--C-:B------:R-:W-:Y:S01]  /*103c0*/  IMAD.MOV.U32 R31, RZ, RZ, R5.reuse ;  /* 0x000000ffff1f7224 */ /* 0x100fe200078e0005 */
[----:B------:R-:W-:Y:S01]  /*103d0*/  SHF.R.U32.HI R42, RZ, 0x10, R5 ;  /* 0x00000010ff2a7819 */ /* 0x000fe20000011605 */
[----:B----4-:R-:W-:Y:S01]  /*103e0*/  IMAD.MOV.U32 R32, RZ, RZ, R6 ;  /* 0x000000ffff207224 */ /* 0x010fe200078e0006 */
[--C-:B------:R-:W-:Y:S01]  /*103f0*/  SHF.R.U64 R39, R6, 0x10, R7.reuse ;  /* 0x0000001006277819 */ /* 0x100fe20000001207 */
[--C-:B------:R-:W-:Y:S01]  /*10400*/  IMAD.MOV.U32 R33, RZ, RZ, R7.reuse ;  /* 0x000000ffff217224 */ /* 0x100fe200078e0007 */
[----:B------:R-:W-:Y:S01]  /*10410*/  SHF.R.U32.HI R40, RZ, 0x10, R7 ;  /* 0x00000010ff287819 */ /* 0x000fe20000011607 */
[----:B------:R-:W-:Y:S01]  /*10420*/  BSSY B1, `(.L_x_615) ;  /* 0x0000018000017945 */ /* 0x000fe20003800000 */
[----:B------:R-:W-:Y:S01]  /*10430*/  VIMNMX R34, R34, 0x80, PT ;  /* 0x0000008022227848 */ /* 0x000fe20003fe0100 */
[----:B------:R-:W-:Y:S01]  /*10440*/  IMAD.MOV.U32 R14, RZ, RZ, R8 ;  /* 0x000000ffff0e7224 */ /* 0x000fe200078e0008 */
[--C-:B------:R-:W-:Y:S01]  /*10450*/  SHF.R.U64 R7, R8, 0x10, R9.reuse ;  /* 0x0000001008077819 */ /* 0x100fe20000001209 */
[----:B------:R-:W-:Y:S01]  /*10460*/  IMAD.MOV.U32 R15, RZ, RZ, R9 ;  /* 0x000000ffff0f7224 */ /* 0x000fe200078e0009 */
[----:B------:R-:W-:Y:S01]  /*10470*/  PRMT R24, R0, 0x5410, R49 ;  /* 0x0000541000187816 */ /* 0x000fe20000000031 */
[----:B------:R-:W-:Y:S01]  /*10480*/  IMAD.MOV.U32 R4, RZ, RZ, R10 ;  /* 0x000000ffff047224 */ /* 0x000fe200078e000a */
[----:B------:R-:W-:Y:S01]  /*10490*/  PRMT R25, R3, 0x5410, R50 ;  /* 0x0000541003197816 */ /* 0x000fe20000000032 */
[----:B------:R-:W-:Y:S01]  /*104a0*/  IMAD.MOV.U32 R21, RZ, RZ, R11 ;  /* 0x000000ffff157224 */ /* 0x000fe200078e000b */
[----:B------:R-:W-:-:S02]  /*104b0*/  PRMT R26, R12, 0x5410, R47 ;  /* 0x000054100c1a7816 */ /* 0x000fc4000000002f */
[----:B------:R-:W-:Y:S02]  /*104c0*/  PRMT R27, R13, 0x5410, R48 ;  /* 0x000054100d1b7816 */ /* 0x000fe40000000030 */
[----:B------:R-:W-:Y:S02]  /*104d0*/  SHF.R.U32.HI R8, RZ, 0x10, R9 ;  /* 0x00000010ff087819 */ /* 0x000fe40000011609 */
[--C-:B------:R-:W-:Y:S02]  /*104e0*/  SHF.R.U64 R5, R10, 0x10, R11.reuse ;  /* 0x000000100a057819 */ /* 0x100fe4000000120b */
[----:B------:R-:W-:Y:S02]  /*104f0*/  SHF.R.U32.HI R6, RZ, 0x10, R11 ;  /* 0x00000010ff067819 */ /* 0x000fe4000001160b */
        /* <DEDUP_REMOVED lines=10> */
.L_x_863:
[----:B------:R-:W-:Y:S05]  /*105a0*/  BSYNC B1 ;  /* 0x0000000000017941 */ /* 0x000fea0003800000 */
.L_x_615:
[----:B------:R-:W-:Y:S01]  /*105b0*/  BSSY B1, `(.L_x_617) ;  /* 0x00000d1000017945 */ /* 0x000fe20003800000 */
[----:B------:R-:W-:Y:S02]  /*105c0*/  PRMT R14, R14, 0x5410, R7 ;  /* 0x000054100e0e7816 */ /* 0x000fe40000000007 */
[----:B------:R-:W-:Y:S02]  /*105d0*/  PRMT R15, R15, 0x5410, R8 ;  /* 0x000054100f0f7816 */ /* 0x000fe40000000008 */
[----:B0-----:R-:W-:Y:S02]  /*105e0*/  PRMT R20, R4, 0x5410, R5 ;  /* 0x0000541004147816 */ /* 0x001fe40000000005 */
[----:B------:R-:W-:Y:S01]  /*105f0*/  PRMT R21, R21, 0x5410, R6 ;  /* 0x0000541015157816 */ /* 0x000fe20000000006 */
[----:B------:R-:W-:Y:S06]  /*10600*/  @P1 BRA `(.L_x_618) ;  /* 0x0000000c002c1947 */ /* 0x000fec0003800000 */
[----:B------:R0:W5:Y:S01]  /*10610*/  LDL R60, [R1+0x6c] ;  /* 0x00006c00013c7983 */ /* 0x0001620000100800 */
[----:B------:R-:W1:Y:S03]  /*10620*/  LDC R35, c[0x0][0x3f4] ;  /* 0x0000fd00ff237b82 */ /* 0x000e660000000800 */
[----:B------:R0:W5:Y:S01]  /*10630*/  LDL R54, [R1+0x5c] ;  /* 0x00005c0001367983 */ /* 0x0001620000100800 */
[C---:B------:R-:W-:Y:S01]  /*10640*/  IMAD.SHL.U32 R56, R224.reuse, 0x40, RZ ;  /* 0x00000040e0387824 */ /* 0x040fe200078e00ff */
[----:B------:R-:W-:Y:S01]  /*10650*/  SHF.L.U32 R58, R224, 0x6, RZ ;  /* 0x00000006e03a7819 */ /* 0x000fe200000006ff */
[----:B------:R-:W-:Y:S03]  /*10660*/  BSSY B2, `(.L_x_619) ;  /* 0x0000063000027945 */ /* 0x000fe60003800000 */
[----:B------:R-:W-:-:S02]  /*10670*/  LOP3.LUT R56, R56, 0x1c0, RZ, 0xc0, !PT ;  /* 0x000001c038387812 */ /* 0x000fc400078ec0ff */
[----:B------:R-:W-:Y:S02]  /*10680*/  LOP3.LUT R58, R58, 0x1c0, RZ, 0xc0, !PT ;  /* 0x000001c03a3a7812 */ /* 0x000fe400078ec0ff */
[----:B------:R-:W-:Y:S02]  /*10690*/  SHF.R.U32.HI R56, RZ, 0x3, R56 ;  /* 0x00000003ff387819 */ /* 0x000fe40000011638 */
[-C--:B-1----:R-:W-:Y:S02]  /*106a0*/  ISETP.GE.AND P0, PT, R16, R35.reuse, PT ;  /* 0x000000231000720c */ /* 0x082fe40003f06270 */
[----:B------:R-:W-:-:S11]  /*106b0*/  ISETP.GE.AND P1, PT, R214, R35, PT ;  /* 0x00000023d600720c */ /* 0x000fd60003f26270 */
[----:B0-----:R-:W-:Y:S05]  /*106c0*/  @P0 BRA `(.L_x_620) ;  /* 0x0000000400700947 */ /* 0x001fea0003800000 */
[----:B------:R-:W2:Y:S01]  /*106d0*/  LDL R9, [R1+0x68] ;  /* 0x0000680001097983 */ /* 0x000ea20000100800 */
[----:B------:R-:W-:Y:S01]  /*106e0*/  LEA.HI R4, R29, R28, RZ, 0x3 ;  /* 0x0000001c1d047211 */ /* 0x000fe200078f18ff */
[----:B------:R-:W-:Y:S01]  /*106f0*/  IMAD.U32 R49, R30, 0x10000, RZ ;  /* 0x000100001e317824 */ /* 0x000fe200078e00ff */
[----:B-----5:R-:W-:Y:S01]  /*10700*/  R2UR UR4, R60 ;  /* 0x000000003c0472ca */ /* 0x020fe200000e0000 */
[----:B------:R-:W-:Y:S01]  /*10710*/  IMAD.U32 R47, R24, 0x10000, RZ ;  /* 0x00010000182f7824 */ /* 0x000fe200078e00ff */
[----:B------:R-:W-:Y:S02]  /*10720*/  LOP3.LUT R5, R4, 0xfffffff8, RZ, 0xc0, !PT ;  /* 0xfffffff804057812 */ /* 0x000fe400078ec0ff */
[----:B------:R-:W-:-:S03]  /*10730*/  LOP3.LUT R51, R30, 0xffff0000, RZ, 0xc0, !PT ;  /* 0xffff00001e337812 */ /* 0x000fc600078ec0ff */
[----:B------:R-:W-:-:S05]  /*10740*/  IMAD.IADD R4, R28, 0x1, -R5 ;  /* 0x000000011c047824 */ /* 0x000fca00078e0a05 */
[----:B------:R-:W-:-:S04]  /*10750*/  LEA.HI R4, R35, R4, RZ, 0x1d ;  /* 0x0000000423047211 */ /* 0x000fc800078fe8ff */
[----:B------:R-:W-:Y:S01]  /*10760*/  SHF.R.S32.HI R7, RZ, 0x1f, R4 ;  /* 0x0000001fff077819 */ /* 0x000fe20000011404 */
[----:B------:R-:W-:-:S03]  /*10770*/  IMAD.SHL.U32 R5, R4, 0x8, RZ ;  /* 0x0000000804057824 */ /* 0x000fc600078e00ff */
[----:B------:R-:W-:Y:S02]  /*10780*/  LEA.HI R7, R7, R4, RZ, 0x3 ;  /* 0x0000000407077211 */ /* 0x000fe400078f18ff */
[----:B------:R-:W-:-:S03]  /*10790*/  LOP3.LUT R5, R58, 0x38, R5, 0xf8, !PT ;  /* 0x000000383a057812 */ /* 0x000fc600078ef805 */
[----:B------:R-:W-:Y:S01]  /*107a0*/  IMAD.SHL.U32 R7, R7, 0x400, RZ ;  /* 0x0000040007077824 */ /* 0x000fe200078e00ff */
[----:B------:R-:W-:-:S04]  /*107b0*/  LOP3.LUT R4, R5, R56, RZ, 0x3c, !PT ;  /* 0x0000003805047212 */ /* 0x000fc800078e3cff */
[----:B------:R-:W-:-:S04]  /*107c0*/  LOP3.LUT R7, R7, 0x7fffe000, RZ, 0xc0, !PT ;  /* 0x7fffe00007077812 */ /* 0x000fc800078ec0ff */
[----:B------:R-:W-:-:S05]  /*107d0*/  IADD3 R8, R4, R7, R54 ;  /* 0x0000000704087210 */ /* 0x000fca0007ffe036 */
[----:B------:R-:W-:Y:S01]  /*107e0*/  IMAD R37, R8, 0x2, R23 ;  /* 0x0000000208257824 */ /* 0x000fe200078e0217 */
[----:B--2---:R-:W-:-:S04]  /*107f0*/  LEA R36, R9, UR4, 0x1 ;  /* 0x0000000409247c11 */ /* 0x004fc8000f8e08ff */
[----:B------:R-:W0:Y:S04]  /*10800*/  LDS.128 R8, [R37+0x14400] ;  /* 0x0144000025087984 */ /* 0x000e280000000c00 */
[----:B------:R-:W1:Y:S01]  /*10810*/  LDS.128 R4, [R36] ;  /* 0x0000000024047984 */ /* 0x000e620000000c00 */
[C---:B0-----:R-:W-:Y:S01]  /*10820*/  IMAD.U32 R42, R8.reuse, 0x10000, RZ ;  /* 0x00010000082a7824 */ /* 0x041fe200078e00ff */
[----:B------:R-:W-:Y:S01]  /*10830*/  LOP3.LUT R8, R8, 0xffff0000, RZ, 0xc0, !PT ;  /* 0xffff000008087812 */ /* 0x000fe200078ec0ff */
[C---:B------:R-:W-:Y:S01]  /*10840*/  IMAD.U32 R43, R9.reuse, 0x10000, RZ ;  /* 0x00010000092b7824 */ /* 0x040fe200078e00ff */
[----:B------:R-:W-:Y:S01]  /*10850*/  LOP3.LUT R9, R9, 0xffff0000, RZ, 0xc0, !PT ;  /* 0xffff000009097812 */ /* 0x000fe200078ec0ff */
[----:B-1----:R-:W-:Y:S02]  /*10860*/  IMAD.U32 R38, R4, 0x10000, RZ ;  /* 0x0001000004267824 */ /* 0x002fe400078e00ff */
[C---:B------:R-:W-:Y:S01]  /*10870*/  FMUL.FTZ R53, R42.reuse, R49 ;  /* 0x000000312a357220 */ /* 0x040fe20000410000 */
[----:B------:R-:W-:Y:S01]  /*10880*/  FMUL.FTZ R55, R42, R47 ;  /* 0x0000002f2a377220 */ /* 0x000fe20000410000 */
[----:B------:R-:W-:Y:S01]  /*10890*/  LOP3.LUT R4, R4, 0xffff0000, RZ, 0xc0, !PT ;  /* 0xffff000004047812 */ /* 0x000fe200078ec0ff */
[----:B------:R-:W-:Y:S01]  /*108a0*/  FMUL.FTZ R57, R8, R51 ;  /* 0x0000003308397220 */ /* 0x000fe20000410000 */
[----:B------:R-:W-:Y:S01]  /*108b0*/  FFMA.FTZ R53, R38, R47, -R53 ;  /* 0x0000002f26357223 */ /* 0x000fe20000010835 */
[----:B------:R-:W-:Y:S01]  /*108c0*/  LOP3.LUT R47, R24, 0xffff0000, RZ, 0xc0, !PT ;  /* 0xffff0000182f7812 */ /* 0x000fe200078ec0ff */
[----:B------:R-:W-:Y:S01]  /*108d0*/  FFMA.FTZ R55, R38, R49, R55 ;  /* 0x0000003126377223 */ /* 0x000fe20000010037 */
[----:B------:R-:W-:-:S02]  /*108e0*/  IMAD.U32 R42, R31, 0x10000, RZ ;  /* 0x000100001f2a7824 */ /* 0x000fc400078e00ff */
[----:B------:R-:W-:Y:S02]  /*108f0*/  IMAD.U32 R38, R25, 0x10000, RZ ;  /* 0x0001000019267824 */ /* 0x000fe400078e00ff */
[-C--:B------:R-:W-:Y:S01]  /*10900*/  FMUL.FTZ R49, R8, R47.reuse ;  /* 0x0000002f08317220 */ /* 0x080fe20000410000 */
[----:B------:R-:W-:Y:S01]  /*10910*/  FFMA.FTZ R46, R4, R47, -R57 ;  /* 0x0000002f042e7223 */ /* 0x000fe20000010839 */
[----:B------:R-:W-:Y:S02]  /*10920*/  IMAD.U32 R39, R5, 0x10000, RZ ;  /* 0x0001000005277824 */ /* 0x000fe400078e00ff */
[C---:B------:R-:W-:Y:S01]  /*10930*/  FMUL.FTZ R8, R43.reuse, R42 ;  /* 0x0000002a2b087220 */ /* 0x040fe20000410000 */
[----:B------:R-:W-:Y:S02]  /*10940*/  IMAD.U32 R44, R10, 0x10000, RZ ;  /* 0x000100000a2c7824 */ /* 0x000fe400078e00ff */
[----:B------:R-:W-:Y:S01]  /*10950*/  FMUL.FTZ R57, R43, R38 ;  /* 0x000000262b397220 */ /* 0x000fe20000410000 */
[----:B------:R-:W-:-:S02]  /*10960*/  IMAD.U32 R47, R32, 0x10000, RZ ;  /* 0x00010000202f7824 */ /* 0x000fc400078e00ff */
[----:B------:R-:W-:Y:S01]  /*10970*/  FFMA.FTZ R48, R4, R51, R49 ;  /* 0x0000003304307223 */ /* 0x000fe20000010031 */
[----:B------:R-:W-:Y:S01]  /*10980*/  IMAD.U32 R40, R6, 0x10000, RZ ;  /* 0x0001000006287824 */ /* 0x000fe200078e00ff */
[----:B------:R-:W-:Y:S01]  /*10990*/  LOP3.LUT R10, R10, 0xffff0000, RZ, 0xc0, !PT ;  /* 0xffff00000a0a7812 */ /* 0x000fe200078ec0ff */
[C---:B------:R-:W-:Y:S01]  /*109a0*/  FFMA.FTZ R50, R39.reuse, R38, -R8 ;  /* 0x0000002627327223 */ /* 0x040fe20000010808 */
[----:B------:R-:W-:Y:S02]  /*109b0*/  IMAD.U32 R43, R26, 0x10000, RZ ;  /* 0x000100001a2b7824 */ /* 0x000fe400078e00ff */
[----:B------:R-:W-:Y:S01]  /*109c0*/  FFMA.FTZ R57, R39, R42, R57 ;  /* 0x0000002a27397223 */ /* 0x000fe20000010039 */
[----:B------:R-:W-:Y:S01]  /*109d0*/  FMUL.FTZ R51, R44, R47 ;  /* 0x0000002f2c337220 */ /* 0x000fe20000410000 */
[----:B------:R-:W-:Y:S01]  /*109e0*/  LOP3.LUT R49, R32, 0xffff0000, RZ, 0xc0, !PT ;  /* 0xffff000020317812 */ /* 0x000fe200078ec0ff */
[----:B------:R-:W-:Y:S01]  /*109f0*/  IMAD.U32 R45, R11, 0x10000, RZ ;  /* 0x000100000b2d7824 */ /* 0x000fe200078e00ff */
[----:B------:R-:W-:Y:S01]  /*10a00*/  LOP3.LUT R39, R26, 0xffff0000, RZ, 0xc0, !PT ;  /* 0xffff00001a277812 */ /* 0x000fe200078ec0ff */
[----:B------:R-:W-:Y:S01]  /*10a10*/  IMAD.U32 R38, R33, 0x10000, RZ ;  /* 0x0001000021267824 */ /* 0x000fe200078e00ff */
[----:B------:R-:W-:Y:S01]  /*10a20*/  LOP3.LUT R6, R6, 0xffff0000, RZ, 0xc0, !PT ;  /* 0xffff000006067812 */ /* 0x000fe200078ec0ff */
[-C--:B------:R-:W-:Y:S01]  /*10a30*/  FMUL.FTZ R59, R44, R43.reuse ;  /* 0x0000002b2c3b7220 */ /* 0x080fe20000410000 */
[----:B------:R-:W-:Y:S01]  /*10a40*/  FFMA.FTZ R51, R40, R43, -R51 ;  /* 0x0000002b28337223 */ /* 0x000fe20000010833 */
[----:B------:R-:W-:Y:S01]  /*10a50*/  FMUL.FTZ R43, R10, R49 ;  /* 0x000000310a2b7220 */ /* 0x000fe20000410000 */
[----:B------:R-:W-:-:S02]  /*10a60*/  IMAD.U32 R41, R7, 0x10000, RZ ;  /* 0x0001000007297824 */ /* 0x000fc400078e00ff */
[----:B------:R-:W-:Y:S01]  /*10a70*/  FMUL.FTZ R10, R10, R39 ;  /* 0x000000270a0a7220 */ /* 0x000fe20000410000 */
[----:B------:R-:W-:Y:S02]  /*10a80*/  IMAD.U32 R4, R27, 0x10000, RZ ;  /* 0x000100001b047824 */ /* 0x000fe400078e00ff */
[----:B------:R-:W-:Y:S01]  /*10a90*/  FMUL.FTZ R8, R45, R38 ;  /* 0x000000262d087220 */ /* 0x000fe20000410000 */
[----:B------:R-:W-:Y:S01]  /*10aa0*/  FFMA.FTZ R59, R40, R47, R59 ;  /* 0x0000002f283b7223 */ /* 0x000fe2000001003b */
[C---:B------:R-:W-:Y:S01]  /*10ab0*/  FFMA.FTZ R40, R6.reuse, R39, -R43 ;  /* 0x0000002706287223 */ /* 0x040fe2000001082b */
[----:B------:R-:W-:Y:S01]  /*10ac0*/  FFMA.FTZ R42, R6, R49, R10 ;  /* 0x00000031062a7223 */ /* 0x000fe2000001000a */
[-C--:B------:R-:W-:Y:S01]  /*10ad0*/  FFMA.FTZ R43, R41, R4.reuse, -R8 ;  /* 0x00000004292b7223 */ /* 0x080fe20000010808 */
[----:B------:R-:W-:Y:S01]  /*10ae0*/  LOP3.LUT R11, R11, 0xffff0000, RZ, 0xc0, !PT ;  /* 0xffff00000b0b7812 */ /* 0x000fe200078ec0ff */
[----:B------:R-:W-:Y:S01]  /*10af0*/  FMUL.FTZ R44, R45, R4 ;  /* 0x000000042d2c7220 */ /* 0x000fe20000410000 */
[----:B------:R-:W-:-:S02]  /*10b00*/  LOP3.LUT R8, R31, 0xffff0000, RZ, 0xc0, !PT ;  /* 0xffff00001f087812 */ /* 0x000fc400078ec0ff */
[----:B------:R-:W-:Y:S01]  /*10b10*/  LOP3.LUT R10, R33, 0xffff0000, RZ, 0xc0, !PT ;  /* 0xffff0000210a7812 */ /* 0x000fe200078ec0ff */
[----:B------:R-:W-:Y:S01]  /*10b20*/  FFMA.FTZ R44, R41, R38, R44 ;  /* 0x00000026292c7223 */ /* 0x000fe2000001002c */
[----:B------:R-:W-:Y:S01]  /*10b30*/  LOP3.LUT R4, R25, 0xffff0000, RZ, 0xc0, !PT ;  /* 0xffff000019047812 */ /* 0x000fe200078ec0ff */
[----:B------:R-:W-:Y:S01]  /*10b40*/  FMUL.FTZ R38, R9, R8 ;  /* 0x0000000809267220 */ /* 0x000fe20000410000 */
[----:B------:R-:W-:Y:S01]  /*10b50*/  LOP3.LUT R6, R27, 0xffff0000, RZ, 0xc0, !PT ;  /* 0xffff00001b067812 */ /* 0x000fe200078ec0ff */
[----:B------:R-:W-:Y:S01]  /*10b60*/  FMUL.FTZ R52, R11, R10 ;  /* 0x0000000a0b347220 */ /* 0x000fe20000410000 */
[----:B------:R-:W-:Y:S01]  /*10b70*/  LOP3.LUT R5, R5, 0xffff0000, RZ, 0xc0, !PT ;  /* 0xffff000005057812 */ /* 0x000fe200078ec0ff */
[----:B------:R-:W-:Y:S01]  /*10b80*/  FMUL.FTZ R39, R9, R4 ;  /* 0x0000000409277220 */ /* 0x000fe20000410000 */
[----:B------:R-:W-:Y:S01]  /*10b90*/  LOP3.LUT R7, R7, 0xffff0000, RZ, 0xc0, !PT ;  /* 0xffff000007077812 */ /* 0x000fe200078ec0ff */
[----:B------:R-:W-:Y:S02]  /*10ba0*/  FMUL.FTZ R11, R11, R6 ;  /* 0x000000060b0b7220 */ /* 0x000fe40000410000 */
[C---:B------:R-:W-:Y:S01]  /*10bb0*/  FFMA.FTZ R9, R5.reuse, R4, -R38 ;  /* 0x0000000405097223 */ /* 0x040fe20000010826 */
[----:B------:R-:W-:Y:S01]  /*10bc0*/  FFMA.FTZ R38, R5, R8, R39 ;  /* 0x0000000805267223 */ /* 0x000fe20000010027 */
[C---:B------:R-:W-:Y:S01]  /*10bd0*/  FFMA.FTZ R52, R7.reuse, R6, -R52 ;  /* 0x0000000607347223 */ /* 0x040fe20000010834 */
[----:B------:R-:W-:Y:S01]  /*10be0*/  FFMA.FTZ R11, R7, R10, R11 ;  /* 0x0000000a070b7223 */ /* 0x000fe2000001000b */
[----:B------:R-:W-:-:S02]  /*10bf0*/  F2FP.BF16.F32.PACK_AB R6, R40, R51 ;  /* 0x000000332806723e */ /* 0x000fc400000010ff */
[----:B------:R-:W-:Y:S02]  /*10c00*/  F2FP.BF16.F32.PACK_AB R4, R46, R53 ;  /* 0x000000352e04723e */ /* 0x000fe400000010ff */
[----:B------:R-:W-:Y:S02]  /*10c10*/  F2FP.BF16.F32.PACK_AB R5, R9, R50 ;  /* 0x000000320905723e */ /* 0x000fe400000010ff */
[----:B------:R-:W-:Y:S02]  /*10c20*/  F2FP.BF16.F32.PACK_AB R7, R52, R43 ;  /* 0x0000002b3407723e */ /* 0x000fe400000010ff */
[----:B------:R-:W-:Y:S02]  /*10c30*/  F2FP.BF16.F32.PACK_AB R10, R42, R59 ;  /* 0x0000003b2a0a723e */ /* 0x000fe400000010ff */
[----:B------:R-:W-:Y:S01]  /*10c40*/  F2FP.BF16.F32.PACK_AB R8, R48, R55 ;  /* 0x000000373008723e */ /* 0x000fe200000010ff */
[----:B------:R0:W-:Y:S01]  /*10c50*/  STS.128 [R36], R4 ;  /* 0x0000000424007388 */ /* 0x0001e20000000c00 */
[----:B------:R-:W-:-:S02]  /*10c60*/  F2FP.BF16.F32.PACK_AB R9, R38, R57 ;  /* 0x000000392609723e */ /* 0x000fc400000010ff */
[----:B------:R-:W-:-:S05]  /*10c70*/  F2FP.BF16.F32.PACK_AB R11, R11, R44 ;  /* 0x0000002c0b0b723e */ /* 0x000fca00000010ff */
[----:B------:R0:W-:Y:S02]  /*10c80*/  STS.128 [R37+0x14400], R8 ;  /* 0x0144000825007388 */ /* 0x0001e40000000c00 */
.L_x_620:
[----:B------:R-:W-:Y:S05]  /*10c90*/  BSYNC B2 ;  /* 0x0000000000027941 */ /* 0x000fea0003800000 */
.L_x_619:
[----:B------:R-:W-:Y:S05]  /*10ca0*/  @P1 BRA `(.L_x_618) ;  /* 0x0000000400841947 */ /* 0x000fea0003800000 */
[----:B0-----:R-:W-:Y:S01]  /*10cb0*/  SHF.R.S32.HI R5, RZ, 0x1f, R214 ;  /* 0x0000001fff057819 */ /* 0x001fe200000114d6 */
[----:B------:R-:W-:Y:S01]  /*10cc0*/  IMAD.U32 R48, R14, 0x10000, RZ ;  /* 0x000100000e307824 */ /* 0x000fe200078e00ff */
[----:B-----5:R-:W-:Y:S01]  /*10cd0*/  R2UR UR4, R60 ;  /* 0x000000003c0472ca */ /* 0x020fe200000e0000 */
[----:B------:R-:W-:Y:S01]  /*10ce0*/  IMAD.U32 R46, R0, 0x10000, RZ ;  /* 0x00010000002e7824 */ /* 0x000fe200078e00ff */
[CC--:B------:R-:W-:Y:S02]  /*10cf0*/  LEA.HI R4, R5.reuse, R214.reuse, RZ, 0x3 ;  /* 0x000000d605047211 */ /* 0x0c0fe400078f18ff */
[----:B------:R-:W-:Y:S02]  /*10d00*/  LEA.HI R5, R5, R214, RZ, 0x6 ;  /* 0x000000d605057211 */ /* 0x000fe400078f30ff */
[--C-:B------:R-:W-:Y:S02]  /*10d10*/  SHF.R.S32.HI R6, RZ, 0x3, R4.reuse ;  /* 0x00000003ff067819 */ /* 0x100fe40000011404 */
[----:B------:R-:W-:Y:S01]  /*10d20*/  LOP3.LUT R4, R58, 0x38, R4, 0xf8, !PT ;  /* 0x000000383a047812 */ /* 0x000fe200078ef804 */
[----:B------:R-:W-:Y:S01]  /*10d30*/  IMAD.SHL.U32 R5, R5, 0x80, RZ ;  /* 0x0000008005057824 */ /* 0x000fe200078e00ff */
[----:B------:R-:W-:-:S02]  /*10d40*/  LEA.HI R35, R35, R6, RZ, 0x1d ;  /* 0x0000000623237211 */ /* 0x000fc400078fe8ff */
[----:B------:R-:W-:Y:S02]  /*10d50*/  LOP3.LUT R8, R4, R56, RZ, 0x3c, !PT ;  /* 0x0000003804087212 */ /* 0x000fe400078e3cff */
[----:B------:R-:W-:Y:S01]  /*10d60*/  SHF.R.S32.HI R6, RZ, 0x1f, R35 ;  /* 0x0000001fff067819 */ /* 0x000fe20000011423 */
[----:B------:R-:W-:Y:S01]  /*10d70*/  IMAD.SHL.U32 R4, R35, 0x8, RZ ;  /* 0x0000000823047824 */ /* 0x000fe200078e00ff */
[----:B------:R-:W-:Y:S02]  /*10d80*/  LOP3.LUT R5, R5, 0xffffe000, RZ, 0xc0, !PT ;  /* 0xffffe00005057812 */ /* 0x000fe400078ec0ff */
[----:B------:R-:W-:Y:S02]  /*10d90*/  LEA.HI R6, R6, R35, RZ, 0x3 ;  /* 0x0000002306067211 */ /* 0x000fe400078f18ff */
[----:B------:R-:W-:Y:S02]  /*10da0*/  IADD3 R5, R8, R5, R54 ;  /* 0x0000000508057210 */ /* 0x000fe40007ffe036 */
[----:B------:R-:W-:Y:S01]  /*10db0*/  LOP3.LUT R4, R58, 0x38, R4, 0xf8, !PT ;  /* 0x000000383a047812 */ /* 0x000fe200078ef804 */
[----:B------:R-:W-:Y:S01]  /*10dc0*/  IMAD.SHL.U32 R6, R6, 0x400, RZ ;  /* 0x0000040006067824 */ /* 0x000fe200078e00ff */
[----:B------:R-:W-:-:S02]  /*10dd0*/  LEA R35, R5, UR4, 0x1 ;  /* 0x0000000405237c11 */ /* 0x000fc4000f8e08ff */
[----:B------:R-:W-:Y:S02]  /*10de0*/  LOP3.LUT R5, R4, R56, RZ, 0x3c, !PT ;  /* 0x0000003804057212 */ /* 0x000fe400078e3cff */
[----:B------:R-:W-:Y:S02]  /*10df0*/  LOP3.LUT R6, R6, 0x7fffe000, RZ, 0xc0, !PT ;  /* 0x7fffe00006067812 */ /* 0x000fe400078ec0ff */
[----:B------:R-:W-:Y:S02]  /*10e00*/  LOP3.LUT R45, R14, 0xffff0000, RZ, 0xc0, !PT ;  /* 0xffff00000e2d7812 */ /* 0x000fe400078ec0ff */
[----:B------:R-:W-:Y:S02]  /*10e10*/  IADD3 R36, R5, R6, R54 ;  /* 0x0000000605247210 */ /* 0x000fe40007ffe036 */
[----:B------:R-:W0:Y:S03]  /*10e20*/  LDS.128 R4, [R35] ;  /* 0x0000000023047984 */ /* 0x000e260000000c00 */
[----:B------:R-:W-:-:S05]  /*10e30*/  IMAD R36, R36, 0x2, R23 ;  /* 0x0000000224247824 */ /* 0x000fca00078e0217 */
[----:B------:R-:W1:Y:S01]  /*10e40*/  LDS.128 R8, [R36+0x14400] ;  /* 0x0144000024087984 */ /* 0x000e620000000c00 */
[----:B0-----:R-:W-:Y:S01]  /*10e50*/  SHF.L.U32 R37, R4, 0x10, RZ ;  /* 0x0000001004257819 */ /* 0x001fe200000006ff */
[----:B------:R-:W-:Y:S01]  /*10e60*/  IMAD.U32 R39, R6, 0x10000, RZ ;  /* 0x0001000006277824 */ /* 0x000fe200078e00ff */
[----:B------:R-:W-:Y:S01]  /*10e70*/  LOP3.LUT R4, R4, 0xffff0000, RZ, 0xc0, !PT ;  /* 0xffff000004047812 */ /* 0x000fe200078ec0ff */
[----:B------:R-:W-:Y:S01]  /*10e80*/  IMAD.U32 R38, R5, 0x10000, RZ ;  /* 0x0001000005267824 */ /* 0x000fe200078e00ff */
[----:B------:R-:W-:Y:S01]  /*10e90*/  LOP3.LUT R6, R6, 0xffff0000, RZ, 0xc0, !PT ;  /* 0xffff000006067812 */ /* 0x000fe200078ec0ff */
[----:B------:R-:W-:Y:S01]  /*10ea0*/  IMAD.U32 R40, R7, 0x10000, RZ ;  /* 0x0001000007287824 */ /* 0x000fe200078e00ff */
[----:B------:R-:W-:Y:S01]  /*10eb0*/  LOP3.LUT R5, R5, 0xffff0000, RZ, 0xc0, !PT ;  /* 0xffff000005057812 */ /* 0x000fe200078ec0ff */
[C---:B-1----:R-:W-:Y:S01]  /*10ec0*/  IMAD.U32 R41, R8.reuse, 0x10000, RZ ;  /* 0x0001000008297824 */ /* 0x042fe200078e00ff */
[----:B------:R-:W-:Y:S01]  /*10ed0*/  LOP3.LUT R8, R8, 0xffff0000, RZ, 0xc0, !PT ;  /* 0xffff000008087812 */ /* 0x000fe200078ec0ff */
[C---:B------:R-:W-:Y:S01]  /*10ee0*/  IMAD.U32 R43, R10.reuse, 0x10000, RZ ;  /* 0x000100000a2b7824 */ /* 0x040fe200078e00ff */
[----:B------:R-:W-:Y:S01]  /*10ef0*/  LOP3.LUT R10, R10, 0xffff0000, RZ, 0xc0, !PT ;  /* 0xffff00000a0a7812 */ /* 0x000fe200078ec0ff */
[C---:B------:R-:W-:Y:S01]  /*10f00*/  FMUL.FTZ R50, R41.reuse, R48 ;  /* 0x0000003029327220 */ /* 0x040fe20000410000 */
[-C--:B------:R-:W-:Y:S01]  /*10f10*/  FMUL.FTZ R52, R41, R46.reuse ;  /* 0x0000002e29347220 */ /* 0x080fe20000410000 */
[----:B------:R-:W-:Y:S01]  /*10f20*/  LOP3.LUT R41, R0, 0xffff0000, RZ, 0xc0, !PT ;  /* 0xffff000000297812 */ /* 0x000fe200078ec0ff */
[----:B------:R-:W-:Y:S01]  /*10f30*/  FMUL.FTZ R47, R8, R45 ;  /* 0x0000002d082f7220 */ /* 0x000fe20000410000 */
[----:B------:R-:W-:Y:S01]  /*10f40*/  FFMA.FTZ R49, R37, R46, -R50 ;  /* 0x0000002e25317223 */ /* 0x000fe20000010832 */
[----:B------:R-:W-:-:S02]  /*10f50*/  IMAD.U32 R50, R20, 0x10000, RZ ;  /* 0x0001000014327824 */ /* 0x000fc400078e00ff */
[----:B------:R-:W-:Y:S01]  /*10f60*/  FFMA.FTZ R52, R37, R48, R52 ;  /* 0x0000003025347223 */ /* 0x000fe20000010034 */
[----:B------:R-:W-:Y:S02]  /*10f70*/  IMAD.U32 R46, R12, 0x10000, RZ ;  /* 0x000100000c2e7824 */ /* 0x000fe400078e00ff */
[-C--:B------:R-:W-:Y:S01]  /*10f80*/  FMUL.FTZ R37, R8, R41.reuse ;  /* 0x0000002908257220 */ /* 0x080fe20000410000 */
[----:B------:R-:W-:Y:S01]  /*10f90*/  FFMA.FTZ R48, R4, R41, -R47 ;  /* 0x0000002904307223 */ /* 0x000fe2000001082f */
[C---:B------:R-:W-:Y:S01]  /*10fa0*/  FMUL.FTZ R8, R43.reuse, R50 ;  /* 0x000000322b087220 */ /* 0x040fe20000410000 */
[----:B------:R-:W-:Y:S01]  /*10fb0*/  LOP3.LUT R47, R20, 0xffff0000, RZ, 0xc0, !PT ;  /* 0xffff0000142f7812 */ /* 0x000fe200078ec0ff */
[-C--:B------:R-:W-:Y:S01]  /*10fc0*/  FMUL.FTZ R43, R43, R46.reuse ;  /* 0x0000002e2b2b7220 */ /* 0x080fe20000410000 */
[----:B------:R-:W-:Y:S01]  /*10fd0*/  LOP3.LUT R41, R12, 0xffff0000, RZ, 0xc0, !PT ;  /* 0xffff00000c297812 */ /* 0x000fe200078ec0ff */
[----:B------:R-:W-:Y:S01]  /*10fe0*/  FFMA.FTZ R46, R39, R46, -R8 ;  /* 0x0000002e272e7223 */ /* 0x000fe20000010808 */
[----:B------:R-:W-:-:S02]  /*10ff0*/  IMAD.U32 R42, R9, 0x10000, RZ ;  /* 0x00010000092a7824 */ /* 0x000fc400078e00ff */
[----:B------:R-:W-:Y:S01]  /*11000*/  FFMA.FTZ R50, R39, R50, R43 ;  /* 0x0000003227327223 */ /* 0x000fe2000001002b */
[----:B------:R-:W-:Y:S01]  /*11010*/  FMUL.FTZ R39, R10, R47 ;  /* 0x0000002f0a277220 */ /* 0x000fe20000410000 */
[----:B------:R-:W-:Y:S02]  /*11020*/  IMAD.U32 R43, R15, 0x10000, RZ ;  /* 0x000100000f2b7824 */ /* 0x000fe400078e00ff */
[----:B------:R-:W-:Y:S01]  /*11030*/  FFMA.FTZ R45, R4, R45, R37 ;  /* 0x0000002d042d7223 */ /* 0x000fe20000010025 */
[----:B------:R-:W-:Y:S02]  /*11040*/  IMAD.U32 R37, R3, 0x10000, RZ ;  /* 0x0001000003257824 */ /* 0x000fe400078e00ff */
[-C--:B------:R-:W-:Y:S01]  /*11050*/  FMUL.FTZ R55, R10, R41.reuse ;  /* 0x000000290a377220 */ /* 0x080fe20000410000 */
[----:B------:R-:W-:Y:S01]  /*11060*/  FFMA.FTZ R53, R6, R41, -R39 ;  /* 0x0000002906357223 */ /* 0x000fe20000010827 */
[----:B------:R-:W-:Y:S01]  /*11070*/  FMUL.FTZ R51, R42, R43 ;  /* 0x0000002b2a337220 */ /* 0x000fe20000410000 */
[----:B------:R-:W-:-:S02]  /*11080*/  IMAD.U32 R44, R11, 0x10000, RZ ;  /* 0x000100000b2c7824 */ /* 0x000fc400078e00ff */
[----:B------:R-:W-:Y:S01]  /*11090*/  FMUL.FTZ R42, R42, R37 ;  /* 0x000000252a2a7220 */ /* 0x000fe20000410000 */
[----:B------:R-:W-:Y:S02]  /*110a0*/  IMAD.U32 R41, R21, 0x10000, RZ ;  /* 0x0001000015297824 */ /* 0x000fe400078e00ff */
[----:B------:R-:W-:Y:S01]  /*110b0*/  FFMA.FTZ R55, R6, R47, R55 ;  /* 0x0000002f06377223 */ /* 0x000fe20000010037 */
[----:B------:R-:W-:Y:S02]  /*110c0*/  IMAD.U32 R39, R13, 0x10000, RZ ;  /* 0x000100000d277824 */ /* 0x000fe400078e00ff */
[----:B------:R-:W-:Y:S01]  /*110d0*/  FFMA.FTZ R51, R38, R37, -R51 ;  /* 0x0000002526337223 */ /* 0x000fe20000010833 */
[----:B------:R-:W-:Y:S01]  /*110e0*/  LOP3.LUT R9, R9, 0xffff0000, RZ, 0xc0, !PT ;  /* 0xffff000009097812 */ /* 0x000fe200078ec0ff */
[C---:B------:R-:W-:Y:S01]  /*110f0*/  FMUL.FTZ R47, R44.reuse, R41 ;  /* 0x000000292c2f7220 */ /* 0x040fe20000410000 */
[----:B------:R-:W-:Y:S01]  /*11100*/  LOP3.LUT R11, R11, 0xffff0000, RZ, 0xc0, !PT ;  /* 0xffff00000b0b7812 */ /* 0x000fe200078ec0ff */
[----:B------:R-:W-:Y:S01]  /*11110*/  FMUL.FTZ R37, R44, R39 ;  /* 0x000000272c257220 */ /* 0x000fe20000410000 */
[----:B------:R-:W-:Y:S01]  /*11120*/  LOP3.LUT R8, R15, 0xffff0000, RZ, 0xc0, !PT ;  /* 0xffff00000f087812 */ /* 0x000fe200078ec0ff */
[----:B------:R-:W-:Y:S01]  /*11130*/  FFMA.FTZ R42, R38, R43, R42 ;  /* 0x0000002b262a7223 */ /* 0x000fe2000001002a */
[----:B------:R-:W-:Y:S01]  /*11140*/  LOP3.LUT R10, R21, 0xffff0000, RZ, 0xc0, !PT ;  /* 0xffff0000150a7812 */ /* 0x000fe200078ec0ff */
[C---:B------:R-:W-:Y:S01]  /*11150*/  FFMA.FTZ R47, R40.reuse, R39, -R47 ;  /* 0x00000027282f7223 */ /* 0x040fe2000001082f */
[----:B------:R-:W-:Y:S01]  /*11160*/  LOP3.LUT R4, R3, 0xffff0000, RZ, 0xc0, !PT ;  /* 0xffff000003047812 */ /* 0x000fe200078ec0ff */
[----:B------:R-:W-:Y:S01]  /*11170*/  FFMA.FTZ R37, R40, R41, R37 ;  /* 0x0000002928257223 */ /* 0x000fe20000010025 */
[----:B------:R-:W-:Y:S01]  /*11180*/  LOP3.LUT R6, R13, 0xffff0000, RZ, 0xc0, !PT ;  /* 0xffff00000d067812 */ /* 0x000fe200078ec0ff */
[----:B------:R-:W-:Y:S01]  /*11190*/  FMUL.FTZ R38, R9, R8 ;  /* 0x0000000809267220 */ /* 0x000fe20000410000 */
[----:B------:R-:W-:Y:S01]  /*111a0*/  LOP3.LUT R7, R7, 0xffff0000, RZ, 0xc0, !PT ;  /* 0xffff000007077812 */ /* 0x000fe200078ec0ff */
[----:B------:R-:W-:Y:S01]  /*111b0*/  FMUL.FTZ R40, R11, R10 ;  /* 0x0000000a0b287220 */ /* 0x000fe20000410000 */
        /* <DEDUP_REMOVED lines=16> */
.L_x_618:
[----:B------:R-:W-:Y:S05]  /*112c0*/  BSYNC B1 ;  /* 0x0000000000017941 */ /* 0x000fea0003800000 */
.L_x_617:
[----:B01----:R-:W-:Y:S01]  /*112d0*/  VIADD R4, R224, 0x20 ;  /* 0x00000020e0047836 */ /* 0x003fe20000000000 */
[----:B------:R-:W-:Y:S04]  /*112e0*/  BSSY B1, `(.L_x_621) ;  /* 0x00000d1000017945 */ /* 0x000fe80003800000 */
[----:B------:R-:W-:-:S13]  /*112f0*/  ISETP.GE.AND P0, PT, R4, R34, PT ;  /* 0x000000220400720c */ /* 0x000fda0003f06270 */
[----:B------:R-:W-:Y:S05]  /*11300*/  @P0 BRA `(.L_x_622) ;  /* 0x0000000c00380947 */ /* 0x000fea0003800000 */
[----:B-----5:R0:W5:Y:S01]  /*11310*/  LDL R60, [R1+0x6c] ;  /* 0x00006c00013c7983 */ /* 0x0201620000100800 */
[----:B------:R-:W1:Y:S03]  /*11320*/  LDC R35, c[0x0][0x3f4] ;  /* 0x0000fd00ff237b82 */ /* 0x000e660000000800 */
[----:B------:R0:W5:Y:S01]  /*11330*/  LDL R54, [R1+0x58] ;  /* 0x0000580001367983 */ /* 0x0001620000100800 */
[C---:B------:R-:W-:Y:S01]  /*11340*/  VIADD R56, R224.reuse, 0x20 ;  /* 0x00000020e0387836 */ /* 0x040fe20000000000 */
[----:B------:R-:W-:Y:S01]  /*11350*/  BSSY B2, `(.L_x_623) ;  /* 0x0000067000027945 */ /* 0x000fe20003800000 */
[----:B------:R-:W-:Y:S02]  /*11360*/  VIADD R58, R224, 0x20 ;  /* 0x00000020e03a7836 */ /* 0x000fe40000000000 */
[----:B------:R-:W-:Y:S02]  /*11370*/  IMAD.SHL.U32 R56, R56, 0x40, RZ ;  /* 0x0000004038387824 */ /* 0x000fe400078e00ff */
[----:B------:R-:W-:-:S03]  /*11380*/  IMAD.SHL.U32 R58, R58, 0x40, RZ ;  /* 0x000000403a3a7824 */ /* 0x000fc600078e00ff */
[----:B------:R-:W-:Y:S02]  /*11390*/  LOP3.LUT R56, R56, 0x1c0, RZ, 0xc0, !PT ;  /* 0x000001c038387812 */ /* 0x000fe400078ec0ff */
[----:B------:R-:W-:Y:S02]  /*113a0*/  LOP3.LUT R58, R58, 0x1c0, RZ, 0xc0, !PT ;  /* 0x000001c03a3a7812 */ /* 0x000fe400078ec0ff */
[----:B------:R-:W-:Y:S02]  /*113b0*/  SHF.R.U32.HI R56, RZ, 0x3, R56 ;  /* 0x00000003ff387819 */ /* 0x000fe40000011638 */
[-C--:B-1----:R-:W-:Y:S02]  /*113c0*/  ISETP.GE.AND P0, PT, R16, R35.reuse, PT ;  /* 0x000000231000720c */ /* 0x082fe40003f06270 */
[----:B------:R-:W-:-:S11]  /*113d0*/  ISETP.GE.AND P1, PT, R214, R35, PT ;  /* 0x00000023d600720c */ /* 0x000fd60003f26270 */
[----:B0-----:R-:W-:Y:S05]  /*113e0*/  @P0 BRA `(.L_x_624) ;  /* 0x0000000400740947 */ /* 0x001fea0003800000 */
[----:B------:R-:W-:Y:S01]  /*113f0*/  LEA.HI R4, R29, R28, RZ, 0x3 ;  /* 0x0000001c1d047211 */ /* 0x000fe200078f18ff */
[----:B------:R-:W-:Y:S01]  /*11400*/  IMAD.U32 R48, R30, 0x10000, RZ ;  /* 0x000100001e307824 */ /* 0x000fe200078e00ff */
[----:B-----5:R-:W-:Y:S01]  /*11410*/  R2UR UR4, R60 ;  /* 0x000000003c0472ca */ /* 0x020fe200000e0000 */
[----:B------:R-:W-:Y:S01]  /*11420*/  IMAD.U32 R46, R24, 0x10000, RZ ;  /* 0x00010000182e7824 */ /* 0x000fe200078e00ff */
[----:B------:R-:W-:Y:S01]  /*11430*/  LOP3.LUT R5, R4, 0xfffffff8, RZ, 0xc0, !PT ;  /* 0xfffffff804057812 */ /* 0x000fe200078ec0ff */
[----:B------:R-:W-:Y:S01]  /*11440*/  IMAD.U32 R57, R31, 0x10000, RZ ;  /* 0x000100001f397824 */ /* 0x000fe200078e00ff */
[----:B------:R-:W-:Y:S01]  /*11450*/  LOP3.LUT R6, R58, 0x38, R16, 0xf8, !PT ;  /* 0x000000383a067812 */ /* 0x000fe200078ef810 */
[----:B------:R-:W-:Y:S01]  /*11460*/  IMAD.U32 R55, R25, 0x10000, RZ ;  /* 0x0001000019377824 */ /* 0x000fe200078e00ff */
[----:B------:R-:W-:Y:S01]  /*11470*/  LOP3.LUT R50, R30, 0xffff0000, RZ, 0xc0, !PT ;  /* 0xffff00001e327812 */ /* 0x000fe200078ec0ff */
[----:B------:R-:W-:Y:S01]  /*11480*/  IMAD.IADD R4, R28, 0x1, -R5 ;  /* 0x000000011c047824 */ /* 0x000fe200078e0a05 */
[----:B------:R-:W-:Y:S01]  /*11490*/  LOP3.LUT R6, R54, R6, R56, 0xf6, !PT ;  /* 0x0000000636067212 */ /* 0x000fe200078ef638 */
[----:B------:R-:W-:Y:S01]  /*114a0*/  IMAD.U32 R52, R32, 0x10000, RZ ;  /* 0x0001000020347824 */ /* 0x000fe200078e00ff */
[----:B------:R-:W-:-:S02]  /*114b0*/  LOP3.LUT R59, R33, 0xffff0000, RZ, 0xc0, !PT ;  /* 0xffff0000213b7812 */ /* 0x000fc400078ec0ff */
[----:B------:R-:W-:Y:S02]  /*114c0*/  LEA.HI R4, R35, R4, RZ, 0x1d ;  /* 0x0000000423047211 */ /* 0x000fe400078fe8ff */
[----:B------:R-:W-:Y:S02]  /*114d0*/  LEA R36, R6, UR4, 0x1 ;  /* 0x0000000406247c11 */ /* 0x000fe4000f8e08ff */
[----:B------:R-:W-:Y:S01]  /*114e0*/  SHF.R.S32.HI R7, RZ, 0x1f, R4 ;  /* 0x0000001fff077819 */ /* 0x000fe20000011404 */
[----:B------:R-:W-:-:S03]  /*114f0*/  IMAD.SHL.U32 R5, R4, 0x8, RZ ;  /* 0x0000000804057824 */ /* 0x000fc600078e00ff */
[----:B------:R-:W-:Y:S02]  /*11500*/  LEA.HI R7, R7, R4, RZ, 0x3 ;  /* 0x0000000407077211 */ /* 0x000fe400078f18ff */
[----:B------:R-:W-:-:S03]  /*11510*/  LOP3.LUT R4, R58, 0x38, R5, 0xf8, !PT ;  /* 0x000000383a047812 */ /* 0x000fc600078ef805 */
[----:B------:R-:W-:Y:S01]  /*11520*/  IMAD.SHL.U32 R7, R7, 0x400, RZ ;  /* 0x0000040007077824 */ /* 0x000fe200078e00ff */
[----:B------:R-:W-:-:S04]  /*11530*/  LOP3.LUT R4, R4, R56, RZ, 0x3c, !PT ;  /* 0x0000003804047212 */ /* 0x000fc800078e3cff */
[----:B------:R-:W-:-:S04]  /*11540*/  LOP3.LUT R7, R7, 0x7fffe000, RZ, 0xc0, !PT ;  /* 0x7fffe00007077812 */ /* 0x000fc800078ec0ff */
[----:B------:R-:W-:Y:S02]  /*11550*/  IADD3 R8, R4, R7, R54 ;  /* 0x0000000704087210 */ /* 0x000fe40007ffe036 */
[----:B------:R-:W0:Y:S03]  /*11560*/  LDS.128 R4, [R36] ;  /* 0x0000000024047984 */ /* 0x000e260000000c00 */
[----:B------:R-:W-:-:S05]  /*11570*/  IMAD R37, R8, 0x2, R23 ;  /* 0x0000000208257824 */ /* 0x000fca00078e0217 */
[----:B------:R-:W1:Y:S01]  /*11580*/  LDS.128 R8, [R37+0x14400] ;  /* 0x0144000025087984 */ /* 0x000e620000000c00 */
[C---:B0-----:R-:W-:Y:S01]  /*11590*/  SHF.L.U32 R38, R4.reuse, 0x10, RZ ;  /* 0x0000001004267819 */ /* 0x041fe200000006ff */
[----:B------:R-:W-:Y:S01]  /*115a0*/  IMAD.U32 R39, R5, 0x10000, RZ ;  /* 0x0001000005277824 */ /* 0x000fe200078e00ff */
[----:B------:R-:W-:Y:S01]  /*115b0*/  LOP3.LUT R4, R4, 0xffff0000, RZ, 0xc0, !PT ;  /* 0xffff000004047812 */ /* 0x000fe200078ec0ff */
[C---:B------:R-:W-:Y:S01]  /*115c0*/  IMAD.U32 R40, R6.reuse, 0x10000, RZ ;  /* 0x0001000006287824 */ /* 0x040fe200078e00ff */
[----:B------:R-:W-:Y:S01]  /*115d0*/  LOP3.LUT R6, R6, 0xffff0000, RZ, 0xc0, !PT ;  /* 0xffff000006067812 */ /* 0x000fe200078ec0ff */
[----:B------:R-:W-:Y:S01]  /*115e0*/  IMAD.U32 R41, R7, 0x10000, RZ ;  /* 0x0001000007297824 */ /* 0x000fe200078e00ff */
[----:B------:R-:W-:Y:S01]  /*115f0*/  LOP3.LUT R5, R5, 0xffff0000, RZ, 0xc0, !PT ;  /* 0xffff000005057812 */ /* 0x000fe200078ec0ff */
[C---:B-1----:R-:W-:Y:S01]  /*11600*/  IMAD.U32 R42, R8.reuse, 0x10000, RZ ;  /* 0x00010000082a7824 */ /* 0x042fe200078e00ff */
[----:B------:R-:W-:Y:S01]  /*11610*/  LOP3.LUT R8, R8, 0xffff0000, RZ, 0xc0, !PT ;  /* 0xffff000008087812 */ /* 0x000fe200078ec0ff */
[C---:B------:R-:W-:Y:S01]  /*11620*/  IMAD.U32 R43, R9.reuse, 0x10000, RZ ;  /* 0x00010000092b7824 */ /* 0x040fe200078e00ff */
[----:B------:R-:W-:Y:S01]  /*11630*/  LOP3.LUT R9, R9, 0xffff0000, RZ, 0xc0, !PT ;  /* 0xffff000009097812 */ /* 0x000fe200078ec0ff */
[-C--:B------:R-:W-:Y:S01]  /*11640*/  FMUL.FTZ R47, R48, R42.reuse ;  /* 0x0000002a302f7220 */ /* 0x080fe20000410000 */
[----:B------:R-:W-:Y:S01]  /*11650*/  FMUL.FTZ R49, R46, R42 ;  /* 0x0000002a2e317220 */ /* 0x000fe20000410000 */
[----:B------:R-:W-:Y:S01]  /*11660*/  LOP3.LUT R42, R24, 0xffff0000, RZ, 0xc0, !PT ;  /* 0xffff0000182a7812 */ /* 0x000fe200078ec0ff */
[----:B------:R-:W-:Y:S01]  /*11670*/  FMUL.FTZ R51, R50, R8 ;  /* 0x0000000832337220 */ /* 0x000fe20000410000 */
[----:B------:R-:W-:Y:S01]  /*11680*/  FFMA.FTZ R47, R46, R38, -R47 ;  /* 0x000000262e2f7223 */ /* 0x000fe2000001082f */
[----:B------:R-:W-:Y:S01]  /*11690*/  FMUL.FTZ R46, R55, R43 ;  /* 0x0000002b372e7220 */ /* 0x000fe20000410000 */
[----:B------:R-:W-:-:S02]  /*116a0*/  IMAD.U32 R44, R10, 0x10000, RZ ;  /* 0x000100000a2c7824 */ /* 0x000fc400078e00ff */
[C---:B------:R-:W-:Y:S01]  /*116b0*/  FMUL.FTZ R53, R42.reuse, R8 ;  /* 0x000000082a357220 */ /* 0x040fe20000410000 */
[----:B------:R-:W-:Y:S01]  /*116c0*/  FFMA.FTZ R8, R42, R4, -R51 ;  /* 0x000000042a087223 */ /* 0x000fe20000010833 */
[----:B------:R-:W-:Y:S01]  /*116d0*/  FMUL.FTZ R42, R57, R43 ;  /* 0x0000002b392a7220 */ /* 0x000fe20000410000 */
[----:B------:R-:W-:Y:S01]  /*116e0*/  FFMA.FTZ R49, R48, R38, R49 ;  /* 0x0000002630317223 */ /* 0x000fe20000010031 */
[----:B------:R-:W-:Y:S01]  /*116f0*/  FFMA.FTZ R38, R50, R4, R53 ;  /* 0x0000000432267223 */ /* 0x000fe20000010035 */
[----:B------:R-:W-:Y:S01]  /*11700*/  LOP3.LUT R10, R10, 0xffff0000, RZ, 0xc0, !PT ;  /* 0xffff00000a0a7812 */ /* 0x000fe200078ec0ff */
[-C--:B------:R-:W-:Y:S01]  /*11710*/  FFMA.FTZ R42, R55, R39.reuse, -R42 ;  /* 0x00000027372a7223 */ /* 0x080fe2000001082a */
[C---:B------:R-:W-:Y:S02]  /*11720*/  IMAD.U32 R4, R26.reuse, 0x10000, RZ ;  /* 0x000100001a047824 */ /* 0x040fe400078e00ff */
[----:B------:R-:W-:Y:S01]  /*11730*/  FFMA.FTZ R46, R57, R39, R46 ;  /* 0x00000027392e7223 */ /* 0x000fe2000001002e */
[----:B------:R-:W-:Y:S01]  /*11740*/  LOP3.LUT R48, R26, 0xffff0000, RZ, 0xc0, !PT ;  /* 0xffff00001a307812 */ /* 0x000fe200078ec0ff */
[----:B------:R-:W-:Y:S01]  /*11750*/  FMUL.FTZ R39, R52, R44 ;  /* 0x0000002c34277220 */ /* 0x000fe20000410000 */
[----:B------:R-:W-:Y:S01]  /*11760*/  LOP3.LUT R50, R32, 0xffff0000, RZ, 0xc0, !PT ;  /* 0xffff000020327812 */ /* 0x000fe200078ec0ff */
[----:B------:R-:W-:-:S02]  /*11770*/  IMAD.U32 R45, R11, 0x10000, RZ ;  /* 0x000100000b2d7824 */ /* 0x000fc400078e00ff */
[C---:B------:R-:W-:Y:S01]  /*11780*/  FMUL.FTZ R43, R4.reuse, R44 ;  /* 0x0000002c042b7220 */ /* 0x040fe20000410000 */
[----:B------:R-:W-:Y:S02]  /*11790*/  IMAD.U32 R57, R33, 0x10000, RZ ;  /* 0x0001000021397824 */ /* 0x000fe400078e00ff */
[----:B------:R-:W-:Y:S01]  /*117a0*/  FFMA.FTZ R39, R4, R40, -R39 ;  /* 0x0000002804277223 */ /* 0x000fe20000010827 */
[-C--:B------:R-:W-:Y:S01]  /*117b0*/  FMUL.FTZ R51, R50, R10.reuse ;  /* 0x0000000a32337220 */ /* 0x080fe20000410000 */
[----:B------:R-:W-:Y:S01]  /*117c0*/  FMUL.FTZ R53, R48, R10 ;  /* 0x0000000a30357220 */ /* 0x000fe20000410000 */
[----:B------:R-:W-:Y:S02]  /*117d0*/  IMAD.U32 R55, R27, 0x10000, RZ ;  /* 0x000100001b377824 */ /* 0x000fe400078e00ff */
[-C--:B------:R-:W-:Y:S01]  /*117e0*/  FMUL.FTZ R4, R57, R45.reuse ;  /* 0x0000002d39047220 */ /* 0x080fe20000410000 */
[----:B------:R-:W-:Y:S01]  /*117f0*/  FFMA.FTZ R10, R52, R40, R43 ;  /* 0x00000028340a7223 */ /* 0x000fe2000001002b */
[-C--:B------:R-:W-:Y:S01]  /*11800*/  FFMA.FTZ R40, R48, R6.reuse, -R51 ;  /* 0x0000000630287223 */ /* 0x080fe20000010833 */
[----:B------:R-:W-:Y:S01]  /*11810*/  FFMA.FTZ R53, R50, R6, R53 ;  /* 0x0000000632357223 */ /* 0x000fe20000010035 */
[C---:B------:R-:W-:Y:S01]  /*11820*/  FMUL.FTZ R6, R55.reuse, R45 ;  /* 0x0000002d37067220 */ /* 0x040fe20000410000 */
[----:B------:R-:W-:Y:S01]  /*11830*/  FFMA.FTZ R43, R55, R41, -R4 ;  /* 0x00000029372b7223 */ /* 0x000fe20000010804 */
        /* <DEDUP_REMOVED lines=8> */
[C---:B------:R-:W-:Y:S01]  /*118c0*/  FMUL.FTZ R6, R45.reuse, R9 ;  /* 0x000000092d067220 */ /* 0x040fe20000410000 */
[----:B------:R-:W-:Y:S01]  /*118d0*/  FFMA.FTZ R9, R45, R5, -R4 ;  /* 0x000000052d097223 */ /* 0x000fe20000010804 */
[----:B------:R-:W-:Y:S01]  /*118e0*/  FMUL.FTZ R48, R51, R11 ;  /* 0x0000000b33307220 */ /* 0x000fe20000410000 */
[----:B------:R-:W-:Y:S01]  /*118f0*/  F2FP.BF16.F32.PACK_AB R4, R8, R47 ;  /* 0x0000002f0804723e */ /* 0x000fe200000010ff */
[----:B------:R-:W-:Y:S01]  /*11900*/  FFMA.FTZ R11, R55, R5, R6 ;  /* 0x00000005370b7223 */ /* 0x000fe20000010006 */
[-C--:B------:R-:W-:Y:S01]  /*11910*/  FFMA.FTZ R44, R51, R7.reuse, -R44 ;  /* 0x00000007332c7223 */ /* 0x080fe2000001082c */
        /* <DEDUP_REMOVED lines=8> */
[----:B------:R-:W-:-:S05]  /*119a0*/  F2FP.BF16.F32.PACK_AB R11, R48, R41 ;  /* 0x00000029300b723e */ /* 0x000fca00000010ff */
[----:B------:R0:W-:Y:S02]  /*119b0*/  STS.128 [R37+0x14400], R8 ;  /* 0x0144000825007388 */ /* 0x0001e40000000c00 */
.L_x_624:
[----:B------:R-:W-:Y:S05]  /*119c0*/  BSYNC B2 ;  /* 0x0000000000027941 */ /* 0x000fea0003800000 */
.L_x_623:
[----:B------:R-:W-:Y:S05]  /*119d0*/  @P1 BRA `(.L_x_622) ;  /* 0x0000000400841947 */ /* 0x000fea0003800000 */
[----:B0-----:R-:W-:Y:S01]  /*119e0*/  SHF.R.S32.HI R5, RZ, 0x1f, R214 ;  /* 0x0000001fff057819 */ /* 0x001fe200000114d6 */
[----:B------:R-:W-:Y:S01]  /*119f0*/  IMAD.U32 R47, R14, 0x10000, RZ ;  /* 0x000100000e2f7824 */ /* 0x000fe200078e00ff */
[----:B-----5:R-:W-:Y:S01]  /*11a00*/  R2UR UR4, R60 ;  /* 0x000000003c0472ca */ /* 0x020fe200000e0000 */
[----:B------:R-:W-:Y:S01]  /*11a10*/  IMAD.U32 R45, R0, 0x10000, RZ ;  /* 0x00010000002d7824 */ /* 0x000fe200078e00ff */
[CC--:B------:R-:W-:Y:S01]  /*11a20*/  LEA.HI R4, R5.reuse, R214.reuse, RZ, 0x3 ;  /* 0x000000d605047211 */ /* 0x0c0fe200078f18ff */
[----:B------:R-:W-:Y:S01]  /*11a30*/  IMAD.U32 R49, R20, 0x10000, RZ ;  /* 0x0001000014317824 */ /* 0x000fe200078e00ff */
        /* <DEDUP_REMOVED lines=14> */
[----:B------:R-:W-:Y:S01]  /*11b20*/  LOP3.LUT R4, R4, R56, RZ, 0x3c, !PT ;  /* 0x0000003804047212 */ /* 0x000fe200078e3cff */
[----:B------:R-:W-:Y:S01]  /*11b30*/  IMAD.U32 R56, R21, 0x10000, RZ ;  /* 0x0001000015387824 */ /* 0x000fe200078e00ff */
[----:B------:R-:W-:Y:S02]  /*11b40*/  LOP3.LUT R5, R6, 0x7fffe000, RZ, 0xc0, !PT ;  /* 0x7fffe00006057812 */ /* 0x000fe400078ec0ff */
[----:B------:R-:W-:Y:S02]  /*11b50*/  LOP3.LUT R52, R14, 0xffff0000, RZ, 0xc0, !PT ;  /* 0xffff00000e347812 */ /* 0x000fe400078ec0ff */
[----:B------:R-:W-:Y:S02]  /*11b60*/  IADD3 R36, R4, R5, R54 ;  /* 0x0000000504247210 */ /* 0x000fe40007ffe036 */
[----:B------:R-:W0:Y:S01]  /*11b70*/  LDS.128 R4, [R35] ;  /* 0x0000000023047984 */ /* 0x000e220000000c00 */
[----:B------:R-:W-:Y:S02]  /*11b80*/  LOP3.LUT R50, R0, 0xffff0000, RZ, 0xc0, !PT ;  /* 0xffff000000327812 */ /* 0x000fe400078ec0ff */
[----:B------:R-:W-:Y:S01]  /*11b90*/  IMAD R36, R36, 0x2, R23 ;  /* 0x0000000224247824 */ /* 0x000fe200078e0217 */
[----:B------:R-:W-:-:S02]  /*11ba0*/  LOP3.LUT R54, R20, 0xffff0000, RZ, 0xc0, !PT ;  /* 0xffff000014367812 */ /* 0x000fc400078ec0ff */
[----:B------:R-:W-:Y:S02]  /*11bb0*/  LOP3.LUT R57, R15, 0xffff0000, RZ, 0xc0, !PT ;  /* 0xffff00000f397812 */ /* 0x000fe400078ec0ff */
[----:B------:R-:W1:Y:S01]  /*11bc0*/  LDS.128 R8, [R36+0x14400] ;  /* 0x0144000024087984 */ /* 0x000e620000000c00 */
[----:B------:R-:W-:Y:S02]  /*11bd0*/  LOP3.LUT R59, R21, 0xffff0000, RZ, 0xc0, !PT ;  /* 0xffff0000153b7812 */ /* 0x000fe400078ec0ff */
[----:B------:R-:W-:Y:S02]  /*11be0*/  LOP3.LUT R53, R3, 0xffff0000, RZ, 0xc0, !PT ;  /* 0xffff000003357812 */ /* 0x000fe400078ec0ff */
[----:B------:R-:W-:Y:S01]  /*11bf0*/  LOP3.LUT R55, R13, 0xffff0000, RZ, 0xc0, !PT ;  /* 0xffff00000d377812 */ /* 0x000fe200078ec0ff */
[C---:B0-----:R-:W-:Y:S01]  /*11c00*/  IMAD.U32 R37, R4.reuse, 0x10000, RZ ;  /* 0x0001000004257824 */ /* 0x041fe200078e00ff */
[----:B------:R-:W-:Y:S01]  /*11c10*/  LOP3.LUT R4, R4, 0xffff0000, RZ, 0xc0, !PT ;  /* 0xffff000004047812 */ /* 0x000fe200078ec0ff */
[C---:B------:R-:W-:Y:S01]  /*11c20*/  IMAD.U32 R39, R6.reuse, 0x10000, RZ ;  /* 0x0001000006277824 */ /* 0x040fe200078e00ff */
[----:B------:R-:W-:Y:S01]  /*11c30*/  LOP3.LUT R6, R6, 0xffff0000, RZ, 0xc0, !PT ;  /* 0xffff000006067812 */ /* 0x000fe200078ec0ff */
[C---:B------:R-:W-:Y:S01]  /*11c40*/  IMAD.U32 R38, R5.reuse, 0x10000, RZ ;  /* 0x0001000005267824 */ /* 0x040fe200078e00ff */
[----:B------:R-:W-:Y:S01]  /*11c50*/  LOP3.LUT R5, R5, 0xffff0000, RZ, 0xc0, !PT ;  /* 0xffff000005057812 */ /* 0x000fe200078ec0ff */
[C---:B------:R-:W-:Y:S01]  /*11c60*/  IMAD.U32 R40, R7.reuse, 0x10000, RZ ;  /* 0x0001000007287824 */ /* 0x040fe200078e00ff */
[----:B------:R-:W-:Y:S01]  /*11c70*/  LOP3.LUT R7, R7, 0xffff0000, RZ, 0xc0, !PT ;  /* 0xffff000007077812 */ /* 0x000fe200078ec0ff */
[C---:B-1----:R-:W-:Y:S01]  /*11c80*/  IMAD.U32 R41, R8.reuse, 0x10000, RZ ;  /* 0x0001000008297824 */ /* 0x042fe200078e00ff */
[----:B------:R-:W-:Y:S01]  /*11c90*/  LOP3.LUT R8, R8, 0xffff0000, RZ, 0xc0, !PT ;  /* 0xffff000008087812 */ /* 0x000fe200078ec0ff */
[C---:B------:R-:W-:Y:S01]  /*11ca0*/  IMAD.U32 R43, R10.reuse, 0x10000, RZ ;  /* 0x000100000a2b7824 */ /* 0x040fe200078e00ff */
[----:B------:R-:W-:Y:S01]  /*11cb0*/  LOP3.LUT R10, R10, 0xffff0000, RZ, 0xc0, !PT ;  /* 0xffff00000a0a7812 */ /* 0x000fe200078ec0ff */
[-C--:B------:R-:W-:Y:S01]  /*11cc0*/  FMUL.FTZ R46, R47, R41.reuse ;  /* 0x000000292f2e7220 */ /* 0x080fe20000410000 */
[----:B------:R-:W-:Y:S01]  /*11cd0*/  FMUL.FTZ R48, R45, R41 ;  /* 0x000000292d307220 */ /* 0x000fe20000410000 */
[----:B------:R-:W-:Y:S01]  /*11ce0*/  FMUL.FTZ R41, R52, R8 ;  /* 0x0000000834297220 */ /* 0x000fe20000410000 */
[----:B------:R-:W-:Y:S01]  /*11cf0*/  SHF.L.U32 R42, R9, 0x10, RZ ;  /* 0x00000010092a7819 */ /* 0x000fe200000006ff */
[-C--:B------:R-:W-:Y:S01]  /*11d00*/  FFMA.FTZ R46, R45, R37.reuse, -R46 ;  /* 0x000000252d2e7223 */ /* 0x080fe2000001082e */
[----:B------:R-:W-:Y:S01]  /*11d10*/  FFMA.FTZ R48, R47, R37, R48 ;  /* 0x000000252f307223 */ /* 0x000fe20000010030 */
[----:B------:R-:W-:-:S02]  /*11d20*/  IMAD.U32 R45, R12, 0x10000, RZ ;  /* 0x000100000c2d7824 */ /* 0x000fc400078e00ff */
[C---:B------:R-:W-:Y:S01]  /*11d30*/  FMUL.FTZ R37, R50.reuse, R8 ;  /* 0x0000000832257220 */ /* 0x040fe20000410000 */
[-C--:B------:R-:W-:Y:S01]  /*11d40*/  FMUL.FTZ R8, R49, R43.reuse ;  /* 0x0000002b31087220 */ /* 0x080fe20000410000 */
[-C--:B------:R-:W-:Y:S01]  /*11d50*/  FFMA.FTZ R41, R50, R4.reuse, -R41 ;  /* 0x0000000432297223 */ /* 0x080fe20000010829 */
[C---:B------:R-:W-:Y:S01]  /*11d60*/  FMUL.FTZ R50, R45.reuse, R43 ;  /* 0x0000002b2d327220 */ /* 0x040fe20000410000 */
[----:B------:R-:W-:Y:S01]  /*11d70*/  FFMA.FTZ R37, R52, R4, R37 ;  /* 0x0000000434257223 */ /* 0x000fe20000010025 */
[-C--:B------:R-:W-:Y:S01]  /*11d80*/  FFMA.FTZ R45, R45, R39.reuse, -R8 ;  /* 0x000000272d2d7223 */ /* 0x080fe20000010808 */
[----:B------:R-:W-:Y:S01]  /*11d90*/  LOP3.LUT R8, R12, 0xffff0000, RZ, 0xc0, !PT ;  /* 0xffff00000c087812 */ /* 0x000fe200078ec0ff */
[----:B------:R-:W-:Y:S01]  /*11da0*/  FFMA.FTZ R50, R49, R39, R50 ;  /* 0x0000002731327223 */ /* 0x000fe20000010032 */
[----:B------:R-:W-:Y:S01]  /*11db0*/  FMUL.FTZ R39, R54, R10 ;  /* 0x0000000a36277220 */ /* 0x000fe20000410000 */
[----:B------:R-:W-:Y:S01]  /*11dc0*/  IMAD.U32 R44, R11, 0x10000, RZ ;  /* 0x000100000b2c7824 */ /* 0x000fe200078e00ff */
[----:B------:R-:W-:Y:S01]  /*11dd0*/  LOP3.LUT R9, R9, 0xffff0000, RZ, 0xc0, !PT ;  /* 0xffff000009097812 */ /* 0x000fe200078ec0ff */
[----:B------:R-:W-:-:S02]  /*11de0*/  IMAD.U32 R52, R15, 0x10000, RZ ;  /* 0x000100000f347824 */ /* 0x000fc400078e00ff */
[C---:B------:R-:W-:Y:S01]  /*11df0*/  FMUL.FTZ R47, R8.reuse, R10 ;  /* 0x0000000a082f7220 */ /* 0x040fe20000410000 */
[----:B------:R-:W-:Y:S01]  /*11e00*/  FFMA.FTZ R10, R8, R6, -R39 ;  /* 0x00000006080a7223 */ /* 0x000fe20000010827 */
[----:B------:R-:W-:Y:S01]  /*11e10*/  LOP3.LUT R11, R11, 0xffff0000, RZ, 0xc0, !PT ;  /* 0xffff00000b0b7812 */ /* 0x000fe200078ec0ff */
[----:B------:R-:W-:Y:S02]  /*11e20*/  IMAD.U32 R4, R3, 0x10000, RZ ;  /* 0x0001000003047824 */ /* 0x000fe400078e00ff */
[----:B------:R-:W-:Y:S01]  /*11e30*/  FMUL.FTZ R39, R52, R42 ;  /* 0x0000002a34277220 */ /* 0x000fe20000410000 */
[----:B------:R-:W-:Y:S02]  /*11e40*/  IMAD.U32 R8, R13, 0x10000, RZ ;  /* 0x000100000d087824 */ /* 0x000fe400078e00ff */
[----:B------:R-:W-:Y:S01]  /*11e50*/  FMUL.FTZ R49, R56, R44 ;  /* 0x0000002c38317220 */ /* 0x000fe20000410000 */
[C---:B------:R-:W-:Y:S01]  /*11e60*/  FMUL.FTZ R43, R4.reuse, R42 ;  /* 0x0000002a042b7220 */ /* 0x040fe20000410000 */
[----:B------:R-:W-:Y:S01]  /*11e70*/  FFMA.FTZ R39, R4, R38, -R39 ;  /* 0x0000002604277223 */ /* 0x000fe20000010827 */
[C---:B------:R-:W-:Y:S01]  /*11e80*/  FMUL.FTZ R51, R8.reuse, R44 ;  /* 0x0000002c08337220 */ /* 0x040fe20000410000 */
[----:B------:R-:W-:Y:S01]  /*11e90*/  FFMA.FTZ R49, R8, R40, -R49 ;  /* 0x0000002808317223 */ /* 0x000fe20000010831 */
[----:B------:R-:W-:Y:S01]  /*11ea0*/  FFMA.FTZ R47, R54, R6, R47 ;  /* 0x00000006362f7223 */ /* 0x000fe2000001002f */
[----:B------:R-:W-:Y:S01]  /*11eb0*/  FMUL.FTZ R4, R57, R9 ;  /* 0x0000000939047220 */ /* 0x000fe20000410000 */
[----:B------:R-:W-:Y:S01]  /*11ec0*/  FMUL.FTZ R8, R59, R11 ;  /* 0x0000000b3b087220 */ /* 0x000fe20000410000 */
[----:B------:R-:W-:Y:S01]  /*11ed0*/  FMUL.FTZ R6, R53, R9 ;  /* 0x0000000935067220 */ /* 0x000fe20000410000 */
[----:B------:R-:W-:Y:S01]  /*11ee0*/  FMUL.FTZ R44, R55, R11 ;  /* 0x0000000b372c7220 */ /* 0x000fe20000410000 */
[----:B------:R-:W-:Y:S01]  /*11ef0*/  FFMA.FTZ R43, R52, R38, R43 ;  /* 0x00000026342b7223 */ /* 0x000fe2000001002b */
[----:B------:R-:W-:Y:S01]  /*11f00*/  FFMA.FTZ R51, R56, R40, R51 ;  /* 0x0000002838337223 */ /* 0x000fe20000010033 */
        /* <DEDUP_REMOVED lines=14> */
.L_x_622:
[----:B------:R-:W-:Y:S05]  /*11ff0*/  BSYNC B1 ;  /* 0x0000000000017941 */ /* 0x000fea0003800000 */
.L_x_621:
        /* <DEDUP_REMOVED lines=54> */
[----:B------:R-:W-:Y:S01]  /*12360*/  IMAD.U32 R44, R10, 0x10000, RZ ;  /* 0x000100000a2c7824 */ /* 0x000fe200078e00ff */
[----:B------:R-:W-:Y:S01]  /*12370*/  SHF.L.U32 R43, R9, 0x10, RZ ;  /* 0x00000010092b7819 */ /* 0x000fe200000006ff */
[-C--:B------:R-:W-:Y:S01]  /*12380*/  FMUL.FTZ R47, R48, R42.reuse ;  /* 0x0000002a302f7220 */ /* 0x080fe20000410000 */
[----:B------:R-:W-:Y:S01]  /*12390*/  FMUL.FTZ R49, R46, R42 ;  /* 0x0000002a2e317220 */ /* 0x000fe20000410000 */
[----:B------:R-:W-:Y:S01]  /*123a0*/  LOP3.LUT R42, R24, 0xffff0000, RZ, 0xc0, !PT ;  /* 0xffff0000182a7812 */ /* 0x000fe200078ec0ff */
[----:B------:R-:W-:Y:S01]  /*123b0*/  FMUL.FTZ R51, R50, R8 ;  /* 0x0000000832337220 */ /* 0x000fe20000410000 */
[-C--:B------:R-:W-:Y:S01]  /*123c0*/  FFMA.FTZ R47, R46, R38.reuse, -R47 ;  /* 0x000000262e2f7223 */ /* 0x080fe2000001082f */
[-C--:B------:R-:W-:Y:S01]  /*123d0*/  FMUL.FTZ R46, R55, R43.reuse ;  /* 0x0000002b372e7220 */ /* 0x080fe20000410000 */
[----:B------:R-:W-:Y:S01]  /*123e0*/  FFMA.FTZ R49, R48, R38, R49 ;  /* 0x0000002630317223 */ /* 0x000fe20000010031 */
[C---:B------:R-:W-:Y:S01]  /*123f0*/  FMUL.FTZ R53, R42.reuse, R8 ;  /* 0x000000082a357220 */ /* 0x040fe20000410000 */
[-C--:B------:R-:W-:Y:S01]  /*12400*/  FFMA.FTZ R8, R42, R4.reuse, -R51 ;  /* 0x000000042a087223 */ /* 0x080fe20000010833 */
[----:B------:R-:W-:Y:S01]  /*12410*/  FMUL.FTZ R42, R57, R43 ;  /* 0x0000002b392a7220 */ /* 0x000fe20000410000 */
[----:B------:R-:W-:Y:S01]  /*12420*/  LOP3.LUT R10, R10, 0xffff0000, RZ, 0xc0, !PT ;  /* 0xffff00000a0a7812 */ /* 0x000fe200078ec0ff */
[----:B------:R-:W-:Y:S01]  /*12430*/  FFMA.FTZ R38, R50, R4, R53 ;  /* 0x0000000432267223 */ /* 0x000fe20000010035 */
[----:B------:R-:W-:-:S02]  /*12440*/  IMAD.U32 R4, R26, 0x10000, RZ ;  /* 0x000100001a047824 */ /* 0x000fc400078e00ff */
[-C--:B------:R-:W-:Y:S01]  /*12450*/  FFMA.FTZ R42, R55, R39.reuse, -R42 ;  /* 0x00000027372a7223 */ /* 0x080fe2000001082a */
[----:B------:R-:W-:Y:S01]  /*12460*/  FFMA.FTZ R46, R57, R39, R46 ;  /* 0x00000027392e7223 */ /* 0x000fe2000001002e */
[----:B------:R-:W-:Y:S01]  /*12470*/  LOP3.LUT R48, R26, 0xffff0000, RZ, 0xc0, !PT ;  /* 0xffff00001a307812 */ /* 0x000fe200078ec0ff */
[-C--:B------:R-:W-:Y:S01]  /*12480*/  FMUL.FTZ R39, R52, R44.reuse ;  /* 0x0000002c34277220 */ /* 0x080fe20000410000 */
[----:B------:R-:W-:Y:S01]  /*12490*/  LOP3.LUT R50, R32, 0xffff0000, RZ, 0xc0, !PT ;  /* 0xffff000020327812 */ /* 0x000fe200078ec0ff */
[----:B------:R-:W-:Y:S02]  /*124a0*/  IMAD.U32 R45, R11, 0x10000, RZ ;  /* 0x000100000b2d7824 */ /* 0x000fe400078e00ff */
[C---:B------:R-:W-:Y:S01]  /*124b0*/  FMUL.FTZ R43, R4.reuse, R44 ;  /* 0x0000002c042b7220 */ /* 0x040fe20000410000 */
[----:B------:R-:W-:Y:S02]  /*124c0*/  IMAD.U32 R57, R33, 0x10000, RZ ;  /* 0x0001000021397824 */ /* 0x000fe400078e00ff */
[----:B------:R-:W-:Y:S01]  /*124d0*/  FFMA.FTZ R39, R4, R40, -R39 ;  /* 0x0000002804277223 */ /* 0x000fe20000010827 */
[-C--:B------:R-:W-:Y:S01]  /*124e0*/  FMUL.FTZ R51, R50, R10.reuse ;  /* 0x0000000a32337220 */ /* 0x080fe20000410000 */
[----:B------:R-:W-:Y:S01]  /*124f0*/  FMUL.FTZ R53, R48, R10 ;  /* 0x0000000a30357220 */ /* 0x000fe20000410000 */
[----:B------:R-:W-:-:S02]  /*12500*/  IMAD.U32 R55, R27, 0x10000, RZ ;  /* 0x000100001b377824 */ /* 0x000fc400078e00ff */
[-C--:B------:R-:W-:Y:S01]  /*12510*/  FMUL.FTZ R4, R57, R45.reuse ;  /* 0x0000002d39047220 */ /* 0x080fe20000410000 */
[----:B------:R-:W-:Y:S01]  /*12520*/  FFMA.FTZ R10, R52, R40, R43 ;  /* 0x00000028340a7223 */ /* 0x000fe2000001002b */
[-C--:B------:R-:W-:Y:S01]  /*12530*/  FFMA.FTZ R40, R48, R6.reuse, -R51 ;  /* 0x0000000630287223 */ /* 0x080fe20000010833 */
[----:B------:R-:W-:Y:S01]  /*12540*/  FFMA.FTZ R53, R50, R6, R53 ;  /* 0x0000000632357223 */ /* 0x000fe20000010035 */
[C---:B------:R-:W-:Y:S01]  /*12550*/  FMUL.FTZ R6, R55.reuse, R45 ;  /* 0x0000002d37067220 */ /* 0x040fe20000410000 */
[-C--:B------:R-:W-:Y:S01]  /*12560*/  FFMA.FTZ R43, R55, R41.reuse, -R4 ;  /* 0x00000029372b7223 */ /* 0x080fe20000010804 */
[----:B------:R-:W-:Y:S02]  /*12570*/  LOP3.LUT R9, R9, 0xffff0000, RZ, 0xc0, !PT ;  /* 0xffff000009097812 */ /* 0x000fe400078ec0ff */
[----:B------:R-:W-:Y:S01]  /*12580*/  LOP3.LUT R55, R31, 0xffff0000, RZ, 0xc0, !PT ;  /* 0xffff00001f377812 */ /* 0x000fe200078ec0ff */
[----:B------:R-:W-:Y:S01]  /*12590*/  FFMA.FTZ R41, R57, R41, R6 ;  /* 0x0000002939297223 */ /* 0x000fe20000010006 */
[----:B------:R-:W-:-:S02]  /*125a0*/  LOP3.LUT R11, R11, 0xffff0000, RZ, 0xc0, !PT ;  /* 0xffff00000b0b7812 */ /* 0x000fc400078ec0ff */
[----:B------:R-:W-:Y:S01]  /*125b0*/  LOP3.LUT R45, R25, 0xffff0000, RZ, 0xc0, !PT ;  /* 0xffff0000192d7812 */ /* 0x000fe200078ec0ff */
[----:B------:R-:W-:Y:S01]  /*125c0*/  FMUL.FTZ R4, R55, R9 ;  /* 0x0000000937047220 */ /* 0x000fe20000410000 */
[----:B------:R-:W-:Y:S01]  /*125d0*/  LOP3.LUT R51, R27, 0xffff0000, RZ, 0xc0, !PT ;  /* 0xffff00001b337812 */ /* 0x000fe200078ec0ff */
[----:B------:R-:W-:Y:S01]  /*125e0*/  FMUL.FTZ R44, R59, R11 ;  /* 0x0000000b3b2c7220 */ /* 0x000fe20000410000 */
[----:B------:R-:W-:Y:S01]  /*125f0*/  F2FP.BF16.F32.PACK_AB R10, R53, R10 ;  /* 0x0000000a350a723e */ /* 0x000fe200000010ff */
[C---:B------:R-:W-:Y:S01]  /*12600*/  FMUL.FTZ R6, R45.reuse, R9 ;  /* 0x000000092d067220 */ /* 0x040fe20000410000 */
[----:B------:R-:W-:Y:S01]  /*12610*/  FFMA.FTZ R9, R45, R5, -R4 ;  /* 0x000000052d097223 */ /* 0x000fe20000010804 */
[C---:B------:R-:W-:Y:S01]  /*12620*/  FMUL.FTZ R48, R51.reuse, R11 ;  /* 0x0000000b33307220 */ /* 0x040fe20000410000 */
[----:B------:R-:W-:Y:S01]  /*12630*/  FFMA.FTZ R44, R51, R7, -R44 ;  /* 0x00000007332c7223 */ /* 0x000fe2000001082c */
[----:B------:R-:W-:Y:S01]  /*12640*/  FFMA.FTZ R11, R55, R5, R6 ;  /* 0x00000005370b7223 */ /* 0x000fe20000010006 */
[----:B------:R-:W-:Y:S01]  /*12650*/  F2FP.BF16.F32.PACK_AB R6, R40, R39 ;  /* 0x000000272806723e */ /* 0x000fe200000010ff */
[----:B------:R-:W-:Y:S01]  /*12660*/  FFMA.FTZ R48, R59, R7, R48 ;  /* 0x000000073b307223 */ /* 0x000fe20000010030 */
[----:B------:R-:W-:-:S02]  /*12670*/  F2FP.BF16.F32.PACK_AB R5, R9, R42 ;  /* 0x0000002a0905723e */ /* 0x000fc400000010ff */
[----:B------:R-:W-:Y:S02]  /*12680*/  F2FP.BF16.F32.PACK_AB R4, R8, R47 ;  /* 0x0000002f0804723e */ /* 0x000fe400000010ff */
[----:B------:R-:W-:Y:S02]  /*12690*/  F2FP.BF16.F32.PACK_AB R9, R11, R46 ;  /* 0x0000002e0b09723e */ /* 0x000fe400000010ff */
[----:B------:R-:W-:Y:S02]  /*126a0*/  F2FP.BF16.F32.PACK_AB R7, R44, R43 ;  /* 0x0000002b2c07723e */ /* 0x000fe400000010ff */
[----:B------:R-:W-:Y:S02]  /*126b0*/  F2FP.BF16.F32.PACK_AB R8, R38, R49 ;  /* 0x000000312608723e */ /* 0x000fe400000010ff */
[----:B------:R-:W-:Y:S01]  /*126c0*/  F2FP.BF16.F32.PACK_AB R11, R48, R41 ;  /* 0x00000029300b723e */ /* 0x000fe200000010ff */
[----:B------:R0:W-:Y:S04]  /*126d0*/  STS.128 [R36], R4 ;  /* 0x0000000424007388 */ /* 0x0001e80000000c00 */
[----:B------:R0:W-:Y:S02]  /*126e0*/  STS.128 [R37+0x14400], R8 ;  /* 0x0144000825007388 */ /* 0x0001e40000000c00 */
.L_x_628:
[----:B------:R-:W-:Y:S05]  /*126f0*/  BSYNC B2 ;  /* 0x0000000000027941 */ /* 0x000fea0003800000 */
.L_x_627:
        /* <DEDUP_REMOVED lines=28> */
[----:B------:R-:W-:-:S02]  /*128c0*/  SHF.L.U32 R49, R20, 0x10, RZ ;  /* 0x0000001014317819 */ /* 0x000fc400000006ff */
[----:B------:R-:W-:Y:S02]  /*128d0*/  LOP3.LUT R54, R20, 0xffff0000, RZ, 0xc0, !PT ;  /* 0xffff000014367812 */ /* 0x000fe400078ec0ff */
[----:B------:R-:W1:Y:S01]  /*128e0*/  LDS.128 R8, [R36+0x14400] ;  /* 0x0144000024087984 */ /* 0x000e620000000c00 */
[----:B------:R-:W-:Y:S02]  /*128f0*/  LOP3.LUT R57, R15, 0xffff0000, RZ, 0xc0, !PT ;  /* 0xffff00000f397812 */ /* 0x000fe400078ec0ff */
        /* <DEDUP_REMOVED lines=21> */
[----:B------:R-:W-:Y:S02]  /*12a50*/  IMAD.U32 R45, R12, 0x10000, RZ ;  /* 0x000100000c2d7824 */ /* 0x000fe400078e00ff */
        /* <DEDUP_REMOVED lines=44> */
.L_x_626:
[----:B------:R-:W-:Y:S05]  /*12d20*/  BSYNC B1 ;  /* 0x0000000000017941 */ /* 0x000fea0003800000 */
.L_x_625:
[----:B01----:R-:W-:-:S05]  /*12d30*/  VIADD R5, R224, 0x60 ;  /* 0x00000060e0057836 */ /* 0x003fca0000000000 */
[----:B------:R-:W-:-:S13]  /*12d40*/  ISETP.GE.AND P0, PT, R5, R34, PT ;  /* 0x000000220500720c */ /* 0x000fda0003f06270 */
[----:B------:R-:W-:Y:S05]  /*12d50*/  @P0 BRA `(.L_x_605) ;  /* 0x0000000c00340947 */ /* 0x000fea0003800000 */
[----:B------:R0:W5:Y:S01]  /*12d60*/  LDL R52, [R1+0x6c] ;  /* 0x00006c0001347983 */ /* 0x0001620000100800 */
[----:B------:R-:W1:Y:S01]  /*12d70*/  LDC R37, c[0x0][0x3f4] ;  /* 0x0000fd00ff257b82 */ /* 0x000e620000000800 */
[----:B------:R-:W-:Y:S01]  /*12d80*/  SHF.R.S32.HI R4, RZ, 0x1f, R5 ;  /* 0x0000001fff047819 */ /* 0x000fe20000011405 */
[----:B------:R-:W-:Y:S01]  /*12d90*/  IMAD.SHL.U32 R39, R5, 0x40, RZ ;  /* 0x0000004005277824 */ /* 0x000fe200078e00ff */
[----:B------:R-:W-:Y:S02]  /*12da0*/  BSSY B1, `(.L_x_629) ;  /* 0x0000066000017945 */ /* 0x000fe40003800000 */
[----:B------:R-:W-:Y:S02]  /*12db0*/  LEA.HI R4, R4, R5, RZ, 0x3 ;  /* 0x0000000504047211 */ /* 0x000fe400078f18ff */
[----:B------:R-:W-:-:S03]  /*12dc0*/  LOP3.LUT R39, R39, 0x1c0, RZ, 0xc0, !PT ;  /* 0x000001c027277812 */ /* 0x000fc600078ec0ff */
[----:B------:R-:W-:Y:S01]  /*12dd0*/  IMAD.SHL.U32 R4, R4, 0x40, RZ ;  /* 0x0000004004047824 */ /* 0x000fe200078e00ff */
[----:B------:R-:W-:-:S04]  /*12de0*/  SHF.R.U32.HI R34, RZ, 0x3, R39 ;  /* 0x00000003ff227819 */ /* 0x000fc80000011627 */
[----:B------:R-:W-:Y:S02]  /*12df0*/  LOP3.LUT R35, R4, 0xfffffe00, RZ, 0xc0, !PT ;  /* 0xfffffe0004237812 */ /* 0x000fe400078ec0ff */
        /* <DEDUP_REMOVED lines=19> */
[----:B------:R-:W-:Y:S01]  /*12f30*/  IMAD.SHL.U32 R6, R4, 0x8, RZ ;  /* 0x0000000804067824 */ /* 0x000fe200078e00ff */
[----:B------:R-:W-:Y:S02]  /*12f40*/  LOP3.LUT R33, R33, 0xffff0000, RZ, 0xc0, !PT ;  /* 0xffff000021217812 */ /* 0x000fe400078ec0ff */
[----:B------:R-:W-:Y:S02]  /*12f50*/  LEA.HI R4, R5, R4, RZ, 0x3 ;  /* 0x0000000405047211 */ /* 0x000fe400078f18ff */
[----:B------:R-:W-:-:S02]  /*12f60*/  LOP3.LUT R5, R39, 0x38, R6, 0xf8, !PT ;  /* 0x0000003827057812 */ /* 0x000fc400078ef806 */
[----:B------:R-:W-:Y:S01]  /*12f70*/  LOP3.LUT R25, R25, 0xffff0000, RZ, 0xc0, !PT ;  /* 0xffff000019197812 */ /* 0x000fe200078ec0ff */
[----:B------:R-:W-:Y:S01]  /*12f80*/  IMAD.SHL.U32 R6, R4, 0x400, RZ ;  /* 0x0000040004067824 */ /* 0x000fe200078e00ff */
[----:B------:R-:W-:Y:S02]  /*12f90*/  LOP3.LUT R4, R5, R34, RZ, 0x3c, !PT ;  /* 0x0000002205047212 */ /* 0x000fe400078e3cff */
[----:B------:R-:W-:Y:S02]  /*12fa0*/  LOP3.LUT R27, R27, 0xffff0000, RZ, 0xc0, !PT ;  /* 0xffff00001b1b7812 */ /* 0x000fe400078ec0ff */
        /* <DEDUP_REMOVED lines=21> */
[----:B------:R-:W-:Y:S01]  /*13100*/  FMUL.FTZ R53, R24, R8 ;  /* 0x0000000818357220 */ /* 0x000fe20000410000 */
[----:B------:R-:W-:Y:S01]  /*13110*/  FFMA.FTZ R47, R46, R36, -R47 ;  /* 0x000000242e2f7223 */ /* 0x000fe2000001082f */
[----:B------:R-:W-:Y:S01]  /*13120*/  FFMA.FTZ R8, R24, R4, -R51 ;  /* 0x0000000418087223 */ /* 0x000fe20000010833 */
[-C--:B------:R-:W-:Y:S01]  /*13130*/  FMUL.FTZ R51, R42, R43.reuse ;  /* 0x0000002b2a337220 */ /* 0x080fe20000410000 */
[----:B------:R-:W-:Y:S01]  /*13140*/  FFMA.FTZ R49, R48, R36, R49 ;  /* 0x0000002430317223 */ /* 0x000fe20000010031 */
[----:B------:R-:W-:Y:S01]  /*13150*/  FFMA.FTZ R24, R50, R4, R53 ;  /* 0x0000000432187223 */ /* 0x000fe20000010035 */
[----:B------:R-:W-:Y:S01]  /*13160*/  IMAD.U32 R44, R10, 0x10000, RZ ;  /* 0x000100000a2c7824 */ /* 0x000fe200078e00ff */
[----:B------:R-:W-:Y:S01]  /*13170*/  SHF.L.U32 R36, R32, 0x10, RZ ;  /* 0x0000001020247819 */ /* 0x000fe200000006ff */
[C---:B------:R-:W-:Y:S01]  /*13180*/  FMUL.FTZ R43, R30.reuse, R43 ;  /* 0x0000002b1e2b7220 */ /* 0x040fe20000410000 */
[----:B------:R-:W-:Y:S01]  /*13190*/  FFMA.FTZ R51, R30, R38, -R51 ;  /* 0x000000261e337223 */ /* 0x000fe20000010833 */
[----:B------:R-:W-:Y:S01]  /*131a0*/  IMAD.U32 R4, R26, 0x10000, RZ ;  /* 0x000100001a047824 */ /* 0x000fe200078e00ff */
[----:B------:R-:W-:Y:S01]  /*131b0*/  LOP3.LUT R10, R10, 0xffff0000, RZ, 0xc0, !PT ;  /* 0xffff00000a0a7812 */ /* 0x000fe200078ec0ff */
[-C--:B------:R-:W-:Y:S01]  /*131c0*/  FMUL.FTZ R53, R36, R44.reuse ;  /* 0x0000002c24357220 */ /* 0x080fe20000410000 */
[----:B------:R-:W-:Y:S01]  /*131d0*/  LOP3.LUT R26, R26, 0xffff0000, RZ, 0xc0, !PT ;  /* 0xffff00001a1a7812 */ /* 0x000fe200078ec0ff */
[C---:B------:R-:W-:Y:S01]  /*131e0*/  IMAD.U32 R45, R11.reuse, 0x10000, RZ ;  /* 0x000100000b2d7824 */ /* 0x040fe200078e00ff */
[----:B------:R-:W-:Y:S01]  /*131f0*/  LOP3.LUT R30, R32, 0xffff0000, RZ, 0xc0, !PT ;  /* 0xffff0000201e7812 */ /* 0x000fe200078ec0ff */
[C---:B------:R-:W-:Y:S01]  /*13200*/  FMUL.FTZ R55, R4.reuse, R44 ;  /* 0x0000002c04377220 */ /* 0x040fe20000410000 */
[----:B------:R-:W-:Y:S01]  /*13210*/  FFMA.FTZ R53, R4, R40, -R53 ;  /* 0x0000002804357223 */ /* 0x000fe20000010835 */
[-C--:B------:R-:W-:Y:S01]  /*13220*/  FMUL.FTZ R59, R26, R10.reuse ;  /* 0x0000000a1a3b7220 */ /* 0x080fe20000410000 */
[----:B------:R-:W-:Y:S01]  /*13230*/  LOP3.LUT R11, R11, 0xffff0000, RZ, 0xc0, !PT ;  /* 0xffff00000b0b7812 */ /* 0x000fe200078ec0ff */
[C---:B------:R-:W-:Y:S01]  /*13240*/  FMUL.FTZ R57, R30.reuse, R10 ;  /* 0x0000000a1e397220 */ /* 0x040fe20000410000 */
[-C--:B------:R-:W-:Y:S01]  /*13250*/  FMUL.FTZ R4, R63, R45.reuse ;  /* 0x0000002d3f047220 */ /* 0x080fe20000410000 */
[-C--:B------:R-:W-:Y:S01]  /*13260*/  FFMA.FTZ R59, R30, R6.reuse, R59 ;  /* 0x000000061e3b7223 */ /* 0x080fe2000001003b */
[----:B------:R-:W-:Y:S01]  /*13270*/  LOP3.LUT R31, R31, 0xffff0000, RZ, 0xc0, !PT ;  /* 0xffff00001f1f7812 */ /* 0x000fe200078ec0ff */
[----:B------:R-:W-:Y:S01]  /*13280*/  FFMA.FTZ R32, R26, R6, -R57 ;  /* 0x000000061a207223 */ /* 0x000fe20000010839 */
[C---:B------:R-:W-:Y:S01]  /*13290*/  FMUL.FTZ R6, R61.reuse, R45 ;  /* 0x0000002d3d067220 */ /* 0x040fe20000410000 */
[----:B------:R-:W-:Y:S01]  /*132a0*/  FFMA.FTZ R10, R36, R40, R55 ;  /* 0x00000028240a7223 */ /* 0x000fe20000010037 */
[----:B------:R-:W-:Y:S01]  /*132b0*/  FFMA.FTZ R43, R42, R38, R43 ;  /* 0x000000262a2b7223 */ /* 0x000fe2000001002b */
[-C--:B------:R-:W-:Y:S01]  /*132c0*/  FFMA.FTZ R36, R61, R41.reuse, -R4 ;  /* 0x000000293d247223 */ /* 0x080fe20000010804 */
[----:B------:R-:W-:Y:S01]  /*132d0*/  FFMA.FTZ R41, R63, R41, R6 ;  /* 0x000000293f297223 */ /* 0x000fe20000010006 */
[----:B------:R-:W-:Y:S01]  /*132e0*/  FMUL.FTZ R4, R31, R9 ;  /* 0x000000091f047220 */ /* 0x000fe20000410000 */
        /* <DEDUP_REMOVED lines=17> */
.L_x_630:
[----:B------:R-:W-:Y:S05]  /*13400*/  BSYNC B1 ;  /* 0x0000000000017941 */ /* 0x000fea0003800000 */
.L_x_629:
[----:B------:R-:W-:Y:S05]  /*13410*/  @P1 BRA `(.L_x_605) ;  /* 0x0000000400841947 */ /* 0x000fea0003800000 */
[----:B0-----:R-:W-:Y:S01]  /*13420*/  SHF.R.S32.HI R5, RZ, 0x1f, R214 ;  /* 0x0000001fff057819 */ /* 0x001fe200000114d6 */
[----:B------:R-:W-:Y:S01]  /*13430*/  IMAD.U32 R33, R0, 0x10000, RZ ;  /* 0x0001000000217824 */ /* 0x000fe200078e00ff */
[----:B-----5:R-:W-:Y:S02]  /*13440*/  R2UR UR4, R52 ;  /* 0x00000000340472ca */ /* 0x020fe400000e0000 */
        /* <DEDUP_REMOVED lines=10> */
[----:B------:R-:W-:Y:S01]  /*134f0*/  LEA.HI R6, R6, R37, RZ, 0x3 ;  /* 0x0000002506067211 */ /* 0x000fe200078f18ff */
[----:B------:R-:W-:Y:S01]  /*13500*/  IMAD.U32 R37, R20, 0x10000, RZ ;  /* 0x0001000014257824 */ /* 0x000fe200078e00ff */
[----:B------:R-:W-:Y:S02]  /*13510*/  LOP3.LUT R39, R39, 0x38, R4, 0xf8, !PT ;  /* 0x0000003827277812 */ /* 0x000fe400078ef804 */
[----:B------:R-:W-:Y:S01]  /*13520*/  IADD3 R7, R7, R8, R35 ;  /* 0x0000000807077210 */ /* 0x000fe20007ffe023 */
[----:B------:R-:W-:Y:S01]  /*13530*/  IMAD.SHL.U32 R6, R6, 0x400, RZ ;  /* 0x0000040006067824 */ /* 0x000fe200078e00ff */
[----:B------:R-:W-:-:S02]  /*13540*/  LOP3.LUT R34, R39, R34, RZ, 0x3c, !PT ;  /* 0x0000002227227212 */ /* 0x000fc400078e3cff */
[----:B------:R-:W-:Y:S02]  /*13550*/  LEA R24, R7, UR4, 0x1 ;  /* 0x0000000407187c11 */ /* 0x000fe4000f8e08ff */
[----:B------:R-:W-:Y:S02]  /*13560*/  LOP3.LUT R6, R6, 0x7fffe000, RZ, 0xc0, !PT ;  /* 0x7fffe00006067812 */ /* 0x000fe400078ec0ff */
[----:B------:R-:W-:Y:S02]  /*13570*/  LOP3.LUT R38, R14, 0xffff0000, RZ, 0xc0, !PT ;  /* 0xffff00000e267812 */ /* 0x000fe400078ec0ff */
[----:B------:R-:W-:Y:S01]  /*13580*/  IADD3 R34, R34, R6, R35 ;  /* 0x0000000622227210 */ /* 0x000fe20007ffe023 */
[----:B------:R-:W-:Y:S01]  /*13590*/  IMAD.U32 R35, R14, 0x10000, RZ ;  /* 0x000100000e237824 */ /* 0x000fe200078e00ff */
[----:B------:R-:W0:Y:S01]  /*135a0*/  LDS.128 R4, [R24] ;  /* 0x0000000018047984 */ /* 0x000e220000000c00 */
[----:B------:R-:W-:Y:S02]  /*135b0*/  LOP3.LUT R0, R0, 0xffff0000, RZ, 0xc0, !PT ;  /* 0xffff000000007812 */ /* 0x000fe400078ec0ff */
[----:B------:R-:W-:Y:S01]  /*135c0*/  IMAD R34, R34, 0x2, R23 ;  /* 0x0000000222227824 */ /* 0x000fe200078e0217 */
[----:B------:R-:W-:-:S04]  /*135d0*/  LOP3.LUT R40, R20, 0xffff0000, RZ, 0xc0, !PT ;  /* 0xffff000014287812 */ /* 0x000fc800078ec0ff */
        /* <DEDUP_REMOVED lines=18> */
[----:B------:R-:W-:Y:S02]  /*13700*/  IMAD.U32 R33, R12, 0x10000, RZ ;  /* 0x000100000c217824 */ /* 0x000fe400078e00ff */
[----:B------:R-:W-:Y:S01]  /*13710*/  FFMA.FTZ R14, R35, R25, R14 ;  /* 0x00000019230e7223 */ /* 0x000fe2000001000e */
[C---:B------:R-:W-:Y:S01]  /*13720*/  FMUL.FTZ R25, R0.reuse, R8 ;  /* 0x0000000800197220 */ /* 0x040fe20000410000 */
[-C--:B------:R-:W-:Y:S01]  /*13730*/  FFMA.FTZ R29, R0, R4.reuse, -R29 ;  /* 0x00000004001d7223 */ /* 0x080fe2000001081d */
[-C--:B------:R-:W-:Y:S01]  /*13740*/  FMUL.FTZ R0, R37, R31.reuse ;  /* 0x0000001f25007220 */ /* 0x080fe20000410000 */
[C---:B------:R-:W-:Y:S01]  /*13750*/  FMUL.FTZ R20, R33.reuse, R31 ;  /* 0x0000001f21147220 */ /* 0x040fe20000410000 */
[----:B------:R-:W-:Y:S01]  /*13760*/  LOP3.LUT R12, R12, 0xffff0000, RZ, 0xc0, !PT ;  /* 0xffff00000c0c7812 */ /* 0x000fe200078ec0ff */
[----:B------:R-:W-:Y:S01]  /*13770*/  FFMA.FTZ R25, R38, R4, R25 ;  /* 0x0000000426197223 */ /* 0x000fe20000010019 */
[-C--:B------:R-:W-:Y:S01]  /*13780*/  FFMA.FTZ R8, R33, R27.reuse, -R0 ;  /* 0x0000001b21087223 */ /* 0x080fe20000010800 */
[----:B------:R-:W-:Y:S01]  /*13790*/  FFMA.FTZ R20, R37, R27, R20 ;  /* 0x0000001b25147223 */ /* 0x000fe20000010014 */
[----:B------:R-:W-:Y:S01]  /*137a0*/  FMUL.FTZ R27, R40, R10 ;  /* 0x0000000a281b7220 */ /* 0x000fe20000410000 */
[----:B------:R-:W-:-:S02]  /*137b0*/  IMAD.U32 R38, R15, 0x10000, RZ ;  /* 0x000100000f267824 */ /* 0x000fc400078e00ff */
[C---:B------:R-:W-:Y:S01]  /*137c0*/  FMUL.FTZ R35, R12.reuse, R10 ;  /* 0x0000000a0c237220 */ /* 0x040fe20000410000 */
[----:B------:R-:W-:Y:S02]  /*137d0*/  IMAD.U32 R32, R11, 0x10000, RZ ;  /* 0x000100000b207824 */ /* 0x000fe400078e00ff */
[----:B------:R-:W-:Y:S01]  /*137e0*/  FFMA.FTZ R33, R12, R6, -R27 ;  /* 0x000000060c217223 */ /* 0x000fe2000001081b */
[----:B------:R-:W-:Y:S01]  /*137f0*/  IMAD.U32 R10, R21, 0x10000, RZ ;  /* 0x00010000150a7824 */ /* 0x000fe200078e00ff */
[----:B------:R-:W-:Y:S01]  /*13800*/  LOP3.LUT R9, R9, 0xffff0000, RZ, 0xc0, !PT ;  /* 0xffff000009097812 */ /* 0x000fe200078ec0ff */
[----:B------:R-:W-:Y:S01]  /*13810*/  IMAD.U32 R4, R13, 0x10000, RZ ;  /* 0x000100000d047824 */ /* 0x000fe200078e00ff */
[----:B------:R-:W-:Y:S01]  /*13820*/  LOP3.LUT R11, R11, 0xffff0000, RZ, 0xc0, !PT ;  /* 0xffff00000b0b7812 */ /* 0x000fe200078ec0ff */
[----:B------:R-:W-:Y:S02]  /*13830*/  IMAD.U32 R0, R3, 0x10000, RZ ;  /* 0x0001000003007824 */ /* 0x000fe400078e00ff */
[----:B------:R-:W-:Y:S01]  /*13840*/  FMUL.FTZ R27, R38, R30 ;  /* 0x0000001e261b7220 */ /* 0x000fe20000410000 */
[----:B------:R-:W-:Y:S01]  /*13850*/  LOP3.LUT R15, R15, 0xffff0000, RZ, 0xc0, !PT ;  /* 0xffff00000f0f7812 */ /* 0x000fe200078ec0ff */
[-C--:B------:R-:W-:Y:S01]  /*13860*/  FMUL.FTZ R37, R10, R32.reuse ;  /* 0x000000200a257220 */ /* 0x080fe20000410000 */
[----:B------:R-:W-:Y:S01]  /*13870*/  LOP3.LUT R21, R21, 0xffff0000, RZ, 0xc0, !PT ;  /* 0xffff000015157812 */ /* 0x000fe200078ec0ff */
[----:B------:R-:W-:Y:S01]  /*13880*/  FMUL.FTZ R39, R4, R32 ;  /* 0x0000002004277220 */ /* 0x000fe20000410000 */
[----:B------:R-:W-:Y:S01]  /*13890*/  LOP3.LUT R3, R3, 0xffff0000, RZ, 0xc0, !PT ;  /* 0xffff000003037812 */ /* 0x000fe200078ec0ff */
[----:B------:R-:W-:Y:S01]  /*138a0*/  FMUL.FTZ R31, R0, R30 ;  /* 0x0000001e001f7220 */ /* 0x000fe20000410000 */
[----:B------:R-:W-:Y:S01]  /*138b0*/  LOP3.LUT R13, R13, 0xffff0000, RZ, 0xc0, !PT ;  /* 0xffff00000d0d7812 */ /* 0x000fe200078ec0ff */
[----:B------:R-:W-:Y:S01]  /*138c0*/  FFMA.FTZ R35, R40, R6, R35 ;  /* 0x0000000628237223 */ /* 0x000fe20000010023 */
[----:B------:R-:W-:Y:S01]  /*138d0*/  FFMA.FTZ R27, R0, R26, -R27 ;  /* 0x0000001a001b7223 */ /* 0x000fe2000001081b */
[-C--:B------:R-:W-:Y:S01]  /*138e0*/  FFMA.FTZ R37, R4, R28.reuse, -R37 ;  /* 0x0000001c04257223 */ /* 0x080fe20000010825 */
[----:B------:R-:W-:Y:S01]  /*138f0*/  FFMA.FTZ R39, R10, R28, R39 ;  /* 0x0000001c0a277223 */ /* 0x000fe20000010027 */
[----:B------:R-:W-:Y:S01]  /*13900*/  FMUL.FTZ R0, R15, R9 ;  /* 0x000000090f007220 */ /* 0x000fe20000410000 */
[----:B------:R-:W-:Y:S01]  /*13910*/  FMUL.FTZ R6, R21, R11 ;  /* 0x0000000b15067220 */ /* 0x000fe20000410000 */
[----:B------:R-:W-:Y:S01]  /*13920*/  FMUL.FTZ R4, R3, R9 ;  /* 0x0000000903047220 */ /* 0x000fe20000410000 */
[----:B------:R-:W-:Y:S01]  /*13930*/  FMUL.FTZ R10, R13, R11 ;  /* 0x0000000b0d0a7220 */ /* 0x000fe20000410000 */
        /* <DEDUP_REMOVED lines=15> */
.L_x_605:
[----:B------:R-:W-:Y:S05]  /*13a30*/  BSYNC B0 ;  /* 0x0000000000007941 */ /* 0x000fea0003800000 */
.L_x_574:
[----:B------:R-:W-:Y:S01]  /*13a40*/  @!PT LDS RZ, [RZ] ;  /* 0x00000000fffff984 */ /* 0x000fe20000000800 */
[----:B------:R-:W-:Y:S01]  /*13a50*/  @!PT LDS RZ, [RZ] ;  /* 0x00000000fffff984 */ /* 0x000fe20000000800 */
[----:B------:R-:W-:Y:S01]  /*13a60*/  @!PT LDS RZ, [RZ] ;  /* 0x00000000fffff984 */ /* 0x000fe20000000800 */
[----:B------:R-:W-:Y:S01]  /*13a70*/  @!PT LDS RZ, [RZ] ;  /* 0x00000000fffff984 */ /* 0x000fe20000000800 */
[----:B------:R1:W-:Y:S06]  /*13a80*/  MEMBAR.ALL.CTA ;  /* 0x0000000000007992 */ /* 0x0003ec0000008000 */
[----:B-1----:R-:W1:Y:S01]  /*13a90*/  FENCE.VIEW.ASYNC.S ;  /* 0x00000000000073c6 */ /* 0x002e620000000000 */
[----:B------:R-:W-:Y:S05]  /*13aa0*/  WARPSYNC.ALL ;  /* 0x0000000000007948 */ /* 0x000fea0003800000 */
[----:B-1----:R-:W-:Y:S06]  /*13ab0*/  BAR.SYNC.DEFER_BLOCKING 0xd, 0x100 ;  /* 0x0344000000007b1d */ /* 0x002fec0000010000 */
.L_x_572:
[----:B------:R-:W-:-:S06]  /*13ac0*/  ULOP3.LUT UR4, UR60, 0x1, URZ, 0xfc, !UPT ;  /* 0x000000013c047892 */ /* 0x000fcc000f8efc3f */
[----:B01----:R-:W-:-:S05]  /*13ad0*/  IMAD.U32 R0, RZ, RZ, UR4 ;  /* 0x00000004ff007e24 */ /* 0x003fca000f8e00ff */
[----:B------:R-:W-:-:S13]  /*13ae0*/  ISETP.NE.AND P0, PT, R0, 0x3, PT ;  /* 0x000000030000780c */ /* 0x000fda0003f05270 */
[----:B------:R-:W-:Y:S05]  /*13af0*/  @!P0 BRA `(.L_x_631) ;  /* 0x0000000000048947 */ /* 0x000fea0003800000 */
[----:B------:R-:W-:Y:S01]  /*13b00*/  BPT.TRAP 0x1 ;  /* 0x000000040000795c */ /* 0x000fe20000300000 */
.L_x_631:
[----:B------:R-:W-:Y:S02]  /*13b10*/  LEA R0, R226, R23, 0x3 ;  /* 0x00000017e2007211 */ /* 0x000fe400078e18ff */
[----:B------:R-:W-:-:S04]  /*13b20*/  SHF.L.U32 R3, R229, 0x1f, RZ ;  /* 0x0000001fe5037819 */ /* 0x000fc800000006ff */
[----:B------:R0:W1:Y:S01]  /*13b30*/  SYNCS.PHASECHK.TRANS64.TRYWAIT P1, [R0+URZ+0x38830], R3 ;  /* 0x03883003000075a7 */ /* 0x000062000802017f */
[----:B------:R-:W-:Y:S05]  /*13b40*/  @!P0 BRA `(.L_x_632) ;  /* 0x0000000000048947 */ /* 0x000fea0003800000 */
[----:B------:R-:W-:Y:S01]  /*13b50*/  BPT.TRAP 0x1 ;  /* 0x000000040000795c */ /* 0x000fe20000300000 */
.L_x_632:
[----:B------:R-:W-:Y:S01]  /*13b60*/  IMAD.MOV.U32 R151, RZ, RZ, RZ ;  /* 0x000000ffff977224 */ /* 0x000fe200078e00ff */
[----:B-1----:R-:W-:Y:S06]  /*13b70*/  @P1 BRA `(.L_x_633) ;  /* 0x0000000000081947 */ /* 0x002fec0003800000 */
[----:B------:R-:W1:Y:S02]  /*13b80*/  SYNCS.PHASECHK.TRANS64.TRYWAIT P1, [R0+URZ+0x38830], R3 ;  /* 0x03883003000075a7 */ /* 0x000e64000802017f */
[----:B-1----:R-:W-:Y:S05]  /*13b90*/  @!P1 BRA `(.L_x_634) ;  /* 0x0000018800309947 */ /* 0x002fea0003800000 */
.L_x_633:
[----:B------:R-:W-:Y:S05]  /*13ba0*/  WARPSYNC.ALL ;  /* 0x0000000000007948 */ /* 0x000fea0003800000 */
[----:B01----:R-:W-:Y:S01]  /*13bb0*/  VIADD R3, R23, 0x24400 ;  /* 0x0002440017037836 */ /* 0x003fe20000000000 */
[----:B------:R-:W-:Y:S01]  /*13bc0*/  R2UR UR20, R2 ;  /* 0x00000000021472ca */ /* 0x000fe200000e0000 */
[----:B--234-:R-:W-:Y:S01]  /*13bd0*/  IMAD.MOV.U32 R5, RZ, RZ, 0x40000040 ;  /* 0x40000040ff057424 */ /* 0x01cfe200078e00ff */
[----:B-----5:R-:W-:Y:S01]  /*13be0*/  WARPGROUP.ARRIVE ;  /* 0x00000000000079c5 */ /* 0x020fe20000000000 */
[----:B------:R-:W-:Y:S01]  /*13bf0*/  UMOV UR25, 0x40000040 ;  /* 0x4000004000197882 */ /* 0x000fe20000000000 */
[----:B------:R-:W-:Y:S01]  /*13c00*/  SHF.R.U32.HI R3, RZ, 0x4, R3 ;  /* 0x00000004ff037819 */ /* 0x000fe20000011603 */
[----:B------:R-:W-:Y:S01]  /*13c10*/  IMAD.MOV.U32 R7, RZ, RZ, 0x40000040 ;  /* 0x40000040ff077424 */ /* 0x000fe200078e00ff */
[----:B------:R-:W-:Y:S01]  /*13c20*/  R2UR UR27, R5 ;  /* 0x00000000051b72ca */ /* 0x000fe200000e0000 */
[----:B------:R-:W-:Y:S01]  /*13c30*/  UMOV UR17, UR25 ;  /* 0x0000001900117c82 */ /* 0x000fe20008000000 */
[----:B------:R-:W-:Y:S01]  /*13c40*/  LOP3.LUT R3, R3, 0x3fff, RZ, 0xc0, !PT ;  /* 0x00003fff03037812 */ /* 0x000fe200078ec0ff */
[----:B------:R-:W-:Y:S01]  /*13c50*/  UMOV UR5, UR17 ;  /* 0x0000001100057c82 */ /* 0x000fe20008000000 */
[----:B------:R-:W-:Y:S01]  /*13c60*/  R2UR UR7, R7 ;  /* 0x00000000070772ca */ /* 0x000fe200000e0000 */
[----:B------:R-:W-:Y:S01]  /*13c70*/  UMOV UR9, UR17 ;  /* 0x0000001100097c82 */ /* 0x000fe20008000000 */
[----:B------:R-:W-:Y:S01]  /*13c80*/  LOP3.LUT R4, R3, 0x10000, RZ, 0xfc, !PT ;  /* 0x0001000003047812 */ /* 0x000fe200078efcff */
[----:B------:R-:W-:Y:S01]  /*13c90*/  ULOP3.LUT UR20, UR20, 0x10000, URZ, 0xfc, !UPT ;  /* 0x0001000014147892 */ /* 0x000fe2000f8efc3f */
[----:B------:R-:W-:Y:S01]  /*13ca0*/  IMAD.MOV.U32 R3, RZ, RZ, 0x40000040 ;  /* 0x40000040ff037424 */ /* 0x000fe200078e00ff */
[----:B------:R-:W-:Y:S01]  /*13cb0*/  R2UR UR15, R7 ;  /* 0x00000000070f72ca */ /* 0x000fe200000e0000 */
[----:B------:R-:W-:Y:S01]  /*13cc0*/  UMOV UR13, UR17 ;  /* 0x00000011000d7c82 */ /* 0x000fe20008000000 */
[----:B------:R0:W-:Y:S01]  /*13cd0*/  STL [R1+0x50], R4 ;  /* 0x0000500401007387 */ /* 0x0001e20000100800 */
[----:B------:R-:W-:Y:S01]  /*13ce0*/  IMAD.U32 R11, RZ, RZ, UR25 ;  /* 0x00000019ff0b7e24 */ /* 0x000fe2000f8e00ff */
[C---:B------:R-:W-:Y:S01]  /*13cf0*/  R2UR UR11, R3.reuse ;  /* 0x00000000030b72ca */ /* 0x040fe200000e0000 */
[----:B------:R-:W-:Y:S01]  /*13d00*/  UMOV UR24, UR20 ;  /* 0x0000001400187c82 */ /* 0x000fe20008000000 */
[----:B------:R-:W-:Y:S01]  /*13d10*/  R2UR UR19, R3 ;  /* 0x00000000031372ca */ /* 0x000fe200000e0000 */
[----:B------:R-:W-:Y:S01]  /*13d20*/  UMOV UR16, UR24 ;  /* 0x0000001800107c82 */ /* 0x000fe20008000000 */
[----:B------:R-:W-:Y:S01]  /*13d30*/  IMAD.MOV.U32 R3, RZ, RZ, 0x40000040 ;  /* 0x40000040ff037424 */ /* 0x000fe200078e00ff */
[----:B------:R-:W-:Y:S01]  /*13d40*/  UMOV UR4, UR16 ;  /* 0x0000001000047c82 */ /* 0x000fe20008000000 */
[----:B------:R-:W-:Y:S01]  /*13d50*/  UMOV UR8, UR16 ;  /* 0x0000001000087c82 */ /* 0x000fe20008000000 */
[----:B------:R-:W-:Y:S01]  /*13d60*/  UMOV UR12, UR16 ;  /* 0x00000010000c7c82 */ /* 0x000fe20008000000 */
[----:B0-----:R-:W-:Y:S01]  /*13d70*/  IMAD R4, R226, 0xa00, R4 ;  /* 0x00000a00e2047824 */ /* 0x001fe200078e0204 */
[----:B------:R-:W-:Y:S01]  /*13d80*/  UIADD3 UR56, UR20, 0x804, URZ ;  /* 0x0000080414387890 */ /* 0x000fe2000fffe03f */
[----:B------:R-:W-:Y:S01]  /*13d90*/  IMAD.U32 R10, RZ, RZ, UR24 ;  /* 0x00000018ff0a7e24 */ /* 0x000fe2000f8e00ff */
[----:B------:R-:W-:Y:S01]  /*13da0*/  UMOV UR57, 0x40000040 ;  /* 0x4000004000397882 */ /* 0x000fe20000000000 */
[C---:B------:R-:W-:Y:S01]  /*13db0*/  VIADD R6, R4.reuse, 0x80 ;  /* 0x0000008004067836 */ /* 0x040fe20000000000 */
[C---:B------:R-:W-:Y:S01]  /*13dc0*/  R2UR UR26, R4.reuse ;  /* 0x00000000041a72ca */ /* 0x040fe200000e0000 */
[----:B------:R-:W-:Y:S01]  /*13dd0*/  VIADD R2, R4, 0x100 ;  /* 0x0000010004027836 */ /* 0x000fe20000000000 */
[----:B------:R0:W-:Y:S01]  /*13de0*/  STL.64 [R1+0x8], R10 ;  /* 0x0000080a01007387 */ /* 0x0001e20000100a00 */
[----:B------:R-:W-:Y:S01]  /*13df0*/  IMAD.MOV.U32 R7, RZ, RZ, 0x40000040 ;  /* 0x40000040ff077424 */ /* 0x000fe200078e00ff */
[----:B------:R-:W-:Y:S01]  /*13e00*/  R2UR UR6, R6 ;  /* 0x00000000060672ca */ /* 0x000fe200000e0000 */
[----:B------:R-:W-:Y:S01]  /*13e10*/  VIADD R6, R4, 0x180 ;  /* 0x0000018004067836 */ /* 0x000fe20000000000 */
[----:B------:R-:W-:Y:S01]  /*13e20*/  R2UR UR10, R2 ;  /* 0x00000000020a72ca */ /* 0x000fe200000e0000 */
[C---:B------:R-:W-:Y:S01]  /*13e30*/  VIADD R2, R4.reuse, 0x200 ;  /* 0x0000020004027836 */ /* 0x040fe20000000000 */
[----:B------:R-:W-:Y:S01]  /*13e40*/  UIADD3 UR52, UR20, 0x806, URZ ;  /* 0x0000080614347890 */ /* 0x000fe2000fffe03f */
[----:B------:R-:W-:Y:S01]  /*13e50*/  VIADD R8, R4, 0x102 ;  /* 0x0000010204087836 */ /* 0x000fe20000000000 */
[----:B------:R-:W-:Y:S01]  /*13e60*/  R2UR UR14, R6 ;  /* 0x00000000060e72ca */ /* 0x000fe200000e0000 */
[----:B------:R-:W-:Y:S01]  /*13e70*/  VIADD R6, R4, 0x82 ;  /* 0x0000008204067836 */ /* 0x000fe20000000000 */
[----:B------:R-:W-:Y:S01]  /*13e80*/  R2UR UR18, R2 ;  /* 0x00000000021272ca */ /* 0x000fe200000e0000 */
[----:B------:R-:W-:Y:S01]  /*13e90*/  HGMMA.64x16x16.F32.BF16 R56, gdesc[UR24], RZ, !UPT, gsb0 ;  /* 0x00200000183879f0 */ /* 0x000fe2000c0018ff */
[----:B------:R-:W-:Y:S01]  /*13ea0*/  VIADD R2, R4, 0x2 ;  /* 0x0000000204027836 */ /* 0x000fe20000000000 */
[----:B------:R-:W-:Y:S01]  /*13eb0*/  R2UR UR27, R3 ;  /* 0x00000000031b72ca */ /* 0x000fe200000e0000 */
[----:B------:R-:W-:Y:S01]  /*13ec0*/  UMOV UR25, 0x40000040 ;  /* 0x4000004000197882 */ /* 0x000fe20000000000 */
[----:B------:R-:W-:Y:S01]  /*13ed0*/  IMAD.MOV.U32 R9, RZ, RZ, 0x40000040 ;  /* 0x40000040ff097424 */ /* 0x000fe200078e00ff */
[----:B------:R-:W-:Y:S01]  /*13ee0*/  UMOV UR53, 0x40000040 ;  /* 0x4000004000357882 */ /* 0x000fe20000000000 */
[----:B------:R-:W-:Y:S01]  /*13ef0*/  R2UR UR26, R2 ;  /* 0x00000000021a72ca */ /* 0x000fe200000e0000 */
[----:B------:R-:W-:Y:S01]  /*13f00*/  VIADD R2, R4, 0x182 ;  /* 0x0000018204027836 */ /* 0x000fe20000000000 */
[----:B------:R-:W-:Y:S01]  /*13f10*/  UIADD3 UR48, UR20, 0xc00, URZ ;  /* 0x00000c0014307890 */ /* 0x000fe2000fffe03f */
[----:B------:R-:W-:Y:S01]  /*13f20*/  IMAD.MOV.U32 R3, RZ, RZ, 0x40000040 ;  /* 0x40000040ff037424 */ /* 0x000fe200078e00ff */
[----:B------:R-:W-:Y:S01]  /*13f30*/  UMOV UR49, 0x40000040 ;  /* 0x4000004000317882 */ /* 0x000fe20000000000 */
[----:B0-----:R-:W-:Y:S01]  /*13f40*/  IMAD.U32 R11, RZ, RZ, UR25 ;  /* 0x00000019ff0b7e24 */ /* 0x001fe2000f8e00ff */
[----:B------:R-:W-:Y:S01]  /*13f50*/  UIADD3 UR44, UR20, 0xc02, URZ ;  /* 0x00000c02142c7890 */ /* 0x000fe2000fffe03f */
[----:B------:R-:W-:Y:S01]  /*13f60*/  IMAD.MOV.U32 R5, RZ, RZ, 0x40000040 ;  /* 0x40000040ff057424 */ /* 0x000fe200078e00ff */
[----:B------:R-:W-:Y:S01]  /*13f70*/  UMOV UR45, 0x40000040 ;  /* 0x40000040002d7882 */ /* 0x000fe20000000000 */
[----:B------:R-:W-:Y:S01]  /*13f80*/  UIADD3 UR40, UR20, 0xc04, URZ ;  /* 0x00000c0414287890 */ /* 0x000fe2000fffe03f */
[----:B------:R-:W-:Y:S01]  /*13f90*/  UMOV UR41, 0x40000040 ;  /* 0x4000004000297882 */ /* 0x000fe20000000000 */
[----:B------:R-:W-:Y:S01]  /*13fa0*/  UIADD3 UR36, UR20, 0xc06, URZ ;  /* 0x00000c0614247890 */ /* 0x000fe2000fffe03f */
[----:B------:R-:W-:Y:S01]  /*13fb0*/  UMOV UR37, 0x40000040 ;  /* 0x4000004000257882 */ /* 0x000fe20000000000 */
[----:B------:R-:W-:-:S02]  /*13fc0*/  WARPGROUP.DEPBAR.LE gsb0, 0x0 ;  /* 0x00008000000079c5 */ /* 0x000fc40000010000 */
[----:B------:R-:W-:-:S06]  /*13fd0*/  WARPGROUP.ARRIVE ;  /* 0x00000000000079c5 */ /* 0x000fcc0000000000 */
[----:B------:R-:W-:Y:S01]  /*13fe0*/  HGMMA.64x16x16.F32.BF16 R48, gdesc[UR4], RZ, !UPT, gsb0 ;  /* 0x00200000043079f0 */ /* 0x000fe2000c0018ff */
[----:B------:R-:W-:Y:S01]  /*13ff0*/  UIADD3 UR4, UR20, 0x2, URZ ;  /* 0x0000000214047890 */ /* 0x000fe2000fffe03f */
[----:B------:R-:W-:Y:S01]  /*14000*/  R2UR UR6, R6 ;  /* 0x00000000060672ca */ /* 0x000fe200000e0000 */
[----:B------:R-:W-:Y:S01]  /*14010*/  VIADD R6, R4, 0x202 ;  /* 0x0000020204067836 */ /* 0x000fe20000000000 */
[----:B------:R-:W-:Y:S01]  /*14020*/  R2UR UR7, R7 ;  /* 0x00000000070772ca */ /* 0x000fe200000e0000 */
[----:B------:R-:W-:-:S03]  /*14030*/  IMAD.MOV.U32 R7, RZ, RZ, 0x40000040 ;  /* 0x40000040ff077424 */ /* 0x000fc600078e00ff */
[----:B------:R-:W-:Y:S02]  /*14040*/  UMOV UR24, UR4 ;  /* 0x0000000400187c82 */ /* 0x000fe40008000000 */
[----:B------:R-:W-:-:S05]  /*14050*/  IMAD.U32 R10, RZ, RZ, UR24 ;  /* 0x00000018ff0a7e24 */ /* 0x000fca000f8e00ff */
[----:B------:R0:W-:Y:S01]  /*14060*/  STL.64 [R1], R10 ;  /* 0x0000000a01007387 */ /* 0x0001e20000100a00 */
[----:B------:R-:W-:Y:S02]  /*14070*/  WARPGROUP.DEPBAR.LE gsb0, 0x0 ;  /* 0x00008000000079c5 */ /* 0x000fe40000010000 */
[----:B------:R-:W-:-:S06]  /*14080*/  WARPGROUP.ARRIVE ;  /* 0x00000000000079c5 */ /* 0x000fcc0000000000 */
[----:B------:R-:W-:Y:S01]  /*14090*/  HGMMA.64x16x16.F32.BF16 R40, gdesc[UR8], RZ, !UPT, gsb0 ;  /* 0x00200000082879f0 */ /* 0x000fe2000c0018ff */
[----:B------:R-:W-:Y:S01]  /*140a0*/  R2UR UR10, R8 ;  /* 0x00000000080a72ca */ /* 0x000fe200000e0000 */
[----:B------:R-:W-:Y:S01]  /*140b0*/  VIADD R8, R4, 0x104 ;  /* 0x0000010404087836 */ /* 0x000fe20000000000 */
[----:B------:R-:W-:Y:S01]  /*140c0*/  R2UR UR11, R9 ;  /* 0x00000000090b72ca */ /* 0x000fe200000e0000 */
[----:B------:R-:W-:Y:S01]  /*140d0*/  IMAD.MOV.U32 R9, RZ, RZ, 0x40000040 ;  /* 0x40000040ff097424 */ /* 0x000fe200078e00ff */
        /* <DEDUP_REMOVED lines=10> */
[----:B------:R-:W-:Y:S01]  /*14180*/  UMOV UR16, UR24 ;  /* 0x0000001800107c82 */ /* 0x000fe20008000000 */
[----:B------:R-:W-:Y:S01]  /*14190*/  UMOV UR17, UR25 ;  /* 0x0000001900117c82 */ /* 0x000fe20008000000 */
[----:B------:R-:W-:Y:S01]  /*141a0*/  UMOV UR4, UR16 ;  /* 0x0000001000047c82 */ /* 0x000fe20008000000 */
[----:B------:R-:W-:Y:S01]  /*141b0*/  UMOV UR5, UR17 ;  /* 0x0000001100057c82 */ /* 0x000fe20008000000 */
[----:B------:R-:W-:Y:S01]  /*141c0*/  UMOV UR8, UR16 ;  /* 0x0000001000087c82 */ /* 0x000fe20008000000 */
[----:B------:R-:W-:Y:S01]  /*141d0*/  UMOV UR9, UR17 ;  /* 0x0000001100097c82 */ /* 0x000fe20008000000 */
[----:B------:R-:W-:Y:S01]  /*141e0*/  UMOV UR12, UR16 ;  /* 0x00000010000c7c82 */ /* 0x000fe20008000000 */
[----:B------:R-:W-:Y:S01]  /*141f0*/  UMOV UR13, UR17 ;  /* 0x00000011000d7c82 */ /* 0x000fe20008000000 */
[----:B------:R-:W-:Y:S02]  /*14200*/  R2UR UR18, R6 ;  /* 0x00000000061272ca */ /* 0x000fe400000e0000 */
[----:B------:R-:W-:Y:S01]  /*14210*/  R2UR UR19, R7 ;  /* 0x00000000071372ca */ /* 0x000fe200000e0000 */
[----:B------:R-:W-:Y:S01]  /*14220*/  IMAD.MOV.U32 R7, RZ, RZ, 0x40000040 ;  /* 0x40000040ff077424 */ /* 0x000fe200078e00ff */
[----:B------:R-:W-:Y:S01]  /*14230*/  IADD3 R6, R4, 0x84, RZ ;  /* 0x0000008404067810 */ /* 0x000fe20007ffe0ff */
[----:B------:R-:W-:-:S02]  /*14240*/  WARPGROUP.DEPBAR.LE gsb0, 0x0 ;  /* 0x00008000000079c5 */ /* 0x000fc40000010000 */
[----:B------:R-:W-:-:S06]  /*14250*/  WARPGROUP.ARRIVE ;  /* 0x00000000000079c5 */ /* 0x000fcc0000000000 */
[----:B------:R-:W-:Y:S01]  /*14260*/  HGMMA.64x16x16.F32.BF16 R56, gdesc[UR24], R56, gsb0 ;  /* 0x00200000183879f0 */ /* 0x000fe20008001838 */
[----:B------:R-:W-:Y:S01]  /*14270*/  R2UR UR26, R2 ;  /* 0x00000000021a72ca */ /* 0x000fe200000e0000 */
[----:B------:R-:W-:Y:S01]  /*14280*/  UMOV UR25, 0x40000040 ;  /* 0x4000004000197882 */ /* 0x000fe20000000000 */
[----:B------:R-:W-:Y:S01]  /*14290*/  R2UR UR27, R3 ;  /* 0x00000000031b72ca */ /* 0x000fe200000e0000 */
[----:B------:R-:W-:Y:S02]  /*142a0*/  VIADD R2, R4, 0x184 ;  /* 0x0000018404027836 */ /* 0x000fe40000000000 */
[----:B------:R-:W-:Y:S02]  /*142b0*/  IMAD.MOV.U32 R3, RZ, RZ, 0x40000040 ;  /* 0x40000040ff037424 */ /* 0x000fe400078e00ff */
[----:B0-----:R-:W-:Y:S01]  /*142c0*/  IMAD.U32 R11, RZ, RZ, UR25 ;  /* 0x00000019ff0b7e24 */ /* 0x001fe2000f8e00ff */
[----:B------:R-:W-:Y:S02]  /*142d0*/  WARPGROUP.DEPBAR.LE gsb0, 0x0 ;  /* 0x00008000000079c5 */ /* 0x000fe40000010000 */
[----:B------:R-:W-:-:S06]  /*142e0*/  WARPGROUP.ARRIVE ;  /* 0x00000000000079c5 */ /* 0x000fcc0000000000 */
[----:B------:R-:W-:Y:S01]  /*142f0*/  HGMMA.64x16x16.F32.BF16 R48, gdesc[UR4], R48, gsb0 ;  /* 0x00200000043079f0 */ /* 0x000fe20008001830 */
[----:B------:R-:W-:Y:S01]  /*14300*/  UIADD3 UR4, UR20, 0x4, URZ ;  /* 0x0000000414047890 */ /* 0x000fe2000fffe03f */
[----:B------:R-:W-:Y:S01]  /*14310*/  R2UR UR6, R6 ;  /* 0x00000000060672ca */ /* 0x000fe200000e0000 */
[----:B------:R-:W-:Y:S01]  /*14320*/  VIADD R6, R4, 0x204 ;  /* 0x0000020404067836 */ /* 0x000fe20000000000 */
[----:B------:R-:W-:Y:S01]  /*14330*/  R2UR UR7, R7 ;  /* 0x00000000070772ca */ /* 0x000fe200000e0000 */
[----:B------:R-:W-:-:S03]  /*14340*/  IMAD.MOV.U32 R7, RZ, RZ, 0x40000040 ;  /* 0x40000040ff077424 */ /* 0x000fc600078e00ff */
[----:B------:R-:W-:Y:S02]  /*14350*/  UMOV UR24, UR4 ;  /* 0x0000000400187c82 */ /* 0x000fe40008000000 */
[----:B------:R-:W-:-:S05]  /*14360*/  IMAD.U32 R10, RZ, RZ, UR24 ;  /* 0x00000018ff0a7e24 */ /* 0x000fca000f8e00ff */
[----:B------:R0:W-:Y:S01]  /*14370*/  STL.64 [R1+0x48], R10 ;  /* 0x0000480a01007387 */ /* 0x0001e20000100a00 */
[----:B------:R-:W-:Y:S02]  /*14380*/  WARPGROUP.DEPBAR.LE gsb0, 0x0 ;  /* 0x00008000000079c5 */ /* 0x000fe40000010000 */
[----:B------:R-:W-:-:S06]  /*14390*/  WARPGROUP.ARRIVE ;  /* 0x00000000000079c5 */ /* 0x000fcc0000000000 */
[----:B------:R-:W-:Y:S01]  /*143a0*/  HGMMA.64x16x16.F32.BF16 R40, gdesc[UR8], R40, gsb0 ;  /* 0x00200000082879f0 */ /* 0x000fe20008001828 */
[----:B------:R-:W-:Y:S01]  /*143b0*/  R2UR UR10, R8 ;  /* 0x00000000080a72ca */ /* 0x000fe200000e0000 */
[----:B------:R-:W-:Y:S01]  /*143c0*/  VIADD R8, R4, 0x106 ;  /* 0x0000010604087836 */ /* 0x000fe20000000000 */
[----:B------:R-:W-:Y:S01]  /*143d0*/  R2UR UR11, R9 ;  /* 0x00000000090b72ca */ /* 0x000fe200000e0000 */
[----:B------:R-:W-:Y:S01]  /*143e0*/  IMAD.MOV.U32 R9, RZ, RZ, 0x40000040 ;  /* 0x40000040ff097424 */ /* 0x000fe200078e00ff */
        /* <DEDUP_REMOVED lines=18> */
[----:B------:R-:W-:Y:S01]  /*14510*/  R2UR UR18, R6 ;  /* 0x00000000061272ca */ /* 0x000fe200000e0000 */
[----:B------:R-:W-:Y:S01]  /*14520*/  VIADD R6, R4, 0x86 ;  /* 0x0000008604067836 */ /* 0x000fe20000000000 */
[----:B------:R-:W-:Y:S01]  /*14530*/  R2UR UR19, R7 ;  /* 0x00000000071372ca */ /* 0x000fe200000e0000 */
[----:B------:R-:W-:Y:S01]  /*14540*/  IMAD.MOV.U32 R7, RZ, RZ, 0x40000040 ;  /* 0x40000040ff077424 */ /* 0x000fe200078e00ff */
        /* <DEDUP_REMOVED lines=23> */
[----:B------:R-:W-:Y:S02]  /*146c0*/  R2UR UR10, R8 ;  /* 0x00000000080a72ca */ /* 0x000fe400000e0000 */
[----:B------:R-:W-:Y:S01]  /*146d0*/  R2UR UR11, R9 ;  /* 0x00000000090b72ca */ /* 0x000fe200000e0000 */
[----:B------:R-:W-:Y:S01]  /*146e0*/  IMAD.MOV.U32 R9, RZ, RZ, 0x40000040 ;  /* 0x40000040ff097424 */ /* 0x000fe200078e00ff */
[----:B------:R-:W-:Y:S01]  /*146f0*/  IADD3 R8, R4, 0x380, RZ ;  /* 0x0000038004087810 */ /* 0x000fe20007ffe0ff */
        /* <DEDUP_REMOVED lines=103> */
[----:B------:R-:W-:Y:S02]  /*14d70*/  R2UR UR15, R3 ;  /* 0x00000000030f72ca */ /* 0x000fe400000e0000 */
[----:B------:R-:W-:Y:S01]  /*14d80*/  MOV R3, 0x40000040 ;  /* 0x4000004000037802 */ /* 0x000fe20000000f00 */
        /* <DEDUP_REMOVED lines=111> */
[----:B------:R-:W-:-:S02]  /*15480*/  R2UR UR19, R7 ;  /* 0x00000000071372ca */ /* 0x000fc400000e0000 */
[----:B------:R-:W-:Y:S01]  /*15490*/  MOV R7, 0x40000040 ;  /* 0x4000004000077802 */ /* 0x000fe20000000f00 */
[----:B------:R-:W-:Y:S02]  /*154a0*/  WARPGROUP.DEPBAR.LE gsb0, 0x0 ;  /* 0x00008000000079c5 */ /* 0x000fe40000010000 */
        /* <DEDUP_REMOVED lines=81> */
[----:B------:R-:W-:-:S03]  /*159c0*/  IMAD.MOV.U32 R3, RZ, RZ, 0x40000040 ;  /* 0x40000040ff037424 */ /* 0x000fc600078e00ff */
[----:B------:R-:W-:Y:S02]  /*159d0*/  R2UR UR58, R2 ;  /* 0x00000000023a72ca */ /* 0x000fe400000e0000 */
[----:B------:R-:W-:Y:S01]  /*159e0*/  R2UR UR59, R3 ;  /* 0x00000000033b72ca */ /* 0x000fe200000e0000 */
[----:B------:R-:W-:Y:S01]  /*159f0*/  IMAD.MOV.U32 R3, RZ, RZ, 0x40000040 ;  /* 0x40000040ff037424 */ /* 0x000fe200078e00ff */
[----:B------:R-:W-:Y:S01]  /*15a00*/  IADD3 R2, R4, 0x684, RZ ;  /* 0x0000068404027810 */ /* 0x000fe20007ffe0ff */
        /* <DEDUP_REMOVED lines=17> */
[----:B------:R-:W-:Y:S03]  /*15b20*/  HGMMA.64x16x16.F32.BF16 R56, gdesc[UR24], R56, gsb0 ;  /* 0x00200000183879f0 */ /* 0x000fe60008001838 */
[----:B------:R-:W-:Y:S02]  /*15b30*/  WARPGROUP.DEPBAR.LE gsb0, 0x0 ;  /* 0x00008000000079c5 */ /* 0x000fe40000010000 */
[----:B------:R-:W-:-:S06]  /*15b40*/  WARPGROUP.ARRIVE ;  /* 0x00000000000079c5 */ /* 0x000fcc0000000000 */
[----:B------:R-:W-:Y:S01]  /*15b50*/  HGMMA.64x16x16.F32.BF16 R48, gdesc[UR4], R48, gsb0 ;  /* 0x00200000043079f0 */ /* 0x000fe20008001830 */
[----:B------:R-:W-:Y:S01]  /*15b60*/  R2UR UR6, R8 ;  /* 0x00000000080672ca */ /* 0x000fe200000e0000 */
[----:B------:R-:W-:Y:S01]  /*15b70*/  UMOV UR4, UR56 ;  /* 0x0000003800047c82 */ /* 0x000fe20008000000 */
[----:B------:R-:W-:Y:S01]  /*15b80*/  R2UR UR7, R9 ;  /* 0x00000000090772ca */ /* 0x000fe200000e0000 */
[----:B------:R-:W-:Y:S01]  /*15b90*/  UMOV UR5, UR57 ;  /* 0x0000003900057c82 */ /* 0x000fe20008000000 */
[----:B------:R-:W-:Y:S02]  /*15ba0*/  VIADD R8, R4, 0x606 ;  /* 0x0000060604087836 */ /* 0x000fe40000000000 */
[----:B------:R-:W-:Y:S01]  /*15bb0*/  IMAD.MOV.U32 R9, RZ, RZ, 0x40000040 ;  /* 0x40000040ff097424 */ /* 0x000fe200078e00ff */
        /* <DEDUP_REMOVED lines=8> */
[----:B------:R-:W-:-:S03]  /*15c40*/  IMAD.MOV.U32 R3, RZ, RZ, 0x40000040 ;  /* 0x40000040ff037424 */ /* 0x000fc600078e00ff */
        /* <DEDUP_REMOVED lines=102> */
[----:B------:R-:W-:Y:S01]  /*162b0*/  IMAD.MOV.U32 R3, RZ, RZ, 0x40000040 ;  /* 0x40000040ff037424 */ /* 0x000fe200078e00ff */
[----:B------:R-:W-:-:S04]  /*162c0*/  IADD3 R2, R4, 0x782, RZ ;  /* 0x0000078204027810 */ /* 0x000fc80007ffe0ff */
        /* <DEDUP_REMOVED lines=85> */
[----:B------:R-:W-:Y:S01]  /*16820*/  UMOV UR4, UR40 ;  /* 0x0000002800047c82 */ /* 0x000fe20008000000 */
[----:B------:R-:W-:Y:S01]  /*16830*/  R2UR UR7, R7 ;  /* 0x00000000070772ca */ /* 0x000fe200000e0000 */
[----:B------:R-:W-:Y:S01]  /*16840*/  UMOV UR5, UR41 ;  /* 0x0000002900057c82 */ /* 0x000fe20008000000 */
[C---:B------:R-:W-:Y:S02]  /*16850*/  VIADD R6, R4.reuse, 0x806 ;  /* 0x0000080604067836 */ /* 0x040fe40000000000 */
[----:B------:R-:W-:Y:S02]  /*16860*/  IMAD.MOV.U32 R7, RZ, RZ, 0x40000040 ;  /* 0x40000040ff077424 */ /* 0x000fe400078e00ff */
[----:B------:R-:W-:Y:S01]  /*16870*/  VIADD R4, R4, 0x986 ;  /* 0x0000098604047836 */ /* 0x000fe20000000000 */
        /* <DEDUP_REMOVED lines=33> */
[----:B------:R-:W-:Y:S03]  /*16a90*/  HGMMA.64x16x16.F32.BF16 R56, gdesc[UR36], R56, gsb0 ;  /* 0x00200000243879f0 */ /* 0x000fe60008001838 */
        /* <DEDUP_REMOVED lines=13> */
[----:B0-----:R-:W-:Y:S05]  /*16b70*/  @!P0 BRA `(.L_x_635) ;  /* 0x0000000000048947 */ /* 0x001fea0003800000 */
[----:B------:R-:W-:Y:S01]  /*16b80*/  BPT.TRAP 0x1 ;  /* 0x000000040000795c */ /* 0x000fe20000300000 */
.L_x_635:
[----:B------:R-:W2:Y:S01]  /*16b90*/  LDL R65, [R1+0x8c] ;  /* 0x00008c0001417983 */ /* 0x000ea20000100800 */
[----:B------:R-:W-:Y:S01]  /*16ba0*/  ULDC UR4, c[0x0][0x9d8] ;  /* 0x0002760000047ab9 */ /* 0x000fe20000000800 */
[----:B------:R-:W-:Y:S01]  /*16bb0*/  ULDC UR5, c[0x0][0x988] ;  /* 0x0002620000057ab9 */ /* 0x000fe20000000800 */
        /* <DEDUP_REMOVED lines=23> */
[----:B------:R-:W-:Y:S01]  /*16d30*/  FMUL.FTZ R60, R44, UR4 ;  /* 0x000000042c3c7c20 */ /* 0x000fe20008410000 */
[----:B------:R-:W-:Y:S01]  /*16d40*/  FMUL.FTZ R13, R55, UR4 ;  /* 0x00000004370d7c20 */ /* 0x000fe20008410000 */
[----:B------:R-:W-:Y:S01]  /*16d50*/  FMUL.FTZ R68, R33, UR4 ;  /* 0x0000000421447c20 */ /* 0x000fe20008410000 */
[----:B------:R-:W-:Y:S01]  /*16d60*/  FMUL.FTZ R21, R43, UR4 ;  /* 0x000000042b157c20 */ /* 0x000fe20008410000 */
[----:B------:R-:W-:Y:S01]  /*16d70*/  FMUL.FTZ R36, R36, UR4 ;  /* 0x0000000424247c20 */ /* 0x000fe20008410000 */
[----:B------:R-:W-:Y:S01]  /*16d80*/  FMUL.FTZ R37, R37, UR4 ;  /* 0x0000000425257c20 */ /* 0x000fe20008410000 */
[----:B------:R-:W-:Y:S01]  /*16d90*/  FMUL.FTZ R24, R24, UR4 ;  /* 0x0000000418187c20 */ /* 0x000fe20008410000 */
[----:B------:R-:W4:Y:S01]  /*16da0*/  MUFU.TANH R7, R7 ;  /* 0x0000000700077308 */ /* 0x000f220000002400 */
[----:B------:R-:W-:Y:S01]  /*16db0*/  FMUL.FTZ R32, R25, UR4 ;  /* 0x0000000419207c20 */ /* 0x000fe20008410000 */
[----:B------:R-:W-:Y:S01]  /*16dc0*/  FMUL.FTZ R52, R40, UR4 ;  /* 0x0000000428347c20 */ /* 0x000fe20008410000 */
[----:B------:R-:W-:Y:S01]  /*16dd0*/  FMUL.FTZ R62, R45, UR4 ;  /* 0x000000042d3e7c20 */ /* 0x000fe20008410000 */
[----:B------:R-:W-:Y:S01]  /*16de0*/  FMUL.FTZ R40, R47, UR4 ;  /* 0x000000042f287c20 */ /* 0x000fe20008410000 */
[----:B------:R-:W-:Y:S01]  /*16df0*/  FMUL.FTZ R33, R34, UR4 ;  /* 0x0000000422217c20 */ /* 0x000fe20008410000 */
[----:B------:R-:W-:Y:S01]  /*16e00*/  FMUL.FTZ R28, R28, UR4 ;  /* 0x000000041c1c7c20 */ /* 0x000fe20008410000 */
[----:B------:R-:W-:Y:S01]  /*16e10*/  FMUL.FTZ R29, R29, UR4 ;  /* 0x000000041d1d7c20 */ /* 0x000fe20008410000 */
[----:B------:R-:W5:Y:S01]  /*16e20*/  MUFU.TANH R12, R12 ;  /* 0x0000000c000c7308 */ /* 0x000f620000002400 */
[----:B------:R-:W-:Y:S01]  /*16e30*/  FMUL.FTZ R38, R38, UR4 ;  /* 0x0000000426267c20 */ /* 0x000fe20008410000 */
[----:B------:R-:W-:Y:S01]  /*16e40*/  FMUL.FTZ R39, R39, UR4 ;  /* 0x0000000427277c20 */ /* 0x000fe20008410000 */
[----:B------:R-:W-:Y:S01]  /*16e50*/  FMUL.FTZ R26, R26, UR4 ;  /* 0x000000041a1a7c20 */ /* 0x000fe20008410000 */
[----:B------:R-:W-:Y:S01]  /*16e60*/  FMUL.FTZ R27, R27, UR4 ;  /* 0x000000041b1b7c20 */ /* 0x000fe20008410000 */
[----:B------:R-:W-:Y:S01]  /*16e70*/  FMUL.FTZ R30, R30, UR4 ;  /* 0x000000041e1e7c20 */ /* 0x000fe20008410000 */
[----:B------:R-:W-:Y:S01]  /*16e80*/  P2R R64, PR, RZ, 0x1 ;  /* 0x00000001ff407803 */ /* 0x000fe20000000000 */
[----:B------:R-:W-:Y:S01]  /*16e90*/  FMUL.FTZ R31, R31, UR4 ;  /* 0x000000041f1f7c20 */ /* 0x000fe20008410000 */
[----:B------:R-:W5:Y:S01]  /*16ea0*/  MUFU.TANH R2, R2 ;  /* 0x0000000200027308 */ /* 0x000f620000002400 */
[----:B------:R-:W5:Y:S01]  /*16eb0*/  LDL R43, [R1+0x60] ;  /* 0x00006000012b7983 */ /* 0x000f620000100800 */
[----:B------:R-:W-:Y:S01]  /*16ec0*/  VIADD R0, R0, 0x38840 ;  /* 0x0003884000007836 */ /* 0x000fe20000000000 */
[----:B------:R-:W-:Y:S01]  /*16ed0*/  ULDC UR39, c[0x0][0x9d8] ;  /* 0x0002760000277ab9 */ /* 0x000fe20000000800 */
[----:B------:R-:W-:-:S04]  /*16ee0*/  ULDC UR38, c[0x0][0x988] ;  /* 0x0002620000267ab9 */ /* 0x000fc80000000800 */
[----:B------:R-:W5:Y:S08]  /*16ef0*/  MUFU.TANH R14, R14 ;  /* 0x0000000e000e7308 */ /* 0x000f700000002400 */
        /* <DEDUP_REMOVED lines=14> */
[----:B------:R-:W-:Y:S08]  /*16fe0*/  MUFU.TANH R15, R15 ;  /* 0x0000000f000f7308 */ /* 0x000ff00000002400 */
[----:B------:R-:W5:Y:S08]  /*16ff0*/  MUFU.TANH R68, R68 ;  /* 0x0000004400447308 */ /* 0x000f700000002400 */
[----:B------:R-:W-:Y:S08]  /*17000*/  MUFU.TANH R21, R21 ;  /* 0x0000001500157308 */ /* 0x000ff00000002400 */
[----:B------:R-:W5:Y:S08]  /*17010*/  MUFU.TANH R36, R36 ;  /* 0x0000002400247308 */ /* 0x000f700000002400 */
[----:B------:R-:W5:Y:S08]  /*17020*/  MUFU.TANH R41, R41 ;  /* 0x0000002900297308 */ /* 0x000f700000002400 */
[----:B------:R-:W5:Y:S08]  /*17030*/  MUFU.TANH R37, R37 ;  /* 0x0000002500257308 */ /* 0x000f700000002400 */
[----:B------:R-:W5:Y:S08]  /*17040*/  MUFU.TANH R40, R40 ;  /* 0x0000002800287308 */ /* 0x000f700000002400 */
[----:B------:R5:W5:Y:S08]  /*17050*/  MUFU.TANH R74, R24 ;  /* 0x00000018004a7308 */ /* 0x000b700000002400 */
[----:B------:R-:W5:Y:S01]  /*17060*/  MUFU.TANH R33, R33 ;  /* 0x0000002100217308 */ /* 0x000f620000002400 */
[----:B--2---:R-:W-:-:S07]  /*17070*/  IADD3 R35, R133, 0x50, -R65 ;  /* 0x0000005085237810 */ /* 0x004fce0007ffe841 */
[----:B------:R-:W-:Y:S01]  /*17080*/  MUFU.TANH R42, R42 ;  /* 0x0000002a002a7308 */ /* 0x000fe20000002400 */
[----:B------:R-:W-:-:S05]  /*17090*/  IMAD R35, R112, -0x50, R35 ;  /* 0xffffffb070237824 */ /* 0x000fca00078e0223 */
[C---:B------:R-:W-:Y:S02]  /*170a0*/  ISETP.GT.AND P2, PT, R35.reuse, RZ, PT ;  /* 0x000000ff2300720c */ /* 0x040fe40003f44270 */
[C---:B------:R-:W-:Y:S02]  /*170b0*/  ISETP.GT.AND P1, PT, R35.reuse, 0x1, PT ;  /* 0x000000012300780c */ /* 0x040fe40003f24270 */
[----:B------:R-:W-:Y:S02]  /*170c0*/  ISETP.GT.AND P6, PT, R35, 0x8, PT ;  /* 0x000000082300780c */ /* 0x000fe40003fc4270 */
[----:B0-----:R-:W-:Y:S02]  /*170d0*/  FSEL R25, R3, -INF , P2 ;  /* 0xff80000003197808 */ /* 0x001fe40001000000 */
[----:B-1----:R-:W-:Y:S02]  /*170e0*/  FSEL R46, R4, -INF , P1 ;  /* 0xff800000042e7808 */ /* 0x002fe40000800000 */
[----:B------:R-:W-:-:S02]  /*170f0*/  ISETP.GT.AND P5, PT, R35, 0x9, PT ;  /* 0x000000092300780c */ /* 0x000fc40003fa4270 */
[----:B---3--:R-:W-:Y:S02]  /*17100*/  FSEL R56, R5, -INF , P6 ;  /* 0xff80000005387808 */ /* 0x008fe40003000000 */
[----:B------:R-:W-:Y:S02]  /*17110*/  FMNMX.FTZ R3, R25, R46, !PT ;  /* 0x0000002e19037209 */ /* 0x000fe40007810000 */
[----:B------:R-:W-:Y:S02]  /*17120*/  ISETP.GT.AND P4, PT, R35, 0x10, PT ;  /* 0x000000102300780c */ /* 0x000fe40003f84270 */
[----:B----4-:R-:W-:Y:S02]  /*17130*/  FSEL R54, R7, -INF , P5 ;  /* 0xff80000007367808 */ /* 0x010fe40002800000 */
[----:B------:R-:W-:Y:S02]  /*17140*/  FMNMX.FTZ R3, R56, R3, !PT ;  /* 0x0000000338037209 */ /* 0x000fe40007810000 */
[----:B------:R-:W-:-:S02]  /*17150*/  ISETP.GT.AND P3, PT, R35, 0x11, PT ;  /* 0x000000112300780c */ /* 0x000fc40003f64270 */
[----:B-----5:R-:W-:Y:S02]  /*17160*/  FSEL R50, R12, -INF , P4 ;  /* 0xff8000000c327808 */ /* 0x020fe40002000000 */
[----:B------:R-:W-:Y:S02]  /*17170*/  FMNMX.FTZ R3, R54, R3, !PT ;  /* 0x0000000336037209 */ /* 0x000fe40007810000 */
[----:B------:R-:W-:Y:S02]  /*17180*/  FSEL R2, R2, -INF , P2 ;  /* 0xff80000002027808 */ /* 0x000fe40001000000 */
[----:B------:R-:W-:Y:S02]  /*17190*/  ISETP.GT.AND P2, PT, R35, 0x18, PT ;  /* 0x000000182300780c */ /* 0x000fe40003f44270 */
[----:B------:R-:W-:Y:S02]  /*171a0*/  FSEL R44, R14, -INF , P3 ;  /* 0xff8000000e2c7808 */ /* 0x000fe40001800000 */
[----:B------:R-:W-:-:S02]  /*171b0*/  FMNMX.FTZ R3, R50, R3, !PT ;  /* 0x0000000332037209 */ /* 0x000fc40007810000 */
[----:B------:R-:W-:Y:S02]  /*171c0*/  FSEL R6, R6, -INF , P1 ;  /* 0xff80000006067808 */ /* 0x000fe40000800000 */
[----:B------:R-:W-:Y:S02]  /*171d0*/  ISETP.GT.AND P1, PT, R35, 0x19, PT ;  /* 0x000000192300780c */ /* 0x000fe40003f24270 */
[----:B------:R-:W-:Y:S02]  /*171e0*/  FSEL R4, R49, -INF , P2 ;  /* 0xff80000031047808 */ /* 0x000fe40001000000 */
[----:B------:R-:W-:Y:S02]  /*171f0*/  FMNMX.FTZ R3, R44, R3, !PT ;  /* 0x000000032c037209 */ /* 0x000fe40007810000 */
[----:B------:R-:W-:Y:S02]  /*17200*/  FSEL R8, R8, -INF , P6 ;  /* 0xff80000008087808 */ /* 0x000fe40003000000 */
[----:B------:R-:W-:-:S02]  /*17210*/  ISETP.GT.AND P6, PT, R35, 0x20, PT ;  /* 0x000000202300780c */ /* 0x000fc40003fc4270 */
[----:B------:R-:W-:Y:S02]  /*17220*/  FSEL R48, R48, -INF , P1 ;  /* 0xff80000030307808 */ /* 0x000fe40000800000 */
        /* <DEDUP_REMOVED lines=20> */
[----:B------:R-:W-:Y:S01]  /*17370*/  FMNMX.FTZ R3, R62, R3, !PT ;  /* 0x000000033e037209 */ /* 0x000fe20007810000 */
[----:B------:R0:W-:Y:S01]  /*17380*/  MUFU.TANH R80, R28 ;  /* 0x0000001c00507308 */ /* 0x0001e20000002400 */
[----:B------:R-:W-:Y:S02]  /*17390*/  FSEL R68, R68, -INF , P1 ;  /* 0xff80000044447808 */ /* 0x000fe40000800000 */
[----:B------:R-:W-:-:S05]  /*173a0*/  FMNMX.FTZ R3, R66, R3, !PT ;  /* 0x0000000342037209 */ /* 0x000fca0007810000 */
[----:B------:R1:W2:Y:S01]  /*173b0*/  MUFU.TANH R76, R32 ;  /* 0x00000020004c7308 */ /* 0x0002a20000002400 */
[----:B0-----:R-:W-:Y:S02]  /*173c0*/  FSEL R28, R15, -INF , P6 ;  /* 0xff8000000f1c7808 */ /* 0x001fe40003000000 */
[----:B------:R-:W-:Y:S02]  /*173d0*/  ISETP.GT.AND P6, PT, R35, 0x38, PT ;  /* 0x000000382300780c */ /* 0x000fe40003fc4270 */
[----:B------:R-:W-:Y:S02]  /*173e0*/  FMNMX.FTZ R3, R68, R3, !PT ;  /* 0x0000000344037209 */ /* 0x000fe40007810000 */
[----:B------:R-:W-:Y:S02]  /*173f0*/  FSEL R70, R36, -INF , P6 ;  /* 0xff80000024467808 */ /* 0x000fe40003000000 */
[----:B-1----:R-:W-:Y:S02]  /*17400*/  FSEL R32, R21, -INF , P5 ;  /* 0xff80000015207808 */ /* 0x002fe40002800000 */
[----:B------:R-:W-:Y:S01]  /*17410*/  ISETP.GT.AND P5, PT, R35, 0x39, PT ;  /* 0x000000392300780c */ /* 0x000fe20003fa4270 */
[----:B------:R-:W0:Y:S01]  /*17420*/  MUFU.TANH R29, R29 ;  /* 0x0000001d001d7308 */ /* 0x000e220000002400 */
[----:B------:R-:W-:-:S02]  /*17430*/  FSEL R34, R41, -INF , P4 ;  /* 0xff80000029227808 */ /* 0x000fc40002000000 */
[----:B------:R-:W-:Y:S02]  /*17440*/  ISETP.GT.AND P4, PT, R35, 0x40, PT ;  /* 0x000000402300780c */ /* 0x000fe40003f84270 */
[----:B------:R-:W-:Y:S02]  /*17450*/  FSEL R72, R37, -INF , P5 ;  /* 0xff80000025487808 */ /* 0x000fe40002800000 */
[----:B------:R-:W-:Y:S02]  /*17460*/  FMNMX.FTZ R3, R70, R3, !PT ;  /* 0x0000000346037209 */ /* 0x000fe40007810000 */
[----:B------:R-:W-:Y:S02]  /*17470*/  FSEL R36, R40, -INF , P3 ;  /* 0xff80000028247808 */ /* 0x000fe40001800000 */
[----:B------:R-:W-:Y:S02]  /*17480*/  ISETP.GT.AND P3, PT, R35, 0x41, PT ;  /* 0x000000412300780c */ /* 0x000fe40003f64270 */
[----:B------:R-:W-:-:S02]  /*17490*/  FSEL R74, R74, -INF , P4 ;  /* 0xff8000004a4a7808 */ /* 0x000fc40002000000 */
[----:B------:R-:W-:Y:S02]  /*174a0*/  FMNMX.FTZ R3, R72, R3, !PT ;  /* 0x0000000348037209 */ /* 0x000fe40007810000 */
[----:B------:R-:W-:Y:S02]  /*174b0*/  FSEL R40, R33, -INF , P2 ;  /* 0xff80000021287808 */ /* 0x000fe40001000000 */
[----:B------:R-:W-:Y:S02]  /*174c0*/  ISETP.GT.AND P2, PT, R35, 0x48, PT ;  /* 0x000000482300780c */ /* 0x000fe40003f44270 */
[----:B--2---:R-:W-:Y:S02]  /*174d0*/  FSEL R76, R76, -INF , P3 ;  /* 0xff8000004c4c7808 */ /* 0x004fe40001800000 */
[----:B------:R-:W-:Y:S02]  /*174e0*/  FMNMX.FTZ R3, R74, R3, !PT ;  /* 0x000000034a037209 */ /* 0x000fe40007810000 */
[----:B------:R-:W-:-:S02]  /*174f0*/  FSEL R42, R42, -INF , P1 ;  /* 0xff8000002a2a7808 */ /* 0x000fc40000800000 */
[----:B------:R-:W-:Y:S02]  /*17500*/  ISETP.GT.AND P1, PT, R35, 0x49, PT ;  /* 0x000000492300780c */ /* 0x000fe40003f24270 */
[----:B------:R-:W-:Y:S02]  /*17510*/  FSEL R80, R80, -INF , P2 ;  /* 0xff80000050507808 */ /* 0x000fe40001000000 */
[----:B------:R-:W-:Y:S02]  /*17520*/  FMNMX.FTZ R3, R76, R3, !PT ;  /* 0x000000034c037209 */ /* 0x000fe40007810000 */
[----:B0-----:R-:W-:Y:S02]  /*17530*/  FSEL R78, R29, -INF , P1 ;  /* 0xff8000001d4e7808 */ /* 0x001fe40000800000 */
[----:B------:R-:W-:-:S04]  /*17540*/  FMNMX.FTZ R3, R80, R3, !PT ;  /* 0x0000000350037209 */ /* 0x000fc80007810000 */
[----:B------:R-:W-:-:S05]  /*17550*/  FMNMX.FTZ R9, R78, R3, !PT ;  /* 0x000000034e097209 */ /* 0x000fca0007810000 */
[----:B------:R-:W0:Y:S02]  /*17560*/  SHFL.BFLY PT, R82, R9, 0x2, 0x1f ;  /* 0x0c401f0009527f89 */ /* 0x000e2400000e0000 */
[----:B0-----:R-:W-:Y:S02]  /*17570*/  FMNMX.FTZ R82, R9, R82, !PT ;  /* 0x0000005209527209 */ /* 0x001fe40007810000 */
[----:B------:R-:W-:-:S04]  /*17580*/  FMNMX.FTZ R9, R2, R6, !PT ;  /* 0x0000000602097209 */ /* 0x000fc80007810000 */
[----:B------:R-:W-:-:S04]  /*17590*/  FMNMX.FTZ R9, R8, R9, !PT ;  /* 0x0000000908097209 */ /* 0x000fc80007810000 */
[----:B------:R-:W-:-:S04]  /*175a0*/  FMNMX.FTZ R9, R10, R9, !PT ;  /* 0x000000090a097209 */ /* 0x000fc80007810000 */
[----:B------:R-:W-:Y:S01]  /*175b0*/  FMNMX.FTZ R9, R12, R9, !PT ;  /* 0x000000090c097209 */ /* 0x000fe20007810000 */
[----:B------:R-:W0:Y:S03]  /*175c0*/  SHFL.BFLY PT, R5, R82, 0x1, 0x1f ;  /* 0x0c201f0052057f89 */ /* 0x000e2600000e0000 */
[----:B------:R-:W-:-:S04]  /*175d0*/  FMNMX.FTZ R9, R14, R9, !PT ;  /* 0x000000090e097209 */ /* 0x000fc80007810000 */
[----:B------:R-:W-:-:S04]  /*175e0*/  FMNMX.FTZ R9, R20, R9, !PT ;  /* 0x0000000914097209 */ /* 0x000fc80007810000 */
[----:B------:R-:W-:Y:S01]  /*175f0*/  FMNMX.FTZ R9, R24, R9, !PT ;  /* 0x0000000918097209 */ /* 0x000fe20007810000 */
[----:B------:R-:W1:Y:S03]  /*17600*/  MUFU.TANH R38, R38 ;  /* 0x0000002600267308 */ /* 0x000e660000002400 */
[----:B------:R-:W-:-:S04]  /*17610*/  FMNMX.FTZ R9, R28, R9, !PT ;  /* 0x000000091c097209 */ /* 0x000fc80007810000 */
[----:B------:R-:W-:Y:S01]  /*17620*/  FMNMX.FTZ R11, R32, R9, !PT ;  /* 0x00000009200b7209 */ /* 0x000fe20007810000 */
[----:B------:R-:W-:Y:S03]  /*17630*/  MUFU.TANH R39, R39 ;  /* 0x0000002700277308 */ /* 0x000fe60000002400 */
[----:B------:R-:W-:Y:S01]  /*17640*/  FMNMX.FTZ R11, R34, R11, !PT ;  /* 0x0000000b220b7209 */ /* 0x000fe20007810000 */
[----:B------:R-:W-:Y:S01]  /*17650*/  IMAD.U32 R3, RZ, RZ, UR5 ;  /* 0x00000005ff037e24 */ /* 0x000fe2000f8e00ff */
[----:B0-----:R-:W-:Y:S02]  /*17660*/  FMNMX.FTZ R5, R82, R5, !PT ;  /* 0x0000000552057209 */ /* 0x001fe40007810000 */
[----:B------:R-:W-:Y:S01]  /*17670*/  FMNMX.FTZ R11, R36, R11, !PT ;  /* 0x0000000b240b7209 */ /* 0x000fe20007810000 */
[----:B------:R1:W0:Y:S01]  /*17680*/  MUFU.TANH R13, R26 ;  /* 0x0000001a000d7308 */ /* 0x0002220000002400 */
[C---:B------:R-:W-:Y:S01]  /*17690*/  FSETP.NEU.FTZ.AND P0, PT, R5.reuse, -INF , PT ;  /* 0xff8000000500780b */ /* 0x040fe20003f1d000 */
[----:B------:R-:W-:Y:S01]  /*176a0*/  FMUL.FTZ R7, R5, R3 ;  /* 0x0000000305077220 */ /* 0x000fe20000410000 */
[----:B------:R-:W-:-:S05]  /*176b0*/  FMNMX.FTZ R11, R40, R11, !PT ;  /* 0x0000000b280b7209 */ /* 0x000fca0007810000 */
[----:B------:R-:W-:Y:S01]  /*176c0*/  MUFU.TANH R27, R27 ;  /* 0x0000001b001b7308 */ /* 0x000fe20000002400 */
[----:B-1----:R-:W-:Y:S02]  /*176d0*/  FSEL R26, R38, -INF , P6 ;  /* 0xff800000261a7808 */ /* 0x002fe40003000000 */
[----:B------:R-:W-:Y:S02]  /*176e0*/  FMNMX.FTZ R21, R42, R11, !PT ;  /* 0x0000000b2a157209 */ /* 0x000fe40007810000 */
[----:B------:R-:W-:-:S03]  /*176f0*/  FSEL R7, R7, RZ, P0 ;  /* 0x000000ff07077208 */ /* 0x000fc60000000000 */
[----:B------:R1:W2:Y:S01]  /*17700*/  MUFU.TANH R15, R30 ;  /* 0x0000001e000f7308 */ /* 0x0002a20000002400 */
[----:B------:R-:W-:Y:S01]  /*17710*/  FMNMX.FTZ R21, R26, R21, !PT ;  /* 0x000000151a157209 */ /* 0x000fe20007810000 */
[----:B------:R-:W-:Y:S01]  /*17720*/  FFMA.FTZ R46, R46, R3, -R7 ;  /* 0x000000032e2e7223 */ /* 0x000fe20000010807 */
[----:B0-----:R-:W-:-:S05]  /*17730*/  FSEL R38, R13, -INF , P4 ;  /* 0xff8000000d267808 */ /* 0x001fca0002000000 */
[----:B------:R-:W0:Y:S01]  /*17740*/  MUFU.TANH R31, R31 ;  /* 0x0000001f001f7308 */ /* 0x000e220000002400 */
[----:B-1----:R-:W-:-:S04]  /*17750*/  FSEL R30, R39, -INF , P5 ;  /* 0xff800000271e7808 */ /* 0x002fc80002800000 */
[----:B------:R-:W-:-:S03]  /*17760*/  FMNMX.FTZ R21, R30, R21, !PT ;  /* 0x000000151e157209 */ /* 0x000fc60007810000 */
[----:B------:R1:W-:Y:S01]  /*17770*/  MUFU.EX2 R9, R46 ;  /* 0x0000002e00097308 */ /* 0x0003e20000000800 */
[----:B------:R-:W-:Y:S01]  /*17780*/  FMNMX.FTZ R21, R38, R21, !PT ;  /* 0x0000001526157209 */ /* 0x000fe20007810000 */
[-CC-:B------:R-:W-:Y:S01]  /*17790*/  FFMA.FTZ R204, R50, R3.reuse, -R7.reuse ;  /* 0x0000000332cc7223 */ /* 0x180fe20000010807 */
[----:B--2---:R-:W-:Y:S02]  /*177a0*/  FSEL R50, R15, -INF , P2 ;  /* 0xff8000000f327808 */ /* 0x004fe40001000000 */
[----:B-1----:R-:W-:Y:S01]  /*177b0*/  FSEL R46, R27, -INF , P3 ;  /* 0xff8000001b2e7808 */ /* 0x002fe20001800000 */
[----:B------:R-:W-:-:S03]  /*177c0*/  FFMA.FTZ R13, R44, R3, -R7 ;  /* 0x000000032c0d7223 */ /* 0x000fc60000010807 */
[----:B------:R-:W-:Y:S02]  /*177d0*/  FMNMX.FTZ R21, R46, R21, !PT ;  /* 0x000000152e157209 */ /* 0x000fe40007810000 */
[----:B0-----:R-:W-:Y:S02]  /*177e0*/  FSEL R44, R31, -INF , P1 ;  /* 0xff8000001f2c7808 */ /* 0x001fe40000800000 */
[----:B------:R-:W-:Y:S01]  /*177f0*/  FMNMX.FTZ R21, R50, R21, !PT ;  /* 0x0000001532157209 */ /* 0x000fe20007810000 */
[----:B------:R-:W-:-:S03]  /*17800*/  FFMA.FTZ R206, R4, R3, -R7 ;  /* 0x0000000304ce7223 */ /* 0x000fc60000010807 */
[----:B------:R-:W-:-:S05]  /*17810*/  FMNMX.FTZ R4, R44, R21, !PT ;  /* 0x000000152c047209 */ /* 0x000fca0007810000 */
[----:B------:R-:W0:Y:S01]  /*17820*/  SHFL.BFLY PT, R27, R4, 0x2, 0x1f ;  /* 0x0c401f00041b7f89 */ /* 0x000e2200000e0000 */
[-CC-:B------:R-:W-:Y:S01]  /*17830*/  FFMA.FTZ R208, R25, R3.reuse, -R7.reuse ;  /* 0x0000000319d07223 */ /* 0x180fe20000010807 */
[----:B------:R-:W-:Y:S01]  /*17840*/  FFMA.FTZ R210, R56, R3, -R7 ;  /* 0x0000000338d27223 */ /* 0x000fe20000010807 */
[----:B0-----:R-:W-:-:S05]  /*17850*/  FMNMX.FTZ R31, R4, R27, !PT ;  /* 0x0000001b041f7209 */ /* 0x001fca0007810000 */
[----:B------:R-:W0:Y:S01]  /*17860*/  SHFL.BFLY PT, R4, R31, 0x1, 0x1f ;  /* 0x0c201f001f047f89 */ /* 0x000e2200000e0000 */
[----:B------:R-:W1:Y:S01]  /*17870*/  MUFU.EX2 R208, R208 ;  /* 0x000000d000d07308 */ /* 0x000e620000000800 */
[----:B------:R-:W-:-:S07]  /*17880*/  FFMA.FTZ R54, R54, R3, -R7 ;  /* 0x0000000336367223 */ /* 0x000fce0000010807 */
[----:B------:R-:W2:Y:S08]  /*17890*/  MUFU.EX2 R210, R210 ;  /* 0x000000d200d27308 */ /* 0x000eb00000000800 */
[----:B------:R-:W3:Y:S01]  /*178a0*/  MUFU.EX2 R11, R54 ;  /* 0x00000036000b7308 */ /* 0x000ee20000000800 */
[----:B0-----:R-:W-:-:S07]  /*178b0*/  FMNMX.FTZ R4, R31, R4, !PT ;  /* 0x000000041f047209 */ /* 0x001fce0007810000 */
[----:B------:R-:W0:Y:S01]  /*178c0*/  MUFU.EX2 R204, R204 ;  /* 0x000000cc00cc7308 */ /* 0x000e220000000800 */
[C---:B------:R-:W-:Y:S01]  /*178d0*/  FSETP.NEU.FTZ.AND P1, PT, R4.reuse, -INF , PT ;  /* 0xff8000000400780b */ /* 0x040fe20003f3d000 */
[----:B------:R-:W-:Y:S01]  /*178e0*/  FMUL.FTZ R33, R4, R3 ;  /* 0x0000000304217220 */ /* 0x000fe20000410000 */
[----:B-1----:R-:W-:-:S05]  /*178f0*/  FADD.FTZ R35, R208, R9 ;  /* 0x00000009d0237221 */ /* 0x002fca0000010000 */
[----:B------:R-:W1:Y:S01]  /*17900*/  MUFU.EX2 R13, R13 ;  /* 0x0000000d000d7308 */ /* 0x000e620000000800 */
[----:B------:R-:W-:Y:S01]  /*17910*/  FSEL R33, R33, RZ, P1 ;  /* 0x000000ff21217208 */ /* 0x000fe20000800000 */
[----:B------:R-:W-:-:S04]  /*17920*/  FFMA.FTZ R15, R48, R3, -R7 ;  /* 0x00000003300f7223 */ /* 0x000fc80000010807 */
[----:B------:R-:W-:Y:S01]  /*17930*/  FFMA.FTZ R207, R20, R3, -R33 ;  /* 0x0000000314cf7223 */ /* 0x000fe20000010821 */
[----:B--2---:R-:W-:Y:S01]  /*17940*/  FADD.FTZ R20, R210, R35 ;  /* 0x00000023d2147221 */ /* 0x004fe20000010000 */
[----:B------:R-:W2:Y:S03]  /*17950*/  MUFU.EX2 R206, R206 ;  /* 0x000000ce00ce7308 */ /* 0x000ea60000000800 */
[----:B---3--:R-:W-:-:S05]  /*17960*/  FADD.FTZ R35, R11, R20 ;  /* 0x000000140b237221 */ /* 0x008fca0000010000 */
[----:B------:R-:W3:Y:S01]  /*17970*/  MUFU.EX2 R15, R15 ;  /* 0x0000000f000f7308 */ /* 0x000ee20000000800 */
[----:B0-----:R-:W-:Y:S01]  /*17980*/  FADD.FTZ R20, R204, R35 ;  /* 0x00000023cc147221 */ /* 0x001fe20000010000 */
[----:B------:R-:W-:-:S03]  /*17990*/  FFMA.FTZ R201, R28, R3, -R33 ;  /* 0x000000031cc97223 */ /* 0x000fc60000010821 */
[----:B-1----:R-:W-:-:S04]  /*179a0*/  FADD.FTZ R37, R13, R20 ;  /* 0x000000140d257221 */ /* 0x002fc80000010000 */
[----:B--2---:R-:W-:-:S04]  /*179b0*/  FADD.FTZ R28, R206, R37 ;  /* 0x00000025ce1c7221 */ /* 0x004fc80000010000 */
[----:B---3--:R-:W-:Y:S02]  /*179c0*/  FADD.FTZ R37, R15, R28 ;  /* 0x0000001c0f257221 */ /* 0x008fe40000010000 */
[----:B------:R-:W2:Y:S01]  /*179d0*/  LDL R28, [R1+0x64] ;  /* 0x00006400011c7983 */ /* 0x000ea20000100800 */
[-CC-:B------:R-:W-:Y:S01]  /*179e0*/  FFMA.FTZ R209, R2, R3.reuse, -R33.reuse ;  /* 0x0000000302d17223 */ /* 0x180fe20000010821 */
[-CC-:B------:R-:W-:Y:S01]  /*179f0*/  FFMA.FTZ R2, R6, R3.reuse, -R33.reuse ;  /* 0x0000000306027223 */ /* 0x180fe20000010821 */
[-CC-:B------:R-:W-:Y:S01]  /*17a00*/  FFMA.FTZ R211, R8, R3.reuse, -R33.reuse ;  /* 0x0000000308d37223 */ /* 0x180fe20000010821 */
[----:B------:R-:W-:-:S03]  /*17a10*/  FFMA.FTZ R6, R10, R3, -R33 ;  /* 0x000000030a067223 */ /* 0x000fc60000010821 */
[----:B------:R-:W-:Y:S01]  /*17a20*/  MUFU.EX2 R209, R209 ;  /* 0x000000d100d17308 */ /* 0x000fe20000000800 */
[----:B------:R-:W-:-:S07]  /*17a30*/  FFMA.FTZ R205, R12, R3, -R33 ;  /* 0x000000030ccd7223 */ /* 0x000fce0000010821 */
[----:B------:R-:W0:Y:S01]  /*17a40*/  MUFU.EX2 R2, R2 ;  /* 0x0000000200027308 */ /* 0x000e220000000800 */
[----:B------:R-:W-:-:S07]  /*17a50*/  FFMA.FTZ R8, R14, R3, -R33 ;  /* 0x000000030e087223 */ /* 0x000fce0000010821 */
[----:B------:R-:W1:Y:S01]  /*17a60*/  MUFU.EX2 R211, R211 ;  /* 0x000000d300d37308 */ /* 0x000e620000000800 */
[----:B------:R-:W-:-:S07]  /*17a70*/  FFMA.FTZ R200, R52, R3, -R7 ;  /* 0x0000000334c87223 */ /* 0x000fce0000010807 */
[----:B------:R-:W3:Y:S01]  /*17a80*/  MUFU.EX2 R6, R6 ;  /* 0x0000000600067308 */ /* 0x000ee20000000800 */
[-C--:B------:R-:W-:Y:S01]  /*17a90*/  FFMA.FTZ R10, R24, R3.reuse, -R33 ;  /* 0x00000003180a7223 */ /* 0x080fe20000010821 */
[----:B------:R-:W-:Y:S01]  /*17aa0*/  FFMA.FTZ R21, R58, R3, -R7 ;  /* 0x000000033a157223 */ /* 0x000fe20000010807 */
[----:B0-----:R-:W-:-:S05]  /*17ab0*/  FADD.FTZ R24, R209, R2 ;  /* 0x00000002d1187221 */ /* 0x001fca0000010000 */
[----:B------:R-:W0:Y:S01]  /*17ac0*/  MUFU.EX2 R205, R205 ;  /* 0x000000cd00cd7308 */ /* 0x000e220000000800 */
[----:B------:R-:W-:Y:S01]  /*17ad0*/  FFMA.FTZ R202, R60, R3, -R7 ;  /* 0x000000033cca7223 */ /* 0x000fe20000010807 */
[----:B-1----:R-:W-:-:S06]  /*17ae0*/  FADD.FTZ R35, R211, R24 ;  /* 0x00000018d3237221 */ /* 0x002fcc0000010000 */
[----:B------:R-:W1:Y:S01]  /*17af0*/  MUFU.EX2 R8, R8 ;  /* 0x0000000800087308 */ /* 0x000e620000000800 */
[----:B------:R-:W-:Y:S01]  /*17b00*/  FFMA.FTZ R25, R62, R3, -R7 ;  /* 0x000000033e197223 */ /* 0x000fe20000010807 */
[----:B---3--:R-:W-:-:S06]  /*17b10*/  FADD.FTZ R24, R6, R35 ;  /* 0x0000002306187221 */ /* 0x008fcc0000010000 */
[----:B------:R-:W3:Y:S01]  /*17b20*/  MUFU.EX2 R200, R200 ;  /* 0x000000c800c87308 */ /* 0x000ee20000000800 */
[----:B------:R-:W-:-:S07]  /*17b30*/  FFMA.FTZ R12, R32, R3, -R33 ;  /* 0x00000003200c7223 */ /* 0x000fce0000010821 */
[----:B------:R-:W4:Y:S01]  /*17b40*/  MUFU.EX2 R207, R207 ;  /* 0x000000cf00cf7308 */ /* 0x000f220000000800 */
[----:B------:R-:W-:Y:S01]  /*17b50*/  FFMA.FTZ R196, R66, R3, -R7 ;  /* 0x0000000342c47223 */ /* 0x000fe20000010807 */
[----:B0-----:R-:W-:-:S06]  /*17b60*/  FADD.FTZ R35, R205, R24 ;  /* 0x00000018cd237221 */ /* 0x001fcc0000010000 */
[----:B------:R-:W0:Y:S01]  /*17b70*/  MUFU.EX2 R21, R21 ;  /* 0x0000001500157308 */ /* 0x000e220000000800 */
[----:B------:R-:W-:-:S07]  /*17b80*/  FFMA.FTZ R203, R34, R3, -R33 ;  /* 0x0000000322cb7223 */ /* 0x000fce0000010821 */
[----:B------:R-:W5:Y:S01]  /*17b90*/  MUFU.EX2 R10, R10 ;  /* 0x0000000a000a7308 */ /* 0x000f620000000800 */
[----:B------:R-:W-:Y:S01]  /*17ba0*/  FFMA.FTZ R27, R68, R3, -R7 ;  /* 0x00000003441b7223 */ /* 0x000fe20000010807 */
[----:B-1----:R-:W-:-:S06]  /*17bb0*/  FADD.FTZ R24, R8, R35 ;  /* 0x0000002308187221 */ /* 0x002fcc0000010000 */
[----:B------:R-:W1:Y:S01]  /*17bc0*/  MUFU.EX2 R202, R202 ;  /* 0x000000ca00ca7308 */ /* 0x000e620000000800 */
[----:B------:R-:W-:-:S07]  /*17bd0*/  FFMA.FTZ R14, R36, R3, -R33 ;  /* 0x00000003240e7223 */ /* 0x000fce0000010821 */
[----:B------:R-:W1:Y:S01]  /*17be0*/  MUFU.EX2 R201, R201 ;  /* 0x000000c900c97308 */ /* 0x000e620000000800 */
[----:B------:R-:W-:Y:S01]  /*17bf0*/  FFMA.FTZ R199, R26, R3, -R33 ;  /* 0x000000031ac77223 */ /* 0x000fe20000010821 */
[----:B---3--:R-:W-:Y:S01]  /*17c00*/  FADD.FTZ R26, R200, R37 ;  /* 0x00000025c81a7221 */ /* 0x008fe20000010000 */
[----:B------:R-:W-:-:S05]  /*17c10*/  PRMT R0, R43, 0x654, R0 ;  /* 0x000006542b007816 */ /* 0x000fca0000000000 */
[----:B------:R-:W3:Y:S01]  /*17c20*/  MUFU.EX2 R25, R25 ;  /* 0x0000001900197308 */ /* 0x000ee20000000800 */
[----:B------:R-:W-:Y:S01]  /*17c30*/  FFMA.FTZ R198, R70, R3, -R7 ;  /* 0x0000000346c67223 */ /* 0x000fe20000010807 */
[----:B----4-:R-:W-:-:S06]  /*17c40*/  FADD.FTZ R35, R207, R24 ;  /* 0x00000018cf237221 */ /* 0x010fcc0000010000 */
[----:B------:R-:W4:Y:S01]  /*17c50*/  MUFU.EX2 R12, R12 ;  /* 0x0000000c000c7308 */ /* 0x000f220000000800 */
[-C--:B------:R-:W-:Y:S01]  /*17c60*/  FFMA.FTZ R197, R40, R3.reuse, -R33 ;  /* 0x0000000328c57223 */ /* 0x080fe20000010821 */
[----:B0-----:R-:W-:Y:S01]  /*17c70*/  FADD.FTZ R37, R21, R26 ;  /* 0x0000001a15257221 */ /* 0x001fe20000010000 */
[----:B------:R5:W-:Y:S05]  /*17c80*/  SYNCS.ARRIVE.TRANS64.RED.A1T0 RZ, [R0+URZ], RZ ;  /* 0x000000ff00ff79a7 */ /* 0x000bea000810043f */
[----:B------:R-:W0:Y:S01]  /*17c90*/  MUFU.EX2 R196, R196 ;  /* 0x000000c400c47308 */ /* 0x000e220000000800 */
[-C--:B------:R-:W-:Y:S01]  /*17ca0*/  FFMA.FTZ R29, R72, R3.reuse, -R7 ;  /* 0x00000003481d7223 */ /* 0x080fe20000010807 */
[----:B------:R-:W-:Y:S01]  /*17cb0*/  FFMA.FTZ R20, R42, R3, -R33 ;  /* 0x000000032a147223 */ /* 0x000fe20000010821 */
[----:B-----5:R-:W-:-:S05]  /*17cc0*/  FADD.FTZ R0, R10, R35 ;  /* 0x000000230a007221 */ /* 0x020fca0000010000 */
[----:B------:R-:W5:Y:S01]  /*17cd0*/  MUFU.EX2 R203, R203 ;  /* 0x000000cb00cb7308 */ /* 0x000f620000000800 */
[----:B-1----:R-:W-:Y:S01]  /*17ce0*/  FADD.FTZ R24, R202, R37 ;  /* 0x00000025ca187221 */ /* 0x002fe20000010000 */
[----:B------:R-:W-:-:S06]  /*17cf0*/  FFMA.FTZ R192, R74, R3, -R7 ;  /* 0x000000034ac07223 */ /* 0x000fcc0000010807 */
[----:B------:R-:W1:Y:S01]  /*17d00*/  MUFU.EX2 R27, R27 ;  /* 0x0000001b001b7308 */ /* 0x000e620000000800 */
[----:B------:R-:W-:-:S07]  /*17d10*/  FADD.FTZ R35, R201, R0 ;  /* 0x00000000c9237221 */ /* 0x000fce0000010000 */
[----:B------:R-:W1:Y:S01]  /*17d20*/  MUFU.EX2 R14, R14 ;  /* 0x0000000e000e7308 */ /* 0x000e620000000800 */
[----:B---3--:R-:W-:Y:S01]  /*17d30*/  FADD.FTZ R37, R25, R24 ;  /* 0x0000001819257221 */ /* 0x008fe20000010000 */
[----:B----4-:R-:W-:-:S06]  /*17d40*/  FADD.FTZ R0, R12, R35 ;  /* 0x000000230c007221 */ /* 0x010fcc0000010000 */
[----:B------:R-:W3:Y:S01]  /*17d50*/  MUFU.EX2 R198, R198 ;  /* 0x000000c600c67308 */ /* 0x000ee20000000800 */
[----:B------:R-:W-:-:S07]  /*17d60*/  FFMA.FTZ R30, R30, R3, -R33 ;  /* 0x000000031e1e7223 */ /* 0x000fce0000010821 */
[----:B------:R-:W4:Y:S01]  /*17d70*/  MUFU.EX2 R197, R197 ;  /* 0x000000c500c57308 */ /* 0x000f220000000800 */
[----:B------:R-:W-:Y:S01]  /*17d80*/  FFMA.FTZ R76, R76, R3, -R7 ;  /* 0x000000034c4c7223 */ /* 0x000fe20000010807 */
[----:B0-----:R-:W-:Y:S01]  /*17d90*/  FADD.FTZ R24, R196, R37 ;  /* 0x00000025c4187221 */ /* 0x001fe20000010000 */
[----:B------:R-:W-:-:S05]  /*17da0*/  F2FP.BF16.F32.PACK_AB R208, R9, R208 ;  /* 0x000000d009d0723e */ /* 0x000fca00000010ff */
[----:B------:R-:W0:Y:S01]  /*17db0*/  MUFU.EX2 R29, R29 ;  /* 0x0000001d001d7308 */ /* 0x000e220000000800 */
[----:B------:R-:W-:Y:S01]  /*17dc0*/  FFMA.FTZ R194, R80, R3, -R7 ;  /* 0x0000000350c27223 */ /* 0x000fe20000010807 */
[----:B-----5:R-:W-:-:S06]  /*17dd0*/  FADD.FTZ R9, R203, R0 ;  /* 0x00000000cb097221 */ /* 0x020fcc0000010000 */
[----:B------:R-:W5:Y:S01]  /*17de0*/  MUFU.EX2 R20, R20 ;  /* 0x0000001400147308 */ /* 0x000f620000000800 */
[----:B------:R-:W-:Y:S01]  /*17df0*/  FFMA.FTZ R38, R38, R3, -R33 ;  /* 0x0000000326267223 */ /* 0x000fe20000010821 */
[----:B-1----:R-:W-:-:S06]  /*17e00*/  FADD.FTZ R35, R27, R24 ;  /* 0x000000181b237221 */ /* 0x002fcc0000010000 */
[----:B------:R-:W1:Y:S01]  /*17e10*/  MUFU.EX2 R192, R192 ;  /* 0x000000c000c07308 */ /* 0x000e620000000800 */
[----:B------:R-:W-:Y:S01]  /*17e20*/  FFMA.FTZ R7, R78, R3, -R7 ;  /* 0x000000034e077223 */ /* 0x000fe20000010807 */
[----:B------:R-:W-:-:S06]  /*17e30*/  FADD.FTZ R0, R14, R9 ;  /* 0x000000090e007221 */ /* 0x000fcc0000010000 */
[----:B------:R-:W1:Y:S01]  /*17e40*/  MUFU.EX2 R199, R199 ;  /* 0x000000c700c77308 */ /* 0x000e620000000800 */
[----:B------:R-:W-:Y:S01]  /*17e50*/  FFMA.FTZ R46, R46, R3, -R33 ;  /* 0x000000032e2e7223 */ /* 0x000fe20000010821 */
[----:B---3--:R-:W-:-:S06]  /*17e60*/  FADD.FTZ R24, R198, R35 ;  /* 0x00000023c6187221 */ /* 0x008fcc0000010000 */
[----:B------:R-:W3:Y:S01]  /*17e70*/  MUFU.EX2 R31, R76 ;  /* 0x0000004c001f7308 */ /* 0x000ee20000000800 */
[----:B----4-:R-:W-:Y:S01]  /*17e80*/  FADD.FTZ R9, R197, R0 ;  /* 0x00000000c5097221 */ /* 0x010fe20000010000 */
[----:B------:R-:W-:-:S06]  /*17e90*/  FFMA.FTZ R50, R50, R3, -R33 ;  /* 0x0000000332327223 */ /* 0x000fcc0000010821 */
[----:B------:R-:W4:Y:S01]  /*17ea0*/  MUFU.EX2 R30, R30 ;  /* 0x0000001e001e7308 */ /* 0x000f220000000800 */
[----:B------:R-:W-:Y:S01]  /*17eb0*/  F2FP.BF16.F32.PACK_AB R210, R11, R210 ;  /* 0x000000d20bd2723e */ /* 0x000fe200000010ff */
[----:B0-----:R-:W-:-:S06]  /*17ec0*/  FADD.FTZ R11, R29, R24 ;  /* 0x000000181d0b7221 */ /* 0x001fcc0000010000 */
[----:B------:R-:W0:Y:S01]  /*17ed0*/  MUFU.EX2 R194, R194 ;  /* 0x000000c200c27308 */ /* 0x000e220000000800 */
[----:B-----5:R-:W-:Y:S01]  /*17ee0*/  FADD.FTZ R0, R20, R9 ;  /* 0x0000000914007221 */ /* 0x020fe20000010000 */
[----:B------:R-:W-:-:S06]  /*17ef0*/  FFMA.FTZ R33, R44, R3, -R33 ;  /* 0x000000032c217223 */ /* 0x000fcc0000010821 */
[----:B------:R-:W5:Y:S01]  /*17f00*/  MUFU.EX2 R38, R38 ;  /* 0x0000002600267308 */ /* 0x000f620000000800 */
[----:B-1----:R-:W-:Y:S01]  /*17f10*/  FADD.FTZ R24, R192, R11 ;  /* 0x0000000bc0187221 */ /* 0x002fe20000010000 */
[----:B------:R-:W-:-:S06]  /*17f20*/  F2FP.BF16.F32.PACK_AB R200, R21, R200 ;  /* 0x000000c815c8723e */ /* 0x000fcc00000010ff */
[----:B------:R-:W1:Y:S01]  /*17f30*/  MUFU.EX2 R7, R7 ;  /* 0x0000000700077308 */ /* 0x000e620000000800 */
[----:B------:R-:W-:Y:S01]  /*17f40*/  FADD.FTZ R9, R199, R0 ;  /* 0x00000000c7097221 */ /* 0x000fe20000010000 */
[----:B------:R-:W-:-:S06]  /*17f50*/  VIADD R21, R112, 0xfffffffe ;  /* 0xfffffffe70157836 */ /* 0x000fcc0000000000 */
[----:B------:R-:W1:Y:S01]  /*17f60*/  MUFU.EX2 R193, R46 ;  /* 0x0000002e00c17308 */ /* 0x000e620000000800 */
[----:B---3--:R-:W-:Y:S01]  /*17f70*/  FADD.FTZ R11, R31, R24 ;  /* 0x000000181f0b7221 */ /* 0x008fe20000010000 */
[----:B----4-:R-:W-:-:S06]  /*17f80*/  FADD.FTZ R9, R30, R9 ;  /* 0x000000091e097221 */ /* 0x010fcc0000010000 */
[----:B------:R-:W3:Y:S01]  /*17f90*/  MUFU.EX2 R50, R50 ;  /* 0x0000003200327308 */ /* 0x000ee20000000800 */
[----:B0-----:R-:W-:Y:S01]  /*17fa0*/  FADD.FTZ R228, R194, R11 ;  /* 0x0000000bc2e47221 */ /* 0x001fe20000010000 */
[----:B-----5:R-:W-:-:S06]  /*17fb0*/  FADD.FTZ R0, R38, R9 ;  /* 0x0000000926007221 */ /* 0x020fcc0000010000 */
[----:B------:R-:W0:Y:S01]  /*17fc0*/  MUFU.EX2 R33, R33 ;  /* 0x0000002100217308 */ /* 0x000e220000000800 */
[C---:B-1----:R-:W-:Y:S01]  /*17fd0*/  FADD.FTZ R228, R7.reuse, R228 ;  /* 0x000000e407e47221 */ /* 0x042fe20000010000 */
[----:B------:R-:W-:Y:S01]  /*17fe0*/  F2FP.BF16.F32.PACK_AB R194, R7, R194 ;  /* 0x000000c207c2723e */ /* 0x000fe200000010ff */
[----:B------:R-:W-:Y:S01]  /*17ff0*/  FADD.FTZ R7, R193, R0 ;  /* 0x00000000c1077221 */ /* 0x000fe20000010000 */
[----:B------:R-:W-:Y:S01]  /*18000*/  BSSY B0, `(.L_x_636) ;  /* 0x00005ba000007945 */ /* 0x000fe20003800000 */
[----:B------:R-:W-:Y:S02]  /*18010*/  ISETP.NE.AND P0, PT, R64, RZ, PT ;  /* 0x000000ff4000720c */ /* 0x000fe40003f05270 */
[----:B---3--:R-:W-:Y:S01]  /*18020*/  FADD.FTZ R0, R50, R7 ;  /* 0x0000000732007221 */ /* 0x008fe20000010000 */
[----:B------:R-:W-:Y:S01]  /*18030*/  F2FP.BF16.F32.PACK_AB R202, R25, R202 ;  /* 0x000000ca19ca723e */ /* 0x000fe200000010ff */
[--C-:B------:R-:W-:Y:S01]  /*18040*/  IMAD.MOV.U32 R150, RZ, RZ, R151.reuse ;  /* 0x000000ffff967224 */ /* 0x100fe200078e0097 */
[----:B------:R-:W-:Y:S01]  /*18050*/  F2FP.BF16.F32.PACK_AB R196, R27, R196 ;  /* 0x000000c41bc4723e */ /* 0x000fe200000010ff */
[--C-:B------:R-:W-:Y:S01]  /*18060*/  IMAD.MOV.U32 R149, RZ, RZ, R151.reuse ;  /* 0x000000ffff957224 */ /* 0x100fe200078e0097 */
[----:B------:R-:W-:Y:S01]  /*18070*/  F2FP.BF16.F32.PACK_AB R198, R29, R198 ;  /* 0x000000c61dc6723e */ /* 0x000fe200000010ff */
[--C-:B------:R-:W-:Y:S01]  /*18080*/  IMAD.MOV.U32 R148, RZ, RZ, R151.reuse ;  /* 0x000000ffff947224 */ /* 0x100fe200078e0097 */
[----:B------:R-:W-:Y:S01]  /*18090*/  F2FP.BF16.F32.PACK_AB R192, R31, R192 ;  /* 0x000000c01fc0723e */ /* 0x000fe200000010ff */
[----:B0-----:R-:W-:Y:S01]  /*180a0*/  FADD.FTZ R227, R33, R0 ;  /* 0x0000000021e37221 */ /* 0x001fe20000010000 */
[----:B------:R-:W-:Y:S01]  /*180b0*/  F2FP.BF16.F32.PACK_AB R209, R2, R209 ;  /* 0x000000d102d1723e */ /* 0x000fe200000010ff */
[----:B------:R-:W-:Y:S01]  /*180c0*/  IMAD.MOV.U32 R2, RZ, RZ, 0x3f800000 ;  /* 0x3f800000ff027424 */ /* 0x000fe200078e00ff */
[----:B------:R-:W-:Y:S01]  /*180d0*/  F2FP.BF16.F32.PACK_AB R199, R30, R199 ;  /* 0x000000c71ec7723e */ /* 0x000fe200000010ff */
[----:B------:R-:W-:Y:S01]  /*180e0*/  IMAD.MOV.U32 R0, RZ, RZ, 0x3f800000 ;  /* 0x3f800000ff007424 */ /* 0x000fe200078e00ff */
[----:B------:R-:W-:Y:S01]  /*180f0*/  F2FP.BF16.F32.PACK_AB R193, R193, R38 ;  /* 0x00000026c1c1723e */ /* 0x000fe200000010ff */
[--C-:B------:R-:W-:Y:S01]  /*18100*/  IMAD.MOV.U32 R147, RZ, RZ, R151.reuse ;  /* 0x000000ffff937224 */ /* 0x100fe200078e0097 */
[----:B------:R-:W-:Y:S01]  /*18110*/  F2FP.BF16.F32.PACK_AB R195, R33, R50 ;  /* 0x0000003221c3723e */ /* 0x000fe200000010ff */
[--C-:B------:R-:W-:Y:S01]  /*18120*/  IMAD.MOV.U32 R146, RZ, RZ, R151.reuse ;  /* 0x000000ffff927224 */ /* 0x100fe200078e0097 */
[----:B------:R-:W-:Y:S01]  /*18130*/  F2FP.BF16.F32.PACK_AB R204, R13, R204 ;  /* 0x000000cc0dcc723e */ /* 0x000fe200000010ff */
[--C-:B------:R-:W-:Y:S01]  /*18140*/  IMAD.MOV.U32 R145, RZ, RZ, R151.reuse ;  /* 0x000000ffff917224 */ /* 0x100fe200078e0097 */
[----:B------:R-:W-:Y:S01]  /*18150*/  F2FP.BF16.F32.PACK_AB R206, R15, R206 ;  /* 0x000000ce0fce723e */ /* 0x000fe200000010ff */
[----:B------:R-:W-:Y:S01]  /*18160*/  IMAD.MOV.U32 R144, RZ, RZ, R151 ;  /* 0x000000ffff907224 */ /* 0x000fe200078e0097 */
[----:B------:R-:W-:-:S02]  /*18170*/  F2FP.BF16.F32.PACK_AB R211, R6, R211 ;  /* 0x000000d306d3723e */ /* 0x000fc400000010ff */
[----:B--2---:R-:W-:Y:S01]  /*18180*/  ISETP.GE.AND P1, PT, R21, R28, PT ;  /* 0x0000001c1500720c */ /* 0x004fe20003f26270 */
[--C-:B------:R-:W-:Y:S01]  /*18190*/  IMAD.MOV.U32 R143, RZ, RZ, R151.reuse ;  /* 0x000000ffff8f7224 */ /* 0x100fe200078e0097 */
[----:B------:R-:W-:Y:S01]  /*181a0*/  F2FP.BF16.F32.PACK_AB R205, R8, R205 ;  /* 0x000000cd08cd723e */ /* 0x000fe200000010ff */
        /* <DEDUP_REMOVED lines=9> */
[-C--:B------:R-:W-:Y:S01]  /*18240*/  MOV R135, R151.reuse ;  /* 0x0000009700877202 */ /* 0x080fe20000000f00 */
[--C-:B------:R-:W-:Y:S01]  /*18250*/  IMAD.MOV.U32 R137, RZ, RZ, R151.reuse ;  /* 0x000000ffff897224 */ /* 0x100fe200078e0097 */
[-C--:B------:R-:W-:Y:S01]  /*18260*/  MOV R110, R151.reuse ;  /* 0x00000097006e7202 */ /* 0x080fe20000000f00 */
[--C-:B------:R-:W-:Y:S01]  /*18270*/  IMAD.MOV.U32 R136, RZ, RZ, R151.reuse ;  /* 0x000000ffff887224 */ /* 0x100fe200078e0097 */
[-C--:B------:R-:W-:Y:S01]  /*18280*/  MOV R85, R151.reuse ;  /* 0x0000009700557202 */ /* 0x080fe20000000f00 */
[--C-:B------:R-:W-:Y:S01]  /*18290*/  IMAD.MOV.U32 R134, RZ, RZ, R151.reuse ;  /* 0x000000ffff867224 */ /* 0x100fe200078e0097 */
[-C--:B------:R-:W-:Y:S01]  /*182a0*/  MOV R60, R151.reuse ;  /* 0x00000097003c7202 */ /* 0x080fe20000000f00 */
[--C-:B------:R-:W-:Y:S01]  /*182b0*/  IMAD.MOV.U32 R133, RZ, RZ, R151.reuse ;  /* 0x000000ffff857224 */ /* 0x100fe200078e0097 */
[----:B------:R-:W-:Y:S01]  /*182c0*/  MOV R35, R151 ;  /* 0x0000009700237202 */ /* 0x000fe20000000f00 */
[----:B------:R-:W-:-:S02]  /*182d0*/  IMAD.MOV.U32 R132, RZ, RZ, R151 ;  /* 0x000000ffff847224 */ /* 0x000fc400078e0097 */
[--C-:B------:R-:W-:Y:S02]  /*182e0*/  IMAD.MOV.U32 R131, RZ, RZ, R151.reuse ;  /* 0x000000ffff837224 */ /* 0x100fe400078e0097 */
[--C-:B------:R-:W-:Y:S02]  /*182f0*/  IMAD.MOV.U32 R130, RZ, RZ, R151.reuse ;  /* 0x000000ffff827224 */ /* 0x100fe400078e0097 */
[--C-:B------:R-:W-:Y:S02]  /*18300*/  IMAD.MOV.U32 R129, RZ, RZ, R151.reuse ;  /* 0x000000ffff817224 */ /* 0x100fe400078e0097 */
[--C-:B------:R-:W-:Y:S02]  /*18310*/  IMAD.MOV.U32 R128, RZ, RZ, R151.reuse ;  /* 0x000000ffff807224 */ /* 0x100fe400078e0097 */
[--C-:B------:R-:W-:Y:S02]  /*18320*/  IMAD.MOV.U32 R127, RZ, RZ, R151.reuse ;  /* 0x000000ffff7f7224 */ /* 0x100fe400078e0097 */
        /* <DEDUP_REMOVED lines=98> */
[----:B------:R-:W-:Y:S01]  /*18950*/  IMAD.MOV.U32 R24, RZ, RZ, R151 ;  /* 0x000000ffff187224 */ /* 0x000fe200078e0097 */
[----:B------:R-:W-:Y:S06]  /*18960*/  @!P1 BRA `(.L_x_637) ;  /* 0x00000050008c9947 */ /* 0x000fec0003800000 */
[----:B------:R-:W-:Y:S01]  /*18970*/  IMAD.MOV.U32 R20, RZ, RZ, R4 ;  /* 0x000000ffff147224 */ /* 0x000fe200078e0004 */
[----:B------:R-:W-:Y:S01]  /*18980*/  CS2R R150, SRZ ;  /* 0x0000000000967805 */ /* 0x000fe2000001ff00 */
[----:B------:R-:W-:Y:S01]  /*18990*/  IMAD.MOV.U32 R15, RZ, RZ, R5 ;  /* 0x000000ffff0f7224 */ /* 0x000fe200078e0005 */
[----:B------:R-:W-:Y:S01]  /*189a0*/  CS2R R146, SRZ ;  /* 0x0000000000927805 */ /* 0x000fe2000001ff00 */
[----:B------:R-:W-:Y:S01]  /*189b0*/  IMAD.MOV.U32 R14, RZ, RZ, R229 ;  /* 0x000000ffff0e7224 */ /* 0x000fe200078e00e5 */
[----:B------:R-:W-:Y:S01]  /*189c0*/  CS2R R142, SRZ ;  /* 0x00000000008e7805 */ /* 0x000fe2000001ff00 */
[----:B------:R-:W-:Y:S01]  /*189d0*/  IMAD.MOV.U32 R8, RZ, RZ, R226 ;  /* 0x000000ffff087224 */ /* 0x000fe200078e00e2 */
[----:B------:R-:W-:Y:S01]  /*189e0*/  CS2R R138, SRZ ;  /* 0x00000000008a7805 */ /* 0x000fe2000001ff00 */
        /* <DEDUP_REMOVED lines=60> */
[----:B------:R-:W-:-:S07]  /*18db0*/  CS2R R24, SRZ ;  /* 0x0000000000187805 */ /* 0x000fce000001ff00 */
.L_x_650:
[----:B------:R-:W-:-:S04]  /*18dc0*/  ISETP.NE.AND P1, PT, R8, 0x1, PT ;  /* 0x000000010800780c */ /* 0x000fc80003f25270 */
[----:B------:R-:W-:-:S04]  /*18dd0*/  SEL R229, RZ, 0x1, P1 ;  /* 0x00000001ffe57807 */ /* 0x000fc80000800000 */
[----:B------:R-:W-:Y:S01]  /*18de0*/  LOP3.LUT R229, R14, R229, RZ, 0x3c, !PT ;  /* 0x000000e50ee57212 */ /* 0x000fe200078e3cff */
[----:B------:R-:W-:Y:S06]  /*18df0*/  @!P0 BRA `(.L_x_638) ;  /* 0x0000000000048947 */ /* 0x000fec0003800000 */
[----:B------:R-:W-:Y:S01]  /*18e00*/  BPT.TRAP 0x1 ;  /* 0x000000040000795c */ /* 0x000fe20000300000 */
.L_x_638:
[----:B------:R-:W-:Y:S01]  /*18e10*/  VIADD R226, R8, 0x1 ;  /* 0x0000000108e27836 */ /* 0x000fe20000000000 */
[----:B------:R-:W-:-:S04]  /*18e20*/  SHF.L.U32 R3, R229, 0x1f, RZ ;  /* 0x0000001fe5037819 */ /* 0x000fc800000006ff */
[----:B------:R-:W-:-:S04]  /*18e30*/  ISETP.NE.AND P1, PT, R226, 0x2, PT ;  /* 0x00000002e200780c */ /* 0x000fc80003f25270 */
[----:B------:R-:W-:-:S05]  /*18e40*/  SEL R226, R226, RZ, P1 ;  /* 0x000000ffe2e27207 */ /* 0x000fca0000800000 */
[----:B------:R-:W-:-:S04]  /*18e50*/  IMAD R9, R226, 0x8, R23 ;  /* 0x00000008e2097824 */ /* 0x000fc800078e0217 */
[----:B------:R0:W1:Y:S01]  /*18e60*/  SYNCS.PHASECHK.TRANS64.TRYWAIT P1, [R9+URZ+0x38830], R3 ;  /* 0x03883003090075a7 */ /* 0x000062000802017f */
[----:B------:R-:W-:Y:S05]  /*18e70*/  @!P0 BRA `(.L_x_639) ;  /* 0x0000000000048947 */ /* 0x000fea0003800000 */
[----:B------:R-:W-:Y:S01]  /*18e80*/  BPT.TRAP 0x1 ;  /* 0x000000040000795c */ /* 0x000fe20000300000 */
.L_x_639:
[----:B------:R-:W2:Y:S01]  /*18e90*/  LDL R4, [R1+0x50] ;  /* 0x0000500001047983 */ /* 0x000ea20000100800 */
[----:B------:R-:W-:Y:S01]  /*18ea0*/  BSSY B1, `(.L_x_640) ;  /* 0x0000007000017945 */ /* 0x000fe20003800000 */
[----:B------:R-:W-:Y:S02]  /*18eb0*/  IMAD.MOV.U32 R5, RZ, RZ, 0x40000040 ;  /* 0x40000040ff057424 */ /* 0x000fe400078e00ff */
[----:B--2---:R-:W-:-:S04]  /*18ec0*/  IMAD R4, R226, 0xa00, R4 ;  /* 0x00000a00e2047824 */ /* 0x004fc800078e0204 */
[----:B------:R-:W-:Y:S01]  /*18ed0*/  VIADD R6, R4, 0x80 ;  /* 0x0000008004067836 */ /* 0x000fe20000000000 */
[----:B-1----:R-:W-:Y:S06]  /*18ee0*/  @P1 BRA `(.L_x_641) ;  /* 0x0000000000081947 */ /* 0x002fec0003800000 */
[----:B------:R-:W1:Y:S02]  /*18ef0*/  SYNCS.PHASECHK.TRANS64.TRYWAIT P1, [R9+URZ+0x38830], R3 ;  /* 0x03883003090075a7 */ /* 0x000e64000802017f */
[----:B-1----:R-:W-:Y:S05]  /*18f00*/  @!P1 BRA `(.L_x_642) ;  /* 0x0000013400689947 */ /* 0x002fea0003800000 */
.L_x_641:
[----:B------:R-:W-:Y:S05]  /*18f10*/  BSYNC B1 ;  /* 0x0000000000017941 */ /* 0x000fea0003800000 */
.L_x_640:
[----:B------:R-:W2:Y:S04]  /*18f20*/  LDL.64 R152, [R1+0x48] ;  /* 0x0000480001987983 */ /* 0x000ea80000100a00 */
[----:B------:R-:W3:Y:S04]  /*18f30*/  LDL.64 R156, [R1+0x8] ;  /* 0x00000800019c7983 */ /* 0x000ee80000100a00 */
[----:B------:R-:W4:Y:S01]  /*18f40*/  LDL.64 R154, [R1] ;  /* 0x00000000019a7983 */ /* 0x000f220000100a00 */
[----:B------:R-:W-:Y:S02]  /*18f50*/  R2UR UR10, R4 ;  /* 0x00000000040a72ca */ /* 0x000fe400000e0000 */
[----:B------:R-:W-:Y:S01]  /*18f60*/  R2UR UR11, R5 ;  /* 0x00000000050b72ca */ /* 0x000fe200000e0000 */
[----:B------:R-:W-:Y:S01]  /*18f70*/  WARPGROUP.ARRIVE ;  /* 0x00000000000079c5 */ /* 0x000fe20000000000 */
[----:B------:R-:W-:Y:S01]  /*18f80*/  IMAD.MOV.U32 R7, RZ, RZ, 0x40000040 ;  /* 0x40000040ff077424 */ /* 0x000fe200078e00ff */
[----:B------:R-:W-:-:S04]  /*18f90*/  R2UR UR6, R6 ;  /* 0x00000000060672ca */ /* 0x000fc800000e0000 */
[----:B------:R-:W-:Y:S01]  /*18fa0*/  R2UR UR7, R7 ;  /* 0x00000000070772ca */ /* 0x000fe200000e0000 */
[C---:B------:R-:W-:Y:S02]  /*18fb0*/  VIADD R6, R4.reuse, 0x100 ;  /* 0x0000010004067836 */ /* 0x040fe40000000000 */
[----:B------:R-:W-:Y:S02]  /*18fc0*/  IMAD.MOV.U32 R7, RZ, RZ, 0x40000040 ;  /* 0x40000040ff077424 */ /* 0x000fe400078e00ff */
[----:B------:R-:W-:Y:S02]  /*18fd0*/  VIADD R10, R4, 0x180 ;  /* 0x00000180040a7836 */ /* 0x000fe40000000000 */
[----:B------:R-:W-:Y:S01]  /*18fe0*/  IMAD.MOV.U32 R11, RZ, RZ, 0x40000040 ;  /* 0x40000040ff0b7424 */ /* 0x000fe200078e00ff */
[----:B--2---:R-:W-:Y:S02]  /*18ff0*/  R2UR UR46, R152 ;  /* 0x00000000982e72ca */ /* 0x004fe400000e0000 */
[----:B------:R-:W-:-:S02]  /*19000*/  R2UR UR47, R153 ;  /* 0x00000000992f72ca */ /* 0x000fc400000e0000 */
[----:B------:R-:W2:Y:S01]  /*19010*/  LDL.64 R152, [R1+0x40] ;  /* 0x0000400001987983 */ /* 0x000ea20000100a00 */
[----:B---3--:R-:W-:Y:S02]  /*19020*/  R2UR UR12, R156 ;  /* 0x000000009c0c72ca */ /* 0x008fe400000e0000 */
[----:B------:R-:W-:-:S11]  /*19030*/  R2UR UR13, R157 ;  /* 0x000000009d0d72ca */ /* 0x000fd600000e0000 */
[----:B------:R-:W-:Y:S02]  /*19040*/  UMOV UR8, UR12 ;  /* 0x0000000c00087c82 */ /* 0x000fe40008000000 */
[----:B------:R-:W-:Y:S02]  /*19050*/  UMOV UR9, UR13 ;  /* 0x0000000d00097c82 */ /* 0x000fe40008000000 */
[----:B------:R-:W-:Y:S01]  /*19060*/  HGMMA.64x16x16.F32.BF16 R184, gdesc[UR8], RZ, !UPT, gsb0 ;  /* 0x0020000008b879f0 */ /* 0x000fe2000c0018ff */
[----:B------:R-:W-:Y:S01]  /*19070*/  UMOV UR4, UR12 ;  /* 0x0000000c00047c82 */ /* 0x000fe20008000000 */
[----:B------:R-:W-:Y:S01]  /*19080*/  UMOV UR5, UR13 ;  /* 0x0000000d00057c82 */ /* 0x000fe20008000000 */
[----:B------:R-:W-:Y:S02]  /*19090*/  WARPGROUP.DEPBAR.LE gsb0, 0x0 ;  /* 0x00008000000079c5 */ /* 0x000fe40000010000 */
[----:B------:R-:W-:-:S06]  /*190a0*/  WARPGROUP.ARRIVE ;  /* 0x00000000000079c5 */ /* 0x000fcc0000000000 */
[----:B------:R-:W-:Y:S01]  /*190b0*/  HGMMA.64x16x16.F32.BF16 R176, gdesc[UR4], RZ, !UPT, gsb0 ;  /* 0x0020000004b079f0 */ /* 0x000fe2000c0018ff */
[----:B------:R-:W-:Y:S02]  /*190c0*/  R2UR UR10, R6 ;  /* 0x00000000060a72ca */ /* 0x000fe400000e0000 */
[----:B------:R-:W-:Y:S01]  /*190d0*/  R2UR UR11, R7 ;  /* 0x00000000070b72ca */ /* 0x000fe200000e0000 */
[----:B------:R-:W-:Y:S01]  /*190e0*/  UMOV UR8, UR12 ;  /* 0x0000000c00087c82 */ /* 0x000fe20008000000 */
[----:B------:R-:W-:Y:S01]  /*190f0*/  UMOV UR9, UR13 ;  /* 0x0000000d00097c82 */ /* 0x000fe20008000000 */
[----:B------:R-:W-:Y:S02]  /*19100*/  WARPGROUP.DEPBAR.LE gsb0, 0x0 ;  /* 0x00008000000079c5 */ /* 0x000fe40000010000 */
[----:B------:R-:W-:-:S08]  /*19110*/  WARPGROUP.ARRIVE ;  /* 0x00000000000079c5 */ /* 0x000fd00000000000 */
        /* <DEDUP_REMOVED lines=8> */
[----:B------:R-:W-:Y:S01]  /*191a0*/  IMAD.MOV.U32 R7, RZ, RZ, 0x40000040 ;  /* 0x40000040ff077424 */ /* 0x000fe200078e00ff */
[----:B------:R-:W-:-:S04]  /*191b0*/  IADD3 R6, R4, 0x200, RZ ;  /* 0x0000020004067810 */ /* 0x000fc80007ffe0ff */
[----:B------:R-:W-:Y:S02]  /*191c0*/  R2UR UR34, R6 ;  /* 0x00000000062272ca */ /* 0x000fe400000e0000 */
[----:B------:R-:W-:Y:S02]  /*191d0*/  R2UR UR35, R7 ;  /* 0x00000000072372ca */ /* 0x000fe400000e0000 */
[----:B----4-:R-:W-:Y:S02]  /*191e0*/  R2UR UR28, R154 ;  /* 0x000000009a1c72ca */ /* 0x010fe400000e0000 */
[----:B------:R-:W-:Y:S01]  /*191f0*/  R2UR UR29, R155 ;  /* 0x000000009b1d72ca */ /* 0x000fe200000e0000 */
[----:B------:R-:W-:Y:S01]  /*19200*/  UMOV UR32, UR12 ;  /* 0x0000000c00207c82 */ /* 0x000fe20008000000 */
[----:B------:R-:W-:Y:S01]  /*19210*/  UMOV UR33, UR13 ;  /* 0x0000000d00217c82 */ /* 0x000fe20008000000 */
[----:B------:R-:W-:Y:S02]  /*19220*/  WARPGROUP.DEPBAR.LE gsb0, 0x0 ;  /* 0x00008000000079c5 */ /* 0x000fe40000010000 */
[----:B------:R-:W-:Y:S01]  /*19230*/  VIADD R12, R4, 0x2 ;  /* 0x00000002040c7836 */ /* 0x000fe20000000000 */
[----:B--2---:R-:W-:-:S02]  /*19240*/  R2UR UR42, R152 ;  /* 0x00000000982a72ca */ /* 0x004fc400000e0000 */
[----:B------:R-:W-:Y:S02]  /*19250*/  R2UR UR43, R153 ;  /* 0x00000000992b72ca */ /* 0x000fe400000e0000 */
[----:B------:R-:W-:-:S06]  /*19260*/  WARPGROUP.ARRIVE ;  /* 0x00000000000079c5 */ /* 0x000fcc0000000000 */
[----:B------:R-:W-:Y:S01]  /*19270*/  HGMMA.64x16x16.F32.BF16 R152, gdesc[UR32], RZ, !UPT, gsb0 ;  /* 0x00200000209879f0 */ /* 0x000fe2000c0018ff */
[----:B------:R-:W-:Y:S01]  /*19280*/  IMAD.MOV.U32 R13, RZ, RZ, 0x40000040 ;  /* 0x40000040ff0d7424 */ /* 0x000fe200078e00ff */
[----:B------:R-:W-:-:S04]  /*19290*/  R2UR UR26, R12 ;  /* 0x000000000c1a72ca */ /* 0x000fc800000e0000 */
[----:B------:R-:W-:Y:S01]  /*192a0*/  R2UR UR27, R13 ;  /* 0x000000000d1b72ca */ /* 0x000fe200000e0000 */
[----:B------:R-:W-:Y:S01]  /*192b0*/  UMOV UR24, UR28 ;  /* 0x0000001c00187c82 */ /* 0x000fe20008000000 */
[----:B------:R-:W-:Y:S01]  /*192c0*/  UMOV UR25, UR29 ;  /* 0x0000001d00197c82 */ /* 0x000fe20008000000 */
[----:B------:R-:W-:Y:S02]  /*192d0*/  WARPGROUP.DEPBAR.LE gsb0, 0x0 ;  /* 0x00008000000079c5 */ /* 0x000fe40000010000 */
[----:B------:R-:W-:-:S08]  /*192e0*/  WARPGROUP.ARRIVE ;  /* 0x00000000000079c5 */ /* 0x000fd00000000000 */
[----:B------:R-:W-:Y:S01]  /*192f0*/  HGMMA.64x16x16.F32.BF16 R184, gdesc[UR24], R184, gsb0 ;  /* 0x0020000018b879f0 */ /* 0x000fe200080018b8 */
[----:B------:R-:W-:Y:S02]  /*19300*/  VIADD R10, R4, 0x82 ;  /* 0x00000082040a7836 */ /* 0x000fe40000000000 */
[----:B------:R-:W-:-:S03]  /*19310*/  IMAD.MOV.U32 R11, RZ, RZ, 0x40000040 ;  /* 0x40000040ff0b7424 */ /* 0x000fc600078e00ff */
[----:B------:R-:W-:Y:S02]  /*19320*/  R2UR UR22, R10 ;  /* 0x000000000a1672ca */ /* 0x000fe400000e0000 */
        /* <DEDUP_REMOVED lines=21> */
[C---:B------:R-:W-:Y:S02]  /*19480*/  VIADD R12, R4.reuse, 0x202 ;  /* 0x00000202040c7836 */ /* 0x040fe40000000000 */
[----:B------:R-:W-:Y:S02]  /*19490*/  IMAD.MOV.U32 R13, RZ, RZ, 0x40000040 ;  /* 0x40000040ff0d7424 */ /* 0x000fe400078e00ff */
[----:B------:R-:W-:Y:S01]  /*194a0*/  VIADD R6, R4, 0x4 ;  /* 0x0000000404067836 */ /* 0x000fe20000000000 */
[----:B------:R-:W-:-:S02]  /*194b0*/  WARPGROUP.DEPBAR.LE gsb0, 0x0 ;  /* 0x00008000000079c5 */ /* 0x000fc40000010000 */
[----:B------:R-:W-:Y:S01]  /*194c0*/  WARPGROUP.ARRIVE ;  /* 0x00000000000079c5 */ /* 0x000fe20000000000 */
[----:B------:R-:W-:Y:S01]  /*194d0*/  IMAD.MOV.U32 R7, RZ, RZ, 0x40000040 ;  /* 0x40000040ff077424 */ /* 0x000fe200078e00ff */
[----:B------:R-:W-:Y:S01]  /*194e0*/  UMOV UR8, UR46 ;  /* 0x0000002e00087c82 */ /* 0x000fe20008000000 */
[----:B------:R-:W-:Y:S01]  /*194f0*/  UMOV UR9, UR47 ;  /* 0x0000002f00097c82 */ /* 0x000fe20008000000 */
[----:B------:R-:W-:Y:S01]  /*19500*/  UMOV UR4, UR46 ;  /* 0x0000002e00047c82 */ /* 0x000fe20008000000 */
[----:B------:R-:W-:Y:S01]  /*19510*/  UMOV UR5, UR47 ;  /* 0x0000002f00057c82 */ /* 0x000fe20008000000 */
[----:B------:R-:W-:Y:S01]  /*19520*/  HGMMA.64x16x16.F32.BF16 R160, gdesc[UR12], R160, gsb0 ;  /* 0x002000000ca079f0 */ /* 0x000fe200080018a0 */
[----:B------:R-:W-:Y:S01]  /*19530*/  R2UR UR30, R12 ;  /* 0x000000000c1e72ca */ /* 0x000fe200000e0000 */
[----:B------:R-:W-:Y:S01]  /*19540*/  UMOV UR24, UR46 ;  /* 0x0000002e00187c82 */ /* 0x000fe20008000000 */
[----:B------:R-:W-:Y:S01]  /*19550*/  R2UR UR31, R13 ;  /* 0x000000000d1f72ca */ /* 0x000fe200000e0000 */
[----:B------:R-:W-:Y:S01]  /*19560*/  UMOV UR25, UR47 ;  /* 0x0000002f00197c82 */ /* 0x000fe20008000000 */
[----:B------:R-:W-:Y:S01]  /*19570*/  R2UR UR10, R6 ;  /* 0x00000000060a72ca */ /* 0x000fe200000e0000 */
[----:B------:R-:W-:Y:S01]  /*19580*/  UMOV UR20, UR46 ;  /* 0x0000002e00147c82 */ /* 0x000fe20008000000 */
[----:B------:R-:W-:Y:S01]  /*19590*/  UMOV UR21, UR47 ;  /* 0x0000002f00157c82 */ /* 0x000fe20008000000 */
[----:B------:R-:W-:Y:S01]  /*195a0*/  UMOV UR32, UR46 ;  /* 0x0000002e00207c82 */ /* 0x000fe20008000000 */
[----:B------:R-:W-:Y:S01]  /*195b0*/  UMOV UR33, UR47 ;  /* 0x0000002f00217c82 */ /* 0x000fe20008000000 */
[----:B------:R-:W-:Y:S01]  /*195c0*/  UMOV UR16, UR42 ;  /* 0x0000002a00107c82 */ /* 0x000fe20008000000 */
[----:B------:R-:W-:Y:S01]  /*195d0*/  UMOV UR17, UR43 ;  /* 0x0000002b00117c82 */ /* 0x000fe20008000000 */
[----:B------:R-:W2:Y:S01]  /*195e0*/  LDL.64 R10, [R1+0x30] ;  /* 0x00003000010a7983 */ /* 0x000ea20000100a00 */
[----:B------:R-:W-:-:S02]  /*195f0*/  WARPGROUP.DEPBAR.LE gsb0, 0x0 ;  /* 0x00008000000079c5 */ /* 0x000fc40000010000 */
[----:B------:R-:W-:Y:S01]  /*19600*/  WARPGROUP.ARRIVE ;  /* 0x00000000000079c5 */ /* 0x000fe20000000000 */
[----:B------:R-:W-:Y:S01]  /*19610*/  R2UR UR11, R7 ;  /* 0x00000000070b72ca */ /* 0x000fe200000e0000 */
[----:B------:R-:W3:Y:S04]  /*19620*/  LDL.64 R12, [R1+0x38] ;  /* 0x00003800010c7983 */ /* 0x000ee80000100a00 */
[----:B------:R-:W-:Y:S01]  /*19630*/  HGMMA.64x16x16.F32.BF16 R152, gdesc[UR28], R152, gsb0 ;  /* 0x002000001c9879f0 */ /* 0x000fe20008001898 */
[----:B------:R-:W-:Y:S02]  /*19640*/  VIADD R6, R4, 0x84 ;  /* 0x0000008404067836 */ /* 0x000fe40000000000 */
[----:B------:R-:W-:Y:S01]  /*19650*/  IMAD.MOV.U32 R7, RZ, RZ, 0x40000040 ;  /* 0x40000040ff077424 */ /* 0x000fe200078e00ff */
[----:B------:R-:W-:-:S02]  /*19660*/  WARPGROUP.DEPBAR.LE gsb0, 0x0 ;  /* 0x00008000000079c5 */ /* 0x000fc40000010000 */
[----:B------:R-:W-:-:S06]  /*19670*/  WARPGROUP.ARRIVE ;  /* 0x00000000000079c5 */ /* 0x000fcc0000000000 */
[----:B------:R-:W-:Y:S01]  /*19680*/  HGMMA.64x16x16.F32.BF16 R184, gdesc[UR8], R184, gsb0 ;  /* 0x0020000008b879f0 */ /* 0x000fe200080018b8 */
[----:B------:R-:W-:Y:S02]  /*19690*/  R2UR UR6, R6 ;  /* 0x00000000060672ca */ /* 0x000fe400000e0000 */
[----:B------:R-:W-:Y:S01]  /*196a0*/  R2UR UR7, R7 ;  /* 0x00000000070772ca */ /* 0x000fe200000e0000 */
[----:B------:R-:W-:Y:S01]  /*196b0*/  VIADD R6, R4, 0x104 ;  /* 0x0000010404067836 */ /* 0x000fe20000000000 */
[----:B------:R-:W-:Y:S02]  /*196c0*/  WARPGROUP.DEPBAR.LE gsb0, 0x0 ;  /* 0x00008000000079c5 */ /* 0x000fe40000010000 */
[----:B------:R-:W-:-:S09]  /*196d0*/  WARPGROUP.ARRIVE ;  /* 0x00000000000079c5 */ /* 0x000fd20000000000 */
[----:B------:R-:W-:Y:S01]  /*196e0*/  HGMMA.64x16x16.F32.BF16 R176, gdesc[UR4], R176, gsb0 ;  /* 0x0020000004b079f0 */ /* 0x000fe200080018b0 */
[----:B------:R-:W-:Y:S01]  /*196f0*/  IMAD.MOV.U32 R7, RZ, RZ, 0x40000040 ;  /* 0x40000040ff077424 */ /* 0x000fe200078e00ff */
[----:B------:R-:W-:-:S04]  /*19700*/  R2UR UR26, R6 ;  /* 0x00000000061a72ca */ /* 0x000fc800000e0000 */
[----:B------:R-:W-:Y:S01]  /*19710*/  R2UR UR27, R7 ;  /* 0x00000000071b72ca */ /* 0x000fe200000e0000 */
[----:B------:R-:W-:Y:S02]  /*19720*/  WARPGROUP.DEPBAR.LE gsb0, 0x0 ;  /* 0x00008000000079c5 */ /* 0x000fe40000010000 */
[----:B------:R-:W-:-:S10]  /*19730*/  WARPGROUP.ARRIVE ;  /* 0x00000000000079c5 */ /* 0x000fd40000000000 */
[----:B------:R-:W-:Y:S01]  /*19740*/  HGMMA.64x16x16.F32.BF16 R168, gdesc[UR24], R168, gsb0 ;  /* 0x0020000018a879f0 */ /* 0x000fe200080018a8 */
[----:B------:R-:W-:Y:S02]  /*19750*/  VIADD R6, R4, 0x184 ;  /* 0x0000018404067836 */ /* 0x000fe40000000000 */
[----:B------:R-:W-:-:S03]  /*19760*/  IMAD.MOV.U32 R7, RZ, RZ, 0x40000040 ;  /* 0x40000040ff077424 */ /* 0x000fc600078e00ff */
[----:B------:R-:W-:Y:S02]  /*19770*/  R2UR UR22, R6 ;  /* 0x00000000061672ca */ /* 0x000fe400000e0000 */
        /* <DEDUP_REMOVED lines=11> */
[----:B------:R-:W-:Y:S01]  /*19830*/  VIADD R6, R4, 0x6 ;  /* 0x0000000604067836 */ /* 0x000fe20000000000 */
[----:B------:R-:W-:-:S04]  /*19840*/  MOV R7, 0x40000040 ;  /* 0x4000004000077802 */ /* 0x000fc80000000f00 */
        /* <DEDUP_REMOVED lines=42> */
[----:B------:R-:W-:Y:S01]  /*19af0*/  IMAD.MOV.U32 R7, RZ, RZ, 0x40000040 ;  /* 0x40000040ff077424 */ /* 0x000fe200078e00ff */
[----:B---3--:R-:W-:Y:S02]  /*19b00*/  R2UR UR50, R12 ;  /* 0x000000000c3272ca */ /* 0x008fe400000e0000 */
[----:B------:R-:W-:Y:S02]  /*19b10*/  R2UR UR51, R13 ;  /* 0x000000000d3372ca */ /* 0x000fe400000e0000 */
[----:B------:R-:W-:Y:S01]  /*19b20*/  R2UR UR26, R6 ;  /* 0x00000000061a72ca */ /* 0x000fe200000e0000 */
[----:B------:R-:W3:Y:S01]  /*19b30*/  LDL.64 R12, [R1+0x28] ;  /* 0x00002800010c7983 */ /* 0x000ee20000100a00 */
[----:B------:R-:W-:-:S07]  /*19b40*/  R2UR UR27, R7 ;  /* 0x00000000071b72ca */ /* 0x000fce00000e0000 */
[----:B------:R-:W-:Y:S02]  /*19b50*/  UMOV UR24, UR50 ;  /* 0x0000003200187c82 */ /* 0x000fe40008000000 */
[----:B------:R-:W-:Y:S01]  /*19b60*/  UMOV UR25, UR51 ;  /* 0x0000003300197c82 */ /* 0x000fe20008000000 */
[----:B------:R-:W-:Y:S02]  /*19b70*/  WARPGROUP.DEPBAR.LE gsb0, 0x0 ;  /* 0x00008000000079c5 */ /* 0x000fe40000010000 */
[----:B------:R-:W-:-:S06]  /*19b80*/  WARPGROUP.ARRIVE ;  /* 0x00000000000079c5 */ /* 0x000fcc0000000000 */
        /* <DEDUP_REMOVED lines=39> */
[----:B--2---:R-:W-:Y:S02]  /*19e00*/  R2UR UR46, R10 ;  /* 0x000000000a2e72ca */ /* 0x004fe400000e0000 */
[----:B------:R-:W-:Y:S02]  /*19e10*/  R2UR UR47, R11 ;  /* 0x000000000b2f72ca */ /* 0x000fe400000e0000 */
[----:B------:R-:W-:Y:S01]  /*19e20*/  R2UR UR10, R6 ;  /* 0x00000000060a72ca */ /* 0x000fe200000e0000 */
[----:B------:R-:W2:Y:S01]  /*19e30*/  LDL.64 R10, [R1+0x20] ;  /* 0x00002000010a7983 */ /* 0x000ea20000100a00 */
        /* <DEDUP_REMOVED lines=15> */
[----:B------:R-:W-:Y:S01]  /*19f30*/  VIADD R6, R4, 0x382 ;  /* 0x0000038204067836 */ /* 0x000fe20000000000 */
[----:B------:R-:W-:-:S04]  /*19f40*/  MOV R7, 0x40000040 ;  /* 0x4000004000077802 */ /* 0x000fc80000000f00 */
        /* <DEDUP_REMOVED lines=125> */
[----:B------:R-:W-:Y:S02]  /*1a720*/  R2UR UR10, R6 ;  /* 0x00000000060a72ca */ /* 0x000fe400000e0000 */
        /* <DEDUP_REMOVED lines=490> */
.L_x_643:
[----:B------:R-:W-:Y:S01]  /*1c5d0*/  SHF.L.U32 R0, R14, 0x1f, RZ ;  /* 0x0000001f0e007819 */ /* 0x000fe200000006ff */
[----:B------:R-:W-:-:S04]  /*1c5e0*/  IMAD R6, R8, 0x8, R23 ;  /* 0x0000000808067824 */ /* 0x000fc800078e0217 */
[----:B------:R2:W3:Y:S01]  /*1c5f0*/  SYNCS.PHASECHK.TRANS64.TRYWAIT P1, [R6+URZ+0x38850], R0 ;  /* 0x03885000060075a7 */ /* 0x0004e2000802017f */
[----:B------:R-:W-:Y:S05]  /*1c600*/  @!P0 BRA `(.L_x_644) ;  /* 0x0000000000048947 */ /* 0x000fea0003800000 */
[----:B------:R-:W-:Y:S01]  /*1c610*/  BPT.TRAP 0x1 ;  /* 0x000000040000795c */ /* 0x000fe20000300000 */
.L_x_644:
[----:B------:R-:W-:Y:S04]  /*1c620*/  BSSY B1, `(.L_x_645) ;  /* 0x0000004000017945 */ /* 0x000fe80003800000 */
[----:B---3--:R-:W-:Y:S05]  /*1c630*/  @P1 BRA `(.L_x_646) ;  /* 0x0000000000081947 */ /* 0x008fea0003800000 */
[----:B------:R-:W3:Y:S02]  /*1c640*/  SYNCS.PHASECHK.TRANS64.TRYWAIT P1, [R6+URZ+0x38850], R0 ;  /* 0x03885000060075a7 */ /* 0x000ee4000802017f */
[----:B---3--:R-:W-:Y:S05]  /*1c650*/  @!P1 BRA `(.L_x_647) ;  /* 0x000000fc00a89947 */ /* 0x008fea0003800000 */
.L_x_646:
[----:B------:R-:W-:Y:S05]  /*1c660*/  BSYNC B1 ;  /* 0x0000000000017941 */ /* 0x000fea0003800000 */
.L_x_645:
[----:B--23--:R-:W-:Y:S01]  /*1c670*/  VIADD R0, R23, 0x400 ;  /* 0x0000040017007836 */ /* 0x00cfe20000000000 */
[----:B------:R-:W-:Y:S01]  /*1c680*/  WARPGROUP.ARRIVE ;  /* 0x00000000000079c5 */ /* 0x000fe20000000000 */
[----:B01----:R-:W-:Y:S02]  /*1c690*/  IMAD.MOV.U32 R3, RZ, RZ, 0x40000040 ;  /* 0x40000040ff037424 */ /* 0x003fe400078e00ff */
[----:B------:R-:W-:Y:S01]  /*1c6a0*/  IMAD.MOV.U32 R5, RZ, RZ, 0x40000040 ;  /* 0x40000040ff057424 */ /* 0x000fe200078e00ff */
[----:B------:R-:W-:Y:S02]  /*1c6b0*/  SHF.R.U32.HI R0, RZ, 0x4, R0 ;  /* 0x00000004ff007819 */ /* 0x000fe40000011600 */
[----:B------:R-:W-:Y:S01]  /*1c6c0*/  R2UR UR7, R3 ;  /* 0x00000000030772ca */ /* 0x000fe200000e0000 */
[----:B------:R-:W-:Y:S01]  /*1c6d0*/  IMAD.MOV.U32 R3, RZ, RZ, 0x40000040 ;  /* 0x40000040ff037424 */ /* 0x000fe200078e00ff */
[----:B------:R-:W-:-:S04]  /*1c6e0*/  LOP3.LUT R0, R0, 0x3fff, RZ, 0xc0, !PT ;  /* 0x00003fff00007812 */ /* 0x000fc800078ec0ff */
[----:B------:R-:W-:-:S05]  /*1c6f0*/  LOP3.LUT R0, R0, 0x2800000, RZ, 0xfc, !PT ;  /* 0x0280000000007812 */ /* 0x000fca00078efcff */
[----:B------:R-:W-:-:S04]  /*1c700*/  IMAD R2, R8, 0xa00, R0 ;  /* 0x00000a0008027824 */ /* 0x000fc800078e0200 */
[C---:B------:R-:W-:Y:S01]  /*1c710*/  VIADD R4, R2.reuse, 0x80 ;  /* 0x0000008002047836 */ /* 0x040fe20000000000 */
[----:B------:R-:W-:-:S13]  /*1c720*/  R2UR UR6, R2 ;  /* 0x00000000020672ca */ /* 0x000fda00000e0000 */
[----:B------:R-:W-:Y:S01]  /*1c730*/  HGMMA.64x256x16.F32.BF16 R24, R208, gdesc[UR4].tnspB, R24, gsb0 ;  /* 0x43e00004d0187df0 */ /* 0x000fe20008001818 */
[----:B------:R-:W-:Y:S01]  /*1c740*/  R2UR UR6, R4 ;  /* 0x00000000040672ca */ /* 0x000fe200000e0000 */
[----:B------:R-:W-:Y:S01]  /*1c750*/  VIADD R4, R2, 0x100 ;  /* 0x0000010002047836 */ /* 0x000fe20000000000 */
[----:B------:R-:W-:Y:S01]  /*1c760*/  R2UR UR7, R5 ;  /* 0x00000000050772ca */ /* 0x000fe200000e0000 */
[----:B------:R-:W-:Y:S01]  /*1c770*/  IMAD.MOV.U32 R5, RZ, RZ, 0x40000040 ;  /* 0x40000040ff057424 */ /* 0x000fe200078e00ff */
[----:B------:R-:W-:Y:S02]  /*1c780*/  WARPGROUP.DEPBAR.LE gsb0, 0x0 ;  /* 0x00008000000079c5 */ /* 0x000fe40000010000 */
[----:B------:R-:W-:-:S15]  /*1c790*/  WARPGROUP.ARRIVE ;  /* 0x00000000000079c5 */ /* 0x000fde0000000000 */
[----:B------:R-:W-:-:S06]  /*1c7a0*/  NOP ;  /* 0x0000000000007918 */ /* 0x000fcc0000000000 */
        /* <DEDUP_REMOVED lines=12> */
[----:B------:R-:W-:Y:S02]  /*1c870*/  WARPGROUP.DEPBAR.LE gsb0, 0x0 ;  /* 0x00008000000079c5 */ /* 0x000fe40000010000 */
[----:B------:R-:W-:-:S15]  /*1c880*/  WARPGROUP.ARRIVE ;  /* 0x00000000000079c5 */ /* 0x000fde0000000000 */
[----:B------:R-:W-:-:S07]  /*1c890*/  NOP ;  /* 0x0000000000007918 */ /* 0x000fce0000000000 */
[----:B------:R-:W-:Y:S01]  /*1c8a0*/  HGMMA.64x256x16.F32.BF16 R24, R196, gdesc[UR4].tnspB, R24, gsb0 ;  /* 0x43e00004c4187df0 */ /* 0x000fe20008001818 */
[----:B------:R-:W-:Y:S02]  /*1c8b0*/  R2UR UR6, R2 ;  /* 0x00000000020672ca */ /* 0x000fe400000e0000 */
[----:B------:R-:W-:Y:S01]  /*1c8c0*/  R2UR UR7, R3 ;  /* 0x00000000030772ca */ /* 0x000fe200000e0000 */
[----:B------:R-:W-:Y:S02]  /*1c8d0*/  WARPGROUP.DEPBAR.LE gsb0, 0x0 ;  /* 0x00008000000079c5 */ /* 0x000fe40000010000 */
[----:B------:R-:W-:-:S15]  /*1c8e0*/  WARPGROUP.ARRIVE ;  /* 0x00000000000079c5 */ /* 0x000fde0000000000 */
[----:B------:R-:W-:-:S07]  /*1c8f0*/  NOP ;  /* 0x0000000000007918 */ /* 0x000fce0000000000 */
[----:B------:R-:W-:Y:S03]  /*1c900*/  HGMMA.64x256x16.F32.BF16 R24, R192, gdesc[UR4].tnspB, R24, gsb0 ;  /* 0x43e00004c0187df0 */ /* 0x000fe60008001818 */
[----:B------:R-:W-:Y:S02]  /*1c910*/  WARPGROUP.DEPBAR.LE gsb0, 0x0 ;  /* 0x00008000000079c5 */ /* 0x000fe40000010000 */
[----:B------:R-:W-:Y:S05]  /*1c920*/  @!P0 BRA `(.L_x_648) ;  /* 0x0000000000048947 */ /* 0x000fea0003800000 */
[----:B------:R-:W-:Y:S01]  /*1c930*/  BPT.TRAP 0x1 ;  /* 0x000000040000795c */ /* 0x000fe20000300000 */
.L_x_648:
[----:B------:R-:W-:Y:S02]  /*1c940*/  FMUL.FTZ R0, R184, UR39 ;  /* 0x00000027b8007c20 */ /* 0x000fe40008410000 */
[----:B------:R-:W2:Y:S01]  /*1c950*/  LDL R184, [R1+0x60] ;  /* 0x0000600001b87983 */ /* 0x000ea20000100800 */
[----:B------:R-:W-:Y:S01]  /*1c960*/  FMUL.FTZ R2, R185, UR39 ;  /* 0x00000027b9027c20 */ /* 0x000fe20008410000 */
[----:B------:R-:W-:Y:S01]  /*1c970*/  FMUL.FTZ R7, R188, UR39 ;  /* 0x00000027bc077c20 */ /* 0x000fe20008410000 */
[----:B------:R-:W-:Y:S01]  /*1c980*/  FMUL.FTZ R8, R189, UR39 ;  /* 0x00000027bd087c20 */ /* 0x000fe20008410000 */
[----:B------:R-:W0:Y:S01]  /*1c990*/  MUFU.TANH R0, R0 ;  /* 0x0000000000007308 */ /* 0x000e220000002400 */
[----:B------:R-:W-:Y:S02]  /*1c9a0*/  VIADD R3, R9, 0x38840 ;  /* 0x0003884009037836 */ /* 0x000fe40000000000 */
        /* <DEDUP_REMOVED lines=39> */
[----:B------:R-:W-:-:S07]  /*1cc20*/  FMUL.FTZ R154, R159, UR39 ;  /* 0x000000279f9a7c20 */ /* 0x000fce0008410000 */
[----:B------:R-:W5:Y:S08]  /*1cc30*/  MUFU.TANH R11, R11 ;  /* 0x0000000b000b7308 */ /* 0x000f700000002400 */
[----:B------:R-:W5:Y:S08]  /*1cc40*/  MUFU.TANH R13, R13 ;  /* 0x0000000d000d7308 */ /* 0x000f700000002400 */
[----:B------:R-:W5:Y:S08]  /*1cc50*/  MUFU.TANH R14, R14 ;  /* 0x0000000e000e7308 */ /* 0x000f700000002400 */
[----:B------:R-:W5:Y:S08]  /*1cc60*/  MUFU.TANH R168, R168 ;  /* 0x000000a800a87308 */ /* 0x000f700000002400 */
[----:B------:R-:W5:Y:S08]  /*1cc70*/  MUFU.TANH R169, R169 ;  /* 0x000000a900a97308 */ /* 0x000f700000002400 */
[----:B------:R0:W5:Y:S08]  /*1cc80*/  MUFU.TANH R9, R173 ;  /* 0x000000ad00097308 */ /* 0x0001700000002400 */
[----:B------:R-:W5:Y:S01]  /*1cc90*/  MUFU.TANH R172, R172 ;  /* 0x000000ac00ac7308 */ /* 0x000f620000002400 */
[----:B0-----:R-:W-:-:S07]  /*1cca0*/  FMUL.FTZ R173, R187, UR39 ;  /* 0x00000027bbad7c20 */ /* 0x001fce0008410000 */
[----:B------:R-:W0:Y:S08]  /*1ccb0*/  MUFU.TANH R160, R160 ;  /* 0x000000a000a07308 */ /* 0x000e300000002400 */
        /* <DEDUP_REMOVED lines=22> */
[----:B------:R-:W0:Y:S01]  /*1ce20*/  MUFU.TANH R193, R193 ;  /* 0x000000c100c17308 */ /* 0x000e220000002400 */
[----:B--2---:R-:W-:-:S07]  /*1ce30*/  PRMT R3, R184, 0x654, R3 ;  /* 0x00000654b8037816 */ /* 0x004fce0000000003 */
[----:B------:R-:W2:Y:S01]  /*1ce40*/  MUFU.TANH R163, R163 ;  /* 0x000000a300a37308 */ /* 0x000ea20000002400 */
[----:B------:R1:W-:Y:S07]  /*1ce50*/  SYNCS.ARRIVE.TRANS64.RED.A1T0 RZ, [R3+URZ], RZ ;  /* 0x000000ff03ff79a7 */ /* 0x0003ee000810043f */
[----:B------:R-:W2:Y:S01]  /*1ce60*/  MUFU.TANH R195, R195 ;  /* 0x000000c300c37308 */ /* 0x000ea20000002400 */
[----:B-1----:R-:W-:-:S04]  /*1ce70*/  FMNMX.FTZ R3, R0, R15, !PT ;  /* 0x0000000f00037209 */ /* 0x002fc80007810000 */
[----:B------:R-:W-:-:S03]  /*1ce80*/  FMNMX.FTZ R3, R2, R3, !PT ;  /* 0x0000000302037209 */ /* 0x000fc60007810000 */
[----:B------:R-:W1:Y:S01]  /*1ce90*/  MUFU.TANH R154, R154 ;  /* 0x0000009a009a7308 */ /* 0x000e620000002400 */
[----:B---3--:R-:W-:-:S04]  /*1cea0*/  FMNMX.FTZ R3, R7, R3, !PT ;  /* 0x0000000307037209 */ /* 0x008fc80007810000 */
[----:B----4-:R-:W-:-:S04]  /*1ceb0*/  FMNMX.FTZ R3, R8, R3, !PT ;  /* 0x0000000308037209 */ /* 0x010fc80007810000 */
[----:B-----5:R-:W-:-:S04]  /*1cec0*/  FMNMX.FTZ R3, R10, R3, !PT ;  /* 0x000000030a037209 */ /* 0x020fc80007810000 */
[----:B------:R-:W-:-:S04]  /*1ced0*/  FMNMX.FTZ R3, R12, R3, !PT ;  /* 0x000000030c037209 */ /* 0x000fc80007810000 */
[----:B------:R-:W-:-:S04]  /*1cee0*/  FMNMX.FTZ R3, R11, R3, !PT ;  /* 0x000000030b037209 */ /* 0x000fc80007810000 */
[----:B------:R-:W-:-:S04]  /*1cef0*/  FMNMX.FTZ R3, R13, R3, !PT ;  /* 0x000000030d037209 */ /* 0x000fc80007810000 */
[----:B------:R-:W-:-:S04]  /*1cf00*/  FMNMX.FTZ R3, R14, R3, !PT ;  /* 0x000000030e037209 */ /* 0x000fc80007810000 */
[----:B------:R-:W-:-:S04]  /*1cf10*/  FMNMX.FTZ R3, R168, R3, !PT ;  /* 0x00000003a8037209 */ /* 0x000fc80007810000 */
[----:B------:R-:W-:-:S04]  /*1cf20*/  FMNMX.FTZ R3, R169, R3, !PT ;  /* 0x00000003a9037209 */ /* 0x000fc80007810000 */
[----:B------:R-:W-:-:S04]  /*1cf30*/  FMNMX.FTZ R3, R9, R3, !PT ;  /* 0x0000000309037209 */ /* 0x000fc80007810000 */
[----:B------:R-:W-:-:S04]  /*1cf40*/  FMNMX.FTZ R3, R172, R3, !PT ;  /* 0x00000003ac037209 */ /* 0x000fc80007810000 */
[----:B0-----:R-:W-:-:S04]  /*1cf50*/  FMNMX.FTZ R3, R160, R3, !PT ;  /* 0x00000003a0037209 */ /* 0x001fc80007810000 */
[----:B------:R-:W-:-:S04]  /*1cf60*/  FMNMX.FTZ R3, R161, R3, !PT ;  /* 0x00000003a1037209 */ /* 0x000fc80007810000 */
[----:B------:R-:W-:-:S04]  /*1cf70*/  FMNMX.FTZ R3, R164, R3, !PT ;  /* 0x00000003a4037209 */ /* 0x000fc80007810000 */
[----:B------:R-:W-:-:S04]  /*1cf80*/  FMNMX.FTZ R3, R152, R3, !PT ;  /* 0x0000000398037209 */ /* 0x000fc80007810000 */
[----:B------:R-:W-:-:S04]  /*1cf90*/  FMNMX.FTZ R3, R153, R3, !PT ;  /* 0x0000000399037209 */ /* 0x000fc80007810000 */
[----:B------:R-:W-:-:S04]  /*1cfa0*/  FMNMX.FTZ R3, R156, R3, !PT ;  /* 0x000000039c037209 */ /* 0x000fc80007810000 */
[----:B------:R-:W-:-:S05]  /*1cfb0*/  FMNMX.FTZ R5, R157, R3, !PT ;  /* 0x000000039d057209 */ /* 0x000fca0007810000 */
[----:B------:R-:W0:Y:S02]  /*1cfc0*/  SHFL.BFLY PT, R3, R5, 0x2, 0x1f ;  /* 0x0c401f0005037f89 */ /* 0x000e2400000e0000 */
[----:B0-----:R-:W-:-:S05]  /*1cfd0*/  FMNMX.FTZ R5, R5, R3, !PT ;  /* 0x0000000305057209 */ /* 0x001fca0007810000 */
[----:B------:R-:W0:Y:S02]  /*1cfe0*/  SHFL.BFLY PT, R3, R5, 0x1, 0x1f ;  /* 0x0c201f0005037f89 */ /* 0x000e2400000e0000 */
[----:B0-----:R-:W-:Y:S02]  /*1cff0*/  FMNMX.FTZ R5, R5, R3, !PT ;  /* 0x0000000305057209 */ /* 0x001fe40007810000 */
[----:B------:R-:W-:-:S03]  /*1d000*/  FMNMX.FTZ R3, R165, R20, !PT ;  /* 0x00000014a5037209 */ /* 0x000fc60007810000 */
[----:B------:R-:W-:Y:S01]  /*1d010*/  FADD.FTZ R159, -R5, R15 ;  /* 0x0000000f059f7221 */ /* 0x000fe20000010100 */
        /* <DEDUP_REMOVED lines=16> */
[----:B--2---:R-:W-:-:S04]  /*1d120*/  FMNMX.FTZ R3, R163, R3, !PT ;  /* 0x00000003a3037209 */ /* 0x004fc80007810000 */
[----:B------:R-:W-:-:S04]  /*1d130*/  FMNMX.FTZ R3, R195, R3, !PT ;  /* 0x00000003c3037209 */ /* 0x000fc80007810000 */
[----:B-1----:R-:W-:-:S05]  /*1d140*/  FMNMX.FTZ R3, R154, R3, !PT ;  /* 0x000000039a037209 */ /* 0x002fca0007810000 */
[----:B------:R-:W0:Y:S02]  /*1d150*/  SHFL.BFLY PT, R4, R3, 0x2, 0x1f ;  /* 0x0c401f0003047f89 */ /* 0x000e2400000e0000 */
[----:B0-----:R-:W-:-:S05]  /*1d160*/  FMNMX.FTZ R4, R3, R4, !PT ;  /* 0x0000000403047209 */ /* 0x001fca0007810000 */
[----:B------:R-:W0:Y:S02]  /*1d170*/  SHFL.BFLY PT, R3, R4, 0x1, 0x1f ;  /* 0x0c201f0004037f89 */ /* 0x000e2400000e0000 */
[----:B0-----:R-:W-:Y:S01]  /*1d180*/  FMNMX.FTZ R4, R4, R3, !PT ;  /* 0x0000000304047209 */ /* 0x001fe20007810000 */
[----:B------:R-:W-:-:S04]  /*1d190*/  IMAD.U32 R3, RZ, RZ, UR38 ;  /* 0x00000026ff037e24 */ /* 0x000fc8000f8e00ff */
[-C--:B------:R-:W-:Y:S01]  /*1d1a0*/  FMUL.FTZ R15, R5, R3.reuse ;  /* 0x00000003050f7220 */ /* 0x080fe20000410000 */
[----:B------:R-:W-:Y:S01]  /*1d1b0*/  FADD.FTZ R158, -R4, R20 ;  /* 0x00000014049e7221 */ /* 0x000fe20000010100 */
[-C--:B------:R-:W-:Y:S02]  /*1d1c0*/  FMUL.FTZ R159, R159, R3.reuse ;  /* 0x000000039f9f7220 */ /* 0x080fe40000410000 */
[-CC-:B------:R-:W-:Y:S01]  /*1d1d0*/  FFMA.FTZ R204, R12, R3.reuse, -R15.reuse ;  /* 0x000000030ccc7223 */ /* 0x180fe2000001080f */
[-CC-:B------:R-:W-:Y:S01]  /*1d1e0*/  FFMA.FTZ R12, R11, R3.reuse, -R15.reuse ;  /* 0x000000030b0c7223 */ /* 0x180fe2000001080f */
[-CC-:B------:R-:W-:Y:S01]  /*1d1f0*/  FFMA.FTZ R11, R14, R3.reuse, -R15.reuse ;  /* 0x000000030e0b7223 */ /* 0x180fe2000001080f */
[-C--:B------:R-:W-:Y:S01]  /*1d200*/  FMUL.FTZ R14, R4, R3.reuse ;  /* 0x00000003040e7220 */ /* 0x080fe20000410000 */
[-CC-:B------:R-:W-:Y:S01]  /*1d210*/  FFMA.FTZ R208, R0, R3.reuse, -R15.reuse ;  /* 0x0000000300d07223 */ /* 0x180fe2000001080f */
[-C--:B------:R-:W-:Y:S01]  /*1d220*/  FMUL.FTZ R158, R158, R3.reuse ;  /* 0x000000039e9e7220 */ /* 0x080fe20000410000 */
[-CC-:B------:R-:W-:Y:S01]  /*1d230*/  FFMA.FTZ R210, R8, R3.reuse, -R15.reuse ;  /* 0x0000000308d27223 */ /* 0x180fe2000001080f */
[-CC-:B------:R-:W-:Y:S01]  /*1d240*/  FFMA.FTZ R209, R165, R3.reuse, -R14.reuse ;  /* 0x00000003a5d17223 */ /* 0x180fe2000001080e */
[-CC-:B------:R-:W-:Y:S01]  /*1d250*/  FFMA.FTZ R8, R161, R3.reuse, -R15.reuse ;  /* 0x00000003a1087223 */ /* 0x180fe2000001080f */
[-CC-:B------:R-:W-:Y:S01]  /*1d260*/  FFMA.FTZ R155, R2, R3.reuse, -R15.reuse ;  /* 0x00000003029b7223 */ /* 0x180fe2000001080f */
[-CC-:B------:R-:W-:Y:S01]  /*1d270*/  FFMA.FTZ R161, R173, R3.reuse, -R14.reuse ;  /* 0x00000003ada17223 */ /* 0x180fe2000001080e */
[----:B------:R0:W-:Y:S01]  /*1d280*/  MUFU.EX2 R0, R159 ;  /* 0x0000009f00007308 */ /* 0x0001e20000000800 */
[-CC-:B------:R-:W-:Y:S01]  /*1d290*/  FFMA.FTZ R211, R176, R3.reuse, -R14.reuse ;  /* 0x00000003b0d37223 */ /* 0x180fe2000001080e */
[-CC-:B------:R-:W-:Y:S01]  /*1d2a0*/  FFMA.FTZ R20, R7, R3.reuse, -R15.reuse ;  /* 0x0000000307147223 */ /* 0x180fe2000001080f */
        /* <DEDUP_REMOVED lines=8> */
[-CC-:B0-----:R-:W-:Y:S01]  /*1d330*/  FFMA.FTZ R159, R179, R3.reuse, -R14.reuse ;  /* 0x00000003b39f7223 */ /* 0x181fe2000001080e */
[-CC-:B------:R-:W-:Y:S01]  /*1d340*/  FFMA.FTZ R200, R168, R3.reuse, -R15.reuse ;  /* 0x00000003a8c87223 */ /* 0x180fe2000001080f */
[-CC-:B------:R-:W-:Y:S01]  /*1d350*/  FFMA.FTZ R169, R169, R3.reuse, -R15.reuse ;  /* 0x00000003a9a97223 */ /* 0x180fe2000001080f */
[-CC-:B------:R-:W-:Y:S01]  /*1d360*/  FFMA.FTZ R9, R172, R3.reuse, -R15.reuse ;  /* 0x00000003ac097223 */ /* 0x180fe2000001080f */
[-CC-:B------:R-:W-:Y:S01]  /*1d370*/  FFMA.FTZ R198, R164, R3.reuse, -R15.reuse ;  /* 0x00000003a4c67223 */ /* 0x180fe2000001080f */
[----:B------:R-:W0:Y:S01]  /*1d380*/  MUFU.EX2 R208, R208 ;  /* 0x000000d000d07308 */ /* 0x000e220000000800 */
[-CC-:B------:R-:W-:Y:S01]  /*1d390*/  FFMA.FTZ R7, R153, R3.reuse, -R15.reuse ;  /* 0x0000000399077223 */ /* 0x180fe2000001080f */
[-CC-:B------:R-:W-:Y:S01]  /*1d3a0*/  FFMA.FTZ R194, R156, R3.reuse, -R15.reuse ;  /* 0x000000039cc27223 */ /* 0x180fe2000001080f */
[-C--:B------:R-:W-:Y:S01]  /*1d3b0*/  FFMA.FTZ R13, R157, R3.reuse, -R15 ;  /* 0x000000039d0d7223 */ /* 0x080fe2000001080f */
[-CC-:B------:R-:W-:Y:S01]  /*1d3c0*/  FFMA.FTZ R162, R162, R3.reuse, -R14.reuse ;  /* 0x00000003a2a27223 */ /* 0x180fe2000001080e */
[-CC-:B------:R-:W-:Y:S01]  /*1d3d0*/  FFMA.FTZ R207, R180, R3.reuse, -R14.reuse ;  /* 0x00000003b4cf7223 */ /* 0x180fe2000001080e */
[-CC-:B-1----:R-:W-:Y:S01]  /*1d3e0*/  FFMA.FTZ R158, R181, R3.reuse, -R14.reuse ;  /* 0x00000003b59e7223 */ /* 0x182fe2000001080e */
[-CC-:B------:R-:W-:Y:S01]  /*1d3f0*/  FFMA.FTZ R157, R170, R3.reuse, -R14.reuse ;  /* 0x00000003aa9d7223 */ /* 0x180fe2000001080e */
[----:B------:R-:W1:Y:S01]  /*1d400*/  MUFU.EX2 R209, R209 ;  /* 0x000000d100d17308 */ /* 0x000e620000000800 */
[-CC-:B------:R-:W-:Y:S01]  /*1d410*/  FFMA.FTZ R201, R171, R3.reuse, -R14.reuse ;  /* 0x00000003abc97223 */ /* 0x180fe2000001080e */
[-CC-:B------:R-:W-:Y:S01]  /*1d420*/  FFMA.FTZ R156, R174, R3.reuse, -R14.reuse ;  /* 0x00000003ae9c7223 */ /* 0x180fe2000001080e */
[-CC-:B------:R-:W-:Y:S01]  /*1d430*/  FFMA.FTZ R203, R175, R3.reuse, -R14.reuse ;  /* 0x00000003afcb7223 */ /* 0x180fe2000001080e */
[-CC-:B------:R-:W-:Y:S01]  /*1d440*/  FFMA.FTZ R197, R197, R3.reuse, -R14.reuse ;  /* 0x00000003c5c57223 */ /* 0x180fe2000001080e */
[-CC-:B------:R-:W-:Y:S01]  /*1d450*/  FFMA.FTZ R199, R199, R3.reuse, -R14.reuse ;  /* 0x00000003c7c77223 */ /* 0x180fe2000001080e */
[-CC-:B------:R-:W-:Y:S01]  /*1d460*/  FFMA.FTZ R153, R166, R3.reuse, -R14.reuse ;  /* 0x00000003a6997223 */ /* 0x180fe2000001080e */
[-C--:B------:R-:W-:Y:S01]  /*1d470*/  FFMA.FTZ R193, R193, R3.reuse, -R14 ;  /* 0x00000003c1c17223 */ /* 0x080fe2000001080e */
[----:B------:R-:W-:Y:S01]  /*1d480*/  MUFU.EX2 R155, R155 ;  /* 0x0000009b009b7308 */ /* 0x000fe20000000800 */
[----:B0-----:R-:W-:Y:S01]  /*1d490*/  FFMA.FTZ R228, R0, R228, R208 ;  /* 0x000000e400e47223 */ /* 0x001fe200000100d0 */
[----:B------:R-:W-:-:S06]  /*1d4a0*/  FFMA.FTZ R195, R195, R3, -R14 ;  /* 0x00000003c3c37223 */ /* 0x000fcc000001080e */
[----:B------:R-:W0:Y:S01]  /*1d4b0*/  MUFU.EX2 R161, R161 ;  /* 0x000000a100a17308 */ /* 0x000e220000000800 */
[----:B-1----:R-:W-:-:S07]  /*1d4c0*/  FFMA.FTZ R227, R2, R227, R209 ;  /* 0x000000e302e37223 */ /* 0x002fce00000100d1 */
[----:B------:R1:W-:Y:S08]  /*1d4d0*/  MUFU.EX2 R152, R20 ;  /* 0x0000001400987308 */ /* 0x0003f00000000800 */
[----:B------:R-:W2:Y:S01]  /*1d4e0*/  MUFU.EX2 R211, R211 ;  /* 0x000000d300d37308 */ /* 0x000ea20000000800 */
[-CC-:B-1----:R-:W-:Y:S01]  /*1d4f0*/  FFMA.FTZ R20, R163, R3.reuse, -R14.reuse ;  /* 0x00000003a3147223 */ /* 0x182fe2000001080e */
[----:B------:R-:W-:Y:S01]  /*1d500*/  FFMA.FTZ R14, R154, R3, -R14 ;  /* 0x000000039a0e7223 */ /* 0x000fe2000001080e */
[----:B0-----:R-:W-:-:S05]  /*1d510*/  FADD.FTZ R163, R161, R227 ;  /* 0x000000e3a1a37221 */ /* 0x001fca0000010000 */
[----:B------:R-:W-:Y:S08]  /*1d520*/  MUFU.EX2 R210, R210 ;  /* 0x000000d200d27308 */ /* 0x000ff00000000800 */
[----:B------:R-:W0:Y:S01]  /*1d530*/  MUFU.EX2 R160, R160 ;  /* 0x000000a000a07308 */ /* 0x000e220000000800 */
[----:B--2---:R-:W-:-:S07]  /*1d540*/  FADD.FTZ R163, R211, R163 ;  /* 0x000000a3d3a37221 */ /* 0x004fce0000010000 */
[----:B------:R-:W-:Y:S08]  /*1d550*/  MUFU.EX2 R15, R10 ;  /* 0x0000000a000f7308 */ /* 0x000ff00000000800 */
[----:B------:R-:W1:Y:S01]  /*1d560*/  MUFU.EX2 R205, R205 ;  /* 0x000000cd00cd7308 */ /* 0x000e620000000800 */
[----:B0-----:R-:W-:-:S07]  /*1d570*/  FADD.FTZ R163, R160, R163 ;  /* 0x000000a3a0a37221 */ /* 0x001fce0000010000 */
[----:B------:R-:W-:Y:S08]  /*1d580*/  MUFU.EX2 R204, R204 ;  /* 0x000000cc00cc7308 */ /* 0x000ff00000000800 */
[----:B------:R-:W0:Y:S01]  /*1d590*/  MUFU.EX2 R159, R159 ;  /* 0x0000009f009f7308 */ /* 0x000e220000000800 */
[----:B-1----:R-:W-:-:S07]  /*1d5a0*/  FADD.FTZ R163, R205, R163 ;  /* 0x000000a3cda37221 */ /* 0x002fce0000010000 */
[----:B------:R1:W-:Y:S08]  /*1d5b0*/  MUFU.EX2 R154, R162 ;  /* 0x000000a2009a7308 */ /* 0x0003f00000000800 */
[----:B------:R-:W2:Y:S01]  /*1d5c0*/  MUFU.EX2 R12, R12 ;  /* 0x0000000c000c7308 */ /* 0x000ea20000000800 */
[----:B-1----:R-:W-:Y:S01]  /*1d5d0*/  FADD.FTZ R162, R155, R228 ;  /* 0x000000e49ba27221 */ /* 0x002fe20000010000 */
[----:B0-----:R-:W-:-:S03]  /*1d5e0*/  FADD.FTZ R163, R159, R163 ;  /* 0x000000a39fa37221 */ /* 0x001fc60000010000 */
[----:B------:R-:W-:-:S03]  /*1d5f0*/  FADD.FTZ R162, R152, R162 ;  /* 0x000000a298a27221 */ /* 0x000fc60000010000 */
[----:B------:R-:W0:Y:S01]  /*1d600*/  MUFU.EX2 R207, R207 ;  /* 0x000000cf00cf7308 */ /* 0x000e220000000800 */
[----:B------:R-:W-:-:S04]  /*1d610*/  FADD.FTZ R162, R210, R162 ;  /* 0x000000a2d2a27221 */ /* 0x000fc80000010000 */
[----:B------:R-:W-:-:S03]  /*1d620*/  FADD.FTZ R162, R15, R162 ;  /* 0x000000a20fa27221 */ /* 0x000fc60000010000 */
[----:B------:R-:W1:Y:S01]  /*1d630*/  MUFU.EX2 R206, R206 ;  /* 0x000000ce00ce7308 */ /* 0x000e620000000800 */
[----:B------:R-:W-:-:S04]  /*1d640*/  FADD.FTZ R162, R204, R162 ;  /* 0x000000a2cca27221 */ /* 0x000fc80000010000 */
[----:B--2---:R-:W-:-:S03]  /*1d650*/  FADD.FTZ R162, R12, R162 ;  /* 0x000000a20ca27221 */ /* 0x004fc60000010000 */
        /* <DEDUP_REMOVED lines=21> */
[----:B-1----:R-:W-:-:S04]  /*1d7b0*/  FADD.FTZ R163, R203, R163 ;  /* 0x000000a3cba37221 */ /* 0x002fc80000010000 */
[----:B------:R-:W-:-:S03]  /*1d7c0*/  FADD.FTZ R163, R154, R163 ;  /* 0x000000a39aa37221 */ /* 0x000fc60000010000 */
        /* <DEDUP_REMOVED lines=25> */
[----:B--2---:R-:W-:Y:S01]  /*1d960*/  FADD.FTZ R163, R195, R163 ;  /* 0x000000a3c3a37221 */ /* 0x004fe20000010000 */
[----:B0-----:R-:W-:-:S03]  /*1d970*/  FADD.FTZ R228, R13, R162 ;  /* 0x000000a20de47221 */ /* 0x001fc60000010000 */
[----:B-1----:R-:W-:Y:S01]  /*1d980*/  FADD.FTZ R227, R14, R163 ;  /* 0x000000a30ee37221 */ /* 0x002fe20000010000 */
[----:B------:R-:W-:Y:S06]  /*1d990*/  @!P0 BRA `(.L_x_649) ;  /* 0x0000000000048947 */ /* 0x000fec0003800000 */
[----:B------:R-:W-:Y:S01]  /*1d9a0*/  BPT.TRAP 0x1 ;  /* 0x000000040000795c */ /* 0x000fe20000300000 */
.L_x_649:
[----:B------:R-:W2:Y:S01]  /*1d9b0*/  LDL R162, [R1+0x64] ;  /* 0x0000640001a27983 */ /* 0x000ea20000100800 */
[----:B------:R-:W-:Y:S01]  /*1d9c0*/  VIADD R6, R6, 0x38860 ;  /* 0x0003886006067836 */ /* 0x000fe20000000000 */
[----:B------:R-:W-:Y:S01]  /*1d9d0*/  F2FP.BF16.F32.PACK_AB R204, R204, R15 ;  /* 0x0000000fcccc723e */ /* 0x000fe200000010ff */
[----:B------:R-:W-:Y:S01]  /*1d9e0*/  IMAD.MOV.U32 R15, RZ, RZ, R5 ;  /* 0x000000ffff0f7224 */ /* 0x000fe200078e0005 */
[----:B------:R-:W-:Y:S01]  /*1d9f0*/  F2FP.BF16.F32.PACK_AB R198, R198, R8 ;  /* 0x00000008c6c6723e */ /* 0x000fe200000010ff */
[----:B------:R-:W-:Y:S01]  /*1da00*/  IMAD.MOV.U32 R8, RZ, RZ, R226 ;  /* 0x000000ffff087224 */ /* 0x000fe200078e00e2 */
[----:B------:R-:W-:Y:S02]  /*1da10*/  PRMT R6, R184, 0x654, R6 ;  /* 0x00000654b8067816 */ /* 0x000fe40000000006 */
[----:B------:R-:W-:Y:S02]  /*1da20*/  F2FP.BF16.F32.PACK_AB R193, R20, R193 ;  /* 0x000000c114c1723e */ /* 0x000fe400000010ff */
[----:B------:R0:W-:Y:S01]  /*1da30*/  SYNCS.ARRIVE.TRANS64.RED.A1T0 RZ, [R6+URZ], RZ ;  /* 0x000000ff06ff79a7 */ /* 0x0001e2000810043f */
[----:B------:R-:W-:Y:S01]  /*1da40*/  F2FP.BF16.F32.PACK_AB R195, R14, R195 ;  /* 0x000000c30ec3723e */ /* 0x000fe200000010ff */
[----:B------:R-:W-:Y:S01]  /*1da50*/  IMAD.MOV.U32 R14, RZ, RZ, R229 ;  /* 0x000000ffff0e7224 */ /* 0x000fe200078e00e5 */
        /* <DEDUP_REMOVED lines=16> */
[----:B------:R-:W-:Y:S02]  /*1db60*/  MOV R20, R4 ;  /* 0x0000000400147202 */ /* 0x000fe40000000f00 */
[C---:B--2---:R-:W-:Y:S01]  /*1db70*/  ISETP.GT.AND P1, PT, R21.reuse, R162, PT ;  /* 0x000000a21500720c */ /* 0x044fe20003f24270 */
[----:B------:R-:W-:-:S12]  /*1db80*/  VIADD R21, R21, 0xffffffff ;  /* 0xffffffff15157836 */ /* 0x000fd80000000000 */
[----:B0-----:R-:W-:Y:S05]  /*1db90*/  @P1 BRA `(.L_x_650) ;  /* 0xffffffb000881947 */ /* 0x001fea000383ffff */
.L_x_637:
[----:B------:R-:W-:Y:S05]  /*1dba0*/  BSYNC B0 ;  /* 0x0000000000007941 */ /* 0x000fea0003800000 */
.L_x_636:
        /* <DEDUP_REMOVED lines=131> */
.L_x_651:
[----:B------:R-:W-:Y:S01]  /*1e3e0*/  IMAD R2, R226, 0x8, R23 ;  /* 0x00000008e2027824 */ /* 0x000fe200078e0217 */
[----:B------:R-:W-:-:S04]  /*1e3f0*/  SHF.L.U32 R0, R229, 0x1f, RZ ;  /* 0x0000001fe5007819 */ /* 0x000fc800000006ff */
[----:B------:R0:W1:Y:S01]  /*1e400*/  SYNCS.PHASECHK.TRANS64.TRYWAIT P1, [R2+URZ+0x38850], R0 ;  /* 0x03885000020075a7 */ /* 0x000062000802017f */
[----:B------:R-:W-:Y:S05]  /*1e410*/  @!P0 BRA `(.L_x_652) ;  /* 0x0000000000048947 */ /* 0x000fea0003800000 */
[----:B------:R-:W-:Y:S01]  /*1e420*/  BPT.TRAP 0x1 ;  /* 0x000000040000795c */ /* 0x000fe20000300000 */
.L_x_652:
[----:B------:R-:W-:Y:S04]  /*1e430*/  BSSY B0, `(.L_x_653) ;  /* 0x0000004000007945 */ /* 0x000fe80003800000 */
[----:B-1----:R-:W-:Y:S05]  /*1e440*/  @P1 BRA `(.L_x_654) ;  /* 0x0000000000081947 */ /* 0x002fea0003800000 */
[----:B------:R-:W1:Y:S02]  /*1e450*/  SYNCS.PHASECHK.TRANS64.TRYWAIT P1, [R2+URZ+0x38850], R0 ;  /* 0x03885000020075a7 */ /* 0x000e64000802017f */
[----:B-1----:R-:W-:Y:S05]  /*1e460*/  @!P1 BRA `(.L_x_655) ;  /* 0x000000e000389947 */ /* 0x002fea0003800000 */
.L_x_654:
[----:B------:R-:W-:Y:S05]  /*1e470*/  BSYNC B0 ;  /* 0x0000000000007941 */ /* 0x000fea0003800000 */
.L_x_653:
[----:B------:R-:W-:Y:S01]  /*1e480*/  VIADD R23, R23, 0x400 ;  /* 0x0000040017177836 */ /* 0x000fe20000000000 */
[----:B------:R-:W-:Y:S01]  /*1e490*/  WARPGROUP.ARRIVE ;  /* 0x00000000000079c5 */ /* 0x000fe20000000000 */
[----:B------:R-:W-:Y:S01]  /*1e4a0*/  IMAD.MOV.U32 R7, RZ, RZ, 0x40000040 ;  /* 0x40000040ff077424 */ /* 0x000fe200078e00ff */
[----:B01----:R-:W0:Y:S01]  /*1e4b0*/  SHFL.BFLY PT, R0, R227, 0x2, 0x1f ;  /* 0x0c401f00e3007f89 */ /* 0x003e2200000e0000 */
[----:B------:R-:W-:Y:S01]  /*1e4c0*/  IMAD.MOV.U32 R9, RZ, RZ, 0x40000040 ;  /* 0x40000040ff097424 */ /* 0x000fe200078e00ff */
[----:B------:R-:W-:Y:S01]  /*1e4d0*/  SHF.R.U32.HI R23, RZ, 0x4, R23 ;  /* 0x00000004ff177819 */ /* 0x000fe20000011617 */
[----:B------:R-:W-:Y:S01]  /*1e4e0*/  IMAD.MOV.U32 R184, RZ, RZ, -0x800000 ;  /* 0xff800000ffb87424 */ /* 0x000fe200078e00ff */
[----:B------:R-:W-:Y:S01]  /*1e4f0*/  R2UR UR7, R7 ;  /* 0x00000000070772ca */ /* 0x000fe200000e0000 */
[----:B------:R-:W-:Y:S01]  /*1e500*/  IMAD.MOV.U32 R7, RZ, RZ, 0x40000040 ;  /* 0x40000040ff077424 */ /* 0x000fe200078e00ff */
[----:B------:R-:W-:Y:S01]  /*1e510*/  LOP3.LUT R23, R23, 0x3fff, RZ, 0xc0, !PT ;  /* 0x00003fff17177812 */ /* 0x000fe200078ec0ff */
[----:B------:R-:W-:-:S03]  /*1e520*/  IMAD.MOV.U32 R185, RZ, RZ, -0x800000 ;  /* 0xff800000ffb97424 */ /* 0x000fc600078e00ff */
[----:B------:R-:W-:-:S05]  /*1e530*/  LOP3.LUT R23, R23, 0x2800000, RZ, 0xfc, !PT ;  /* 0x0280000017177812 */ /* 0x000fca00078efcff */
[----:B------:R-:W-:Y:S02]  /*1e540*/  IMAD R6, R226, 0xa00, R23 ;  /* 0x00000a00e2067824 */ /* 0x000fe400078e0217 */
[----:B------:R-:W-:Y:S02]  /*1e550*/  IMAD.MOV.U32 R23, RZ, RZ, RZ ;  /* 0x000000ffff177224 */ /* 0x000fe400078e00ff */
[C---:B------:R-:W-:Y:S01]  /*1e560*/  VIADD R8, R6.reuse, 0x80 ;  /* 0x0000008006087836 */ /* 0x040fe20000000000 */
[----:B------:R-:W-:Y:S01]  /*1e570*/  R2UR UR6, R6 ;  /* 0x00000000060672ca */ /* 0x000fe200000e0000 */
[----:B0-----:R-:W-:-:S12]  /*1e580*/  FADD.FTZ R0, R0, R227 ;  /* 0x000000e300007221 */ /* 0x001fd80000010000 */
        /* <DEDUP_REMOVED lines=20> */
[----:B------:R-:W0:Y:S02]  /*1e6d0*/  SHFL.BFLY PT, R8, R0, 0x1, 0x1f ;  /* 0x0c201f0000087f89 */ /* 0x000e2400000e0000 */
[----:B0-----:R-:W-:Y:S01]  /*1e6e0*/  FADD.FTZ R8, R0, R8 ;  /* 0x0000000800087221 */ /* 0x001fe20000010000 */
[----:B------:R-:W-:-:S04]  /*1e6f0*/  IMAD.MOV.U32 R0, RZ, RZ, RZ ;  /* 0x000000ffff007224 */ /* 0x000fc800078e00ff */
[----:B------:R-:W-:-:S13]  /*1e700*/  FSETP.NE.FTZ.AND P2, PT, R8, RZ, PT ;  /* 0x000000ff0800720b */ /* 0x000fda0003f55000 */
[----:B------:R-:W-:Y:S01]  /*1e710*/  @P2 MUFU.RCP R0, R8 ;  /* 0x0000000800002308 */ /* 0x000fe20000001000 */
[----:B------:R-:W-:Y:S02]  /*1e720*/  WARPGROUP.DEPBAR.LE gsb0, 0x0 ;  /* 0x00008000000079c5 */ /* 0x000fe40000010000 */
[----:B------:R-:W-:-:S06]  /*1e730*/  WARPGROUP.ARRIVE ;  /* 0x00000000000079c5 */ /* 0x000fcc0000000000 */
[----:B------:R-:W-:Y:S01]  /*1e740*/  HGMMA.64x256x16.F32.BF16 R24, R196, gdesc[UR4].tnspB, R24, gsb0 ;  /* 0x43e00004c4187df0 */ /* 0x000fe20008001818 */
[----:B------:R-:W-:Y:S02]  /*1e750*/  R2UR UR6, R6 ;  /* 0x00000000060672ca */ /* 0x000fe400000e0000 */
[----:B------:R-:W-:Y:S01]  /*1e760*/  R2UR UR7, R7 ;  /* 0x00000000070772ca */ /* 0x000fe200000e0000 */
[----:B------:R-:W0:Y:S02]  /*1e770*/  SHFL.BFLY PT, R6, R228, 0x2, 0x1f ;  /* 0x0c401f00e4067f89 */ /* 0x000e2400000e0000 */
[----:B0-----:R-:W-:-:S05]  /*1e780*/  FADD.FTZ R228, R6, R228 ;  /* 0x000000e406e47221 */ /* 0x001fca0000010000 */
[----:B------:R-:W0:Y:S02]  /*1e790*/  SHFL.BFLY PT, R6, R228, 0x1, 0x1f ;  /* 0x0c201f00e4067f89 */ /* 0x000e2400000e0000 */
[----:B0-----:R-:W-:-:S05]  /*1e7a0*/  FADD.FTZ R6, R228, R6 ;  /* 0x00000006e4067221 */ /* 0x001fca0000010000 */
[----:B------:R-:W-:-:S13]  /*1e7b0*/  FSETP.NE.FTZ.AND P1, PT, R6, RZ, PT ;  /* 0x000000ff0600720b */ /* 0x000fda0003f35000 */
[----:B------:R-:W-:Y:S08]  /*1e7c0*/  @P1 MUFU.RCP R23, R6 ;  /* 0x0000000600171308 */ /* 0x000ff00000001000 */
[----:B------:R-:W0:Y:S08]  /*1e7d0*/  @P1 MUFU.LG2 R7, R6 ;  /* 0x0000000600071308 */ /* 0x000e300000000c00 */
[----:B------:R1:W2:Y:S02]  /*1e7e0*/  @P2 MUFU.LG2 R6, R8 ;  /* 0x0000000800062308 */ /* 0x0002a40000000c00 */
[----:B-1----:R-:W-:Y:S01]  /*1e7f0*/  @P1 FMUL.FTZ R8, R3, 0.69314718246459960938 ;  /* 0x3f31721803081820 */ /* 0x002fe20000410000 */
[----:B0-----:R-:W-:Y:S01]  /*1e800*/  @P1 FMUL.FTZ R7, R7, 0.69314718246459960938 ;  /* 0x3f31721807071820 */ /* 0x001fe20000410000 */
[----:B------:R-:W-:-:S03]  /*1e810*/  @P2 FMUL.FTZ R3, R3, 0.69314718246459960938 ;  /* 0x3f31721803032820 */ /* 0x000fc60000410000 */
[----:B------:R-:W-:Y:S01]  /*1e820*/  @P1 FFMA.FTZ R184, R8, R5, R7 ;  /* 0x0000000508b81223 */ /* 0x000fe20000010007 */
[----:B--2---:R-:W-:-:S04]  /*1e830*/  @P2 FMUL.FTZ R6, R6, 0.69314718246459960938 ;  /* 0x3f31721806062820 */ /* 0x004fc80000410000 */
[----:B------:R-:W-:Y:S01]  /*1e840*/  @P2 FFMA.FTZ R185, R3, R4, R6 ;  /* 0x0000000403b92223 */ /* 0x000fe20000010006 */
[----:B------:R-:W-:Y:S02]  /*1e850*/  WARPGROUP.DEPBAR.LE gsb0, 0x0 ;  /* 0x00008000000079c5 */ /* 0x000fe40000010000 */
[----:B------:R-:W-:-:S06]  /*1e860*/  WARPGROUP.ARRIVE ;  /* 0x00000000000079c5 */ /* 0x000fcc0000000000 */
[----:B------:R-:W-:Y:S03]  /*1e870*/  HGMMA.64x256x16.F32.BF16 R24, R192, gdesc[UR4].tnspB, R24, gsb0 ;  /* 0x43e00004c0187df0 */ /* 0x000fe60008001818 */
[----:B------:R-:W-:Y:S02]  /*1e880*/  WARPGROUP.DEPBAR.LE gsb0, 0x0 ;  /* 0x00008000000079c5 */ /* 0x000fe40000010000 */
[----:B------:R-:W-:Y:S05]  /*1e890*/  @!P0 BRA `(.L_x_656) ;  /* 0x0000000000048947 */ /* 0x000fea0003800000 */
[----:B------:R-:W-:Y:S01]  /*1e8a0*/  BPT.TRAP 0x1 ;  /* 0x000000040000795c */ /* 0x000fe20000300000 */
.L_x_656:
[----:B------:R-:W2:Y:S01]  /*1e8b0*/  LDL.LU R3, [R1+0x60] ;  /* 0x0000600001037983 */ /* 0x000ea20000300800 */
[----:B------:R-:W-:-:S03]  /*1e8c0*/  VIADD R2, R2, 0x38860 ;  /* 0x0003886002027836 */ /* 0x000fc60000000000 */
[----:B------:R-:W3:Y:S01]  /*1e8d0*/  LDL.LU R186, [R1+0x80] ;  /* 0x0000800001ba7983 */ /* 0x000ee20000300800 */
[----:B------:R-:W-:Y:S02]  /*1e8e0*/  VIADD R226, R226, 0x1 ;  /* 0x00000001e2e27836 */ /* 0x000fe40000000000 */
        /* <DEDUP_REMOVED lines=8> */
[----:B------:R-:W-:Y:S01]  /*1e970*/  ISETP.NE.AND P1, PT, R226, 0x2, PT ;  /* 0x00000002e200780c */ /* 0x000fe20003f25270 */
        /* <DEDUP_REMOVED lines=114> */
[----:B------:R-:W-:-:S02]  /*1f0a0*/  PLOP3.LUT P0, PT, PT, PT, PT, 0x8, 0x0 ;  /* 0x000000000000781c */ /* 0x000fc40003f0e170 */
[----:B------:R-:W-:Y:S02]  /*1f0b0*/  SEL R226, R226, RZ, P1 ;  /* 0x000000ffe2e27207 */ /* 0x000fe40000800000 */
[----:B--2---:R-:W-:Y:S01]  /*1f0c0*/  PRMT R2, R3, 0x654, R2 ;  /* 0x0000065403027816 */ /* 0x004fe20000000002 */
[----:B---3--:R-:W-:-:S03]  /*1f0d0*/  VIADD R186, R186, 0x1 ;  /* 0x00000001baba7836 */ /* 0x008fc60000000000 */
[----:B------:R0:W-:Y:S02]  /*1f0e0*/  SYNCS.ARRIVE.TRANS64.RED.A1T0 RZ, [R2+URZ], RZ ;  /* 0x000000ff02ff79a7 */ /* 0x0001e4000810043f */
[----:B------:R1:W-:Y:S01]  /*1f0f0*/  STL [R1+0x80], R186 ;  /* 0x000080ba01007387 */ /* 0x0003e20000100800 */
[-C--:B------:R-:W-:Y:S01]  /*1f100*/  FMUL.FTZ R3, R89, R23.reuse ;  /* 0x0000001759037220 */ /* 0x080fe20000410000 */
[-C--:B------:R-:W-:Y:S01]  /*1f110*/  FMUL.FTZ R89, R107, R0.reuse ;  /* 0x000000006b597220 */ /* 0x080fe20000410000 */
[----:B0-----:R-:W-:Y:S01]  /*1f120*/  FMUL.FTZ R2, R88, R23 ;  /* 0x0000001758027220 */ /* 0x001fe20000410000 */
[-C--:B------:R-:W-:Y:S01]  /*1f130*/  FMUL.FTZ R88, R106, R0.reuse ;  /* 0x000000006a587220 */ /* 0x080fe20000410000 */
[-C--:B------:R-:W-:Y:S01]  /*1f140*/  FMUL.FTZ R106, R142, R0.reuse ;  /* 0x000000008e6a7220 */ /* 0x080fe20000410000 */
[----:B------:R-:W-:Y:S01]  /*1f150*/  FMUL.FTZ R107, R143, R0 ;  /* 0x000000008f6b7220 */ /* 0x000fe20000410000 */
[----:B------:R-:W-:-:S04]  /*1f160*/  SEL R0, RZ, 0x1, P1 ;  /* 0x00000001ff007807 */ /* 0x000fc80000800000 */
[----:B-1----:R-:W-:-:S07]  /*1f170*/  LOP3.LUT R229, R229, R0, RZ, 0x3c, !PT ;  /* 0x00000000e5e57212 */ /* 0x002fce00078e3cff */
.L_x_566:
[----:B------:R-:W0:Y:S08]  /*1f180*/  S2UR UR4, SR_CgaCtaId ;  /* 0x00000000000479c3 */ /* 0x000e300000008800 */
[----:B------:R-:W-:Y:S01]  /*1f190*/  BAR.SYNC.DEFER_BLOCKING 0x5, 0x180 ;  /* 0x0146000000007b1d */ /* 0x000fe20000010000 */
[----:B------:R-:W-:-:S05]  /*1f1a0*/  MOV R23, 0x400 ;  /* 0x0000040000177802 */ /* 0x000fca0000000f00 */
[----:B------:R-:W-:Y:S01]  /*1f1b0*/  BSSY B0, `(.L_x_657) ;  /* 0x0000481000007945 */ /* 0x000fe20003800000 */
[----:B0-----:R-:W-:-:S05]  /*1f1c0*/  IMAD.U32 R0, RZ, RZ, UR4 ;  /* 0x00000004ff007e24 */ /* 0x001fca000f8e00ff */
[----:B------:R0:W-:Y:S01]  /*1f1d0*/  STL [R1+0x60], R0 ;  /* 0x0000600001007387 */ /* 0x0001e20000100800 */
[----:B------:R-:W-:-:S05]  /*1f1e0*/  LEA R23, R0, R23, 0x18 ;  /* 0x0000001700177211 */ /* 0x000fca00078ec0ff */
[----:B------:R0:W1:Y:S01]  /*1f1f0*/  LDS.128 R128, [R23+0x388d0] ;  /* 0x0388d00017807984 */ /* 0x0000620000000c00 */
[----:B------:R-:W-:Y:S06]  /*1f200*/  BAR.ARV 0x4, 0x180 ;  /* 0x0106000000007b1d */ /* 0x000fec0000002000 */
[----:B------:R-:W-:Y:S05]  /*1f210*/  @P0 BRA `(.L_x_658) ;  /* 0x0000003800300947 */ /* 0x000fea0003800000 */
[----:B------:R-:W2:Y:S01]  /*1f220*/  LDL R56, [R1+0x198] ;  /* 0x0001980001387983 */ /* 0x000ea20000100800 */
[----:B0-----:R-:W0:Y:S01]  /*1f230*/  S2R R0, SR_SWINHI ;  /* 0x0000000000007919 */ /* 0x001e220000002f00 */
[----:B------:R-:W-:Y:S01]  /*1f240*/  F2FP.BF16.F32.PACK_AB R58, R181, R180 ;  /* 0x000000b4b53a723e */ /* 0x000fe200000010ff */
[----:B------:R-:W-:Y:S01]  /*1f250*/  ULDC.64 UR6, c[0x0][0xc00] ;  /* 0x0003000000067ab9 */ /* 0x000fe20000000a00 */
[----:B------:R-:W-:Y:S01]  /*1f260*/  F2FP.BF16.F32.PACK_AB R59, R31, R30 ;  /* 0x0000001e1f3b723e */ /* 0x000fe200000010ff */
[----:B------:R-:W3:Y:S01]  /*1f270*/  LDL.LU R118, [R1+0x78] ;  /* 0x0000780001767983 */ /* 0x000ee20000300800 */
[----:B------:R-:W-:Y:S01]  /*1f280*/  F2FP.BF16.F32.PACK_AB R60, R179, R178 ;  /* 0x000000b2b33c723e */ /* 0x000fe200000010ff */
[----:B------:R-:W-:Y:S01]  /*1f290*/  ULDC.64 UR4, c[0x0][0xc08] ;  /* 0x0003020000047ab9 */ /* 0x000fe20000000a00 */
[----:B------:R-:W-:Y:S01]  /*1f2a0*/  F2FP.BF16.F32.PACK_AB R61, R35, R34 ;  /* 0x00000022233d723e */ /* 0x000fe200000010ff */
[----:B------:R-:W4:Y:S01]  /*1f2b0*/  LDL.LU R117, [R1+0x7c] ;  /* 0x00007c0001757983 */ /* 0x000f220000300800 */
[----:B------:R-:W-:-:S02]  /*1f2c0*/  F2FP.BF16.F32.PACK_AB R62, R177, R176 ;  /* 0x000000b0b13e723e */ /* 0x000fc400000010ff */
[----:B------:R-:W-:Y:S01]  /*1f2d0*/  F2FP.BF16.F32.PACK_AB R63, R39, R38 ;  /* 0x00000026273f723e */ /* 0x000fe200000010ff */
[----:B------:R-:W4:Y:S01]  /*1f2e0*/  LDL.LU R116, [R1+0x70] ;  /* 0x0000700001747983 */ /* 0x000f220000300800 */
[----:B------:R-:W-:Y:S02]  /*1f2f0*/  MOV R114, R23 ;  /* 0x0000001700727202 */ /* 0x000fe40000000f00 */
[----:B0-----:R-:W-:Y:S01]  /*1f300*/  MOV R115, R0 ;  /* 0x0000000000737202 */ /* 0x001fe20000000f00 */
[----:B------:R-:W-:Y:S02]  /*1f310*/  BAR.SYNC.DEFER_BLOCKING 0x1, 0x100 ;  /* 0x0044000000007b1d */ /* 0x000fe40000010000 */
[----:B--2---:R-:W-:-:S03]  /*1f320*/  IMAD.WIDE R112, R56, 0x2, R114 ;  /* 0x0000000238707825 */ /* 0x004fc600078e0272 */
[----:B------:R-:W-:Y:S01]  /*1f330*/  LOP3.LUT R0, R112, 0x380, RZ, 0xc0, !PT ;  /* 0x0000038070007812 */ /* 0x000fe200078ec0ff */
[----:B------:R-:W-:-:S03]  /*1f340*/  IMAD.MOV.U32 R57, RZ, RZ, R113 ;  /* 0x000000ffff397224 */ /* 0x000fc600078e0071 */
[----:B------:R-:W-:-:S04]  /*1f350*/  SHF.R.U64 R0, R0, 0x3, RZ ;  /* 0x0000000300007819 */ /* 0x000fc800000012ff */
[----:B------:R-:W-:-:S04]  /*1f360*/  LOP3.LUT R56, R0, R112, RZ, 0x3c, !PT ;  /* 0x0000007000387212 */ /* 0x000fc800078e3cff */
[----:B------:R-:W-:Y:S02]  /*1f370*/  MOV R0, R56 ;  /* 0x0000003800007202 */ /* 0x000fe40000000f00 */
[----:B------:R-:W-:Y:S02]  /*1f380*/  F2FP.BF16.F32.PACK_AB R56, R183, R182 ;  /* 0x000000b6b738723e */ /* 0x000fe400000010ff */
[----:B------:R-:W-:-:S05]  /*1f390*/  F2FP.BF16.F32.PACK_AB R57, R27, R26 ;  /* 0x0000001a1b39723e */ /* 0x000fca00000010ff */
[----:B------:R0:W-:Y:S02]  /*1f3a0*/  STSM.16.M88.4 [R0], R56 ;  /* 0x0000003800007844 */ /* 0x0001e40000000200 */
[----:B0-----:R-:W-:-:S04]  /*1f3b0*/  IADD3 R56, P0, R112, 0x20, RZ ;  /* 0x0000002070387810 */ /* 0x001fc80007f1e0ff */
[----:B------:R-:W-:-:S04]  /*1f3c0*/  LOP3.LUT R0, R56, 0x380, RZ, 0xc0, !PT ;  /* 0x0000038038007812 */ /* 0x000fc800078ec0ff */
[----:B------:R-:W-:Y:S02]  /*1f3d0*/  SHF.R.U64 R0, R0, 0x3, RZ ;  /* 0x0000000300007819 */ /* 0x000fe400000012ff */
[----:B------:R-:W-:Y:S02]  /*1f3e0*/  IADD3.X R57, RZ, R113, RZ, P0, !PT ;  /* 0x00000071ff397210 */ /* 0x000fe400007fe4ff */
[----:B------:R-:W-:-:S04]  /*1f3f0*/  LOP3.LUT R56, R0, R56, RZ, 0x3c, !PT ;  /* 0x0000003800387212 */ /* 0x000fc800078e3cff */
[----:B------:R-:W-:-:S05]  /*1f400*/  MOV R56, R56 ;  /* 0x0000003800387202 */ /* 0x000fca0000000f00 */
[----:B------:R0:W-:Y:S02]  /*1f410*/  STSM.16.M88.4 [R56], R60 ;  /* 0x0000003c38007844 */ /* 0x0001e40000000200 */
[----:B0-----:R-:W-:-:S04]  /*1f420*/  IADD3 R56, P0, R112, 0x40, RZ ;  /* 0x0000004070387810 */ /* 0x001fc80007f1e0ff */
[----:B------:R-:W-:Y:S01]  /*1f430*/  LOP3.LUT R0, R56, 0x380, RZ, 0xc0, !PT ;  /* 0x0000038038007812 */ /* 0x000fe200078ec0ff */
[----:B------:R-:W-:-:S03]  /*1f440*/  IMAD.X R57, RZ, RZ, R113, P0 ;  /* 0x000000ffff397224 */ /* 0x000fc600000e0671 */
[----:B------:R-:W-:-:S04]  /*1f450*/  SHF.R.U64 R0, R0, 0x3, RZ ;  /* 0x0000000300007819 */ /* 0x000fc800000012ff */
[----:B------:R-:W-:Y:S02]  /*1f460*/  LOP3.LUT R56, R0, R56, RZ, 0x3c, !PT ;  /* 0x0000003800387212 */ /* 0x000fe400078e3cff */
[----:B------:R-:W-:Y:S02]  /*1f470*/  F2FP.BF16.F32.PACK_AB R58, R173, R172 ;  /* 0x000000acad3a723e */ /* 0x000fe400000010ff */
[----:B------:R-:W-:Y:S02]  /*1f480*/  MOV R0, R56 ;  /* 0x0000003800007202 */ /* 0x000fe40000000f00 */
[----:B------:R-:W-:Y:S02]  /*1f490*/  F2FP.BF16.F32.PACK_AB R56, R175, R174 ;  /* 0x000000aeaf38723e */ /* 0x000fe400000010ff */
[----:B------:R-:W-:Y:S02]  /*1f4a0*/  F2FP.BF16.F32.PACK_AB R57, R43, R42 ;  /* 0x0000002a2b39723e */ /* 0x000fe400000010ff */
[----:B------:R-:W-:-:S05]  /*1f4b0*/  F2FP.BF16.F32.PACK_AB R59, R47, R46 ;  /* 0x0000002e2f3b723e */ /* 0x000fca00000010ff */
        /* <DEDUP_REMOVED lines=135> */
[----:B------:R-:W-:Y:S01]  /*1fd30*/  IMAD.X R113, RZ, RZ, R113, P0 ;  /* 0x000000ffff717224 */ /* 0x000fe200000e0671 */
[----:B---3--:R-:W-:Y:S02]  /*1fd40*/  IADD3 R58, P0, R118, UR6, RZ ;  /* 0x00000006763a7c10 */ /* 0x008fe4000ff1e0ff */
[----:B------:R-:W-:Y:S02]  /*1fd50*/  SHF.R.U64 R56, R56, 0x3, RZ ;  /* 0x0000000338387819 */ /* 0x000fe400000012ff */
[----:B----4-:R-:W-:Y:S02]  /*1fd60*/  IADD3.X R59, R117, UR7, RZ, P0, !PT ;  /* 0x00000007753b7c10 */ /* 0x010fe400087fe4ff */
[----:B------:R-:W-:Y:S02]  /*1fd70*/  ISETP.NE.U32.AND P0, PT, RZ, UR4, PT ;  /* 0x00000004ff007c0c */ /* 0x000fe4000bf05070 */
[----:B------:R-:W-:-:S02]  /*1fd80*/  LOP3.LUT R112, R56, R0, RZ, 0x3c, !PT ;  /* 0x0000000038707212 */ /* 0x000fc400078e3cff */
[----:B------:R-:W-:Y:S02]  /*1fd90*/  ISETP.NE.AND.EX P0, PT, RZ, UR5, PT, P0 ;  /* 0x00000005ff007c0c */ /* 0x000fe4000bf05300 */
[----:B------:R-:W-:Y:S02]  /*1fda0*/  MOV R112, R112 ;  /* 0x0000007000707202 */ /* 0x000fe40000000f00 */
[----:B------:R-:W-:Y:S02]  /*1fdb0*/  F2FP.BF16.F32.PACK_AB R60, R49, R48 ;  /* 0x00000030313c723e */ /* 0x000fe400000010ff */
[----:B------:R-:W-:Y:S02]  /*1fdc0*/  F2FP.BF16.F32.PACK_AB R61, R109, R108 ;  /* 0x0000006c6d3d723e */ /* 0x000fe400000010ff */
[----:B------:R-:W-:Y:S02]  /*1fdd0*/  F2FP.BF16.F32.PACK_AB R62, R53, R52 ;  /* 0x00000034353e723e */ /* 0x000fe400000010ff */
[----:B------:R-:W-:-:S05]  /*1fde0*/  F2FP.BF16.F32.PACK_AB R63, R111, R110 ;  /* 0x0000006e6f3f723e */ /* 0x000fca00000010ff */
[----:B------:R0:W-:Y:S01]  /*1fdf0*/  STSM.16.M88.4 [R112], R60 ;  /* 0x0000003c70007844 */ /* 0x0001e20000000200 */
[----:B------:R-:W-:Y:S01]  /*1fe00*/  BAR.SYNC.DEFER_BLOCKING 0x1, 0x100 ;  /* 0x0044000000007b1d */ /* 0x000fe20000010000 */
[----:B0-----:R-:W-:-:S05]  /*1fe10*/  @P0 IADD3 R60, P2, R118, UR4, RZ ;  /* 0x00000004763c0c10 */ /* 0x001fca000ff5e0ff */
[----:B------:R-:W-:Y:S01]  /*1fe20*/  ULDC UR4, c[0x0][0xa88] ;  /* 0x0002a20000047ab9 */ /* 0x000fe20000000800 */
[----:B------:R-:W-:Y:S01]  /*1fe30*/  @P0 IADD3.X R61, R117, UR5, RZ, P2, !PT ;  /* 0x00000005753d0c10 */ /* 0x000fe200097fe4ff */
[----:B------:R-:W-:Y:S01]  /*1fe40*/  IMAD.U32 R0, RZ, RZ, UR4 ;  /* 0x00000004ff007e24 */ /* 0x000fe2000f8e00ff */
[----:B------:R-:W-:Y:S01]  /*1fe50*/  ISETP.NE.AND P2, PT, R116, RZ, PT ;  /* 0x000000ff7400720c */ /* 0x000fe20003f45270 */
[----:B------:R-:W-:-:S03]  /*1fe60*/  ULDC UR4, c[0x0][0xad4] ;  /* 0x0002b50000047ab9 */ /* 0x000fc60000000800 */
[----:B------:R-:W-:Y:S01]  /*1fe70*/  SEL R56, R116, UR4, P2 ;  /* 0x0000000474387c07 */ /* 0x000fe20009000000 */
[----:B------:R-:W-:-:S03]  /*1fe80*/  IMAD.MOV.U32 R112, RZ, RZ, 0x9b8 ;  /* 0x000009b8ff707424 */ /* 0x000fc600078e00ff */
[----:B------:R-:W-:Y:S01]  /*1fe90*/  ISETP.GT.AND P2, PT, R56, 0x1, PT ;  /* 0x000000013800780c */ /* 0x000fe20003f44270 */
[----:B------:R-:W-:Y:S02]  /*1fea0*/  ULDC.64 UR8, c[0x0][0x208] ;  /* 0x0000820000087ab9 */ /* 0x000fe40000000a00 */
[----:B------:R0:W5:Y:S01]  /*1feb0*/  @P0 LDG.E R0, desc[UR8][R60.64] ;  /* 0x000000083c000981 */ /* 0x000162000c1e1900 */
[----:B------:R-:W-:-:S04]  /*1fec0*/  SEL R112, R112, 0x978, P2 ;  /* 0x0000097870707807 */ /* 0x000fc80001000000 */
[----:B------:R2:W3:Y:S08]  /*1fed0*/  LDC.64 R62, c[0x0][R112+0x220] ;  /* 0x00008800703e7b82 */ /* 0x0004f00000000a00 */
[----:B0-----:R2:W0:Y:S01]  /*1fee0*/  LDC.64 R60, c[0x0][R112+0x218] ;  /* 0x00008600703c7b82 */ /* 0x0014220000000a00 */
[----:B------:R-:W-:-:S04]  /*1fef0*/  ISETP.NE.U32.AND P1, PT, RZ, UR6, PT ;  /* 0x00000006ff007c0c */ /* 0x000fc8000bf25070 */
[----:B------:R-:W-:Y:S01]  /*1ff00*/  ISETP.NE.AND.EX P1, PT, RZ, UR7, PT, P1 ;  /* 0x00000007ff007c0c */ /* 0x000fe2000bf25310 */
[----:B------:R-:W-:-:S12]  /*1ff10*/  IMAD.MOV.U32 R57, RZ, RZ, RZ ;  /* 0x000000ffff397224 */ /* 0x000fd800078e00ff */
[----:B------:R2:W5:Y:S01]  /*1ff20*/  @P1 LDG.E R57, desc[UR8][R58.64] ;  /* 0x000000083a391981 */ /* 0x000562000c1e1900 */
[----:B------:R-:W-:Y:S05]  /*1ff30*/  @P0 BRA `(.L_x_659) ;  /* 0x0000000000140947 */ /* 0x000fea0003800000 */
[----:B------:R-:W-:Y:S05]  /*1ff40*/  @!P1 BRA `(.L_x_659) ;  /* 0x0000000000109947 */ /* 0x000fea0003800000 */
[----:B------:R-:W-:Y:S02]  /*1ff50*/  ULDC.64 UR4, c[0x0][0x208] ;  /* 0x0000820000047ab9 */ /* 0x000fe40000000a00 */
[----:B-----5:R-:W4:Y:S04]  /*1ff60*/  LDG.E R0, desc[UR4][R58.64] ;  /* 0x000000043a007981 */ /* 0x020f28000c1e1900 */
[----:B--2---:R-:W4:Y:S02]  /*1ff70*/  LDG.E R58, desc[UR4][R58.64+0x4] ;  /* 0x000004043a3a7981 */ /* 0x004f24000c1e1900 */
[----:B----4-:R-:W-:-:S07]  /*1ff80*/  IMAD.IADD R0, R58, 0x1, -R0 ;  /* 0x000000013a007824 */ /* 0x010fce00078e0a00 */
.L_x_659:
[----:B------:R-:W4:Y:S01]  /*1ff90*/  LDL.LU R56, [R1+0x74] ;  /* 0x0000740001387983 */ /* 0x000f220000300800 */
[----:B------:R-:W1:Y:S03]  /*1ffa0*/  LDC R119, c[0x0][0xbe8] ;  /* 0x0002fa00ff777b82 */ /* 0x000e660000000800 */
[----:B------:R-:W3:Y:S04]  /*1ffb0*/  LDL.LU R113, [R1+0x10c] ;  /* 0x00010c0001717983 */ /* 0x000ee80000300800 */
[----:B------:R-:W3:Y:S04]  /*1ffc0*/  LDL R120, [R1+0x88] ;  /* 0x0000880001787983 */ /* 0x000ee80000100800 */
[----:B------:R-:W3:Y:S04]  /*1ffd0*/  LDL R118, [R1+0x194] ;  /* 0x0001940001767983 */ /* 0x000ee80000100800 */
[----:B------:R-:W3:Y:S04]  /*1ffe0*/  LDL R121, [R1+0x84] ;  /* 0x0000840001797983 */ /* 0x000ee80000100800 */
[----:B------:R-:W3:Y:S04]  /*1fff0*/  LDL R123, [R1+0x190] ;  /* 0x00019000017b7983 */ /* 0x000ee80000100800 */
[----:B------:R-:W3:Y:S01]  /*20000*/  LDL R122, [R1+0x110] ;  /* 0x00011000017a7983 */ /* 0x000ee20000100800 */
[----:B--2---:R-:W2:Y:S01]  /*20010*/  LDC.64 R58, c[0x0][R112+0x228] ;  /* 0x00008a00703a7b82 */ /* 0x004ea20000000a00 */
[----:B------:R-:W-:-:S02]  /*20020*/  ISETP.NE.U32.AND P0, PT, RZ, UR6, PT ;  /* 0x00000006ff007c0c */ /* 0x000fc4000bf05070 */
[----:B-1----:R-:W-:Y:S02]  /*20030*/  ISETP.NE.AND P1, PT, R119, 0x1, PT ;  /* 0x000000017700780c */ /* 0x002fe40003f25270 */
[----:B------:R-:W-:Y:S01]  /*20040*/  ISETP.NE.AND.EX P0, PT, RZ, UR7, PT, P0 ;  /* 0x00000007ff007c0c */ /* 0x000fe2000bf05300 */
[-C--:B0-----:R-:W-:Y:S02]  /*20050*/  IMAD R117, R61, R223.reuse, RZ ;  /* 0x000000df3d757224 */ /* 0x081fe400078e02ff */
[----:B------:R-:W-:-:S04]  /*20060*/  IMAD.WIDE.U32 R60, R60, R223, RZ ;  /* 0x000000df3c3c7225 */ /* 0x000fc800078e00ff */
[----:B------:R-:W-:-:S04]  /*20070*/  IMAD.IADD R117, R61, 0x1, R117 ;  /* 0x000000013d757824 */ /* 0x000fc800078e0275 */
[----:B------:R-:W0:Y:S01]  /*20080*/  @P1 LDC R61, c[0x0][0xbec] ;  /* 0x0002fb00ff3d1b82 */ /* 0x000e220000000800 */
[----:B-----5:R-:W-:Y:S01]  /*20090*/  IMAD R0, R0, R119, RZ ;  /* 0x0000007700007224 */ /* 0x020fe200078e02ff */
[----:B------:R-:W-:Y:S01]  /*200a0*/  ULDC.64 UR4, c[0x0][0x208] ;  /* 0x0000820000047ab9 */ /* 0x000fe20000000a00 */
[----:B----4-:R-:W-:Y:S02]  /*200b0*/  SEL R56, R56, RZ, !P0 ;  /* 0x000000ff38387207 */ /* 0x010fe40004000000 */
[----:B---3--:R-:W-:-:S03]  /*200c0*/  SEL R116, R113, RZ, !P0 ;  /* 0x000000ff71747207 */ /* 0x008fc60004000000 */
[----:B------:R-:W-:-:S04]  /*200d0*/  IMAD R63, R63, R56, RZ ;  /* 0x000000383f3f7224 */ /* 0x000fc800078e02ff */
[C---:B------:R-:W-:Y:S02]  /*200e0*/  IMAD R116, R62.reuse, R116, R63 ;  /* 0x000000743e747224 */ /* 0x040fe400078e023f */
[----:B------:R-:W-:-:S03]  /*200f0*/  IMAD.WIDE.U32 R62, R62, R56, RZ ;  /* 0x000000383e3e7225 */ /* 0x000fc600078e00ff */
[----:B------:R-:W-:Y:S02]  /*20100*/  IADD3 R113, P0, P3, R62, R60, R57 ;  /* 0x0000003c3e717210 */ /* 0x000fe40007b1e039 */
[----:B------:R-:W1:Y:S01]  /*20110*/  @P1 LDC R60, c[0x0][0xbf0] ;  /* 0x0002fc00ff3c1b82 */ /* 0x000e620000000800 */
[----:B------:R-:W-:Y:S01]  /*20120*/  SEL R62, R120, RZ, P2 ;  /* 0x000000ff783e7207 */ /* 0x000fe20001000000 */
[----:B------:R-:W-:-:S04]  /*20130*/  IMAD.IADD R116, R63, 0x1, R116 ;  /* 0x000000013f747824 */ /* 0x000fc800078e0274 */
[-C--:B--2---:R-:W-:Y:S02]  /*20140*/  IMAD R59, R59, R62.reuse, RZ ;  /* 0x0000003e3b3b7224 */ /* 0x084fe400078e02ff */
[----:B------:R-:W-:Y:S01]  /*20150*/  IMAD.WIDE.U32 R62, R58, R62, RZ ;  /* 0x0000003e3a3e7225 */ /* 0x000fe200078e00ff */
[----:B------:R-:W-:-:S04]  /*20160*/  SHF.R.S32.HI R58, RZ, 0x1f, R57 ;  /* 0x0000001fff3a7819 */ /* 0x000fc80000011439 */
[----:B------:R-:W-:Y:S01]  /*20170*/  IADD3.X R117, R116, R117, R58, P0, P3 ;  /* 0x0000007574757210 */ /* 0x000fe200007e643a */
[----:B------:R-:W-:-:S04]  /*20180*/  IMAD R116, R121, 0x80, R118 ;  /* 0x0000008079747824 */ /* 0x000fc800078e0276 */
[----:B0-----:R-:W-:-:S04]  /*20190*/  @P1 IMAD.HI.U32 R61, R116, R61, RZ ;  /* 0x0000003d743d1227 */ /* 0x001fc800078e00ff */
[----:B------:R-:W-:Y:S01]  /*201a0*/  IMAD.MOV.U32 R118, RZ, RZ, R116 ;  /* 0x000000ffff767224 */ /* 0x000fe200078e0074 */
[----:B-1----:R-:W-:Y:S02]  /*201b0*/  @P1 SHF.R.U32.HI R118, RZ, R60, R61 ;  /* 0x0000003cff761219 */ /* 0x002fe4000001163d */
[----:B------:R0:W1:Y:S02]  /*201c0*/  LDC.64 R60, c[0x0][R112+0x210] ;  /* 0x00008400703c7b82 */ /* 0x0000640000000a00 */
[----:B------:R-:W-:-:S06]  /*201d0*/  IADD3 R62, P0, P3, R118, R113, R62 ;  /* 0x00000071763e7210 */ /* 0x000fcc0007b1e03e */
[----:B0-----:R-:W0:Y:S01]  /*201e0*/  LDC.64 R112, c[0x0][0xba8] ;  /* 0x0002ea00ff707b82 */ /* 0x001e220000000a00 */
[----:B------:R-:W-:Y:S01]  /*201f0*/  IMAD.IADD R59, R63, 0x1, R59 ;  /* 0x000000013f3b7824 */ /* 0x000fe200078e023b */
[----:B------:R-:W-:-:S04]  /*20200*/  SHF.R.S32.HI R63, RZ, 0x1f, R118 ;  /* 0x0000001fff3f7819 */ /* 0x000fc80000011476 */
[----:B------:R-:W-:Y:S02]  /*20210*/  IADD3.X R63, R63, R117, R59, P0, P3 ;  /* 0x000000753f3f7210 */ /* 0x000fe400007e643b */
[----:B------:R-:W-:-:S05]  /*20220*/  IADD3 R117, -R118, RZ, RZ ;  /* 0x000000ff76757210 */ /* 0x000fca0007ffe1ff */
[----:B------:R-:W-:Y:S01]  /*20230*/  IMAD R117, R119, R117, R116 ;  /* 0x0000007577757224 */ /* 0x000fe200078e0274 */
[----:B0-----:R-:W0:Y:S08]  /*20240*/  @!P2 LDC R112, c[0x0][0xb50] ;  /* 0x0002d400ff70ab82 */ /* 0x001e300000000800 */
[----:B------:R-:W2:Y:S01]  /*20250*/  @!P2 LDC R113, c[0x0][0xb54] ;  /* 0x0002d500ff71ab82 */ /* 0x000ea20000000800 */
[----:B------:R-:W-:Y:S01]  /*20260*/  SHF.R.S32.HI R59, RZ, 0x1f, R117 ;  /* 0x0000001fff3b7819 */ /* 0x000fe20000011475 */
[----:B-1----:R-:W-:-:S02]  /*20270*/  IMAD R61, R61, R117, RZ ;  /* 0x000000753d3d7224 */ /* 0x002fc400078e02ff */
[----:B------:R-:W-:-:S04]  /*20280*/  IMAD.WIDE.U32 R62, R60, R117, R62 ;  /* 0x000000753c3e7225 */ /* 0x000fc800078e003e */
[----:B------:R-:W-:Y:S01]  /*20290*/  IMAD R59, R60, R59, R61 ;  /* 0x0000003b3c3b7224 */ /* 0x000fe200078e023d */
[----:B0-----:R-:W-:-:S03]  /*202a0*/  LEA R112, P0, R62, R112, 0x2 ;  /* 0x000000703e707211 */ /* 0x001fc600078010ff */
[----:B------:R-:W-:-:S05]  /*202b0*/  IMAD.IADD R59, R63, 0x1, R59 ;  /* 0x000000013f3b7824 */ /* 0x000fca00078e023b */
[----:B--2---:R-:W-:Y:S01]  /*202c0*/  LEA.HI.X R59, R62, R113, R59, 0x2, P0 ;  /* 0x000000713e3b7211 */ /* 0x004fe200000f143b */
[----:B------:R-:W-:Y:S01]  /*202d0*/  SHFL.IDX PT, R60, R112, RZ, 0x1c1f ;  /* 0x001c1fff703c7589 */ /* 0x000fe200000e0000 */
[----:B------:R-:W-:-:S03]  /*202e0*/  IMAD R113, R121, 0x80, R123 ;  /* 0x0000008079717824 */ /* 0x000fc600078e027b */
[----:B------:R-:W0:Y:S04]  /*202f0*/  SHFL.IDX PT, R61, R59, RZ, 0x1c1f ;  /* 0x001c1fff3b3d7589 */ /* 0x000e2800000e0000 */
[----:B------:R1:W-:Y:S04]  /*20300*/  SHFL.IDX PT, R62, R112, 0x1, 0x1c1f ;  /* 0x003c1f00703e7f89 */ /* 0x0003e800000e0000 */
[----:B------:R-:W2:Y:S01]  /*20310*/  SHFL.IDX PT, R63, R59, 0x1, 0x1c1f ;  /* 0x003c1f003b3f7f89 */ /* 0x000ea200000e0000 */
[----:B------:R-:W-:Y:S01]  /*20320*/  LOP3.LUT P0, RZ, R122, 0x3, RZ, 0xc0, !PT ;  /* 0x000000037aff7812 */ /* 0x000fe2000780c0ff */
[----:B-1----:R-:W-:-:S03]  /*20330*/  VIADD R112, R113, 0x8 ;  /* 0x0000000871707836 */ /* 0x002fc60000000000 */
[-C--:B------:R-:W-:Y:S02]  /*20340*/  ISETP.GE.OR P3, PT, R113, R0.reuse, P0 ;  /* 0x000000007100720c */ /* 0x080fe40000766670 */
[----:B------:R-:W-:-:S11]  /*20350*/  ISETP.GE.OR P0, PT, R112, R0, P0 ;  /* 0x000000007000720c */ /* 0x000fd60000706670 */
[----:B0-----:R0:W-:Y:S04]  /*20360*/  @!P3 ST.E desc[UR4][R60.64], R184 ;  /* 0x000000b83c00b985 */ /* 0x0011e8000c101904 */
[----:B--2---:R0:W-:Y:S01]  /*20370*/  @!P0 ST.E desc[UR4][R62.64], R185 ;  /* 0x000000b93e008985 */ /* 0x0041e2000c101904 */
[----:B------:R-:W-:Y:S05]  /*20380*/  @P2 BRA `(.L_x_660) ;  /* 0x0000000c00f42947 */ /* 0x000fea0003800000 */
[----:B------:R-:W1:Y:S01]  /*20390*/  S2R R2, SR_TID.X ;  /* 0x0000000000027919 */ /* 0x000e620000002100 */
[----:B------:R-:W2:Y:S01]  /*203a0*/  @P1 LDC R59, c[0x0][0xbec] ;  /* 0x0002fb00ff3b1b82 */ /* 0x000ea20000000800 */
[----:B------:R-:W-:-:S07]  /*203b0*/  ULDC.64 UR4, c[0x0][0x208] ;  /* 0x0000820000047ab9 */ /* 0x000fce0000000a00 */
[----:B------:R-:W3:Y:S01]  /*203c0*/  @P1 LDC R81, c[0x0][0xbf0] ;  /* 0x0002fc00ff511b82 */ /* 0x000ee20000000800 */
[----:B-1----:R-:W-:-:S05]  /*203d0*/  VIADD R2, R2, 0xffffff80 ;  /* 0xffffff8002027836 */ /* 0x002fca0000000000 */
[----:B------:R-:W-:-:S04]  /*203e0*/  SHF.R.S32.HI R3, RZ, 0x1f, R2 ;  /* 0x0000001fff037819 */ /* 0x000fc80000011402 */
[----:B------:R-:W-:-:S04]  /*203f0*/  LEA.HI R3, R3, R2, RZ, 0x3 ;  /* 0x0000000203037211 */ /* 0x000fc800078f18ff */
[----:B------:R-:W-:-:S05]  /*20400*/  LOP3.LUT R3, R3, 0xfffffff8, RZ, 0xc0, !PT ;  /* 0xfffffff803037812 */ /* 0x000fca00078ec0ff */
[----:B------:R-:W-:-:S04]  /*20410*/  IMAD.IADD R20, R2, 0x1, -R3 ;  /* 0x0000000102147824 */ /* 0x000fc800078e0a03 */
[----:B------:R-:W-:-:S04]  /*20420*/  IMAD R3, R224, 0x8, R20 ;  /* 0x00000008e0037824 */ /* 0x000fc800078e0214 */
[----:B------:R-:W-:-:S04]  /*20430*/  IMAD.SHL.U32 R3, R3, 0x8, RZ ;  /* 0x0000000803037824 */ /* 0x000fc800078e00ff */
[----:B------:R-:W-:-:S03]  /*20440*/  IMAD.WIDE R114, R3, 0x2, R114 ;  /* 0x0000000203727825 */ /* 0x000fc600078e0272 */
        /* <DEDUP_REMOVED lines=16> */
[----:B------:R-:W5:Y:S01]  /*20550*/  LD.E.128 R8, desc[UR4][R8.64] ;  /* 0x0000000408087980 */ /* 0x000f62000c101d00 */
[----:B------:R-:W-:-:S02]  /*20560*/  IADD3 R33, P6, R114, 0x5000, RZ ;  /* 0x0000500072217810 */ /* 0x000fc40007fde0ff */
[C---:B------:R-:W-:Y:S01]  /*20570*/  IADD3 R37, P5, R114.reuse, 0x6000, RZ ;  /* 0x0000600072257810 */ /* 0x040fe20007fbe0ff */
[----:B------:R-:W5:Y:S01]  /*20580*/  LD.E.128 R12, desc[UR4][R12.64] ;  /* 0x000000040c0c7980 */ /* 0x000f62000c101d00 */
[C---:B------:R-:W-:Y:S02]  /*20590*/  IADD3 R41, P4, R114.reuse, 0x7000, RZ ;  /* 0x0000700072297810 */ /* 0x040fe40007f9e0ff */
[C---:B------:R-:W-:Y:S01]  /*205a0*/  IADD3 R45, P3, R114.reuse, 0x8000, RZ ;  /* 0x00008000722d7810 */ /* 0x040fe20007f7e0ff */
[----:B------:R-:W5:Y:S01]  /*205b0*/  LD.E.128 R24, desc[UR4][R24.64] ;  /* 0x0000000418187980 */ /* 0x000f62000c101d00 */
[----:B------:R-:W-:Y:S02]  /*205c0*/  IADD3 R49, P2, R114, 0x9000, RZ ;  /* 0x0000900072317810 */ /* 0x000fe40007f5e0ff */
[----:B------:R-:W-:Y:S02]  /*205d0*/  LOP3.LUT R28, R29, 0x380, RZ, 0xc0, !PT ;  /* 0x000003801d1c7812 */ /* 0x000fe400078ec0ff */
[----:B------:R-:W-:-:S02]  /*205e0*/  LOP3.LUT R32, R33, 0x380, RZ, 0xc0, !PT ;  /* 0x0000038021207812 */ /* 0x000fc400078ec0ff */
[----:B------:R-:W-:Y:S02]  /*205f0*/  LOP3.LUT R36, R37, 0x380, RZ, 0xc0, !PT ;  /* 0x0000038025247812 */ /* 0x000fe400078ec0ff */
[----:B------:R-:W-:Y:S02]  /*20600*/  LOP3.LUT R40, R41, 0x380, RZ, 0xc0, !PT ;  /* 0x0000038029287812 */ /* 0x000fe400078ec0ff */
[----:B------:R-:W-:Y:S02]  /*20610*/  LOP3.LUT R44, R45, 0x380, RZ, 0xc0, !PT ;  /* 0x000003802d2c7812 */ /* 0x000fe400078ec0ff */
[----:B------:R-:W-:Y:S02]  /*20620*/  LOP3.LUT R48, R49, 0x380, RZ, 0xc0, !PT ;  /* 0x0000038031307812 */ /* 0x000fe400078ec0ff */
[----:B------:R-:W-:Y:S02]  /*20630*/  SHF.R.U64 R28, R28, 0x3, RZ ;  /* 0x000000031c1c7819 */ /* 0x000fe400000012ff */
[----:B------:R-:W-:-:S02]  /*20640*/  SHF.R.U64 R32, R32, 0x3, RZ ;  /* 0x0000000320207819 */ /* 0x000fc400000012ff */
[----:B------:R-:W-:Y:S02]  /*20650*/  SHF.R.U64 R36, R36, 0x3, RZ ;  /* 0x0000000324247819 */ /* 0x000fe400000012ff */
        /* <DEDUP_REMOVED lines=17> */
[----:B0-----:R-:W-:-:S02]  /*20770*/  IADD3 R61, P6, R114, 0xb000, RZ ;  /* 0x0000b000723d7810 */ /* 0x001fc40007fde0ff */
[C---:B------:R-:W-:Y:S01]  /*20780*/  IADD3 R65, P5, R114.reuse, 0xc000, RZ ;  /* 0x0000c00072417810 */ /* 0x040fe20007fbe0ff */
[----:B------:R-:W5:Y:S01]  /*20790*/  LD.E.128 R32, desc[UR4][R32.64] ;  /* 0x0000000420207980 */ /* 0x000f62000c101d00 */
[C---:B------:R-:W-:Y:S02]  /*207a0*/  IADD3 R69, P4, R114.reuse, 0xd000, RZ ;  /* 0x0000d00072457810 */ /* 0x040fe40007f9e0ff */
[C---:B------:R-:W-:Y:S01]  /*207b0*/  IADD3 R73, P3, R114.reuse, 0xe000, RZ ;  /* 0x0000e00072497810 */ /* 0x040fe20007f7e0ff */
[----:B------:R-:W5:Y:S01]  /*207c0*/  LD.E.128 R36, desc[UR4][R36.64] ;  /* 0x0000000424247980 */ /* 0x000f62000c101d00 */
[----:B------:R-:W-:Y:S02]  /*207d0*/  IADD3 R3, P2, R114, 0xf000, RZ ;  /* 0x0000f00072037810 */ /* 0x000fe40007f5e0ff */
[----:B------:R-:W-:Y:S01]  /*207e0*/  LOP3.LUT R52, R53, 0x380, RZ, 0xc0, !PT ;  /* 0x0000038035347812 */ /* 0x000fe200078ec0ff */
[----:B------:R-:W5:Y:S01]  /*207f0*/  LD.E.128 R40, desc[UR4][R40.64] ;  /* 0x0000000428287980 */ /* 0x000f62000c101d00 */
[----:B------:R-:W-:Y:S01]  /*20800*/  LOP3.LUT R60, R61, 0x380, RZ, 0xc0, !PT ;  /* 0x000003803d3c7812 */ /* 0x000fe200078ec0ff */
[----:B------:R-:W-:Y:S01]  /*20810*/  IMAD.X R77, RZ, RZ, R115, P2 ;  /* 0x000000ffff4d7224 */ /* 0x000fe200010e0673 */
[----:B------:R-:W-:Y:S01]  /*20820*/  LOP3.LUT R64, R65, 0x380, RZ, 0xc0, !PT ;  /* 0x0000038041407812 */ /* 0x000fe200078ec0ff */
[----:B------:R-:W5:Y:S01]  /*20830*/  LD.E.128 R44, desc[UR4][R44.64] ;  /* 0x000000042c2c7980 */ /* 0x000f62000c101d00 */
[----:B------:R-:W-:-:S02]  /*20840*/  LOP3.LUT R68, R69, 0x380, RZ, 0xc0, !PT ;  /* 0x0000038045447812 */ /* 0x000fc400078ec0ff */
[----:B------:R-:W-:Y:S01]  /*20850*/  LOP3.LUT R72, R73, 0x380, RZ, 0xc0, !PT ;  /* 0x0000038049487812 */ /* 0x000fe200078ec0ff */
[----:B------:R-:W5:Y:S01]  /*20860*/  LD.E.128 R48, desc[UR4][R48.64] ;  /* 0x0000000430307980 */ /* 0x000f62000c101d00 */
[----:B------:R-:W-:Y:S02]  /*20870*/  LOP3.LUT R5, R114, 0x380, RZ, 0xc0, !PT ;  /* 0x0000038072057812 */ /* 0x000fe400078ec0ff */
[----:B------:R-:W-:Y:S02]  /*20880*/  LOP3.LUT R2, R3, 0x380, RZ, 0xc0, !PT ;  /* 0x0000038003027812 */ /* 0x000fe400078ec0ff */
[----:B------:R-:W-:Y:S02]  /*20890*/  SHF.R.U64 R52, R52, 0x3, RZ ;  /* 0x0000000334347819 */ /* 0x000fe400000012ff */
        /* <DEDUP_REMOVED lines=17> */
[----:B------:R-:W-:Y:S01]  /*209b0*/  IMAD.MOV.U32 R5, RZ, RZ, R115 ;  /* 0x000000ffff057224 */ /* 0x000fe200078e0073 */
[----:B------:R-:W-:Y:S01]  /*209c0*/  LOP3.LUT R76, R2, R3, RZ, 0x3c, !PT ;  /* 0x00000003024c7212 */ /* 0x000fe200078e3cff */
[----:B------:R-:W5:Y:S04]  /*209d0*/  LD.E.128 R52, desc[UR4][R52.64] ;  /* 0x0000000434347980 */ /* 0x000f68000c101d00 */
[----:B------:R-:W5:Y:S04]  /*209e0*/  LD.E.128 R4, desc[UR4][R4.64] ;  /* 0x0000000404047980 */ /* 0x000f68000c101d00 */
[----:B------:R-:W5:Y:S04]  /*209f0*/  LD.E.128 R60, desc[UR4][R60.64] ;  /* 0x000000043c3c7980 */ /* 0x000f68000c101d00 */
[----:B------:R-:W5:Y:S04]  /*20a00*/  LD.E.128 R64, desc[UR4][R64.64] ;  /* 0x0000000440407980 */ /* 0x000f68000c101d00 */
[----:B------:R-:W5:Y:S04]  /*20a10*/  LD.E.128 R68, desc[UR4][R68.64] ;  /* 0x0000000444447980 */ /* 0x000f68000c101d00 */
[----:B------:R-:W5:Y:S04]  /*20a20*/  LD.E.128 R72, desc[UR4][R72.64] ;  /* 0x0000000448487980 */ /* 0x000f68000c101d00 */
[----:B------:R-:W5:Y:S01]  /*20a30*/  LD.E.128 R76, desc[UR4][R76.64] ;  /* 0x000000044c4c7980 */ /* 0x000f62000c101d00 */
[----:B------:R-:W-:-:S02]  /*20a40*/  ULDC.64 UR4, c[0x0][0xaa0] ;  /* 0x0002a80000047ab9 */ /* 0x000fc40000000a00 */
[----:B------:R-:W-:Y:S01]  /*20a50*/  IMAD R58, R58, UR4, RZ ;  /* 0x000000043a3a7c24 */ /* 0x000fe2000f8e02ff */
[----:B------:R-:W-:Y:S01]  /*20a60*/  @!PT LDS RZ, [RZ] ;  /* 0x00000000fffff984 */ /* 0x000fe20000000800 */
[----:B------:R-:W-:Y:S01]  /*20a70*/  @!PT LDS RZ, [RZ] ;  /* 0x00000000fffff984 */ /* 0x000fe20000000800 */
[----:B------:R-:W-:Y:S01]  /*20a80*/  @!PT LDS RZ, [RZ] ;  /* 0x00000000fffff984 */ /* 0x000fe20000000800 */
[----:B------:R-:W-:Y:S01]  /*20a90*/  @!PT LDS RZ, [RZ] ;  /* 0x00000000fffff984 */ /* 0x000fe20000000800 */
[----:B------:R0:W-:Y:S06]  /*20aa0*/  MEMBAR.ALL.CTA ;  /* 0x0000000000007992 */ /* 0x0001ec0000008000 */
[----:B0-----:R-:W0:Y:S01]  /*20ab0*/  FENCE.VIEW.ASYNC.S ;  /* 0x00000000000073c6 */ /* 0x001e220000000000 */
[----:B------:R-:W-:-:S04]  /*20ac0*/  IMAD.WIDE.U32 R2, R57, UR4, RZ ;  /* 0x0000000439027c25 */ /* 0x000fc8000f8e00ff */
[----:B------:R-:W-:Y:S01]  /*20ad0*/  IMAD R21, R57, UR5, R58 ;  /* 0x0000000539157c24 */ /* 0x000fe2000f8e023a */
[----:B------:R-:W-:Y:S01]  /*20ae0*/  ULDC.64 UR4, c[0x0][0xae8] ;  /* 0x0002ba0000047ab9 */ /* 0x000fe20000000a00 */
[----:B------:R-:W-:-:S03]  /*20af0*/  IMAD R58, R20, 0x20, R224 ;  /* 0x00000020143a7824 */ /* 0x000fc600078e02e0 */
[----:B------:R-:W-:Y:S01]  /*20b00*/  IADD3 R3, R3, R21, RZ ;  /* 0x0000001503037210 */ /* 0x000fe20007ffe0ff */
[----:B------:R-:W-:Y:S01]  /*20b10*/  IMAD R58, R121, 0x80, R58 ;  /* 0x00000080793a7824 */ /* 0x000fe200078e023a */
[----:B------:R-:W-:Y:S01]  /*20b20*/  SHF.R.S32.HI R57, RZ, 0x1f, R56 ;  /* 0x0000001fff397819 */ /* 0x000fe20000011438 */
[----:B------:R-:W-:-:S04]  /*20b30*/  IMAD.WIDE.U32 R2, R223, UR4, R2 ;  /* 0x00000004df027c25 */ /* 0x000fc8000f8e0002 */
[----:B--2---:R-:W-:-:S04]  /*20b40*/  @P1 IMAD.HI.U32 R20, R58, R59, RZ ;  /* 0x0000003b3a141227 */ /* 0x004fc800078e00ff */
[----:B------:R-:W-:Y:S01]  /*20b50*/  IMAD R3, R223, UR5, R3 ;  /* 0x00000005df037c24 */ /* 0x000fe2000f8e0203 */
[----:B------:R-:W-:Y:S01]  /*20b60*/  ULDC.64 UR4, c[0x0][0xaf0] ;  /* 0x0002bc0000047ab9 */ /* 0x000fe20000000a00 */
[----:B------:R-:W-:Y:S01]  /*20b70*/  IMAD.MOV.U32 R21, RZ, RZ, R58 ;  /* 0x000000ffff157224 */ /* 0x000fe200078e003a */
[----:B---3--:R-:W-:Y:S01]  /*20b80*/  @P1 SHF.R.U32.HI R21, RZ, R81, R20 ;  /* 0x00000051ff151219 */ /* 0x008fe20000011614 */
[----:B------:R-:W-:Y:S02]  /*20b90*/  IMAD R57, R57, UR4, RZ ;  /* 0x0000000439397c24 */ /* 0x000fe4000f8e02ff */
[----:B------:R-:W-:Y:S01]  /*20ba0*/  IMAD.WIDE.U32 R2, R56, UR4, R2 ;  /* 0x0000000438027c25 */ /* 0x000fe2000f8e0002 */
[----:B------:R-:W-:-:S03]  /*20bb0*/  SHF.R.S32.HI R20, RZ, 0x1f, R21 ;  /* 0x0000001fff147819 */ /* 0x000fc60000011415 */
[----:B------:R-:W-:Y:S01]  /*20bc0*/  IMAD R57, R56, UR5, R57 ;  /* 0x0000000538397c24 */ /* 0x000fe2000f8e0239 */
[----:B------:R-:W-:Y:S01]  /*20bd0*/  ULDC.64 UR4, c[0x0][0xae0] ;  /* 0x0002b80000047ab9 */ /* 0x000fe20000000a00 */
[----:B------:R-:W-:Y:S02]  /*20be0*/  IMAD.MOV R56, RZ, RZ, -R21 ;  /* 0x000000ffff387224 */ /* 0x000fe400078e0a15 */
[----:B------:R-:W-:Y:S02]  /*20bf0*/  IMAD.IADD R3, R3, 0x1, R57 ;  /* 0x0000000103037824 */ /* 0x000fe400078e0239 */
[----:B------:R-:W-:Y:S02]  /*20c00*/  IMAD R20, R20, UR4, RZ ;  /* 0x0000000414147c24 */ /* 0x000fe4000f8e02ff */
[----:B------:R-:W-:Y:S02]  /*20c10*/  IMAD R119, R119, R56, R58 ;  /* 0x0000003877777224 */ /* 0x000fe400078e023a */
[----:B------:R-:W-:-:S04]  /*20c20*/  IMAD.WIDE.U32 R2, R21, UR4, R2 ;  /* 0x0000000415027c25 */ /* 0x000fc8000f8e0002 */
[----:B------:R-:W-:Y:S01]  /*20c30*/  IMAD R21, R21, UR5, R20 ;  /* 0x0000000515157c24 */ /* 0x000fe2000f8e0214 */
[----:B------:R-:W-:Y:S01]  /*20c40*/  SHF.R.S32.HI R20, RZ, 0x1f, R119 ;  /* 0x0000001fff147819 */ /* 0x000fe20000011477 */
[----:B------:R-:W-:Y:S01]  /*20c50*/  ULDC.64 UR4, c[0x0][0xad8] ;  /* 0x0002b60000047ab9 */ /* 0x000fe20000000a00 */
[----:B------:R-:W-:Y:S02]  /*20c60*/  IMAD R81, R121, 0x80, R224 ;  /* 0x0000008079517824 */ /* 0x000fe400078e02e0 */
[----:B------:R-:W-:Y:S02]  /*20c70*/  IMAD.IADD R3, R3, 0x1, R21 ;  /* 0x0000000103037824 */ /* 0x000fe400078e0215 */
[----:B------:R-:W-:Y:S02]  /*20c80*/  IMAD R20, R20, UR4, RZ ;  /* 0x0000000414147c24 */ /* 0x000fe4000f8e02ff */
[----:B------:R-:W-:Y:S01]  /*20c90*/  IMAD.WIDE.U32 R2, R119, UR4, R2 ;  /* 0x0000000477027c25 */ /* 0x000fe2000f8e0002 */
[----:B------:R-:W-:-:S03]  /*20ca0*/  ISETP.GE.AND P2, PT, R81, R0, PT ;  /* 0x000000005100720c */ /* 0x000fc60003f46270 */
[----:B------:R-:W-:Y:S01]  /*20cb0*/  IMAD R57, R119, UR5, R20 ;  /* 0x0000000577397c24 */ /* 0x000fe2000f8e0214 */
[----:B------:R-:W-:Y:S01]  /*20cc0*/  ULDC.64 UR4, c[0x0][0xa80] ;  /* 0x0002a00000047ab9 */ /* 0x000fe20000000a00 */
[----:B------:R-:W-:Y:S01]  /*20cd0*/  VIADD R20, R23, 0x38820 ;  /* 0x0003882017147836 */ /* 0x000fe20000000000 */
[C---:B------:R-:W-:Y:S01]  /*20ce0*/  LEA R80, P3, R2.reuse, UR4, 0x1 ;  /* 0x0000000402507c11 */ /* 0x040fe2000f8608ff */
[----:B------:R-:W-:Y:S02]  /*20cf0*/  IMAD.IADD R3, R3, 0x1, R57 ;  /* 0x0000000103037824 */ /* 0x000fe400078e0239 */
[----:B------:R-:W-:Y:S01]  /*20d00*/  VIADD R21, R81, 0x20 ;  /* 0x0000002051157836 */ /* 0x000fe20000000000 */
[----:B------:R-:W-:Y:S02]  /*20d10*/  PRMT R20, RZ, 0x654, R20 ;  /* 0x00000654ff147816 */ /* 0x000fe40000000014 */
[----:B------:R-:W-:Y:S02]  /*20d20*/  LEA.HI.X R82, R2, UR5, R3, 0x1, P3 ;  /* 0x0000000502527c11 */ /* 0x000fe400098f0c03 */
[-C--:B------:R-:W-:Y:S01]  /*20d30*/  ISETP.GE.AND P1, PT, R21, R0.reuse, PT ;  /* 0x000000001500720c */ /* 0x080fe20003f26270 */
[----:B------:R-:W-:Y:S01]  /*20d40*/  VIADD R21, R81, 0x40 ;  /* 0x0000004051157836 */ /* 0x000fe20000000000 */
[----:B0-----:R0:W-:Y:S01]  /*20d50*/  SYNCS.ARRIVE.TRANS64.RED.A1T0 RZ, [R20+URZ], RZ ;  /* 0x000000ff14ff79a7 */ /* 0x0011e2000810043f */
[----:B------:R0:W1:Y:S01]  /*20d60*/  SHFL.IDX PT, R83, R80, RZ, 0x181f ;  /* 0x00181fff50537589 */ /* 0x00006200000e0000 */
[----:B------:R-:W-:Y:S03]  /*20d70*/  BSSY B1, `(.L_x_661) ;  /* 0x0000016000017945 */ /* 0x000fe60003800000 */
[----:B------:R0:W2:Y:S01]  /*20d80*/  SHFL.IDX PT, R59, R82, RZ, 0x181f ;  /* 0x00181fff523b7589 */ /* 0x0000a200000e0000 */
[----:B------:R-:W-:Y:S01]  /*20d90*/  ISETP.GE.AND P0, PT, R21, R0, PT ;  /* 0x000000001500720c */ /* 0x000fe20003f06270 */
[----:B------:R-:W-:-:S12]  /*20da0*/  @P2 BRA `(.L_x_662) ;  /* 0x0000000000482947 */ /* 0x000fd80003800000 */
[----:B------:R-:W-:Y:S01]  /*20db0*/  ULDC UR4, c[0x0][0xac8] ;  /* 0x0002b20000047ab9 */ /* 0x000fe20000000800 */
[----:B------:R-:W-:Y:S01]  /*20dc0*/  ULDC.64 UR6, c[0x0][0x208] ;  /* 0x0000820000067ab9 */ /* 0x000fe20000000a00 */
[----:B------:R-:W-:Y:S02]  /*20dd0*/  ISETP.GE.AND P5, PT, R16, UR4, PT ;  /* 0x0000000410007c0c */ /* 0x000fe4000bfa6270 */
[----:B------:R-:W-:Y:S02]  /*20de0*/  ISETP.GE.AND P4, PT, R214, UR4, PT ;  /* 0x00000004d6007c0c */ /* 0x000fe4000bf86270 */
[----:B------:R-:W-:Y:S02]  /*20df0*/  ISETP.GE.AND P3, PT, R19, UR4, PT ;  /* 0x0000000413007c0c */ /* 0x000fe4000bf66270 */
[----:B------:R-:W-:-:S07]  /*20e00*/  ISETP.GE.AND P2, PT, R22, UR4, PT ;  /* 0x0000000416007c0c */ /* 0x000fce000bf46270 */
[----:B-1----:R-:W-:-:S04]  /*20e10*/  @!P5 LEA R2, P6, R16, R83, 0x1 ;  /* 0x000000531002d211 */ /* 0x002fc800078c08ff */
[----:B--2---:R-:W-:Y:S02]  /*20e20*/  @!P5 LEA.HI.X R3, R16, R59, R17, 0x1, P6 ;  /* 0x0000003b1003d211 */ /* 0x004fe400030f0c11 */
[----:B0-----:R-:W-:-:S03]  /*20e30*/  @!P4 LEA R20, P6, R212, R83, 0x1 ;  /* 0x00000053d414c211 */ /* 0x001fc600078c08ff */
        /* <DEDUP_REMOVED lines=9> */
.L_x_662:
[----:B------:R-:W-:Y:S05]  /*20ed0*/  BSYNC B1 ;  /* 0x0000000000017941 */ /* 0x000fea0003800000 */
.L_x_661:
[----:B---3--:R3:W4:Y:S01]  /*20ee0*/  SHFL.IDX PT, R21, R82, 0x1, 0x181f ;  /* 0x00381f0052157f89 */ /* 0x00872200000e0000 */
[----:B------:R-:W-:Y:S03]  /*20ef0*/  BSSY B1, `(.L_x_663) ;  /* 0x0000015000017945 */ /* 0x000fe60003800000 */
[----:B-----5:R3:W0:Y:S01]  /*20f00*/  SHFL.IDX PT, R7, R80, 0x1, 0x181f ;  /* 0x00381f0050077f89 */ /* 0x02062200000e0000 */
[----:B------:R-:W-:Y:S05]  /*20f10*/  @P1 BRA `(.L_x_664) ;  /* 0x0000000000481947 */ /* 0x000fea0003800000 */
[----:B------:R-:W-:Y:S01]  /*20f20*/  ULDC UR4, c[0x0][0xac8] ;  /* 0x0002b20000047ab9 */ /* 0x000fe20000000800 */
[----:B------:R-:W-:Y:S01]  /*20f30*/  ULDC.64 UR6, c[0x0][0x208] ;  /* 0x0000820000067ab9 */ /* 0x000fe20000000a00 */
[----:B------:R-:W-:Y:S02]  /*20f40*/  ISETP.GE.AND P4, PT, R16, UR4, PT ;  /* 0x0000000410007c0c */ /* 0x000fe4000bf86270 */
[----:B------:R-:W-:Y:S02]  /*20f50*/  ISETP.GE.AND P3, PT, R214, UR4, PT ;  /* 0x00000004d6007c0c */ /* 0x000fe4000bf66270 */
[----:B------:R-:W-:Y:S02]  /*20f60*/  ISETP.GE.AND P2, PT, R19, UR4, PT ;  /* 0x0000000413007c0c */ /* 0x000fe4000bf46270 */
[----:B------:R-:W-:-:S07]  /*20f70*/  ISETP.GE.AND P1, PT, R22, UR4, PT ;  /* 0x0000000416007c0c */ /* 0x000fce000bf26270 */
[-C--:B0-----:R-:W-:Y:S02]  /*20f80*/  @!P4 LEA R2, P6, R16, R7.reuse, 0x1 ;  /* 0x000000071002c211 */ /* 0x081fe400078c08ff */
[----:B------:R-:W-:Y:S02]  /*20f90*/  @!P3 LEA R4, P5, R212, R7, 0x1 ;  /* 0x00000007d404b211 */ /* 0x000fe400078a08ff */
[----:B----4-:R-:W-:Y:S02]  /*20fa0*/  @!P4 LEA.HI.X R3, R16, R21, R17, 0x1, P6 ;  /* 0x000000151003c211 */ /* 0x010fe400030f0c11 */
        /* <DEDUP_REMOVED lines=9> */
.L_x_664:
[----:B------:R-:W-:Y:S05]  /*21040*/  BSYNC B1 ;  /* 0x0000000000017941 */ /* 0x000fea0003800000 */
.L_x_663:
[----:B0-----:R0:W0:Y:S01]  /*21050*/  SHFL.IDX PT, R9, R82, 0x2, 0x181f ;  /* 0x00581f0052097f89 */ /* 0x00102200000e0000 */
[----:B------:R-:W-:Y:S03]  /*21060*/  BSSY B1, `(.L_x_665) ;  /* 0x0000015000017945 */ /* 0x000fe60003800000 */
[----:B------:R0:W0:Y:S01]  /*21070*/  SHFL.IDX PT, R5, R80, 0x2, 0x181f ;  /* 0x00581f0050057f89 */ /* 0x00002200000e0000 */
        /* <DEDUP_REMOVED lines=8> */
[-C--:B------:R-:W-:Y:S02]  /*21100*/  @!P2 LEA R4, P5, R212, R5.reuse, 0x1 ;  /* 0x00000005d404a211 */ /* 0x080fe400078a08ff */
[C---:B------:R-:W-:Y:S02]  /*21110*/  @!P1 LEA R6, P4, R19.reuse, R5, 0x1 ;  /* 0x0000000513069211 */ /* 0x040fe400078808ff */
[----:B------:R-:W-:Y:S02]  /*21120*/  @!P3 LEA.HI.X R3, R16, R9, R17, 0x1, P6 ;  /* 0x000000091003b211 */ /* 0x000fe400030f0c11 */
[----:B------:R-:W-:Y:S02]  /*21130*/  @!P0 LEA R8, P6, R22, R5, 0x1 ;  /* 0x0000000516088211 */ /* 0x000fe400078c08ff */
[-C--:B------:R-:W-:Y:S01]  /*21140*/  @!P2 LEA.HI.X R5, R212, R9.reuse, R215, 0x1, P5 ;  /* 0x00000009d405a211 */ /* 0x080fe200028f0cd7 */
[----:B------:R0:W-:Y:S01]  /*21150*/  @!P3 ST.E.128 desc[UR6][R2.64], R12 ;  /* 0x0000000c0200b985 */ /* 0x0001e2000c101d06 */
[----:B------:R-:W-:-:S02]  /*21160*/  @!P1 LEA.HI.X R7, R19, R9, R219, 0x1, P4 ;  /* 0x0000000913079211 */ /* 0x000fc400020f0cdb */
[----:B------:R-:W-:Y:S01]  /*21170*/  @!P0 LEA.HI.X R9, R22, R9, R218, 0x1, P6 ;  /* 0x0000000916098211 */ /* 0x000fe200030f0cda */
[----:B------:R0:W-:Y:S04]  /*21180*/  @!P2 ST.E.128 desc[UR6][R4.64], R36 ;  /* 0x000000240400a985 */ /* 0x0001e8000c101d06 */
[----:B------:R0:W-:Y:S04]  /*21190*/  @!P1 ST.E.128 desc[UR6][R6.64], R52 ;  /* 0x0000003406009985 */ /* 0x0001e8000c101d06 */
[----:B------:R0:W-:Y:S02]  /*211a0*/  @!P0 ST.E.128 desc[UR6][R8.64], R72 ;  /* 0x0000004808008985 */ /* 0x0001e4000c101d06 */
.L_x_666:
[----:B------:R-:W-:Y:S05]  /*211b0*/  BSYNC B1 ;  /* 0x0000000000017941 */ /* 0x000fea0003800000 */
.L_x_665:
[----:B------:R-:W-:Y:S01]  /*211c0*/  VIADD R81, R81, 0x60 ;  /* 0x0000006051517836 */ /* 0x000fe20000000000 */
[----:B0-----:R0:W0:Y:S04]  /*211d0*/  SHFL.IDX PT, R9, R82, 0x3, 0x181f ;  /* 0x00781f0052097f89 */ /* 0x00102800000e0000 */
[----:B------:R-:W-:Y:S01]  /*211e0*/  ISETP.GE.AND P0, PT, R81, R0, PT ;  /* 0x000000005100720c */ /* 0x000fe20003f06270 */
[----:B------:R0:W0:-:S12]  /*211f0*/  SHFL.IDX PT, R11, R80, 0x3, 0x181f ;  /* 0x00781f00500b7f89 */ /* 0x00001800000e0000 */
[----:B------:R-:W-:Y:S05]  /*21200*/  @P0 BRA `(.L_x_667) ;  /* 0x0000002400ec0947 */ /* 0x000fea0003800000 */
[----:B------:R-:W-:Y:S01]  /*21210*/  ULDC UR4, c[0x0][0xac8] ;  /* 0x0002b20000047ab9 */ /* 0x000fe20000000800 */
[----:B------:R-:W-:Y:S01]  /*21220*/  ULDC.64 UR6, c[0x0][0x208] ;  /* 0x0000820000067ab9 */ /* 0x000fe20000000a00 */
[----:B------:R-:W-:Y:S02]  /*21230*/  ISETP.GE.AND P3, PT, R16, UR4, PT ;  /* 0x0000000410007c0c */ /* 0x000fe4000bf66270 */
[----:B------:R-:W-:Y:S02]  /*21240*/  ISETP.GE.AND P4, PT, R214, UR4, PT ;  /* 0x00000004d6007c0c */ /* 0x000fe4000bf86270 */
[----:B------:R-:W-:-:S09]  /*21250*/  ISETP.GE.AND P5, PT, R19, UR4, PT ;  /* 0x0000000413007c0c */ /* 0x000fd2000bfa6270 */
[-C--:B0-----:R-:W-:Y:S02]  /*21260*/  @!P3 LEA R2, P0, R16, R11.reuse, 0x1 ;  /* 0x0000000b1002b211 */ /* 0x081fe400078008ff */
[----:B------:R-:W-:Y:S02]  /*21270*/  @!P4 LEA R4, P1, R212, R11, 0x1 ;  /* 0x0000000bd404c211 */ /* 0x000fe400078208ff */
[----:B------:R-:W-:Y:S02]  /*21280*/  @!P3 LEA.HI.X R3, R16, R9, R17, 0x1, P0 ;  /* 0x000000091003b211 */ /* 0x000fe400000f0c11 */
[----:B------:R-:W-:Y:S02]  /*21290*/  ISETP.GE.AND P0, PT, R22, UR4, PT ;  /* 0x0000000416007c0c */ /* 0x000fe4000bf06270 */
[----:B------:R-:W-:Y:S01]  /*212a0*/  @!P5 LEA R6, P2, R19, R11, 0x1 ;  /* 0x0000000b1306d211 */ /* 0x000fe200078408ff */
[----:B------:R0:W-:Y:S01]  /*212b0*/  @!P3 ST.E.128 desc[UR6][R2.64], R24 ;  /* 0x000000180200b985 */ /* 0x0001e2000c101d06 */
[----:B------:R-:W-:-:S02]  /*212c0*/  @!P4 LEA.HI.X R5, R212, R9, R215, 0x1, P1 ;  /* 0x00000009d405c211 */ /* 0x000fc400008f0cd7 */
[----:B------:R-:W-:-:S03]  /*212d0*/  @!P5 LEA.HI.X R7, R19, R9, R219, 0x1, P2 ;  /* 0x000000091307d211 */ /* 0x000fc600010f0cdb */
[----:B------:R0:W-:Y:S04]  /*212e0*/  @!P4 ST.E.128 desc[UR6][R4.64], R40 ;  /* 0x000000280400c985 */ /* 0x0001e8000c101d06 */
[----:B------:R0:W-:Y:S01]  /*212f0*/  @!P5 ST.E.128 desc[UR6][R6.64], R60 ;  /* 0x0000003c0600d985 */ /* 0x0001e2000c101d06 */
[----:B------:R-:W-:Y:S05]  /*21300*/  @P0 BRA `(.L_x_667) ;  /* 0x0000002400ac0947 */ /* 0x000fea0003800000 */
[----:B0-----:R-:W-:Y:S01]  /*21310*/  LEA R2, P0, R22, R11, 0x1 ;  /* 0x0000000b16027211 */ /* 0x001fe200078008ff */
[----:B------:R-:W-:-:S03]  /*21320*/  ULDC.64 UR4, c[0x0][0x208] ;  /* 0x0000820000047ab9 */ /* 0x000fc60000000a00 */
[----:B------:R-:W-:-:S05]  /*21330*/  LEA.HI.X R3, R22, R9, R218, 0x1, P0 ;  /* 0x0000000916037211 */ /* 0x000fca00000f0cda */
[----:B------:R0:W-:Y:S01]  /*21340*/  ST.E.128 desc[UR4][R2.64], R76 ;  /* 0x0000004c02007985 */ /* 0x0001e2000c101d04 */
[----:B------:R-:W-:Y:S05]  /*21350*/  BRA `(.L_x_667) ;  /* 0x0000002400987947 */ /* 0x000fea0003800000 */
.L_x_660:
[----:B0-----:R-:W0:Y:S01]  /*21360*/  @P1 LDC R61, c[0x0][0xbec] ;  /* 0x0002fb00ff3d1b82 */ /* 0x001e220000000800 */
[----:B------:R-:W-:Y:S01]  /*21370*/  IMAD.MOV.U32 R60, RZ, RZ, R116 ;  /* 0x000000ffff3c7224 */ /* 0x000fe200078e0074 */
[----:B------:R-:W-:Y:S01]  /*21380*/  ULDC.64 UR4, c[0x0][0xb08] ;  /* 0x0002c20000047ab9 */ /* 0x000fe20000000a00 */
[----:B------:R1:W5:Y:S04]  /*21390*/  LDL R227, [R1+0x8c] ;  /* 0x00008c0001e37983 */ /* 0x0003680000100800 */
[----:B------:R1:W5:Y:S01]  /*213a0*/  LDL R211, [R1+0x108] ;  /* 0x0001080001d37983 */ /* 0x0003620000100800 */
[----:B------:R-:W2:Y:S03]  /*213b0*/  @P1 LDC R59, c[0x0][0xbf0] ;  /* 0x0002fc00ff3b1b82 */ /* 0x000ea60000000800 */
[----:B------:R1:W5:Y:S04]  /*213c0*/  LDL R210, [R1+0x188] ;  /* 0x0001880001d27983 */ /* 0x0003680000100800 */
[----:B------:R1:W5:Y:S04]  /*213d0*/  LDL R209, [R1+0x104] ;  /* 0x0001040001d17983 */ /* 0x0003680000100800 */
[----:B------:R1:W5:Y:S04]  /*213e0*/  LDL R208, [R1+0x184] ;  /* 0x0001840001d07983 */ /* 0x0003680000100800 */
[----:B------:R1:W5:Y:S01]  /*213f0*/  LDL R207, [R1+0x100] ;  /* 0x0001000001cf7983 */ /* 0x0003620000100800 */
[----:B0-----:R-:W-:-:S03]  /*21400*/  @P1 IMAD.HI.U32 R61, R116, R61, RZ ;  /* 0x0000003d743d1227 */ /* 0x001fc600078e00ff */
[----:B------:R1:W5:Y:S04]  /*21410*/  LDL R206, [R1+0x180] ;  /* 0x0001800001ce7983 */ /* 0x0003680000100800 */
[----:B------:R1:W5:Y:S01]  /*21420*/  LDL R205, [R1+0xfc] ;  /* 0x0000fc0001cd7983 */ /* 0x0003620000100800 */
[----:B--2---:R-:W-:Y:S01]  /*21430*/  @P1 SHF.R.U32.HI R60, RZ, R59, R61 ;  /* 0x0000003bff3c1219 */ /* 0x004fe2000001163d */
[----:B------:R-:W-:Y:S02]  /*21440*/  IMAD R61, R58, UR4, RZ ;  /* 0x000000043a3d7c24 */ /* 0x000fe4000f8e02ff */
[C---:B------:R-:W-:Y:S01]  /*21450*/  IMAD.WIDE.U32 R58, R57.reuse, UR4, RZ ;  /* 0x00000004393a7c25 */ /* 0x040fe2000f8e00ff */
[----:B------:R1:W5:Y:S03]  /*21460*/  LDL R204, [R1+0x17c] ;  /* 0x00017c0001cc7983 */ /* 0x0003660000100800 */
[----:B------:R-:W-:Y:S01]  /*21470*/  IMAD R61, R57, UR5, R61 ;  /* 0x00000005393d7c24 */ /* 0x000fe2000f8e023d */
[----:B------:R-:W-:Y:S01]  /*21480*/  ULDC.64 UR4, c[0x0][0xb38] ;  /* 0x0002ce0000047ab9 */ /* 0x000fe20000000a00 */
[----:B------:R-:W-:Y:S01]  /*21490*/  SHF.R.S32.HI R57, RZ, 0x1f, R56 ;  /* 0x0000001fff397819 */ /* 0x000fe20000011438 */
[----:B------:R1:W5:Y:S01]  /*214a0*/  LDL R203, [R1+0xf8] ;  /* 0x0000f80001cb7983 */ /* 0x0003620000100800 */
[----:B------:R-:W-:-:S03]  /*214b0*/  IMAD.IADD R59, R59, 0x1, R61 ;  /* 0x000000013b3b7824 */ /* 0x000fc600078e023d */
[----:B------:R1:W5:Y:S01]  /*214c0*/  LDL R202, [R1+0x178] ;  /* 0x0001780001ca7983 */ /* 0x0003620000100800 */
[----:B------:R-:W-:-:S03]  /*214d0*/  IMAD.WIDE.U32 R58, R223, UR4, R58 ;  /* 0x00000004df3a7c25 */ /* 0x000fc6000f8e003a */
[----:B------:R1:W5:Y:S01]  /*214e0*/  LDL R201, [R1+0xf4] ;  /* 0x0000f40001c97983 */ /* 0x0003620000100800 */
[----:B------:R-:W-:Y:S01]  /*214f0*/  IMAD R59, R223, UR5, R59 ;  /* 0x00000005df3b7c24 */ /* 0x000fe2000f8e023b */
[----:B------:R-:W-:Y:S02]  /*21500*/  ULDC.64 UR4, c[0x0][0xb40] ;  /* 0x0002d00000047ab9 */ /* 0x000fe40000000a00 */
[----:B------:R-:W-:Y:S01]  /*21510*/  IMAD R57, R57, UR4, RZ ;  /* 0x0000000439397c24 */ /* 0x000fe2000f8e02ff */
[----:B------:R1:W5:Y:S01]  /*21520*/  LDL R223, [R1+0x18c] ;  /* 0x00018c0001df7983 */ /* 0x0003620000100800 */
[----:B------:R-:W-:-:S03]  /*21530*/  IMAD.WIDE.U32 R58, R56, UR4, R58 ;  /* 0x00000004383a7c25 */ /* 0x000fc6000f8e003a */
[----:B------:R1:W5:Y:S01]  /*21540*/  LDL R200, [R1+0x174] ;  /* 0x0001740001c87983 */ /* 0x0003620000100800 */
[----:B------:R-:W-:Y:S01]  /*21550*/  IMAD R57, R56, UR5, R57 ;  /* 0x0000000538397c24 */ /* 0x000fe2000f8e0239 */
[----:B------:R-:W-:Y:S01]  /*21560*/  ULDC.64 UR4, c[0x0][0xb48] ;  /* 0x0002d20000047ab9 */ /* 0x000fe20000000a00 */
[--C-:B------:R-:W-:Y:S01]  /*21570*/  IMAD.MOV R56, RZ, RZ, -R60.reuse ;  /* 0x000000ffff387224 */ /* 0x100fe200078e0a3c */
[----:B------:R1:W5:Y:S01]  /*21580*/  LDL R199, [R1+0xf0] ;  /* 0x0000f00001c77983 */ /* 0x0003620000100800 */
[----:B------:R-:W-:Y:S01]  /*21590*/  IMAD.IADD R59, R59, 0x1, R57 ;  /* 0x000000013b3b7824 */ /* 0x000fe200078e0239 */
[----:B------:R-:W-:Y:S01]  /*215a0*/  SHF.R.S32.HI R57, RZ, 0x1f, R60 ;  /* 0x0000001fff397819 */ /* 0x000fe2000001143c */
[----:B------:R-:W-:Y:S01]  /*215b0*/  IMAD R56, R119, R56, R116 ;  /* 0x0000003877387224 */ /* 0x000fe200078e0274 */
[----:B------:R1:W5:Y:S01]  /*215c0*/  LDL R198, [R1+0x170] ;  /* 0x0001700001c67983 */ /* 0x0003620000100800 */
[----:B------:R-:W-:-:S03]  /*215d0*/  IMAD.WIDE.U32 R58, R120, UR4, R58 ;  /* 0x00000004783a7c25 */ /* 0x000fc6000f8e003a */
[----:B------:R1:W5:Y:S01]  /*215e0*/  LDL R197, [R1+0xec] ;  /* 0x0000ec0001c57983 */ /* 0x0003620000100800 */
[----:B------:R-:W-:Y:S01]  /*215f0*/  IMAD R59, R120, UR5, R59 ;  /* 0x00000005783b7c24 */ /* 0x000fe2000f8e023b */
[----:B------:R-:W-:Y:S02]  /*21600*/  ULDC.64 UR4, c[0x0][0xb30] ;  /* 0x0002cc0000047ab9 */ /* 0x000fe40000000a00 */
[----:B------:R1:W5:Y:S04]  /*21610*/  LDL R196, [R1+0x16c] ;  /* 0x00016c0001c47983 */ /* 0x0003680000100800 */
        /* <DEDUP_REMOVED lines=44> */
[----:B------:R1:W5:Y:S01]  /*218e0*/  LDL R116, [R1+0x90] ;  /* 0x0000900001747983 */ /* 0x0003620000100800 */
[----:B------:R-:W-:-:S02]  /*218f0*/  IMAD R57, R57, UR4, RZ ;  /* 0x0000000439397c24 */ /* 0x000fc4000f8e02ff */
        /* <DEDUP_REMOVED lines=11> */
[----:B------:R-:W-:-:S03]  /*219b0*/  VIADD R56, R23, 0x38820 ;  /* 0x0003882017387836 */ /* 0x000fc60000000000 */
[----:B------:R-:W-:Y:S02]  /*219c0*/  LEA.HI.X R61, R58, UR5, R61, 0x2, P0 ;  /* 0x000000053a3d7c11 */ /* 0x000fe400080f143d */
[----:B------:R-:W-:Y:S02]  /*219d0*/  ISETP.GE.AND P0, PT, R113, R0, PT ;  /* 0x000000007100720c */ /* 0x000fe40003f06270 */
[----:B------:R-:W-:Y:S01]  /*219e0*/  PRMT R56, RZ, 0x654, R56 ;  /* 0x00000654ff387816 */ /* 0x000fe20000000038 */
[----:B------:R1:W0:Y:S01]  /*219f0*/  SHFL.IDX PT, R57, R61, RZ, 0x1c1f ;  /* 0x001c1fff3d397589 */ /* 0x00022200000e0000 */
[----:B------:R-:W-:Y:S02]  /*21a00*/  BSSY B1, `(.L_x_668) ;  /* 0x0000085000017945 */ /* 0x000fe40003800000 */
[----:B------:R2:W-:Y:S02]  /*21a10*/  SYNCS.ARRIVE.TRANS64.RED.A1T0 RZ, [R56+URZ], RZ ;  /* 0x000000ff38ff79a7 */ /* 0x0005e4000810043f */
[----:B--2---:R1:W2:Y:S05]  /*21a20*/  SHFL.IDX PT, R56, R60, RZ, 0x1c1f ;  /* 0x001c1fff3c387589 */ /* 0x0042aa00000e0000 */
[----:B------:R-:W-:Y:S05]  /*21a30*/  @P0 BRA `(.L_x_669) ;  /* 0x0000000800040947 */ /* 0x000fea0003800000 */
[----:B------:R-:W-:Y:S01]  /*21a40*/  ULDC UR4, c[0x0][0xac8] ;  /* 0x0002b20000047ab9 */ /* 0x000fe20000000800 */
[----:B------:R-:W-:Y:S01]  /*21a50*/  ULDC.64 UR6, c[0x0][0x208] ;  /* 0x0000820000067ab9 */ /* 0x000fe20000000a00 */
[----:B-----5:R-:W-:Y:S02]  /*21a60*/  ISETP.GE.AND P0, PT, R227, UR4, PT ;  /* 0x00000004e3007c0c */ /* 0x020fe4000bf06270 */
[----:B------:R-:W-:Y:S02]  /*21a70*/  ISETP.GE.AND P5, PT, R191, UR4, PT ;  /* 0x00000004bf007c0c */ /* 0x000fe4000bfa6270 */
[----:B------:R-:W-:Y:S02]  /*21a80*/  ISETP.GE.AND P4, PT, R189, UR4, PT ;  /* 0x00000004bd007c0c */ /* 0x000fe4000bf86270 */
[----:B------:R-:W-:-:S07]  /*21a90*/  ISETP.GE.AND P3, PT, R187, UR4, PT ;  /* 0x00000004bb007c0c */ /* 0x000fce000bf66270 */
[----:B0-2---:R-:W-:-:S05]  /*21aa0*/  @!P0 IMAD.WIDE R58, R227, 0x4, R56 ;  /* 0x00000004e33a8825 */ /* 0x005fca00078e0238 */
[----:B------:R0:W-:Y:S01]  /*21ab0*/  @!P0 ST.E.64 desc[UR6][R58.64], R182 ;  /* 0x000000b63a008985 */ /* 0x0001e2000c101b06 */
[----:B------:R-:W-:-:S13]  /*21ac0*/  ISETP.GE.AND P0, PT, R211, UR4, PT ;  /* 0x00000004d3007c0c */ /* 0x000fda000bf06270 */
[----:B0-----:R-:W-:-:S04]  /*21ad0*/  @!P0 LEA R58, P1, R211, R56, 0x2 ;  /* 0x00000038d33a8211 */ /* 0x001fc800078210ff */
[----:B------:R-:W-:Y:S02]  /*21ae0*/  @!P0 LEA.HI.X R59, R211, R57, R223, 0x2, P1 ;  /* 0x00000039d33b8211 */ /* 0x000fe400008f14df */
[----:B------:R-:W-:-:S03]  /*21af0*/  ISETP.GE.AND P1, PT, R207, UR4, PT ;  /* 0x00000004cf007c0c */ /* 0x000fc6000bf26270 */
[----:B------:R0:W-:Y:S01]  /*21b00*/  @!P0 ST.E.64 desc[UR6][R58.64], R180 ;  /* 0x000000b43a008985 */ /* 0x0001e2000c101b06 */
[----:B------:R-:W-:-:S13]  /*21b10*/  ISETP.GE.AND P0, PT, R209, UR4, PT ;  /* 0x00000004d1007c0c */ /* 0x000fda000bf06270 */
[----:B0-----:R-:W-:-:S04]  /*21b20*/  @!P0 LEA R58, P2, R209, R56, 0x2 ;  /* 0x00000038d13a8211 */ /* 0x001fc800078410ff */
[----:B------:R-:W-:-:S05]  /*21b30*/  @!P0 LEA.HI.X R59, R209, R57, R210, 0x2, P2 ;  /* 0x00000039d13b8211 */ /* 0x000fca00010f14d2 */
[----:B------:R0:W-:Y:S01]  /*21b40*/  @!P0 ST.E.64 desc[UR6][R58.64], R178 ;  /* 0x000000b23a008985 */ /* 0x0001e2000c101b06 */
[----:B------:R-:W-:Y:S02]  /*21b50*/  ISETP.GE.AND P0, PT, R205, UR4, PT ;  /* 0x00000004cd007c0c */ /* 0x000fe4000bf06270 */
        /* <DEDUP_REMOVED lines=25> */
[----:B------:R-:W-:Y:S02]  /*21cf0*/  @!P1 LEA.HI.X R59, R195, R57, R196, 0x2, P2 ;  /* 0x00000039c33b9211 */ /* 0x000fe400010f14c4 */
[----:B------:R-:W-:-:S03]  /*21d00*/  @!P4 LEA R62, P2, R189, R56, 0x2 ;  /* 0x00000038bd3ec211 */ /* 0x000fc600078410ff */
[----:B------:R0:W-:Y:S01]  /*21d10*/  @!P1 ST.E.64 desc[UR6][R58.64], R164 ;  /* 0x000000a43a009985 */ /* 0x0001e2000c101b06 */
[----:B------:R-:W-:Y:S02]  /*21d20*/  @!P4 LEA.HI.X R63, R189, R57, R190, 0x2, P2 ;  /* 0x00000039bd3fc211 */ /* 0x000fe400010f14be */
[----:B------:R-:W-:Y:S02]  /*21d30*/  ISETP.GE.AND P2, PT, R149, UR4, PT ;  /* 0x0000000495007c0c */ /* 0x000fe4000bf46270 */
[----:B0-----:R-:W-:-:S04]  /*21d40*/  @!P0 LEA R58, P1, R193, R56, 0x2 ;  /* 0x00000038c13a8211 */ /* 0x001fc800078210ff */
[----:B------:R-:W-:Y:S02]  /*21d50*/  @!P0 LEA.HI.X R59, R193, R57, R194, 0x2, P1 ;  /* 0x00000039c13b8211 */ /* 0x000fe400008f14c2 */
[----:B------:R-:W-:-:S03]  /*21d60*/  ISETP.GE.AND P1, PT, R151, UR4, PT ;  /* 0x0000000497007c0c */ /* 0x000fc6000bf26270 */
[----:B------:R0:W-:Y:S01]  /*21d70*/  @!P0 ST.E.64 desc[UR6][R58.64], R162 ;  /* 0x000000a23a008985 */ /* 0x0001e2000c101b06 */
[----:B------:R-:W-:Y:S02]  /*21d80*/  ISETP.GE.AND P0, PT, R185, UR4, PT ;  /* 0x00000004b9007c0c */ /* 0x000fe4000bf06270 */
[----:B0-----:R-:W-:-:S04]  /*21d90*/  @!P5 LEA R58, P6, R191, R56, 0x2 ;  /* 0x00000038bf3ad211 */ /* 0x001fc800078c10ff */
[----:B------:R-:W-:Y:S02]  /*21da0*/  @!P5 LEA.HI.X R59, R191, R57, R192, 0x2, P6 ;  /* 0x00000039bf3bd211 */ /* 0x000fe400030f14c0 */
[----:B------:R-:W-:-:S03]  /*21db0*/  @!P3 LEA R114, P6, R187, R56, 0x2 ;  /* 0x00000038bb72b211 */ /* 0x000fc600078c10ff */
[----:B------:R0:W-:Y:S01]  /*21dc0*/  @!P5 ST.E.64 desc[UR6][R58.64], R160 ;  /* 0x000000a03a00d985 */ /* 0x0001e2000c101b06 */
[----:B------:R-:W-:-:S03]  /*21dd0*/  @!P3 LEA.HI.X R115, R187, R57, R188, 0x2, P6 ;  /* 0x00000039bb73b211 */ /* 0x000fc600030f14bc */
[----:B------:R2:W-:Y:S04]  /*21de0*/  @!P4 ST.E.64 desc[UR6][R62.64], R158 ;  /* 0x0000009e3e00c985 */ /* 0x0005e8000c101b06 */
[----:B------:R3:W-:Y:S01]  /*21df0*/  @!P3 ST.E.64 desc[UR6][R114.64], R156 ;  /* 0x0000009c7200b985 */ /* 0x0007e2000c101b06 */
[----:B------:R-:W-:Y:S02]  /*21e00*/  ISETP.GE.AND P3, PT, R147, UR4, PT ;  /* 0x0000000493007c0c */ /* 0x000fe4000bf66270 */
[----:B0-----:R-:W-:-:S04]  /*21e10*/  @!P0 LEA R58, P4, R185, R56, 0x2 ;  /* 0x00000038b93a8211 */ /* 0x001fc800078810ff */
[-C--:B------:R-:W-:Y:S02]  /*21e20*/  @!P0 LEA.HI.X R59, R185, R57.reuse, R186, 0x2, P4 ;  /* 0x00000039b93b8211 */ /* 0x080fe400020f14ba */
[----:B------:R-:W-:Y:S02]  /*21e30*/  ISETP.GE.AND P4, PT, R145, UR4, PT ;  /* 0x0000000491007c0c */ /* 0x000fe4000bf86270 */
[-C--:B--2---:R-:W-:Y:S01]  /*21e40*/  @!P1 LEA R62, P5, R151, R56.reuse, 0x2 ;  /* 0x00000038973e9211 */ /* 0x084fe200078a10ff */
[----:B------:R0:W-:Y:S01]  /*21e50*/  @!P0 ST.E.64 desc[UR6][R58.64], R154 ;  /* 0x0000009a3a008985 */ /* 0x0001e2000c101b06 */
[----:B---3--:R-:W-:Y:S02]  /*21e60*/  @!P2 LEA R114, P6, R149, R56, 0x2 ;  /* 0x000000389572a211 */ /* 0x008fe400078c10ff */
[----:B------:R-:W-:Y:S02]  /*21e70*/  @!P1 LEA.HI.X R63, R151, R57, R184, 0x2, P5 ;  /* 0x00000039973f9211 */ /* 0x000fe400028f14b8 */
[----:B------:R-:W-:-:S02]  /*21e80*/  ISETP.GE.AND P5, PT, R143, UR4, PT ;  /* 0x000000048f007c0c */ /* 0x000fc4000bfa6270 */
[----:B------:R-:W-:Y:S01]  /*21e90*/  @!P2 LEA.HI.X R115, R149, R57, R150, 0x2, P6 ;  /* 0x000000399573a211 */ /* 0x000fe200030f1496 */
[----:B------:R-:W-:Y:S01]  /*21ea0*/  @!P1 ST.E.64 desc[UR6][R62.64], R152 ;  /* 0x000000983e009985 */ /* 0x000fe2000c101b06 */
[----:B------:R-:W-:-:S03]  /*21eb0*/  ISETP.GE.AND P1, PT, R139, UR4, PT ;  /* 0x000000048b007c0c */ /* 0x000fc6000bf26270 */
[----:B------:R2:W-:Y:S01]  /*21ec0*/  @!P2 ST.E.64 desc[UR6][R114.64], R2 ;  /* 0x000000027200a985 */ /* 0x0005e2000c101b06 */
[----:B------:R-:W-:Y:S02]  /*21ed0*/  ISETP.GE.AND P2, PT, R141, UR4, PT ;  /* 0x000000048d007c0c */ /* 0x000fe4000bf46270 */
[----:B0-----:R-:W-:-:S04]  /*21ee0*/  @!P4 LEA R58, P0, R145, R56, 0x2 ;  /* 0x00000038913ac211 */ /* 0x001fc800078010ff */
[----:B------:R-:W-:Y:S02]  /*21ef0*/  @!P4 LEA.HI.X R59, R145, R57, R146, 0x2, P0 ;  /* 0x00000039913bc211 */ /* 0x000fe400000f1492 */
[----:B------:R-:W-:Y:S02]  /*21f00*/  ISETP.GE.AND P0, PT, R137, UR4, PT ;  /* 0x0000000489007c0c */ /* 0x000fe4000bf06270 */
[----:B--2---:R-:W-:-:S04]  /*21f10*/  @!P3 LEA R2, P6, R147, R56, 0x2 ;  /* 0x000000389302b211 */ /* 0x004fc800078c10ff */
[----:B------:R-:W-:Y:S02]  /*21f20*/  @!P3 LEA.HI.X R3, R147, R57, R148, 0x2, P6 ;  /* 0x000000399303b211 */ /* 0x000fe400030f1494 */
[----:B------:R-:W-:-:S03]  /*21f30*/  @!P5 LEA R62, P6, R143, R56, 0x2 ;  /* 0x000000388f3ed211 */ /* 0x000fc600078c10ff */
[----:B------:R0:W-:Y:S01]  /*21f40*/  @!P3 ST.E.64 desc[UR6][R2.64], R4 ;  /* 0x000000040200b985 */ /* 0x0001e2000c101b06 */
[----:B------:R-:W-:-:S03]  /*21f50*/  @!P5 LEA.HI.X R63, R143, R57, R144, 0x2, P6 ;  /* 0x000000398f3fd211 */ /* 0x000fc600030f1490 */
[----:B------:R2:W-:Y:S01]  /*21f60*/  @!P4 ST.E.64 desc[UR6][R58.64], R6 ;  /* 0x000000063a00c985 */ /* 0x0005e2000c101b06 */
[----:B------:R-:W-:-:S03]  /*21f70*/  ISETP.GE.AND P4, PT, R133, UR4, PT ;  /* 0x0000000485007c0c */ /* 0x000fc6000bf86270 */
[----:B------:R-:W-:Y:S01]  /*21f80*/  @!P5 ST.E.64 desc[UR6][R62.64], R8 ;  /* 0x000000083e00d985 */ /* 0x000fe2000c101b06 */
[----:B------:R-:W-:Y:S02]  /*21f90*/  ISETP.GE.AND P5, PT, R135, UR4, PT ;  /* 0x0000000487007c0c */ /* 0x000fe4000bfa6270 */
[-C--:B0-----:R-:W-:Y:S02]  /*21fa0*/  @!P2 LEA R2, P6, R141, R56.reuse, 0x2 ;  /* 0x000000388d02a211 */ /* 0x081fe400078c10ff */
[-C--:B------:R-:W-:Y:S02]  /*21fb0*/  @!P1 LEA R4, P3, R139, R56.reuse, 0x2 ;  /* 0x000000388b049211 */ /* 0x080fe400078610ff */
[-C--:B------:R-:W-:Y:S02]  /*21fc0*/  @!P2 LEA.HI.X R3, R141, R57.reuse, R142, 0x2, P6 ;  /* 0x000000398d03a211 */ /* 0x080fe400030f148e */
[----:B--2---:R-:W-:Y:S02]  /*21fd0*/  @!P0 LEA R6, P6, R137, R56, 0x2 ;  /* 0x0000003889068211 */ /* 0x004fe400078c10ff */
[----:B------:R-:W-:Y:S01]  /*21fe0*/  @!P1 LEA.HI.X R5, R139, R57, R140, 0x2, P3 ;  /* 0x000000398b059211 */ /* 0x000fe200018f148c */
[----:B------:R0:W-:Y:S01]  /*21ff0*/  @!P2 ST.E.64 desc[UR6][R2.64], R10 ;  /* 0x0000000a0200a985 */ /* 0x0001e2000c101b06 */
[----:B------:R-:W-:-:S02]  /*22000*/  ISETP.GE.AND P3, PT, R128, UR4, PT ;  /* 0x0000000480007c0c */ /* 0x000fc4000bf66270 */
[----:B------:R-:W-:Y:S01]  /*22010*/  @!P0 LEA.HI.X R7, R137, R57, R138, 0x2, P6 ;  /* 0x0000003989078211 */ /* 0x000fe200030f148a */
[----:B------:R2:W-:Y:S04]  /*22020*/  @!P1 ST.E.64 desc[UR6][R4.64], R12 ;  /* 0x0000000c04009985 */ /* 0x0005e8000c101b06 */
[----:B------:R3:W-:Y:S01]  /*22030*/  @!P0 ST.E.64 desc[UR6][R6.64], R14 ;  /* 0x0000000e06008985 */ /* 0x0007e2000c101b06 */
[----:B------:R-:W-:Y:S02]  /*22040*/  ISETP.GE.AND P0, PT, R126, UR4, PT ;  /* 0x000000047e007c0c */ /* 0x000fe4000bf06270 */
[-C--:B0-----:R-:W-:Y:S02]  /*22050*/  @!P5 LEA R2, P1, R135, R56.reuse, 0x2 ;  /* 0x000000388702d211 */ /* 0x081fe400078210ff */
[----:B--2---:R-:W-:-:S02]  /*22060*/  @!P4 LEA R4, P2, R133, R56, 0x2 ;  /* 0x000000388504c211 */ /* 0x004fc400078410ff */
[-C--:B------:R-:W-:Y:S02]  /*22070*/  @!P5 LEA.HI.X R3, R135, R57.reuse, R136, 0x2, P1 ;  /* 0x000000398703d211 */ /* 0x080fe400008f1488 */
[----:B---3--:R-:W-:Y:S02]  /*22080*/  @!P3 LEA R6, P6, R128, R56, 0x2 ;  /* 0x000000388006b211 */ /* 0x008fe400078c10ff */
[----:B------:R-:W-:Y:S01]  /*22090*/  ISETP.GE.AND P1, PT, R124, UR4, PT ;  /* 0x000000047c007c0c */ /* 0x000fe2000bf26270 */
[----:B------:R0:W-:Y:S01]  /*220a0*/  @!P5 ST.E.64 desc[UR6][R2.64], R20 ;  /* 0x000000140200d985 */ /* 0x0001e2000c101b06 */
[-C--:B------:R-:W-:Y:S02]  /*220b0*/  @!P4 LEA.HI.X R5, R133, R57.reuse, R134, 0x2, P2 ;  /* 0x000000398505c211 */ /* 0x080fe400010f1486 */
[----:B------:R-:W-:Y:S02]  /*220c0*/  @!P3 LEA.HI.X R7, R128, R57, R132, 0x2, P6 ;  /* 0x000000398007b211 */ /* 0x000fe400030f1484 */
[----:B------:R-:W-:Y:S01]  /*220d0*/  ISETP.GE.AND P2, PT, R118, UR4, PT ;  /* 0x0000000476007c0c */ /* 0x000fe2000bf46270 */
[----:B------:R2:W-:Y:S01]  /*220e0*/  @!P4 ST.E.64 desc[UR6][R4.64], R24 ;  /* 0x000000180400c985 */ /* 0x0005e2000c101b06 */
[----:B------:R-:W-:-:S03]  /*220f0*/  ISETP.GE.AND P4, PT, R122, UR4, PT ;  /* 0x000000047a007c0c */ /* 0x000fc6000bf86270 */
[----:B------:R3:W-:Y:S01]  /*22100*/  @!P3 ST.E.64 desc[UR6][R6.64], R28 ;  /* 0x0000001c0600b985 */ /* 0x0007e2000c101b06 */
[----:B------:R-:W-:Y:S02]  /*22110*/  ISETP.GE.AND P3, PT, R120, UR4, PT ;  /* 0x0000000478007c0c */ /* 0x000fe4000bf66270 */
[----:B0-----:R-:W-:-:S04]  /*22120*/  @!P0 LEA R2, P5, R126, R56, 0x2 ;  /* 0x000000387e028211 */ /* 0x001fc800078a10ff */
[-C--:B------:R-:W-:Y:S02]  /*22130*/  @!P0 LEA.HI.X R3, R126, R57.reuse, R127, 0x2, P5 ;  /* 0x000000397e038211 */ /* 0x080fe400028f147f */
[----:B------:R-:W-:Y:S02]  /*22140*/  ISETP.GE.AND P5, PT, R116, UR4, PT ;  /* 0x0000000474007c0c */ /* 0x000fe4000bfa6270 */
[CC--:B--2---:R-:W-:Y:S01]  /*22150*/  @!P1 LEA R4, P6, R124.reuse, R56.reuse, 0x2 ;  /* 0x000000387c049211 */ /* 0x0c4fe200078c10ff */
[----:B------:R0:W-:Y:S03]  /*22160*/  @!P0 ST.E.64 desc[UR6][R2.64], R32 ;  /* 0x0000002002008985 */ /* 0x0001e6000c101b06 */
[----:B------:R-:W-:Y:S02]  /*22170*/  @!P1 LEA.HI.X R5, R124, R57, R125, 0x2, P6 ;  /* 0x000000397c059211 */ /* 0x000fe400030f147d */
[----:B---3--:R-:W-:-:S03]  /*22180*/  @!P3 LEA R6, P6, R120, R56, 0x2 ;  /* 0x000000387806b211 */ /* 0x008fc600078c10ff */
[----:B------:R2:W-:Y:S01]  /*22190*/  @!P1 ST.E.64 desc[UR6][R4.64], R36 ;  /* 0x0000002404009985 */ /* 0x0005e2000c101b06 */
[----:B------:R-:W-:Y:S02]  /*221a0*/  @!P3 LEA.HI.X R7, R120, R57, R121, 0x2, P6 ;  /* 0x000000397807b211 */ /* 0x000fe400030f1479 */
[----:B0-----:R-:W-:-:S04]  /*221b0*/  @!P4 LEA R2, P0, R122, R56, 0x2 ;  /* 0x000000387a02c211 */ /* 0x001fc800078010ff */
[-C--:B------:R-:W-:Y:S02]  /*221c0*/  @!P4 LEA.HI.X R3, R122, R57.reuse, R123, 0x2, P0 ;  /* 0x000000397a03c211 */ /* 0x080fe400000f147b */
[-C--:B------:R-:W-:Y:S02]  /*221d0*/  @!P5 LEA R8, P0, R116, R56.reuse, 0x2 ;  /* 0x000000387408d211 */ /* 0x080fe400078010ff */
[----:B--2---:R-:W-:Y:S01]  /*221e0*/  @!P2 LEA R4, P1, R118, R56, 0x2 ;  /* 0x000000387604a211 */ /* 0x004fe200078210ff */
[----:B------:R3:W-:Y:S01]  /*221f0*/  @!P4 ST.E.64 desc[UR6][R2.64], R40 ;  /* 0x000000280200c985 */ /* 0x0007e2000c101b06 */
[-C--:B------:R-:W-:Y:S02]  /*22200*/  @!P5 LEA.HI.X R9, R116, R57.reuse, R117, 0x2, P0 ;  /* 0x000000397409d211 */ /* 0x080fe400000f1475 */
[----:B------:R-:W-:Y:S01]  /*22210*/  @!P2 LEA.HI.X R5, R118, R57, R119, 0x2, P1 ;  /* 0x000000397605a211 */ /* 0x000fe200008f1477 */
[----:B------:R3:W-:Y:S04]  /*22220*/  @!P3 ST.E.64 desc[UR6][R6.64], R44 ;  /* 0x0000002c0600b985 */ /* 0x0007e8000c101b06 */
[----:B------:R3:W-:Y:S04]  /*22230*/  @!P2 ST.E.64 desc[UR6][R4.64], R48 ;  /* 0x000000300400a985 */ /* 0x0007e8000c101b06 */
[----:B------:R3:W-:Y:S02]  /*22240*/  @!P5 ST.E.64 desc[UR6][R8.64], R52 ;  /* 0x000000340800d985 */ /* 0x0007e4000c101b06 */
.L_x_669:
[----:B------:R-:W-:Y:S05]  /*22250*/  BSYNC B1 ;  /* 0x0000000000017941 */ /* 0x000fea0003800000 */
.L_x_668:
[----:B------:R-:W-:Y:S01]  /*22260*/  ISETP.GE.AND P0, PT, R112, R0, PT ;  /* 0x000000007000720c */ /* 0x000fe20003f06270 */
[----:B---3--:R3:W4:Y:S04]  /*22270*/  SHFL.IDX PT, R3, R61, 0x1, 0x1c1f ;  /* 0x003c1f003d037f89 */ /* 0x00872800000e0000 */
[----:B------:R3:W0:Y:S08]  /*22280*/  SHFL.IDX PT, R2, R60, 0x1, 0x1c1f ;  /* 0x003c1f003c027f89 */ /* 0x00063000000e0000 */
[----:B---3--:R-:W-:Y:S05]  /*22290*/  @P0 BRA `(.L_x_667) ;  /* 0x0000001400c80947 */ /* 0x008fea0003800000 */
[----:B------:R-:W-:Y:S01]  /*222a0*/  ULDC UR4, c[0x0][0xac8] ;  /* 0x0002b20000047ab9 */ /* 0x000fe20000000800 */
[----:B------:R-:W-:Y:S01]  /*222b0*/  ULDC.64 UR6, c[0x0][0x208] ;  /* 0x0000820000067ab9 */ /* 0x000fe20000000a00 */
[----:B-----5:R-:W-:Y:S02]  /*222c0*/  ISETP.GE.AND P3, PT, R227, UR4, PT ;  /* 0x00000004e3007c0c */ /* 0x020fe4000bf66270 */
[----:B------:R-:W-:Y:S02]  /*222d0*/  ISETP.GE.AND P2, PT, R211, UR4, PT ;  /* 0x00000004d3007c0c */ /* 0x000fe4000bf46270 */
[----:B------:R-:W-:Y:S02]  /*222e0*/  ISETP.GE.AND P1, PT, R209, UR4, PT ;  /* 0x00000004d1007c0c */ /* 0x000fe4000bf26270 */
[----:B------:R-:W-:Y:S02]  /*222f0*/  ISETP.GE.AND P0, PT, R207, UR4, PT ;  /* 0x00000004cf007c0c */ /* 0x000fe4000bf06270 */
[----:B------:R-:W-:-:S05]  /*22300*/  ISETP.GE.AND P4, PT, R203, UR4, PT ;  /* 0x00000004cb007c0c */ /* 0x000fca000bf86270 */
[----:B0---4-:R-:W-:-:S04]  /*22310*/  @!P3 IMAD.WIDE R4, R227, 0x4, R2 ;  /* 0x00000004e304b825 */ /* 0x011fc800078e0202 */
[-C--:B------:R-:W-:Y:S01]  /*22320*/  @!P1 LEA R6, P5, R209, R2.reuse, 0x2 ;  /* 0x00000002d1069211 */ /* 0x080fe200078a10ff */
[----:B------:R0:W-:Y:S01]  /*22330*/  @!P3 ST.E.64 desc[UR6][R4.64], R26 ;  /* 0x0000001a0400b985 */ /* 0x0001e2000c101b06 */
[----:B------:R-:W-:Y:S02]  /*22340*/  ISETP.GE.AND P3, PT, R205, UR4, PT ;  /* 0x00000004cd007c0c */ /* 0x000fe4000bf66270 */
[----:B------:R-:W-:Y:S02]  /*22350*/  @!P1 LEA.HI.X R7, R209, R3, R210, 0x2, P5 ;  /* 0x00000003d1079211 */ /* 0x000fe400028f14d2 */
        /* <DEDUP_REMOVED lines=9> */
[-C--:B0-----:R-:W-:Y:S02]  /*223f0*/  @!P3 LEA R4, P1, R205, R2.reuse, 0x2 ;  /* 0x00000002cd04b211 */ /* 0x081fe400078210ff */
[----:B---3--:R-:W-:Y:S02]  /*22400*/  @!P4 LEA R6, P2, R203, R2, 0x2 ;  /* 0x00000002cb06c211 */ /* 0x008fe400078410ff */
[----:B------:R-:W-:-:S02]  /*22410*/  @!P3 LEA.HI.X R5, R205, R3, R206, 0x2, P1 ;  /* 0x00000003cd05b211 */ /* 0x000fc400008f14ce */
[----:B------:R-:W-:Y:S02]  /*22420*/  ISETP.GE.AND P1, PT, R197, UR4, PT ;  /* 0x00000004c5007c0c */ /* 0x000fe4000bf26270 */
[-C--:B------:R-:W-:Y:S01]  /*22430*/  @!P4 LEA.HI.X R7, R203, R3.reuse, R204, 0x2, P2 ;  /* 0x00000003cb07c211 */ /* 0x080fe200010f14cc */
[----:B------:R0:W-:Y:S01]  /*22440*/  @!P3 ST.E.64 desc[UR6][R4.64], R42 ;  /* 0x0000002a0400b985 */ /* 0x0001e2000c101b06 */
[----:B------:R-:W-:Y:S02]  /*22450*/  ISETP.GE.AND P2, PT, R195, UR4, PT ;  /* 0x00000004c3007c0c */ /* 0x000fe4000bf46270 */
[----:B----4-:R-:W-:Y:S01]  /*22460*/  @!P5 LEA R8, P6, R201, R2, 0x2 ;  /* 0x00000002c908d211 */ /* 0x010fe200078c10ff */
[----:B------:R3:W-:Y:S01]  /*22470*/  @!P4 ST.E.64 desc[UR6][R6.64], R46 ;  /* 0x0000002e0600c985 */ /* 0x0007e2000c101b06 */
[----:B------:R-:W-:Y:S02]  /*22480*/  ISETP.GE.AND P3, PT, R193, UR4, PT ;  /* 0x00000004c1007c0c */ /* 0x000fe4000bf66270 */
[----:B------:R-:W-:-:S02]  /*22490*/  @!P5 LEA.HI.X R9, R201, R3, R202, 0x2, P6 ;  /* 0x00000003c909d211 */ /* 0x000fc400030f14ca */
[----:B------:R-:W-:-:S03]  /*224a0*/  ISETP.GE.AND P4, PT, R191, UR4, PT ;  /* 0x00000004bf007c0c */ /* 0x000fc6000bf86270 */
[----:B------:R4:W-:Y:S01]  /*224b0*/  @!P5 ST.E.64 desc[UR6][R8.64], R50 ;  /* 0x000000320800d985 */ /* 0x0009e2000c101b06 */
[-C--:B0-----:R-:W-:Y:S02]  /*224c0*/  @!P0 LEA R4, P6, R199, R2.reuse, 0x2 ;  /* 0x00000002c7048211 */ /* 0x081fe400078c10ff */
[-C--:B---3--:R-:W-:Y:S02]  /*224d0*/  @!P1 LEA R6, P5, R197, R2.reuse, 0x2 ;  /* 0x00000002c5069211 */ /* 0x088fe400078a10ff */
[-C--:B------:R-:W-:Y:S02]  /*224e0*/  @!P0 LEA.HI.X R5, R199, R3.reuse, R200, 0x2, P6 ;  /* 0x00000003c7058211 */ /* 0x080fe400030f14c8 */
[----:B------:R-:W-:Y:S02]  /*224f0*/  @!P1 LEA.HI.X R7, R197, R3, R198, 0x2, P5 ;  /* 0x00000003c5079211 */ /* 0x000fe400028f14c6 */
[----:B------:R-:W-:Y:S01]  /*22500*/  ISETP.GE.AND P5, PT, R189, UR4, PT ;  /* 0x00000004bd007c0c */ /* 0x000fe2000bfa6270 */
[----:B------:R0:W-:Y:S01]  /*22510*/  @!P0 ST.E.64 desc[UR6][R4.64], R54 ;  /* 0x0000003604008985 */ /* 0x0001e2000c101b06 */
[----:B----4-:R-:W-:-:S02]  /*22520*/  @!P2 LEA R8, P6, R195, R2, 0x2 ;  /* 0x00000002c308a211 */ /* 0x010fc400078c10ff */
[----:B------:R-:W-:Y:S01]  /*22530*/  ISETP.GE.AND P0, PT, R187, UR4, PT ;  /* 0x00000004bb007c0c */ /* 0x000fe2000bf06270 */
[----:B------:R3:W-:Y:S01]  /*22540*/  @!P1 ST.E.64 desc[UR6][R6.64], R64 ;  /* 0x0000004006009985 */ /* 0x0007e2000c101b06 */
[----:B------:R-:W-:Y:S02]  /*22550*/  @!P2 LEA.HI.X R9, R195, R3, R196, 0x2, P6 ;  /* 0x00000003c309a211 */ /* 0x000fe400030f14c4 */
        /* <DEDUP_REMOVED lines=8> */
[----:B----4-:R-:W-:-:S03]  /*225e0*/  @!P5 LEA R8, P6, R189, R2, 0x2 ;  /* 0x00000002bd08d211 */ /* 0x010fc600078c10ff */
[----:B------:R3:W-:Y:S01]  /*225f0*/  @!P4 ST.E.64 desc[UR6][R6.64], R70 ;  /* 0x000000460600c985 */ /* 0x0007e2000c101b06 */
[----:B------:R-:W-:-:S05]  /*22600*/  @!P5 LEA.HI.X R9, R189, R3, R190, 0x2, P6 ;  /* 0x00000003bd09d211 */ /* 0x000fca00030f14be */
[----:B------:R4:W-:Y:S01]  /*22610*/  @!P5 ST.E.64 desc[UR6][R8.64], R74 ;  /* 0x0000004a0800d985 */ /* 0x0009e2000c101b06 */
[----:B------:R-:W-:Y:S02]  /*22620*/  ISETP.GE.AND P5, PT, R149, UR4, PT ;  /* 0x0000000495007c0c */ /* 0x000fe4000bfa6270 */
[----:B0-----:R-:W-:-:S04]  /*22630*/  @!P0 LEA R4, P4, R187, R2, 0x2 ;  /* 0x00000002bb048211 */ /* 0x001fc800078810ff */
[-C--:B------:R-:W-:Y:S02]  /*22640*/  @!P0 LEA.HI.X R5, R187, R3.reuse, R188, 0x2, P4 ;  /* 0x00000003bb058211 */ /* 0x080fe400020f14bc */
[----:B------:R-:W-:Y:S02]  /*22650*/  ISETP.GE.AND P4, PT, R147, UR4, PT ;  /* 0x0000000493007c0c */ /* 0x000fe4000bf86270 */
[-C--:B---3--:R-:W-:Y:S01]  /*22660*/  @!P1 LEA R6, P3, R185, R2.reuse, 0x2 ;  /* 0x00000002b9069211 */ /* 0x088fe200078610ff */
[----:B------:R0:W-:Y:S01]  /*22670*/  @!P0 ST.E.64 desc[UR6][R4.64], R72 ;  /* 0x0000004804008985 */ /* 0x0001e2000c101b06 */
[----:B----4-:R-:W-:Y:S02]  /*22680*/  @!P2 LEA R8, P6, R151, R2, 0x2 ;  /* 0x000000029708a211 */ /* 0x010fe400078c10ff */
[----:B------:R-:W-:Y:S02]  /*22690*/  @!P1 LEA.HI.X R7, R185, R3, R186, 0x2, P3 ;  /* 0x00000003b9079211 */ /* 0x000fe400018f14ba */
[----:B------:R-:W-:-:S02]  /*226a0*/  ISETP.GE.AND P3, PT, R145, UR4, PT ;  /* 0x0000000491007c0c */ /* 0x000fc4000bf66270 */
[----:B------:R-:W-:Y:S01]  /*226b0*/  @!P2 LEA.HI.X R9, R151, R3, R184, 0x2, P6 ;  /* 0x000000039709a211 */ /* 0x000fe200030f14b8 */
[----:B------:R3:W-:Y:S01]  /*226c0*/  @!P1 ST.E.64 desc[UR6][R6.64], R76 ;  /* 0x0000004c06009985 */ /* 0x0007e2000c101b06 */
[----:B------:R-:W-:-:S03]  /*226d0*/  ISETP.GE.AND P1, PT, R141, UR4, PT ;  /* 0x000000048d007c0c */ /* 0x000fc6000bf26270 */
[----:B------:R4:W-:Y:S01]  /*226e0*/  @!P2 ST.E.64 desc[UR6][R8.64], R78 ;  /* 0x0000004e0800a985 */ /* 0x0009e2000c101b06 */
[----:B------:R-:W-:Y:S02]  /*226f0*/  ISETP.GE.AND P2, PT, R143, UR4, PT ;  /* 0x000000048f007c0c */ /* 0x000fe4000bf46270 */
[----:B0-----:R-:W-:-:S04]  /*22700*/  @!P5 LEA R4, P6, R149, R2, 0x2 ;  /* 0x000000029504d211 */ /* 0x001fc800078c10ff */
[----:B------:R-:W-:Y:S02]  /*22710*/  @!P5 LEA.HI.X R5, R149, R3, R150, 0x2, P6 ;  /* 0x000000039505d211 */ /* 0x000fe400030f1496 */
[----:B---3--:R-:W-:-:S03]  /*22720*/  @!P4 LEA R6, P0, R147, R2, 0x2 ;  /* 0x000000029306c211 */ /* 0x008fc600078010ff */
[----:B------:R0:W-:Y:S01]  /*22730*/  @!P5 ST.E.64 desc[UR6][R4.64], R80 ;  /* 0x000000500400d985 */ /* 0x0001e2000c101b06 */
[----:B------:R-:W-:Y:S02]  /*22740*/  ISETP.GE.AND P5, PT, R137, UR4, PT ;  /* 0x0000000489007c0c */ /* 0x000fe4000bfa6270 */
[-C--:B------:R-:W-:Y:S02]  /*22750*/  @!P4 LEA.HI.X R7, R147, R3.reuse, R148, 0x2, P0 ;  /* 0x000000039307c211 */ /* 0x080fe400000f1494 */
[----:B------:R-:W-:Y:S02]  /*22760*/  ISETP.GE.AND P0, PT, R139, UR4, PT ;  /* 0x000000048b007c0c */ /* 0x000fe4000bf06270 */
[----:B----4-:R-:W-:Y:S01]  /*22770*/  @!P3 LEA R8, P6, R145, R2, 0x2 ;  /* 0x000000029108b211 */ /* 0x010fe200078c10ff */
[----:B------:R3:W-:Y:S01]  /*22780*/  @!P4 ST.E.64 desc[UR6][R6.64], R82 ;  /* 0x000000520600c985 */ /* 0x0007e2000c101b06 */
[----:B------:R-:W-:Y:S02]  /*22790*/  ISETP.GE.AND P4, PT, R135, UR4, PT ;  /* 0x0000000487007c0c */ /* 0x000fe4000bf86270 */
[----:B------:R-:W-:-:S02]  /*227a0*/  @!P3 LEA.HI.X R9, R145, R3, R146, 0x2, P6 ;  /* 0x000000039109b211 */ /* 0x000fc400030f1492 */
[----:B0-----:R-:W-:-:S03]  /*227b0*/  @!P2 LEA R4, P6, R143, R2, 0x2 ;  /* 0x000000028f04a211 */ /* 0x001fc600078c10ff */
[----:B------:R0:W-:Y:S01]  /*227c0*/  @!P3 ST.E.64 desc[UR6][R8.64], R84 ;  /* 0x000000540800b985 */ /* 0x0001e2000c101b06 */
[----:B------:R-:W-:Y:S02]  /*227d0*/  @!P2 LEA.HI.X R5, R143, R3, R144, 0x2, P6 ;  /* 0x000000038f05a211 */ /* 0x000fe400030f1490 */
[----:B---3--:R-:W-:-:S03]  /*227e0*/  @!P1 LEA R6, P3, R141, R2, 0x2 ;  /* 0x000000028d069211 */ /* 0x008fc600078610ff */
[----:B------:R3:W-:Y:S01]  /*227f0*/  @!P2 ST.E.64 desc[UR6][R4.64], R86 ;  /* 0x000000560400a985 */ /* 0x0007e2000c101b06 */
[-C--:B------:R-:W-:Y:S02]  /*22800*/  @!P1 LEA.HI.X R7, R141, R3.reuse, R142, 0x2, P3 ;  /* 0x000000038d079211 */ /* 0x080fe400018f148e */
[----:B------:R-:W-:Y:S02]  /*22810*/  ISETP.GE.AND P3, PT, R133, UR4, PT ;  /* 0x0000000485007c0c */ /* 0x000fe4000bf66270 */
[CC--:B0-----:R-:W-:Y:S01]  /*22820*/  @!P0 LEA R8, P6, R139.reuse, R2.reuse, 0x2 ;  /* 0x000000028b088211 */ /* 0x0c1fe200078c10ff */
[----:B------:R0:W-:Y:S03]  /*22830*/  @!P1 ST.E.64 desc[UR6][R6.64], R88 ;  /* 0x0000005806009985 */ /* 0x0001e6000c101b06 */
[----:B------:R-:W-:Y:S02]  /*22840*/  @!P0 LEA.HI.X R9, R139, R3, R140, 0x2, P6 ;  /* 0x000000038b098211 */ /* 0x000fe400030f148c */
[----:B---3--:R-:W-:-:S03]  /*22850*/  @!P5 LEA R4, P1, R137, R2, 0x2 ;  /* 0x000000028904d211 */ /* 0x008fc600078210ff */
[----:B------:R3:W-:Y:S01]  /*22860*/  @!P0 ST.E.64 desc[UR6][R8.64], R90 ;  /* 0x0000005a08008985 */ /* 0x0007e2000c101b06 */
[----:B------:R-:W-:Y:S02]  /*22870*/  ISETP.GE.AND P0, PT, R128, UR4, PT ;  /* 0x0000000480007c0c */ /* 0x000fe4000bf06270 */
[-C--:B------:R-:W-:Y:S02]  /*22880*/  @!P5 LEA.HI.X R5, R137, R3.reuse, R138, 0x2, P1 ;  /* 0x000000038905d211 */ /* 0x080fe400008f148a */
[----:B------:R-:W-:Y:S02]  /*22890*/  ISETP.GE.AND P1, PT, R126, UR4, PT ;  /* 0x000000047e007c0c */ /* 0x000fe4000bf26270 */
[C---:B0-----:R-:W-:Y:S01]  /*228a0*/  @!P4 LEA R6, P2, R135.reuse, R2, 0x2 ;  /* 0x000000028706c211 */ /* 0x041fe200078410ff */
[----:B------:R0:W-:Y:S03]  /*228b0*/  @!P5 ST.E.64 desc[UR6][R4.64], R92 ;  /* 0x0000005c0400d985 */ /* 0x0001e6000c101b06 */
[----:B------:R-:W-:-:S02]  /*228c0*/  @!P4 LEA.HI.X R7, R135, R3, R136, 0x2, P2 ;  /* 0x000000038707c211 */ /* 0x000fc400010f1488 */
[----:B------:R-:W-:Y:S02]  /*228d0*/  ISETP.GE.AND P2, PT, R120, UR4, PT ;  /* 0x0000000478007c0c */ /* 0x000fe4000bf46270 */
[CC--:B---3--:R-:W-:Y:S01]  /*228e0*/  @!P3 LEA R8, P6, R133.reuse, R2.reuse, 0x2 ;  /* 0x000000028508b211 */ /* 0x0c8fe200078c10ff */
[----:B------:R3:W-:Y:S01]  /*228f0*/  @!P4 ST.E.64 desc[UR6][R6.64], R94 ;  /* 0x0000005e0600c985 */ /* 0x0007e2000c101b06 */
[----:B------:R-:W-:Y:S02]  /*22900*/  ISETP.GE.AND P4, PT, R124, UR4, PT ;  /* 0x000000047c007c0c */ /* 0x000fe4000bf86270 */
[----:B------:R-:W-:Y:S02]  /*22910*/  @!P3 LEA.HI.X R9, R133, R3, R134, 0x2, P6 ;  /* 0x000000038509b211 */ /* 0x000fe400030f1486 */
[----:B0-----:R-:W-:-:S03]  /*22920*/  @!P1 LEA R4, P6, R126, R2, 0x2 ;  /* 0x000000027e049211 */ /* 0x001fc600078c10ff */
[----:B------:R0:W-:Y:S01]  /*22930*/  @!P3 ST.E.64 desc[UR6][R8.64], R96 ;  /* 0x000000600800b985 */ /* 0x0001e2000c101b06 */
[----:B------:R-:W-:Y:S02]  /*22940*/  ISETP.GE.AND P3, PT, R122, UR4, PT ;  /* 0x000000047a007c0c */ /* 0x000fe4000bf66270 */
[----:B------:R-:W-:Y:S02]  /*22950*/  @!P1 LEA.HI.X R5, R126, R3, R127, 0x2, P6 ;  /* 0x000000037e059211 */ /* 0x000fe400030f147f */
[----:B---3--:R-:W-:-:S04]  /*22960*/  @!P0 LEA R6, P5, R128, R2, 0x2 ;  /* 0x0000000280068211 */ /* 0x008fc800078a10ff */
[----:B------:R-:W-:Y:S02]  /*22970*/  @!P0 LEA.HI.X R7, R128, R3, R132, 0x2, P5 ;  /* 0x0000000380078211 */ /* 0x000fe400028f1484 */
[----:B------:R-:W-:-:S03]  /*22980*/  ISETP.GE.AND P5, PT, R118, UR4, PT ;  /* 0x0000000476007c0c */ /* 0x000fc6000bfa6270 */
[----:B------:R3:W-:Y:S04]  /*22990*/  @!P0 ST.E.64 desc[UR6][R6.64], R98 ;  /* 0x0000006206008985 */ /* 0x0007e8000c101b06 */
[----:B------:R4:W-:Y:S01]  /*229a0*/  @!P1 ST.E.64 desc[UR6][R4.64], R100 ;  /* 0x0000006404009985 */ /* 0x0009e2000c101b06 */
[----:B0-----:R-:W-:-:S04]  /*229b0*/  @!P2 LEA R8, P1, R120, R2, 0x2 ;  /* 0x000000027808a211 */ /* 0x001fc800078210ff */
[----:B------:R-:W-:Y:S02]  /*229c0*/  @!P2 LEA.HI.X R9, R120, R3, R121, 0x2, P1 ;  /* 0x000000037809a211 */ /* 0x000fe400008f1479 */
[----:B---3--:R-:W-:-:S04]  /*229d0*/  @!P4 LEA R6, P0, R124, R2, 0x2 ;  /* 0x000000027c06c211 */ /* 0x008fc800078010ff */
[-C--:B------:R-:W-:Y:S02]  /*229e0*/  @!P4 LEA.HI.X R7, R124, R3.reuse, R125, 0x2, P0 ;  /* 0x000000037c07c211 */ /* 0x080fe400000f147d */
[-C--:B------:R-:W-:Y:S02]  /*229f0*/  @!P5 LEA R10, P0, R118, R2.reuse, 0x2 ;  /* 0x00000002760ad211 */ /* 0x080fe400078010ff */
[----:B----4-:R-:W-:Y:S01]  /*22a00*/  @!P3 LEA R4, P6, R122, R2, 0x2 ;  /* 0x000000027a04b211 */ /* 0x010fe200078c10ff */
[----:B------:R0:W-:Y:S01]  /*22a10*/  @!P4 ST.E.64 desc[UR6][R6.64], R102 ;  /* 0x000000660600c985 */ /* 0x0001e2000c101b06 */
[-C--:B------:R-:W-:Y:S02]  /*22a20*/  @!P5 LEA.HI.X R11, R118, R3.reuse, R119, 0x2, P0 ;  /* 0x00000003760bd211 */ /* 0x080fe400000f1477 */
[----:B------:R-:W-:Y:S02]  /*22a30*/  ISETP.GE.AND P0, PT, R116, UR4, PT ;  /* 0x0000000474007c0c */ /* 0x000fe4000bf06270 */
[----:B------:R-:W-:-:S05]  /*22a40*/  @!P3 LEA.HI.X R5, R122, R3, R123, 0x2, P6 ;  /* 0x000000037a05b211 */ /* 0x000fca00030f147b */
[----:B------:R0:W-:Y:S04]  /*22a50*/  @!P3 ST.E.64 desc[UR6][R4.64], R104 ;  /* 0x000000680400b985 */ /* 0x0001e8000c101b06 */
[----:B------:R0:W-:Y:S04]  /*22a60*/  @!P2 ST.E.64 desc[UR6][R8.64], R106 ;  /* 0x0000006a0800a985 */ /* 0x0001e8000c101b06 */
[----:B------:R0:W-:Y:S01]  /*22a70*/  @!P5 ST.E.64 desc[UR6][R10.64], R108 ;  /* 0x0000006c0a00d985 */ /* 0x0001e2000c101b06 */
[----:B------:R-:W-:Y:S05]  /*22a80*/  @P0 BRA `(.L_x_667) ;  /* 0x0000000c00cc0947 */ /* 0x000fea0003800000 */
[----:B------:R-:W-:Y:S01]  /*22a90*/  LEA R2, P0, R116, R2, 0x2 ;  /* 0x0000000274027211 */ /* 0x000fe200078010ff */
[----:B------:R-:W-:-:S03]  /*22aa0*/  ULDC.64 UR4, c[0x0][0x208] ;  /* 0x0000820000047ab9 */ /* 0x000fc60000000a00 */
[----:B------:R-:W-:-:S05]  /*22ab0*/  LEA.HI.X R3, R116, R3, R117, 0x2, P0 ;  /* 0x0000000374037211 */ /* 0x000fca00000f1475 */
[----:B------:R3:W-:Y:S01]  /*22ac0*/  ST.E.64 desc[UR4][R2.64], R110 ;  /* 0x0000006e02007985 */ /* 0x0007e2000c101b04 */
[----:B------:R-:W-:Y:S05]  /*22ad0*/  BRA `(.L_x_667) ;  /* 0x0000000c00b87947 */ /* 0x000fea0003800000 */
.L_x_658:
[----:B------:R-:W2:Y:S01]  /*22ae0*/  LDL.LU R4, [R1+0x78] ;  /* 0x0000780001047983 */ /* 0x000ea20000300800 */
[----:B------:R-:W-:Y:S01]  /*22af0*/  ULDC.64 UR6, c[0x0][0xc08] ;  /* 0x0003020000067ab9 */ /* 0x000fe20000000a00 */
[----:B------:R-:W-:Y:S02]  /*22b00*/  ULDC.64 UR4, c[0x0][0xc00] ;  /* 0x0003000000047ab9 */ /* 0x000fe40000000a00 */
[----:B0-----:R-:W3:Y:S04]  /*22b10*/  LDL.LU R0, [R1+0x7c] ;  /* 0x00007c0001007983 */ /* 0x001ee80000300800 */
[----:B------:R-:W4:Y:S01]  /*22b20*/  LDL R8, [R1+0x70] ;  /* 0x0000700001087983 */ /* 0x000f220000100800 */
[----:B------:R-:W-:Y:S01]  /*22b30*/  ISETP.NE.U32.AND P1, PT, RZ, UR6, PT ;  /* 0x00000006ff007c0c */ /* 0x000fe2000bf25070 */
[----:B------:R-:W-:Y:S01]  /*22b40*/  IMAD.MOV.U32 R15, RZ, RZ, RZ ;  /* 0x000000ffff0f7224 */ /* 0x000fe200078e00ff */
[----:B------:R-:W-:Y:S01]  /*22b50*/  ISETP.NE.U32.AND P0, PT, RZ, UR4, PT ;  /* 0x00000004ff007c0c */ /* 0x000fe2000bf05070 */
[----:B------:R-:W-:Y:S01]  /*22b60*/  ULDC.64 UR8, c[0x0][0x208] ;  /* 0x0000820000087ab9 */ /* 0x000fe20000000a00 */
[----:B------:R-:W-:Y:S01]  /*22b70*/  ISETP.NE.AND.EX P1, PT, RZ, UR7, PT, P1 ;  /* 0x00000007ff007c0c */ /* 0x000fe2000bf25310 */
[----:B------:R-:W0:Y:S01]  /*22b80*/  S2R R6, SR_TID.X ;  /* 0x0000000000067919 */ /* 0x000e220000002100 */
[----:B------:R-:W-:Y:S01]  /*22b90*/  ISETP.NE.AND.EX P0, PT, RZ, UR5, PT, P0 ;  /* 0x00000005ff007c0c */ /* 0x000fe2000bf05300 */
[----:B0-----:R-:W-:-:S05]  /*22ba0*/  VIADD R7, R6, 0xffffff80 ;  /* 0xffffff8006077836 */ /* 0x001fca0000000000 */
[----:B------:R-:W-:Y:S02]  /*22bb0*/  ISETP.GT.AND P3, PT, R7, 0x7f, PT ;  /* 0x0000007f0700780c */ /* 0x000fe40003f64270 */
[----:B--2---:R-:W-:-:S04]  /*22bc0*/  IADD3 R2, P2, R4, UR4, RZ ;  /* 0x0000000404027c10 */ /* 0x004fc8000ff5e0ff */
[----:B---3--:R-:W-:Y:S02]  /*22bd0*/  IADD3.X R3, R0, UR5, RZ, P2, !PT ;  /* 0x0000000500037c10 */ /* 0x008fe400097fe4ff */
[----:B------:R-:W-:Y:S01]  /*22be0*/  @P1 IADD3 R4, P2, R4, UR6, RZ ;  /* 0x0000000604041c10 */ /* 0x000fe2000ff5e0ff */
[----:B------:R-:W-:Y:S02]  /*22bf0*/  ULDC UR4, c[0x0][0xa88] ;  /* 0x0002a20000047ab9 */ /* 0x000fe40000000800 */
[----:B------:R0:W5:Y:S01]  /*22c00*/  @P0 LDG.E R15, desc[UR8][R2.64] ;  /* 0x00000008020f0981 */ /* 0x000162000c1e1900 */
[----:B------:R-:W-:Y:S01]  /*22c10*/  @P1 IADD3.X R5, R0, UR7, RZ, P2, !PT ;  /* 0x0000000700051c10 */ /* 0x000fe200097fe4ff */
[----:B------:R-:W-:Y:S01]  /*22c20*/  IMAD.U32 R0, RZ, RZ, UR4 ;  /* 0x00000004ff007e24 */ /* 0x000fe2000f8e00ff */
[----:B----4-:R-:W-:-:S05]  /*22c30*/  ISETP.NE.AND P2, PT, R8, RZ, PT ;  /* 0x000000ff0800720c */ /* 0x010fca0003f45270 */
[----:B------:R0:W5:Y:S08]  /*22c40*/  @P1 LDG.E R0, desc[UR8][R4.64] ;  /* 0x0000000804001981 */ /* 0x000170000c1e1900 */
[----:B------:R-:W2:Y:S02]  /*22c50*/  @!P2 LDC R8, c[0x0][0xad4] ;  /* 0x0002b500ff08ab82 */ /* 0x000ea40000000800 */
[----:B--2---:R0:W-:Y:S01]  /*22c60*/  @!P2 STL [R1+0x70], R8 ;  /* 0x000070080100a387 */ /* 0x0041e20000100800 */
[----:B------:R-:W-:Y:S01]  /*22c70*/  ISETP.GT.AND P2, PT, R8, 0x1, PT ;  /* 0x000000010800780c */ /* 0x000fe20003f44270 */
[----:B------:R-:W-:-:S12]  /*22c80*/  @P1 BRA `(.L_x_670) ;  /* 0x0000000000141947 */ /* 0x000fd80003800000 */
[----:B------:R-:W-:Y:S05]  /*22c90*/  @!P0 BRA `(.L_x_670) ;  /* 0x0000000000108947 */ /* 0x000fea0003800000 */
[----:B------:R-:W-:Y:S02]  /*22ca0*/  ULDC.64 UR4, c[0x0][0x208] ;  /* 0x0000820000047ab9 */ /* 0x000fe40000000a00 */
[----:B0-----:R-:W2:Y:S04]  /*22cb0*/  LDG.E R5, desc[UR4][R2.64] ;  /* 0x0000000402057981 */ /* 0x001ea8000c1e1900 */
[----:B-----5:R-:W2:Y:S02]  /*22cc0*/  LDG.E R0, desc[UR4][R2.64+0x4] ;  /* 0x0000040402007981 */ /* 0x020ea4000c1e1900 */
[----:B--2---:R-:W-:-:S07]  /*22cd0*/  IMAD.IADD R0, R0, 0x1, -R5 ;  /* 0x0000000100007824 */ /* 0x004fce00078e0a05 */
.L_x_670:
[----:B0-----:R-:W2:Y:S04]  /*22ce0*/  LDL.LU R3, [R1+0x74] ;  /* 0x0000740001037983 */ /* 0x001ea80000300800 */
[----:B------:R-:W3:Y:S01]  /*22cf0*/  LDL.LU R2, [R1+0x10c] ;  /* 0x00010c0001027983 */ /* 0x000ee20000300800 */
[----:B------:R-:W-:Y:S01]  /*22d00*/  BSSY B1, `(.L_x_671) ;  /* 0x0000039000017945 */ /* 0x000fe20003800000 */
[----:B-----5:R-:W-:Y:S02]  /*22d10*/  SHF.R.S32.HI R24, RZ, 0x1f, R15 ;  /* 0x0000001fff187819 */ /* 0x020fe4000001140f */
[----:B--2---:R-:W-:Y:S02]  /*22d20*/  SEL R29, R3, RZ, !P0 ;  /* 0x000000ff031d7207 */ /* 0x004fe40004000000 */
[----:B---3--:R-:W-:Y:S01]  /*22d30*/  SEL R26, R2, RZ, !P0 ;  /* 0x000000ff021a7207 */ /* 0x008fe20004000000 */
[----:B------:R-:W-:Y:S06]  /*22d40*/  @P3 BRA `(.L_x_672) ;  /* 0x0000000000d03947 */ /* 0x000fec0003800000 */
[----:B------:R-:W2:Y:S01]  /*22d50*/  LDL R2, [R1+0x84] ;  /* 0x0000840001027983 */ /* 0x000ea20000100800 */
[----:B------:R-:W0:Y:S02]  /*22d60*/  LDC R31, c[0x0][0xbe8] ;  /* 0x0002fa00ff1f7b82 */ /* 0x000e240000000800 */
[----:B0-----:R-:W-:Y:S01]  /*22d70*/  IMAD R3, R0, R31, RZ ;  /* 0x0000001f00037224 */ /* 0x001fe200078e02ff */
[----:B--2---:R-:W-:-:S05]  /*22d80*/  LEA R2, R2, R6, 0x7 ;  /* 0x0000000602027211 */ /* 0x004fca00078e38ff */
[----:B------:R-:W-:-:S05]  /*22d90*/  VIADD R28, R2, 0xffffff80 ;  /* 0xffffff80021c7836 */ /* 0x000fca0000000000 */
[----:B------:R-:W-:-:S13]  /*22da0*/  ISETP.GE.AND P0, PT, R28, R3, PT ;  /* 0x000000031c00720c */ /* 0x000fda0003f06270 */
[----:B------:R-:W-:Y:S05]  /*22db0*/  @P0 BRA `(.L_x_672) ;  /* 0x0000000000b40947 */ /* 0x000fea0003800000 */
[----:B------:R-:W2:Y:S01]  /*22dc0*/  LDL.LU R30, [R1+0x88] ;  /* 0x00008800011e7983 */ /* 0x000ea20000300800 */
[----:B------:R-:W-:Y:S01]  /*22dd0*/  IMAD.MOV.U32 R20, RZ, RZ, 0x9b8 ;  /* 0x000009b8ff147424 */ /* 0x000fe200078e00ff */
[----:B------:R-:W-:Y:S01]  /*22de0*/  ISETP.GT.AND P0, PT, R8, 0x1, PT ;  /* 0x000000010800780c */ /* 0x000fe20003f04270 */
[----:B------:R-:W-:Y:S01]  /*22df0*/  IMAD.MOV.U32 R21, RZ, RZ, R28 ;  /* 0x000000ffff157224 */ /* 0x000fe200078e001c */
[----:B------:R-:W-:Y:S01]  /*22e00*/  ISETP.NE.AND P1, PT, R31, 0x1, PT ;  /* 0x000000011f00780c */ /* 0x000fe20003f25270 */
[----:B------:R-:W0:Y:S01]  /*22e10*/  LDC.64 R8, c[0x0][0xba8] ;  /* 0x0002ea00ff087b82 */ /* 0x000e220000000a00 */
[----:B------:R-:W-:Y:S01]  /*22e20*/  SEL R20, R20, 0x978, P0 ;  /* 0x0000097814147807 */ /* 0x000fe20000000000 */
[----:B------:R-:W-:-:S06]  /*22e30*/  ULDC.64 UR4, c[0x0][0x208] ;  /* 0x0000820000047ab9 */ /* 0x000fcc0000000a00 */
[----:B------:R-:W3:Y:S08]  /*22e40*/  LDC.64 R2, c[0x0][R20+0x220] ;  /* 0x0000880014027b82 */ /* 0x000ef00000000a00 */
[----:B------:R-:W4:Y:S08]  /*22e50*/  LDC.64 R10, c[0x0][R20+0x218] ;  /* 0x00008600140a7b82 */ /* 0x000f300000000a00 */
[----:B------:R-:W5:Y:S08]  /*22e60*/  LDC.64 R4, c[0x0][R20+0x228] ;  /* 0x00008a0014047b82 */ /* 0x000f700000000a00 */
[----:B------:R-:W1:Y:S08]  /*22e70*/  @P1 LDC R13, c[0x0][0xbec] ;  /* 0x0002fb00ff0d1b82 */ /* 0x000e700000000800 */
[----:B------:R-:W5:Y:S08]  /*22e80*/  LDC.64 R6, c[0x0][R20+0x210] ;  /* 0x0000840014067b82 */ /* 0x000f700000000a00 */
[----:B------:R-:W5:Y:S01]  /*22e90*/  @P1 LDC R27, c[0x0][0xbf0] ;  /* 0x0002fc00ff1b1b82 */ /* 0x000f620000000800 */
[----:B-1----:R-:W-:-:S07]  /*22ea0*/  @P1 IMAD.HI.U32 R14, R28, R13, RZ ;  /* 0x0000000d1c0e1227 */ /* 0x002fce00078e00ff */
[----:B0-----:R-:W0:Y:S01]  /*22eb0*/  @!P0 LDC R8, c[0x0][0xb50] ;  /* 0x0002d400ff088b82 */ /* 0x001e220000000800 */
[-C--:B---3--:R-:W-:Y:S02]  /*22ec0*/  IMAD R3, R3, R29.reuse, RZ ;  /* 0x0000001d03037224 */ /* 0x088fe400078e02ff */
[----:B------:R-:W-:-:S05]  /*22ed0*/  IMAD.WIDE.U32 R12, R2, R29, RZ ;  /* 0x0000001d020c7225 */ /* 0x000fca00078e00ff */
[----:B------:R-:W1:Y:S01]  /*22ee0*/  @!P0 LDC R9, c[0x0][0xb54] ;  /* 0x0002d500ff098b82 */ /* 0x000e620000000800 */
[-C--:B----4-:R-:W-:Y:S02]  /*22ef0*/  IMAD R25, R11, R223.reuse, RZ ;  /* 0x000000df0b197224 */ /* 0x090fe400078e02ff */
[----:B------:R-:W-:Y:S01]  /*22f00*/  IMAD.WIDE.U32 R10, R10, R223, RZ ;  /* 0x000000df0a0a7225 */ /* 0x000fe200078e00ff */
[----:B-----5:R-:W-:-:S03]  /*22f10*/  @P1 SHF.R.U32.HI R21, RZ, R27, R14 ;  /* 0x0000001bff151219 */ /* 0x020fc6000001160e */
[----:B------:R-:W-:Y:S01]  /*22f20*/  IMAD R27, R2, R26, R3 ;  /* 0x0000001a021b7224 */ /* 0x000fe200078e0203 */
[----:B------:R-:W-:Y:S01]  /*22f30*/  IADD3 R10, P1, P3, R12, R10, R15 ;  /* 0x0000000a0c0a7210 */ /* 0x000fe20007b3e00f */
[----:B------:R-:W-:Y:S02]  /*22f40*/  IMAD.IADD R25, R11, 0x1, R25 ;  /* 0x000000010b197824 */ /* 0x000fe400078e0219 */
[----:B------:R-:W-:Y:S02]  /*22f50*/  IMAD.MOV R2, RZ, RZ, -R21 ;  /* 0x000000ffff027224 */ /* 0x000fe400078e0a15 */
[----:B------:R-:W-:Y:S01]  /*22f60*/  IMAD.IADD R27, R13, 0x1, R27 ;  /* 0x000000010d1b7824 */ /* 0x000fe200078e021b */
[----:B--2---:R-:W-:-:S05]  /*22f70*/  SEL R3, R30, RZ, P0 ;  /* 0x000000ff1e037207 */ /* 0x004fca0000000000 */
[-C--:B------:R-:W-:Y:S02]  /*22f80*/  IMAD R11, R5, R3.reuse, RZ ;  /* 0x00000003050b7224 */ /* 0x080fe400078e02ff */
[----:B------:R-:W-:-:S04]  /*22f90*/  IMAD.WIDE.U32 R4, R4, R3, RZ ;  /* 0x0000000304047225 */ /* 0x000fc800078e00ff */
[----:B------:R-:W-:Y:S01]  /*22fa0*/  IMAD R3, R31, R2, R28 ;  /* 0x000000021f037224 */ /* 0x000fe200078e021c */
[----:B------:R-:W-:Y:S01]  /*22fb0*/  IADD3.X R2, R27, R25, R24, P1, P3 ;  /* 0x000000191b027210 */ /* 0x000fe20000fe6418 */
[----:B------:R-:W-:Y:S01]  /*22fc0*/  IMAD.IADD R11, R5, 0x1, R11 ;  /* 0x00000001050b7824 */ /* 0x000fe200078e020b */
[----:B------:R-:W-:Y:S02]  /*22fd0*/  IADD3 R4, P0, P1, R21, R10, R4 ;  /* 0x0000000a15047210 */ /* 0x000fe4000791e004 */
[----:B------:R-:W-:-:S04]  /*22fe0*/  SHF.R.S32.HI R21, RZ, 0x1f, R21 ;  /* 0x0000001fff157819 */ /* 0x000fc80000011415 */
[----:B------:R-:W-:Y:S01]  /*22ff0*/  IADD3.X R5, R21, R2, R11, P0, P1 ;  /* 0x0000000215057210 */ /* 0x000fe200007e240b */
[-C--:B------:R-:W-:Y:S01]  /*23000*/  IMAD R2, R7, R3.reuse, RZ ;  /* 0x0000000307027224 */ /* 0x080fe200078e02ff */
[----:B------:R-:W-:Y:S01]  /*23010*/  SHF.R.S32.HI R11, RZ, 0x1f, R3 ;  /* 0x0000001fff0b7819 */ /* 0x000fe20000011403 */
[----:B------:R-:W-:-:S04]  /*23020*/  IMAD.WIDE.U32 R4, R6, R3, R4 ;  /* 0x0000000306047225 */ /* 0x000fc800078e0004 */
[----:B------:R-:W-:Y:S01]  /*23030*/  IMAD R11, R6, R11, R2 ;  /* 0x0000000b060b7224 */ /* 0x000fe200078e0202 */
[----:B0-----:R-:W-:Y:S01]  /*23040*/  LEA R8, P0, R4, R8, 0x2 ;  /* 0x0000000804087211 */ /* 0x001fe200078010ff */
[----:B------:R-:W-:Y:S02]  /*23050*/  IMAD.MOV.U32 R3, RZ, RZ, -0x800000 ;  /* 0xff800000ff037424 */ /* 0x000fe400078e00ff */
[----:B------:R-:W-:-:S05]  /*23060*/  IMAD.IADD R2, R5, 0x1, R11 ;  /* 0x0000000105027824 */ /* 0x000fca00078e020b */
[----:B-1----:R-:W-:-:S05]  /*23070*/  LEA.HI.X R9, R4, R9, R2, 0x2, P0 ;  /* 0x0000000904097211 */ /* 0x002fca00000f1402 */
[----:B------:R0:W-:Y:S02]  /*23080*/  STG.E desc[UR4][R8.64], R3 ;  /* 0x0000000308007986 */ /* 0x0001e4000c101904 */
.L_x_672:
[----:B------:R-:W-:Y:S05]  /*23090*/  BSYNC B1 ;  /* 0x0000000000017941 */ /* 0x000fea0003800000 */
.L_x_671:
[----:B------:R-:W-:Y:S05]  /*230a0*/  @P2 BRA `(.L_x_667) ;  /* 0x0000000800442947 */ /* 0x000fea0003800000 */
[----:B------:R-:W2:Y:S01]  /*230b0*/  LDL.LU R10, [R1+0x84] ;  /* 0x00008400010a7983 */ /* 0x000ea20000300800 */
[----:B0-----:R-:W0:Y:S01]  /*230c0*/  LDC R9, c[0x0][0xbe8] ;  /* 0x0002fa00ff097b82 */ /* 0x001e220000000800 */
[----:B------:R-:W-:Y:S01]  /*230d0*/  ULDC.64 UR4, c[0x0][0xaa0] ;  /* 0x0002a80000047ab9 */ /* 0x000fe20000000a00 */
[----:B------:R-:W-:Y:S01]  /*230e0*/  BSSY B1, `(.L_x_673) ;  /* 0x0000048000017945 */ /* 0x000fe20003800000 */
[----:B------:R-:W3:Y:S01]  /*230f0*/  S2R R2, SR_TID.X ;  /* 0x0000000000027919 */ /* 0x000ee20000002100 */
[----:B0-----:R-:W-:Y:S01]  /*23100*/  ISETP.NE.AND P0, PT, R9, 0x1, PT ;  /* 0x000000010900780c */ /* 0x001fe20003f05270 */
[----:B---3--:R-:W-:-:S12]  /*23110*/  VIADD R4, R2, 0xffffff80 ;  /* 0xffffff8002047836 */ /* 0x008fd80000000000 */
[----:B------:R-:W0:Y:S01]  /*23120*/  @P0 LDC R7, c[0x0][0xbec] ;  /* 0x0002fb00ff070b82 */ /* 0x000e220000000800 */
[----:B------:R-:W-:Y:S01]  /*23130*/  IMAD R2, R24, UR4, RZ ;  /* 0x0000000418027c24 */ /* 0x000fe2000f8e02ff */
[----:B------:R-:W-:-:S03]  /*23140*/  SHF.R.S32.HI R11, RZ, 0x1f, R4 ;  /* 0x0000001fff0b7819 */ /* 0x000fc60000011404 */
[----:B------:R-:W-:Y:S01]  /*23150*/  IMAD R5, R15, UR5, R2 ;  /* 0x000000050f057c24 */ /* 0x000fe2000f8e0202 */
[----:B------:R-:W-:Y:S01]  /*23160*/  LEA.HI R6, R11, R4, RZ, 0x3 ;  /* 0x000000040b067211 */ /* 0x000fe200078f18ff */
[----:B------:R-:W-:Y:S01]  /*23170*/  IMAD.WIDE.U32 R2, R15, UR4, RZ ;  /* 0x000000040f027c25 */ /* 0x000fe2000f8e00ff */
[----:B------:R-:W3:Y:S01]  /*23180*/  @P0 LDC R11, c[0x0][0xbf0] ;  /* 0x0002fc00ff0b0b82 */ /* 0x000ee20000000800 */
[----:B------:R-:W-:Y:S01]  /*23190*/  ULDC.64 UR4, c[0x0][0xae8] ;  /* 0x0002ba0000047ab9 */ /* 0x000fe20000000a00 */
[----:B------:R-:W-:Y:S01]  /*231a0*/  LOP3.LUT R13, R6, 0xfffffff8, RZ, 0xc0, !PT ;  /* 0xfffffff8060d7812 */ /* 0x000fe200078ec0ff */
[----:B------:R-:W-:Y:S02]  /*231b0*/  IMAD.IADD R3, R3, 0x1, R5 ;  /* 0x0000000103037824 */ /* 0x000fe400078e0205 */
[----:B------:R-:W-:Y:S02]  /*231c0*/  IMAD R15, R0, R9, RZ ;  /* 0x00000009000f7224 */ /* 0x000fe400078e02ff */
[----:B------:R-:W-:-:S02]  /*231d0*/  IMAD.IADD R13, R4, 0x1, -R13 ;  /* 0x00000001040d7824 */ /* 0x000fc400078e0a0d */
[----:B------:R-:W-:-:S04]  /*231e0*/  IMAD.WIDE.U32 R2, R223, UR4, R2 ;  /* 0x00000004df027c25 */ /* 0x000fc8000f8e0002 */
[----:B------:R-:W-:Y:S02]  /*231f0*/  IMAD R4, R13, 0x20, R224 ;  /* 0x000000200d047824 */ /* 0x000fe400078e02e0 */
[----:B------:R-:W-:Y:S01]  /*23200*/  IMAD R3, R223, UR5, R3 ;  /* 0x00000005df037c24 */ /* 0x000fe2000f8e0203 */
[----:B------:R-:W-:Y:S02]  /*23210*/  ULDC.64 UR4, c[0x0][0xaf0] ;  /* 0x0002bc0000047ab9 */ /* 0x000fe40000000a00 */
[----:B------:R-:W-:Y:S02]  /*23220*/  IMAD R6, R26, UR4, RZ ;  /* 0x000000041a067c24 */ /* 0x000fe4000f8e02ff */
[----:B------:R-:W-:-:S04]  /*23230*/  IMAD.WIDE.U32 R2, R29, UR4, R2 ;  /* 0x000000041d027c25 */ /* 0x000fc8000f8e0002 */
[C---:B--2---:R-:W-:Y:S02]  /*23240*/  IMAD R8, R10.reuse, 0x80, R4 ;  /* 0x000000800a087824 */ /* 0x044fe400078e0204 */
[----:B------:R-:W-:Y:S02]  /*23250*/  IMAD R12, R10, 0x80, R224 ;  /* 0x000000800a0c7824 */ /* 0x000fe400078e02e0 */
[----:B0-----:R-:W-:-:S03]  /*23260*/  @P0 IMAD.HI.U32 R4, R8, R7, RZ ;  /* 0x0000000708040227 */ /* 0x001fc600078e00ff */
[C---:B------:R-:W-:Y:S01]  /*23270*/  ISETP.GE.AND P2, PT, R12.reuse, R15, PT ;  /* 0x0000000f0c00720c */ /* 0x040fe20003f46270 */
[----:B------:R-:W-:Y:S01]  /*23280*/  IMAD.MOV.U32 R5, RZ, RZ, R8 ;  /* 0x000000ffff057224 */ /* 0x000fe200078e0008 */
[----:B---3--:R-:W-:Y:S01]  /*23290*/  @P0 SHF.R.U32.HI R5, RZ, R11, R4 ;  /* 0x0000000bff050219 */ /* 0x008fe20000011604 */
[----:B------:R-:W-:Y:S01]  /*232a0*/  IMAD R7, R29, UR5, R6 ;  /* 0x000000051d077c24 */ /* 0x000fe2000f8e0206 */
[----:B------:R-:W-:Y:S01]  /*232b0*/  ULDC.64 UR4, c[0x0][0xae0] ;  /* 0x0002b80000047ab9 */ /* 0x000fe20000000a00 */
[----:B------:R-:W-:Y:S01]  /*232c0*/  VIADD R0, R12, 0x20 ;  /* 0x000000200c007836 */ /* 0x000fe20000000000 */
[----:B------:R-:W-:Y:S01]  /*232d0*/  SHF.R.S32.HI R4, RZ, 0x1f, R5 ;  /* 0x0000001fff047819 */ /* 0x000fe20000011405 */
[----:B------:R-:W-:Y:S02]  /*232e0*/  IMAD.IADD R3, R3, 0x1, R7 ;  /* 0x0000000103037824 */ /* 0x000fe400078e0207 */
[----:B------:R-:W-:Y:S01]  /*232f0*/  IMAD.MOV R7, RZ, RZ, -R5 ;  /* 0x000000ffff077224 */ /* 0x000fe200078e0a05 */
[----:B------:R-:W-:Y:S01]  /*23300*/  ISETP.GE.AND P1, PT, R0, R15, PT ;  /* 0x0000000f0000720c */ /* 0x000fe20003f26270 */
[----:B------:R-:W-:-:S02]  /*23310*/  IMAD R4, R4, UR4, RZ ;  /* 0x0000000404047c24 */ /* 0x000fc4000f8e02ff */
[----:B------:R-:W-:Y:S02]  /*23320*/  IMAD R7, R9, R7, R8 ;  /* 0x0000000709077224 */ /* 0x000fe400078e0208 */
[----:B------:R-:W-:-:S04]  /*23330*/  IMAD.WIDE.U32 R2, R5, UR4, R2 ;  /* 0x0000000405027c25 */ /* 0x000fc8000f8e0002 */
[----:B------:R-:W-:Y:S01]  /*23340*/  IMAD R5, R5, UR5, R4 ;  /* 0x0000000505057c24 */ /* 0x000fe2000f8e0204 */
[----:B------:R-:W-:Y:S01]  /*23350*/  SHF.R.S32.HI R4, RZ, 0x1f, R7 ;  /* 0x0000001fff047819 */ /* 0x000fe20000011407 */
[----:B------:R-:W-:Y:S01]  /*23360*/  ULDC.64 UR4, c[0x0][0xad8] ;  /* 0x0002b60000047ab9 */ /* 0x000fe20000000a00 */
[----:B------:R-:W-:Y:S02]  /*23370*/  VIADD R0, R12, 0x40 ;  /* 0x000000400c007836 */ /* 0x000fe40000000000 */
[----:B------:R-:W-:Y:S02]  /*23380*/  IMAD.IADD R3, R3, 0x1, R5 ;  /* 0x0000000103037824 */ /* 0x000fe400078e0205 */
[----:B------:R-:W-:Y:S01]  /*23390*/  IMAD R4, R4, UR4, RZ ;  /* 0x0000000404047c24 */ /* 0x000fe2000f8e02ff */
[----:B------:R-:W-:Y:S01]  /*233a0*/  ISETP.GE.AND P0, PT, R0, R15, PT ;  /* 0x0000000f0000720c */ /* 0x000fe20003f06270 */
[----:B------:R-:W-:-:S04]  /*233b0*/  IMAD.WIDE.U32 R2, R7, UR4, R2 ;  /* 0x0000000407027c25 */ /* 0x000fc8000f8e0002 */
[----:B------:R-:W-:Y:S01]  /*233c0*/  IMAD R5, R7, UR5, R4 ;  /* 0x0000000507057c24 */ /* 0x000fe2000f8e0204 */
[----:B------:R-:W-:Y:S02]  /*233d0*/  ULDC.64 UR4, c[0x0][0xa80] ;  /* 0x0002a00000047ab9 */ /* 0x000fe40000000a00 */
[----:B------:R-:W-:Y:S01]  /*233e0*/  LEA R10, P3, R2, UR4, 0x1 ;  /* 0x00000004020a7c11 */ /* 0x000fe2000f8608ff */
[----:B------:R-:W-:-:S04]  /*233f0*/  IMAD.IADD R3, R3, 0x1, R5 ;  /* 0x0000000103037824 */ /* 0x000fc800078e0205 */
[----:B------:R0:W2:Y:S01]  /*23400*/  SHFL.IDX PT, R13, R10, RZ, 0x181f ;  /* 0x00181fff0a0d7589 */ /* 0x0000a200000e0000 */
[----:B------:R-:W-:-:S05]  /*23410*/  LEA.HI.X R11, R2, UR5, R3, 0x1, P3 ;  /* 0x00000005020b7c11 */ /* 0x000fca00098f0c03 */
[----:B------:R0:W3:Y:S01]  /*23420*/  SHFL.IDX PT, R9, R11, RZ, 0x181f ;  /* 0x00181fff0b097589 */ /* 0x0000e200000e0000 */
[----:B------:R-:W-:Y:S05]  /*23430*/  @P2 BRA `(.L_x_674) ;  /* 0x0000000000482947 */ /* 0x000fea0003800000 */
[----:B------:R-:W-:Y:S01]  /*23440*/  ULDC UR4, c[0x0][0xac8] ;  /* 0x0002b20000047ab9 */ /* 0x000fe20000000800 */
[----:B------:R-:W-:Y:S01]  /*23450*/  ULDC.64 UR6, c[0x0][0x208] ;  /* 0x0000820000067ab9 */ /* 0x000fe20000000a00 */
[----:B------:R-:W-:Y:S02]  /*23460*/  ISETP.GE.AND P5, PT, R16, UR4, PT ;  /* 0x0000000410007c0c */ /* 0x000fe4000bfa6270 */
[----:B------:R-:W-:Y:S02]  /*23470*/  ISETP.GE.AND P4, PT, R214, UR4, PT ;  /* 0x00000004d6007c0c */ /* 0x000fe4000bf86270 */
[----:B------:R-:W-:Y:S02]  /*23480*/  ISETP.GE.AND P3, PT, R19, UR4, PT ;  /* 0x0000000413007c0c */ /* 0x000fe4000bf66270 */
[----:B------:R-:W-:-:S07]  /*23490*/  ISETP.GE.AND P2, PT, R22, UR4, PT ;  /* 0x0000000416007c0c */ /* 0x000fce000bf46270 */
[----:B--2---:R-:W-:-:S04]  /*234a0*/  @!P5 LEA R2, P6, R16, R13, 0x1 ;  /* 0x0000000d1002d211 */ /* 0x004fc800078c08ff */
[----:B---3--:R-:W-:Y:S02]  /*234b0*/  @!P5 LEA.HI.X R3, R16, R9, R17, 0x1, P6 ;  /* 0x000000091003d211 */ /* 0x008fe400030f0c11 */
        /* <DEDUP_REMOVED lines=10> */
.L_x_674:
[----:B------:R-:W-:Y:S05]  /*23560*/  BSYNC B1 ;  /* 0x0000000000017941 */ /* 0x000fea0003800000 */
.L_x_673:
[----:B---34-:R3:W4:Y:S01]  /*23570*/  SHFL.IDX PT, R9, R11, 0x1, 0x181f ;  /* 0x00381f000b097f89 */ /* 0x01872200000e0000 */
        /* <DEDUP_REMOVED lines=21> */
.L_x_676:
[----:B------:R-:W-:Y:S05]  /*236d0*/  BSYNC B1 ;  /* 0x0000000000017941 */ /* 0x000fea0003800000 */
.L_x_675:
[----:B0---4-:R0:W4:Y:S01]  /*236e0*/  SHFL.IDX PT, R9, R11, 0x2, 0x181f ;  /* 0x00581f000b097f89 */ /* 0x01112200000e0000 */
        /* <DEDUP_REMOVED lines=12> */
[----:B----4-:R-:W-:Y:S02]  /*237b0*/  @!P3 LEA.HI.X R3, R16, R9, R17, 0x1, P6 ;  /* 0x000000091003b211 */ /* 0x010fe400030f0c11 */
        /* <DEDUP_REMOVED lines=8> */
.L_x_678:
[----:B------:R-:W-:Y:S05]  /*23840*/  BSYNC B1 ;  /* 0x0000000000017941 */ /* 0x000fea0003800000 */
.L_x_677:
[----:B------:R-:W-:Y:S01]  /*23850*/  VIADD R0, R12, 0x60 ;  /* 0x000000600c007836 */ /* 0x000fe20000000000 */
[----:B0--3--:R-:W0:Y:S04]  /*23860*/  SHFL.IDX PT, R11, R11, 0x3, 0x181f ;  /* 0x00781f000b0b7f89 */ /* 0x009e2800000e0000 */
[----:B------:R-:W-:Y:S01]  /*23870*/  ISETP.GE.AND P0, PT, R0, R15, PT ;  /* 0x0000000f0000720c */ /* 0x000fe20003f06270 */
[----:B----4-:R3:W4:-:S12]  /*23880*/  SHFL.IDX PT, R9, R10, 0x3, 0x181f ;  /* 0x00781f000a097f89 */ /* 0x01071800000e0000 */
[----:B---3--:R-:W-:Y:S05]  /*23890*/  @P0 BRA `(.L_x_667) ;  /* 0x0000000000480947 */ /* 0x008fea0003800000 */
[----:B------:R-:W-:Y:S01]  /*238a0*/  ULDC UR4, c[0x0][0xac8] ;  /* 0x0002b20000047ab9 */ /* 0x000fe20000000800 */
[----:B------:R-:W-:Y:S01]  /*238b0*/  ULDC.64 UR6, c[0x0][0x208] ;  /* 0x0000820000067ab9 */ /* 0x000fe20000000a00 */
[----:B------:R-:W-:Y:S02]  /*238c0*/  ISETP.GE.AND P3, PT, R16, UR4, PT ;  /* 0x0000000410007c0c */ /* 0x000fe4000bf66270 */
[----:B------:R-:W-:Y:S02]  /*238d0*/  ISETP.GE.AND P2, PT, R214, UR4, PT ;  /* 0x00000004d6007c0c */ /* 0x000fe4000bf46270 */
[----:B------:R-:W-:Y:S02]  /*238e0*/  ISETP.GE.AND P1, PT, R19, UR4, PT ;  /* 0x0000000413007c0c */ /* 0x000fe4000bf26270 */
[----:B------:R-:W-:-:S07]  /*238f0*/  ISETP.GE.AND P0, PT, R22, UR4, PT ;  /* 0x0000000416007c0c */ /* 0x000fce000bf06270 */
[-C--:B----4-:R-:W-:Y:S02]  /*23900*/  @!P3 LEA R2, P6, R16, R9.reuse, 0x1 ;  /* 0x000000091002b211 */ /* 0x090fe400078c08ff */
[-C--:B------:R-:W-:Y:S02]  /*23910*/  @!P2 LEA R4, P5, R212, R9.reuse, 0x1 ;  /* 0x00000009d404a211 */ /* 0x080fe400078a08ff */
[C---:B------:R-:W-:Y:S02]  /*23920*/  @!P1 LEA R6, P4, R19.reuse, R9, 0x1 ;  /* 0x0000000913069211 */ /* 0x040fe400078808ff */
        /* <DEDUP_REMOVED lines=9> */
.L_x_667:
[----:B------:R-:W-:Y:S05]  /*239c0*/  BSYNC B0 ;  /* 0x0000000000007941 */ /* 0x000fea0003800000 */
.L_x_657:
[----:B------:R-:W-:Y:S02]  /*239d0*/  ULDC UR4, c[0x0][0xc3c] ;  /* 0x00030f0000047ab9 */ /* 0x000fe40000000800 */
[----:B-1----:R-:W-:-:S13]  /*239e0*/  ISETP.GE.AND P0, PT, R131, UR4, PT ;  /* 0x0000000483007c0c */ /* 0x002fda000bf06270 */
[----:B------:R-:W-:Y:S05]  /*239f0*/  @!P0 BRA `(.L_x_679) ;  /* 0xfffffddc00b08947 */ /* 0x000fea000383ffff */
[----:B------:R-:W-:Y:S05]  /*23a00*/  BRA `(.L_x_434) ;  /* 0x0000007800807947 */ /* 0x000fea0003800000 */
.L_x_432:
[----:B------:R-:W-:-:S08]  /*23a10*/  NOP ;  /* 0x0000000000007918 */ /* 0x000fd00000000000 */
[----:B------:R-:W0:-:S00]  /*23a20*/  USETMAXREG.DEALLOC.CTAPOOL 0x28 ;  /* 0x00000028000079c8 */ /* 0x000e0000080e0500 */
[----:B0-----:R-:W-:Y:S02]  /*23a30*/  LOP3.LUT R2, R2, 0x3, RZ, 0xc0, !PT ;  /* 0x0000000302027812 */ /* 0x001fe400078ec0ff */
[----:B------:R-:W-:Y:S02]  /*23a40*/  LOP3.LUT R18, R18, 0xffffffbf, RZ, 0xc0, !PT ;  /* 0xffffffbf12127812 */ /* 0x000fe400078ec0ff */
[----:B------:R-:W-:Y:S02]  /*23a50*/  MOV R6, RZ ;  /* 0x000000ff00067202 */ /* 0x000fe40000000f00 */
        /* <DEDUP_REMOVED lines=11> */
.L_x_680:
[----:B------:R-:W-:Y:S01]  /*23b10*/  LOP3.LUT R7, R0, 0x1f, RZ, 0xc0, !PT ;  /* 0x0000001f00077812 */ /* 0x000fe200078ec0ff */
[----:B------:R-:W-:Y:S01]  /*23b20*/  ULDC UR4, c[0x0][0xc3c] ;  /* 0x00030f0000047ab9 */ /* 0x000fe20000000800 */
[----:B------:R-:W-:Y:S01]  /*23b30*/  IMAD.MOV.U32 R9, RZ, RZ, RZ ;  /* 0x000000ffff097224 */ /* 0x000fe200078e00ff */
[----:B------:R-:W-:Y:S01]  /*23b40*/  ULDC.64 UR6, c[0x0][0x208] ;  /* 0x0000820000067ab9 */ /* 0x000fe20000000a00 */
[----:B------:R-:W-:Y:S01]  /*23b50*/  ISETP.NE.AND P0, PT, R7, 0x1f, PT ;  /* 0x0000001f0700780c */ /* 0x000fe20003f05270 */
[----:B------:R-:W-:-:S03]  /*23b60*/  ULDC UR5, c[0x0][0xc38] ;  /* 0x00030e0000057ab9 */ /* 0x000fc60000000800 */
[----:B------:R-:W-:-:S13]  /*23b70*/  ISETP.GE.OR P1, PT, R7, UR4, !P0 ;  /* 0x0000000407007c0c */ /* 0x000fda000c726670 */
[----:B------:R-:W0:Y:S08]  /*23b80*/  @!P1 LDC.64 R4, c[0x0][0xc80] ;  /* 0x00032000ff049b82 */ /* 0x000e300000000a00 */
[----:B------:R-:W1:Y:S01]  /*23b90*/  @!P1 LDC.64 R2, c[0x0][0xc78] ;  /* 0x00031e00ff029b82 */ /* 0x000e620000000a00 */
[----:B0-----:R-:W-:-:S05]  /*23ba0*/  @!P1 IMAD.WIDE.U32 R4, R7, 0x4, R4 ;  /* 0x0000000407049825 */ /* 0x001fca00078e0004 */
[----:B------:R-:W2:Y:S01]  /*23bb0*/  @!P1 LDG.E R6, desc[UR6][R4.64] ;  /* 0x0000000604069981 */ /* 0x000ea2000c1e1900 */
[----:B-1----:R-:W-:-:S05]  /*23bc0*/  @!P1 IMAD.WIDE.U32 R2, R7, 0x4, R2 ;  /* 0x0000000407029825 */ /* 0x002fca00078e0002 */
[----:B------:R-:W2:Y:S01]  /*23bd0*/  @!P1 LDG.E R9, desc[UR6][R2.64] ;  /* 0x0000000602099981 */ /* 0x000ea2000c1e1900 */
[C---:B------:R-:W-:Y:S02]  /*23be0*/  ISETP.NE.AND P1, PT, R7.reuse, RZ, PT ;  /* 0x000000ff0700720c */ /* 0x040fe40003f25270 */
[C---:B------:R-:W-:Y:S02]  /*23bf0*/  ISETP.GE.U32.AND P2, PT, R7.reuse, 0x2, PT ;  /* 0x000000020700780c */ /* 0x040fe40003f46070 */
[C---:B------:R-:W-:Y:S02]  /*23c00*/  ISETP.GE.U32.AND P3, PT, R7.reuse, 0x4, PT ;  /* 0x000000040700780c */ /* 0x040fe40003f66070 */
[C---:B------:R-:W-:Y:S02]  /*23c10*/  ISETP.GE.U32.AND P4, PT, R7.reuse, 0x8, PT ;  /* 0x000000080700780c */ /* 0x040fe40003f86070 */
[----:B------:R-:W-:Y:S01]  /*23c20*/  ISETP.GE.U32.AND P5, PT, R7, 0x10, PT ;  /* 0x000000100700780c */ /* 0x000fe20003fa6070 */
[----:B------:R-:W0:Y:S01]  /*23c30*/  S2UR UR6, SR_CTAID.X ;  /* 0x00000000000679c3 */ /* 0x000e220000002500 */
[----:B------:R-:W-:Y:S01]  /*23c40*/  UMOV UR4, URZ ;  /* 0x0000003f00047c82 */ /* 0x000fe20008000000 */
[----:B--2---:R-:W-:-:S05]  /*23c50*/  IMAD R8, R6, R9, RZ ;  /* 0x0000000906087224 */ /* 0x004fca00078e02ff */
        /* <DEDUP_REMOVED lines=23> */
.L_x_684:
[----:B------:R-:W0:Y:S01]  /*23dd0*/  LDC R2, c[0x0][0xc3c] ;  /* 0x00030f00ff027b82 */ /* 0x000e220000000800 */
[----:B------:R-:W-:Y:S01]  /*23de0*/  UIADD3 UR4, UR4, 0x1f, URZ ;  /* 0x0000001f04047890 */ /* 0x000fe2000fffe03f */
[----:B------:R-:W-:Y:S02]  /*23df0*/  ULDC UR7, c[0x0][0xc3c] ;  /* 0x00030f0000077ab9 */ /* 0x000fe40000000800 */
[----:B------:R-:W-:-:S03]  /*23e00*/  IMAD.U32 R27, RZ, RZ, UR7 ;  /* 0x00000007ff1b7e24 */ /* 0x000fc6000f8e00ff */
[----:B0-----:R-:W-:-:S13]  /*23e10*/  ISETP.LE.AND P6, PT, R2, UR4, PT ;  /* 0x0000000402007c0c */ /* 0x001fda000bfc3270 */
[----:B------:R-:W-:Y:S05]  /*23e20*/  @P6 BRA `(.L_x_683) ;  /* 0x0000000400b06947 */ /* 0x000fea0003800000 */
[----:B------:R-:W-:Y:S01]  /*23e30*/  VIADD R9, R7, UR4 ;  /* 0x0000000407097c36 */ /* 0x000fe20008000000 */
[----:B------:R-:W-:Y:S01]  /*23e40*/  ULDC.64 UR8, c[0x0][0x208] ;  /* 0x0000820000087ab9 */ /* 0x000fe20000000a00 */
        /* <DEDUP_REMOVED lines=30> */
.L_x_682:
        /* <DEDUP_REMOVED lines=16> */
[----:B------:R-:W-:-:S06]  /*24130*/  VIADD R24, R27, 0xffffffff ;  /* 0xffffffff1b187836 */ /* 0x000fcc0000000000 */
[----:B------:R0:W1:Y:S02]  /*24140*/  SHFL.IDX PT, R24, R5, R24, 0x1f ;  /* 0x00001f1805187589 */ /* 0x00006400000e0000 */
.L_x_685:
[----:B-1----:R-:W-:Y:S01]  /*24150*/  IMAD R24, R24, UR5, R11 ;  /* 0x0000000518187c24 */ /* 0x002fe2000f8e020b */
[----:B------:R-:W-:Y:S01]  /*24160*/  MOV R11, R12 ;  /* 0x0000000c000b7202 */ /* 0x000fe20000000f00 */
[----:B------:R-:W-:Y:S01]  /*24170*/  IMAD.MOV.U32 R2, RZ, RZ, RZ ;  /* 0x000000ffff027224 */ /* 0x000fe200078e00ff */
[----:B------:R-:W-:Y:S01]  /*24180*/  IABS R12, R6 ;  /* 0x00000006000c7213 */ /* 0x000fe20000000000 */
[----:B------:R-:W-:Y:S01]  /*24190*/  VIADD R27, R27, UR4 ;  /* 0x000000041b1b7c36 */ /* 0x000fe20008000000 */
[----:B------:R-:W-:Y:S01]  /*241a0*/  IADD3 R25, -R24, UR6, RZ ;  /* 0x0000000618197c10 */ /* 0x000fe2000fffe1ff */
[----:B------:R-:W-:Y:S01]  /*241b0*/  IMAD R11, R11, R4, RZ ;  /* 0x000000040b0b7224 */ /* 0x000fe200078e02ff */
[----:B0-----:R-:W-:Y:S01]  /*241c0*/  IABS R5, R9 ;  /* 0x0000000900057213 */ /* 0x001fe20000000000 */
[----:B------:R-:W-:Y:S01]  /*241d0*/  IMAD.MOV R12, RZ, RZ, -R12 ;  /* 0x000000ffff0c7224 */ /* 0x000fe200078e0a0c */
[----:B------:R-:W-:Y:S01]  /*241e0*/  IABS R10, R25 ;  /* 0x00000019000a7213 */ /* 0x000fe20000000000 */
[----:B------:R-:W-:Y:S01]  /*241f0*/  IMAD.HI.U32 R2, R3, R11, R2 ;  /* 0x0000000b03027227 */ /* 0x000fe200078e0002 */
[----:B------:R-:W0:Y:S03]  /*24200*/  I2F.RP R8, R5 ;  /* 0x0000000500087306 */ /* 0x000e260000209400 */
[----:B------:R-:W-:-:S02]  /*24210*/  IMAD.MOV.U32 R3, RZ, RZ, R10 ;  /* 0x000000ffff037224 */ /* 0x000fc400078e000a */
[----:B------:R-:W-:Y:S02]  /*24220*/  IMAD.MOV.U32 R10, RZ, RZ, R12 ;  /* 0x000000ffff0a7224 */ /* 0x000fe400078e000c */
[----:B------:R-:W-:-:S04]  /*24230*/  IMAD.HI.U32 R2, R2, R3, RZ ;  /* 0x0000000302027227 */ /* 0x000fc800078e00ff */
[----:B------:R-:W-:Y:S01]  /*24240*/  IMAD R3, R2, R10, R3 ;  /* 0x0000000a02037224 */ /* 0x000fe200078e0203 */
[----:B0-----:R-:W0:Y:S04]  /*24250*/  MUFU.RCP R8, R8 ;  /* 0x0000000800087308 */ /* 0x001e280000001000 */
[----:B------:R-:W-:-:S13]  /*24260*/  ISETP.GT.U32.AND P1, PT, R4, R3, PT ;  /* 0x000000030400720c */ /* 0x000fda0003f24070 */
[----:B------:R-:W-:Y:S02]  /*24270*/  @!P1 IMAD.IADD R3, R3, 0x1, -R4 ;  /* 0x0000000103039824 */ /* 0x000fe400078e0a04 */
[----:B------:R-:W-:Y:S01]  /*24280*/  @!P1 VIADD R2, R2, 0x1 ;  /* 0x0000000102029836 */ /* 0x000fe20000000000 */
[----:B------:R-:W-:Y:S01]  /*24290*/  ISETP.NE.AND P1, PT, R6, RZ, PT ;  /* 0x000000ff0600720c */ /* 0x000fe20003f25270 */
[----:B0-----:R-:W-:Y:S01]  /*242a0*/  VIADD R10, R8, 0xffffffe ;  /* 0x0ffffffe080a7836 */ /* 0x001fe20000000000 */
[----:B------:R-:W-:Y:S02]  /*242b0*/  ISETP.GE.U32.AND P0, PT, R3, R4, PT ;  /* 0x000000040300720c */ /* 0x000fe40003f06070 */
[----:B------:R-:W-:Y:S01]  /*242c0*/  LOP3.LUT R4, R25, R6, RZ, 0x3c, !PT ;  /* 0x0000000619047212 */ /* 0x000fe200078e3cff */
[----:B------:R0:W1:Y:S03]  /*242d0*/  F2I.FTZ.U32.TRUNC.NTZ R3, R10 ;  /* 0x0000000a00037305 */ /* 0x000066000021f000 */
        /* <DEDUP_REMOVED lines=12> */
[----:B------:R-:W-:Y:S02]  /*243a0*/  IMAD.MOV.U32 R3, RZ, RZ, R4 ;  /* 0x000000ffff037224 */ /* 0x000fe400078e0004 */
[----:B------:R-:W-:Y:S02]  /*243b0*/  IMAD.MOV.U32 R4, RZ, RZ, R10 ;  /* 0x000000ffff047224 */ /* 0x000fe400078e000a */
[----:B------:R-:W-:-:S04]  /*243c0*/  IMAD.HI.U32 R2, R2, R3, RZ ;  /* 0x0000000302027227 */ /* 0x000fc800078e00ff */
[----:B------:R-:W-:Y:S01]  /*243d0*/  IMAD R4, R2, R4, R3 ;  /* 0x0000000402047224 */ /* 0x000fe200078e0203 */
[----:B------:R-:W-:Y:S01]  /*243e0*/  LOP3.LUT R3, R8, R9, RZ, 0x3c, !PT ;  /* 0x0000000908037212 */ /* 0x000fe200078e3cff */
[----:B------:R-:W-:-:S03]  /*243f0*/  IMAD R6, R6, R8, RZ ;  /* 0x0000000806067224 */ /* 0x000fc600078e02ff */
[----:B------:R-:W-:Y:S01]  /*24400*/  ISETP.GT.U32.AND P1, PT, R5, R4, PT ;  /* 0x000000040500720c */ /* 0x000fe20003f24070 */
[----:B------:R-:W-:Y:S01]  /*24410*/  IMAD.IADD R25, R25, 0x1, -R6 ;  /* 0x0000000119197824 */ /* 0x000fe200078e0a06 */
        /* <DEDUP_REMOVED lines=10> */
[----:B------:R-:W-:-:S05]  /*244c0*/  IMAD R9, R9, 0x1000000, R2 ;  /* 0x0100000009097824 */ /* 0x000fca00078e0202 */
[----:B------:R-:W-:Y:S01]  /*244d0*/  LEA R26, R26, R9, 0x10 ;  /* 0x000000091a1a7211 */ /* 0x000fe200078e80ff */
[----:B------:R-:W-:Y:S06]  /*244e0*/  BRA `(.L_x_686) ;  /* 0x00000000000c7947 */ /* 0x000fec0003800000 */
.L_x_683:
[----:B------:R-:W-:Y:S02]  /*244f0*/  IMAD.MOV.U32 R25, RZ, RZ, RZ ;  /* 0x000000ffff197224 */ /* 0x000fe400078e00ff */
[----:B------:R-:W-:Y:S02]  /*24500*/  IMAD.U32 R24, RZ, RZ, UR6 ;  /* 0x00000006ff187e24 */ /* 0x000fe4000f8e00ff */
[----:B------:R-:W-:-:S07]  /*24510*/  IMAD.MOV.U32 R26, RZ, RZ, RZ ;  /* 0x000000ffff1a7224 */ /* 0x000fce00078e00ff */
.L_x_686:
[----:B------:R-:W-:-:S13]  /*24520*/  ISETP.NE.AND P0, PT, R7, RZ, PT ;  /* 0x000000ff0700720c */ /* 0x000fda0003f05270 */
[----:B------:R-:W0:Y:S01]  /*24530*/  @!P0 S2R R3, SR_CgaCtaId ;  /* 0x0000000000038919 */ /* 0x000e220000008800 */
[----:B------:R-:W-:-:S04]  /*24540*/  @!P0 MOV R2, 0x400 ;  /* 0x0000040000028802 */ /* 0x000fc80000000f00 */
[----:B0-----:R-:W-:-:S05]  /*24550*/  @!P0 LEA R2, R3, R2, 0x18 ;  /* 0x0000000203028211 */ /* 0x001fca00078ec0ff */
[----:B------:R1:W-:Y:S01]  /*24560*/  @!P0 STS.128 [R2+0x388d0], R24 ;  /* 0x0388d01802008388 */ /* 0x0003e20000000c00 */
[----:B------:R-:W-:Y:S06]  /*24570*/  BAR.ARV 0x5, 0x180 ;  /* 0x0146000000007b1d */ /* 0x000fec0000002000 */
.L_x_681:
[----:B------:R2:W-:Y:S01]  /*24580*/  STL [R1+0x2c], RZ ;  /* 0x00002cff01007387 */ /* 0x0005e20000100800 */
[----:B------:R-:W-:Y:S01]  /*24590*/  ULDC UR4, c[0x0][0xc3c] ;  /* 0x00030f0000047ab9 */ /* 0x000fe20000000800 */
[----:B------:R-:W-:Y:S01]  /*245a0*/  IMAD.MOV.U32 R29, RZ, RZ, 0x1 ;  /* 0x00000001ff1d7424 */ /* 0x000fe200078e00ff */
[----:B0-----:R-:W-:Y:S01]  /*245b0*/  ISETP.GE.AND P0, PT, R27, UR4, PT ;  /* 0x000000041b007c0c */ /* 0x001fe2000bf06270 */
[----:B------:R-:W-:-:S12]  /*245c0*/  IMAD.MOV.U32 R23, RZ, RZ, RZ ;  /* 0x000000ffff177224 */ /* 0x000fd800078e00ff */
[----:B--2---:R-:W-:Y:S05]  /*245d0*/  @P0 BRA `(.L_x_687) ;  /* 0x0000006800b00947 */ /* 0x004fea0003800000 */
[----:B------:R-:W0:Y:S01]  /*245e0*/  S2UR UR5, SR_CgaCtaId ;  /* 0x00000000000579c3 */ /* 0x000e220000008800 */
[----:B------:R2:W-:Y:S01]  /*245f0*/  STL [R1+0x2c], RZ ;  /* 0x00002cff01007387 */ /* 0x0005e20000100800 */
[C---:B------:R-:W-:Y:S01]  /*24600*/  IMAD.SHL.U32 R34, R0.reuse, 0x8, RZ ;  /* 0x0000000800227824 */ /* 0x040fe200078e00ff */
[----:B------:R-:W-:Y:S01]  /*24610*/  LOP3.LUT R4, R0, 0x7f, RZ, 0xc0, !PT ;  /* 0x0000007f00047812 */ /* 0x000fe200078ec0ff */
[----:B------:R-:W-:Y:S01]  /*24620*/  UMOV UR4, 0x400 ;  /* 0x0000040000047882 */ /* 0x000fe20000000000 */
[----:B------:R-:W-:Y:S01]  /*24630*/  BSSY B8, `(.L_x_687) ;  /* 0x00006a6000087945 */ /* 0x000fe20003800000 */
[----:B------:R-:W-:Y:S01]  /*24640*/  IMAD.MOV.U32 R30, RZ, RZ, 0x1 ;  /* 0x00000001ff1e7424 */ /* 0x000fe200078e00ff */
[----:B------:R-:W-:Y:S01]  /*24650*/  LOP3.LUT R3, R34, 0x1f8, RZ, 0xc0, !PT ;  /* 0x000001f822037812 */ /* 0x000fe200078ec0ff */
[----:B------:R-:W-:Y:S01]  /*24660*/  IMAD.SHL.U32 R33, R4, 0x8, RZ ;  /* 0x0000000804217824 */ /* 0x000fe200078e00ff */
[----:B------:R-:W-:Y:S01]  /*24670*/  LOP3.LUT R34, R34, 0x38, RZ, 0xc0, !PT ;  /* 0x0000003822227812 */ /* 0x000fe200078ec0ff */
[----:B------:R-:W-:Y:S01]  /*24680*/  IMAD.MOV.U32 R28, RZ, RZ, RZ ;  /* 0x000000ffff1c7224 */ /* 0x000fe200078e00ff */
[----:B-1----:R-:W-:Y:S01]  /*24690*/  LOP3.LUT R2, R3, 0x38, R0, 0x78, !PT ;  /* 0x0000003803027812 */ /* 0x002fe200078e7800 */
[----:B------:R-:W-:Y:S01]  /*246a0*/  IMAD.SHL.U32 R0, R0, 0x10, RZ ;  /* 0x0000001000007824 */ /* 0x000fe200078e00ff */
[----:B------:R-:W-:Y:S01]  /*246b0*/  LOP3.LUT R37, R34, 0xc0, RZ, 0xfc, !PT ;  /* 0x000000c022257812 */ /* 0x000fe200078efcff */
[----:B------:R-:W-:Y:S01]  /*246c0*/  IMAD.MOV.U32 R23, RZ, RZ, RZ ;  /* 0x000000ffff177224 */ /* 0x000fe200078e00ff */
[----:B------:R-:W-:Y:S01]  /*246d0*/  LOP3.LUT R33, R2, 0x200, R33, 0xf8, !PT ;  /* 0x0000020002217812 */ /* 0x000fe200078ef821 */
[----:B------:R-:W-:Y:S01]  /*246e0*/  IMAD.MOV.U32 R29, RZ, RZ, 0x1 ;  /* 0x00000001ff1d7424 */ /* 0x000fe200078e00ff */
[----:B------:R-:W-:Y:S01]  /*246f0*/  SHF.R.U32.HI R2, RZ, 0x3, R4 ;  /* 0x00000003ff027819 */ /* 0x000fe20000011604 */
[----:B------:R-:W-:Y:S01]  /*24700*/  ULDC.64 UR38, c[0x0][0x198] ;  /* 0x0000660000267ab9 */ /* 0x000fe20000000a00 */
[----:B------:R-:W-:-:S02]  /*24710*/  ULOP3.LUT UR37, UR60, 0x2, URZ, 0xfc, !UPT ;  /* 0x000000023c257892 */ /* 0x000fc4000f8efc3f */
[----:B------:R-:W-:Y:S01]  /*24720*/  LOP3.LUT R0, R2, 0x70, R0, 0xf8, !PT ;  /* 0x0000007002007812 */ /* 0x000fe200078ef800 */
[----:B------:R-:W-:Y:S01]  /*24730*/  ULDC UR36, c[0x0][0xc] ;  /* 0x0000030000247ab9 */ /* 0x000fe20000000800 */
[C---:B------:R-:W-:Y:S01]  /*24740*/  LOP3.LUT R2, R34.reuse, 0x40, RZ, 0xfc, !PT ;  /* 0x0000004022027812 */ /* 0x040fe200078efcff */
[----:B0-----:R-:W-:Y:S01]  /*24750*/  ULEA UR4, UR5, UR4, 0x18 ;  /* 0x0000000405047291 */ /* 0x001fe2000f8ec03f */
[----:B------:R-:W-:-:S05]  /*24760*/  LOP3.LUT R0, R34, 0x80, RZ, 0xfc, !PT ;  /* 0x0000008022007812 */ /* 0x000fca00078efcff */
[----:B------:R-:W-:-:S04]  /*24770*/  IMAD.U32 R16, RZ, RZ, UR4 ;  /* 0x00000004ff107e24 */ /* 0x000fc8000f8e00ff */
[----:B--2---:R-:W-:-:S07]  /*24780*/  IMAD R36, R33, 0x2, R16 ;  /* 0x0000000221247824 */ /* 0x004fce00078e0210 */
.L_x_798:
[----:B0-----:R-:W0:Y:S01]  /*24790*/  LDC.64 R2, c[0x0][0xc88] ;  /* 0x00032200ff027b82 */ /* 0x001e220000000a00 */
[----:B------:R-:W-:Y:S01]  /*247a0*/  ULDC.64 UR4, c[0x0][0x208] ;  /* 0x0000820000047ab9 */ /* 0x000fe20000000a00 */
[----:B0-----:R-:W-:-:S05]  /*247b0*/  IMAD.WIDE R2, R27, 0x4, R2 ;  /* 0x000000041b027825 */ /* 0x001fca00078e0202 */
[----:B--2---:R-:W2:Y:S01]  /*247c0*/  LDG.E R31, desc[UR4][R2.64] ;  /* 0x00000004021f7981 */ /* 0x004ea2000c1e1900 */
[----:B------:R-:W-:Y:S05]  /*247d0*/  YIELD ;  /* 0x0000000000007946 */ /* 0x000fea0003800000 */
[----:B------:R-:W-:Y:S01]  /*247e0*/  ULDC.64 UR4, c[0x0][0xa28] ;  /* 0x00028a0000047ab9 */ /* 0x000fe20000000a00 */
[----:B------:R-:W-:Y:S01]  /*247f0*/  ULDC.64 UR8, c[0x0][0xa18] ;  /* 0x0002860000087ab9 */ /* 0x000fe20000000a00 */
[----:B------:R-:W-:Y:S01]  /*24800*/  ISETP.NE.U32.AND P0, PT, RZ, UR4, PT ;  /* 0x00000004ff007c0c */ /* 0x000fe2000bf05070 */
[----:B------:R-:W-:Y:S01]  /*24810*/  IMAD.MOV.U32 R11, RZ, RZ, RZ ;  /* 0x000000ffff0b7224 */ /* 0x000fe200078e00ff */
[----:B------:R-:W-:Y:S01]  /*24820*/  ULDC.64 UR10, c[0x0][0x208] ;  /* 0x00008200000a7ab9 */ /* 0x000fe20000000a00 */
[----:B------:R-:W-:Y:S01]  /*24830*/  ULDC.64 UR6, c[0x0][0xa10] ;  /* 0x0002840000067ab9 */ /* 0x000fe20000000a00 */
[----:B------:R-:W-:-:S02]  /*24840*/  ISETP.NE.AND.EX P0, PT, RZ, UR5, PT, P0 ;  /* 0x00000005ff007c0c */ /* 0x000fc4000bf05300 */
[----:B--2---:R-:W-:-:S11]  /*24850*/  SHF.R.S32.HI R0, RZ, 0x1f, R31 ;  /* 0x0000001fff007819 */ /* 0x004fd6000001141f */
[C---:B------:R-:W-:Y:S01]  /*24860*/  @P0 LEA R2, P1, R31.reuse, UR4, 0x2 ;  /* 0x000000041f020c11 */ /* 0x040fe2000f8210ff */
[C---:B------:R-:W-:Y:S01]  /*24870*/  IMAD.SHL.U32 R17, R31.reuse, 0x4, RZ ;  /* 0x000000041f117824 */ /* 0x040fe200078e00ff */
[C-C-:B------:R-:W-:Y:S01]  /*24880*/  SHF.L.U64.HI R19, R31.reuse, 0x2, R0.reuse ;  /* 0x000000021f137819 */ /* 0x140fe20000010200 */
[----:B------:R0:W-:Y:S01]  /*24890*/  STL [R1+0x20], R0 ;  /* 0x0000200001007387 */ /* 0x0001e20000100800 */
[----:B------:R-:W-:Y:S01]  /*248a0*/  @P0 LEA.HI.X R3, R31, UR5, R0, 0x2, P1 ;  /* 0x000000051f030c11 */ /* 0x000fe200088f1400 */
[----:B------:R-:W-:Y:S01]  /*248b0*/  ULDC.64 UR4, c[0x0][0xa00] ;  /* 0x0002800000047ab9 */ /* 0x000fe20000000a00 */
[----:B------:R-:W-:-:S03]  /*248c0*/  ISETP.NE.U32.AND P1, PT, RZ, UR8, PT ;  /* 0x00000008ff007c0c */ /* 0x000fc6000bf25070 */
[----:B------:R1:W2:Y:S01]  /*248d0*/  @P0 LDG.E R11, desc[UR10][R2.64] ;  /* 0x0000000a020b0981 */ /* 0x0002a2000c1e1900 */
[----:B------:R-:W-:Y:S01]  /*248e0*/  ISETP.NE.AND.EX P1, PT, RZ, UR9, PT, P1 ;  /* 0x00000009ff007c0c */ /* 0x000fe2000bf25310 */
[----:B------:R-:W-:Y:S01]  /*248f0*/  IMAD.MOV.U32 R35, RZ, RZ, RZ ;  /* 0x000000ffff237224 */ /* 0x000fe200078e00ff */
[----:B------:R-:W-:Y:S01]  /*24900*/  ISETP.NE.U32.AND P0, PT, RZ, UR4, PT ;  /* 0x00000004ff007c0c */ /* 0x000fe2000bf05070 */
[----:B0-----:R-:W-:Y:S01]  /*24910*/  IMAD.MOV.U32 R0, RZ, RZ, RZ ;  /* 0x000000ffff007224 */ /* 0x001fe200078e00ff */
[----:B------:R-:W-:Y:S02]  /*24920*/  ISETP.NE.U32.AND P2, PT, RZ, UR6, PT ;  /* 0x00000006ff007c0c */ /* 0x000fe4000bf45070 */
[----:B------:R-:W-:Y:S02]  /*24930*/  ISETP.NE.AND.EX P0, PT, RZ, UR5, PT, P0 ;  /* 0x00000005ff007c0c */ /* 0x000fe4000bf05300 */
[----:B------:R-:W-:Y:S02]  /*24940*/  ISETP.NE.AND.EX P2, PT, RZ, UR7, PT, P2 ;  /* 0x00000007ff007c0c */ /* 0x000fe4000bf45320 */
[C---:B-1----:R-:W-:Y:S01]  /*24950*/  IADD3 R2, P3, R17.reuse, UR4, RZ ;  /* 0x0000000411027c10 */ /* 0x042fe2000ff7e0ff */
[----:B------:R-:W-:Y:S01]  /*24960*/  ULDC UR4, c[0x0][0x288] ;  /* 0x0000a20000047ab9 */ /* 0x000fe20000000800 */
[----:B------:R-:W-:-:S02]  /*24970*/  IADD3 R4, P4, R17, UR6, RZ ;  /* 0x0000000611047c10 */ /* 0x000fc4000ff9e0ff */
[----:B------:R-:W-:Y:S02]  /*24980*/  IADD3.X R3, R19, UR5, RZ, P3, !PT ;  /* 0x0000000513037c10 */ /* 0x000fe40009ffe4ff */
[----:B------:R-:W-:Y:S01]  /*24990*/  @P1 IADD3 R6, P3, R17, UR8, RZ ;  /* 0x0000000811061c10 */ /* 0x000fe2000ff7e0ff */
[----:B------:R-:W-:Y:S01]  /*249a0*/  IMAD.U32 R8, RZ, RZ, UR4 ;  /* 0x00000004ff087e24 */ /* 0x000fe2000f8e00ff */
[----:B------:R-:W-:Y:S01]  /*249b0*/  ULDC.64 UR4, c[0x0][0x418] ;  /* 0x0001060000047ab9 */ /* 0x000fe20000000a00 */
[C---:B------:R-:W-:Y:S01]  /*249c0*/  IADD3.X R5, R19.reuse, UR7, RZ, P4, !PT ;  /* 0x0000000713057c10 */ /* 0x040fe2000a7fe4ff */
[----:B------:R-:W5:Y:S01]  /*249d0*/  @P0 LDG.E R35, desc[UR10][R2.64] ;  /* 0x0000000a02230981 */ /* 0x000f62000c1e1900 */
[----:B------:R-:W-:Y:S01]  /*249e0*/  @P1 IADD3.X R7, R19, UR9, RZ, P3, !PT ;  /* 0x0000000913071c10 */ /* 0x000fe20009ffe4ff */
[----:B------:R-:W-:Y:S02]  /*249f0*/  UISETP.NE.U32.AND UP0, UPT, UR4, URZ, UPT ;  /* 0x0000003f0400728c */ /* 0x000fe4000bf05070 */
[----:B------:R-:W5:Y:S01]  /*24a00*/  @P2 LDG.E R0, desc[UR10][R4.64] ;  /* 0x0000000a04002981 */ /* 0x000f62000c1e1900 */
[----:B------:R-:W-:-:S03]  /*24a10*/  ULDC UR4, c[0x0][0x424] ;  /* 0x0001090000047ab9 */ /* 0x000fc60000000800 */
[----:B------:R0:W3:Y:S01]  /*24a20*/  @P1 LDG.E R8, desc[UR10][R6.64] ;  /* 0x0000000a06081981 */ /* 0x0000e2000c1e1900 */
[----:B------:R-:W-:-:S03]  /*24a30*/  UISETP.NE.AND.EX UP0, UPT, UR5, URZ, UPT, UP0 ;  /* 0x0000003f0500728c */ /* 0x000fc6000bf05300 */
[----:B------:R-:W-:Y:S01]  /*24a40*/  ULDC UR5, c[0x0][0x2f0] ;  /* 0x0000bc0000057ab9 */ /* 0x000fe20000000800 */
[----:B------:R-:W-:-:S04]  /*24a50*/  USEL UR4, UR4, 0x1, UP0 ;  /* 0x0000000104047887 */ /* 0x000fc80008000000 */
[----:B------:R-:W-:-:S03]  /*24a60*/  UIMAD UR4, UR4, UR5, URZ ;  /* 0x00000005040472a4 */ /* 0x000fc6000f8e023f */
[----:B------:R-:W-:Y:S02]  /*24a70*/  ULDC UR5, c[0x0][0x348] ;  /* 0x0000d20000057ab9 */ /* 0x000fe40000000800 */
[----:B0-----:R-:W-:Y:S02]  /*24a80*/  IMAD.U32 R6, RZ, RZ, UR5 ;  /* 0x00000005ff067e24 */ /* 0x001fe4000f8e00ff */
[----:B------:R-:W-:Y:S01]  /*24a90*/  IMAD.U32 R9, RZ, RZ, UR4 ;  /* 0x00000004ff097e24 */ /* 0x000fe2000f8e00ff */
[----:B--2---:R0:W-:Y:S04]  /*24aa0*/  STL [R1+0x10], R11 ;  /* 0x0000100b01007387 */ /* 0x0041e80000100800 */
[----:B---3--:R0:W-:Y:S01]  /*24ab0*/  STL [R1+0x28], R8 ;  /* 0x0000280801007387 */ /* 0x0081e20000100800 */
[----:B------:R-:W-:Y:S05]  /*24ac0*/  @P1 BRA `(.L_x_688) ;  /* 0x0000000000181947 */ /* 0x000fea0003800000 */
[----:B------:R-:W-:Y:S05]  /*24ad0*/  @!P0 BRA `(.L_x_688) ;  /* 0x0000000000148947 */ /* 0x000fea0003800000 */
[----:B------:R-:W-:Y:S02]  /*24ae0*/  ULDC.64 UR4, c[0x0][0x208] ;  /* 0x0000820000047ab9 */ /* 0x000fe40000000a00 */
[----:B0-----:R-:W2:Y:S04]  /*24af0*/  LDG.E R8, desc[UR4][R2.64] ;  /* 0x0000000402087981 */ /* 0x001ea8000c1e1900 */
[----:B------:R-:W2:Y:S02]  /*24b00*/  LDG.E R7, desc[UR4][R2.64+0x4] ;  /* 0x0000040402077981 */ /* 0x000ea4000c1e1900 */
[----:B--2---:R-:W-:-:S05]  /*24b10*/  IMAD.IADD R2, R7, 0x1, -R8 ;  /* 0x0000000107027824 */ /* 0x004fca00078e0a08 */
[----:B------:R1:W-:Y:S02]  /*24b20*/  STL [R1+0x28], R2 ;  /* 0x0000280201007387 */ /* 0x0003e40000100800 */
.L_x_688:
[----:B------:R-:W-:Y:S01]  /*24b30*/  ULDC.64 UR4, c[0x0][0xa20] ;  /* 0x0002880000047ab9 */ /* 0x000fe20000000a00 */
[C---:B-1----:R-:W-:Y:S01]  /*24b40*/  LOP3.LUT R2, R26.reuse, 0xff000000, RZ, 0xc0, !PT ;  /* 0xff0000001a027812 */ /* 0x042fe200078ec0ff */
[----:B------:R-:W-:Y:S01]  /*24b50*/  IMAD.MOV.U32 R32, RZ, RZ, R31 ;  /* 0x000000ffff207224 */ /* 0x000fe200078e001f */
[----:B------:R-:W-:Y:S02]  /*24b60*/  ISETP.NE.U32.AND P0, PT, RZ, UR4, PT ;  /* 0x00000004ff007c0c */ /* 0x000fe4000bf05070 */
[----:B------:R-:W-:Y:S02]  /*24b70*/  SHF.R.U32.HI R3, RZ, 0x8, R2 ;  /* 0x00000008ff037819 */ /* 0x000fe40000011602 */
[----:B------:R-:W-:Y:S02]  /*24b80*/  ISETP.NE.AND.EX P0, PT, RZ, UR5, PT, P0 ;  /* 0x00000005ff007c0c */ /* 0x000fe4000bf05300 */
[C---:B0-----:R-:W-:Y:S02]  /*24b90*/  LOP3.LUT R8, R26.reuse, 0xff0000, RZ, 0xc0, !PT ;  /* 0x00ff00001a087812 */ /* 0x041fe400078ec0ff */
[----:B------:R-:W-:-:S02]  /*24ba0*/  LOP3.LUT R26, R26, 0xffff, RZ, 0xc0, !PT ;  /* 0x0000ffff1a1a7812 */ /* 0x000fc400078ec0ff */
[----:B------:R-:W-:-:S07]  /*24bb0*/  LEA.HI R8, R8, R3, RZ, 0x10 ;  /* 0x0000000308087211 */ /* 0x000fce00078f80ff */
[----:B------:R-:W-:Y:S05]  /*24bc0*/  @!P0 BRA `(.L_x_689) ;  /* 0x0000000000148947 */ /* 0x000fea0003800000 */
[----:B------:R-:W-:Y:S01]  /*24bd0*/  IADD3 R2, P0, R17, UR4, RZ ;  /* 0x0000000411027c10 */ /* 0x000fe2000ff1e0ff */
[----:B------:R-:W-:-:S03]  /*24be0*/  ULDC.64 UR6, c[0x0][0x208] ;  /* 0x0000820000067ab9 */ /* 0x000fc60000000a00 */
[----:B------:R-:W-:-:S05]  /*24bf0*/  IADD3.X R3, R19, UR5, RZ, P0, !PT ;  /* 0x0000000513037c10 */ /* 0x000fca00087fe4ff */
[----:B------:R0:W5:Y:S01]  /*24c00*/  LDG.E R9, desc[UR6][R2.64] ;  /* 0x0000000602097981 */ /* 0x000162000c1e1900 */
[----:B------:R-:W-:Y:S05]  /*24c10*/  BRA `(.L_x_690) ;  /* 0x0000000000287947 */ /* 0x000fea0003800000 */
.L_x_689:
[----:B------:R-:W-:Y:S02]  /*24c20*/  ULDC.64 UR4, c[0x0][0xa08] ;  /* 0x0002820000047ab9 */ /* 0x000fe40000000a00 */
[----:B------:R-:W-:-:S04]  /*24c30*/  ISETP.NE.U32.AND P0, PT, RZ, UR4, PT ;  /* 0x00000004ff007c0c */ /* 0x000fc8000bf05070 */
[----:B------:R-:W-:-:S13]  /*24c40*/  ISETP.NE.AND.EX P0, PT, RZ, UR5, PT, P0 ;  /* 0x00000005ff007c0c */ /* 0x000fda000bf05300 */
[----:B------:R-:W-:Y:S05]  /*24c50*/  @!P0 BRA `(.L_x_690) ;  /* 0x0000000000188947 */ /* 0x000fea0003800000 */
[----:B------:R-:W0:Y:S01]  /*24c60*/  LDC.64 R2, c[0x0][0xa08] ;  /* 0x00028200ff027b82 */ /* 0x000e220000000a00 */
[----:B------:R-:W-:Y:S01]  /*24c70*/  ULDC.64 UR4, c[0x0][0x208] ;  /* 0x0000820000047ab9 */ /* 0x000fe20000000a00 */
[----:B0-----:R-:W-:-:S05]  /*24c80*/  IMAD.WIDE R2, R32, 0x4, R2 ;  /* 0x0000000420027825 */ /* 0x001fca00078e0202 */
[----:B------:R-:W2:Y:S04]  /*24c90*/  LDG.E R9, desc[UR4][R2.64] ;  /* 0x0000000402097981 */ /* 0x000ea8000c1e1900 */
[----:B------:R-:W2:Y:S02]  /*24ca0*/  LDG.E R10, desc[UR4][R2.64+0x4] ;  /* 0x00000404020a7981 */ /* 0x000ea4000c1e1900 */
[----:B--2---:R-:W-:-:S07]  /*24cb0*/  IADD3 R9, -R9, R10, RZ ;  /* 0x0000000a09097210 */ /* 0x004fce0007ffe1ff */
.L_x_690:
[----:B------:R-:W-:Y:S02]  /*24cc0*/  ULDC.64 UR4, c[0x0][0x208] ;  /* 0x0000820000047ab9 */ /* 0x000fe40000000a00 */
[----:B0-----:R-:W2:Y:S04]  /*24cd0*/  @P2 LDG.E R2, desc[UR4][R4.64] ;  /* 0x0000000404022981 */ /* 0x001ea8000c1e1900 */
[----:B------:R0:W2:Y:S01]  /*24ce0*/  @P2 LDG.E R3, desc[UR4][R4.64+0x4] ;  /* 0x0000040404032981 */ /* 0x0000a2000c1e1900 */
[----:B-----5:R-:W-:Y:S01]  /*24cf0*/  IMAD.IADD R9, R9, 0x1, -R11 ;  /* 0x0000000109097824 */ /* 0x020fe200078e0a0b */
[----:B------:R-:W-:Y:S01]  /*24d00*/  BSSY B0, `(.L_x_691) ;  /* 0x000002a000007945 */ /* 0x000fe20003800000 */
[----:B------:R-:W-:Y:S02]  /*24d10*/  LOP3.LUT R7, R8, 0xff, RZ, 0xc0, !PT ;  /* 0x000000ff08077812 */ /* 0x000fe400078ec0ff */
[----:B0-----:R-:W-:Y:S01]  /*24d20*/  SHF.R.U32.HI R5, RZ, 0x10, R8 ;  /* 0x00000010ff057819 */ /* 0x001fe20000011608 */
[----:B--2---:R-:W-:-:S04]  /*24d30*/  @P2 IMAD.IADD R6, R3, 0x1, -R2 ;  /* 0x0000000103062824 */ /* 0x004fc800078e0a02 */
[----:B------:R-:W-:-:S04]  /*24d40*/  IMAD.IADD R3, R9, 0x1, R6 ;  /* 0x0000000109037824 */ /* 0x000fc800078e0206 */
[C---:B------:R-:W-:Y:S01]  /*24d50*/  VIADD R2, R3.reuse, 0x4f ;  /* 0x0000004f03027836 */ /* 0x040fe20000000000 */
[----:B------:R-:W-:Y:S01]  /*24d60*/  ISETP.GE.AND P1, PT, R3, 0x1, PT ;  /* 0x000000010300780c */ /* 0x000fe20003f26270 */
[----:B------:R0:W-:Y:S02]  /*24d70*/  STL [R1+0x8], R3 ;  /* 0x0000080301007387 */ /* 0x0001e40000100800 */
[----:B------:R-:W-:-:S05]  /*24d80*/  IMAD.HI R2, R2, 0x66666667, RZ ;  /* 0x6666666702027827 */ /* 0x000fca00078e02ff */
[----:B0-----:R-:W-:-:S04]  /*24d90*/  SHF.R.U32.HI R3, RZ, 0x1f, R2 ;  /* 0x0000001fff037819 */ /* 0x001fc80000011602 */
[----:B------:R-:W-:Y:S01]  /*24da0*/  LEA.HI.SX32 R4, R2, R3, 0x1b ;  /* 0x0000000302047211 */ /* 0x000fe200078fdaff */
[----:B------:R-:W-:Y:S01]  /*24db0*/  IMAD.MOV.U32 R3, RZ, RZ, RZ ;  /* 0x000000ffff037224 */ /* 0x000fe200078e00ff */
[----:B------:R-:W-:Y:S06]  /*24dc0*/  @!P1 BRA `(.L_x_692) ;  /* 0x0000000000749947 */ /* 0x000fec0003800000 */
[----:B------:R-:W-:Y:S01]  /*24dd0*/  ISETP.NE.AND P0, PT, R5, RZ, PT ;  /* 0x000000ff0500720c */ /* 0x000fe20003f05270 */
[----:B------:R-:W-:-:S03]  /*24de0*/  ULDC UR4, c[0x0][0x9f0] ;  /* 0x00027c0000047ab9 */ /* 0x000fc60000000800 */
[----:B------:R-:W-:-:S04]  /*24df0*/  SEL R8, R5, UR4, P0 ;  /* 0x0000000405087c07 */ /* 0x000fc80008000000 */
[----:B------:R-:W-:Y:S02]  /*24e00*/  IABS R10, R8 ;  /* 0x00000008000a7213 */ /* 0x000fe40000000000 */
[----:B------:R-:W-:Y:S02]  /*24e10*/  IADD3 R11, R8, -0x1, R4 ;  /* 0xffffffff080b7810 */ /* 0x000fe40007ffe004 */
[----:B------:R-:W0:Y:S08]  /*24e20*/  I2F.RP R2, R10 ;  /* 0x0000000a00027306 */ /* 0x000e300000209400 */
[----:B0-----:R-:W0:Y:S02]  /*24e30*/  MUFU.RCP R2, R2 ;  /* 0x0000000200027308 */ /* 0x001e240000001000 */
[----:B0-----:R-:W-:-:S06]  /*24e40*/  VIADD R2, R2, 0xffffffe ;  /* 0x0ffffffe02027836 */ /* 0x001fcc0000000000 */
[----:B------:R0:W1:Y:S02]  /*24e50*/  F2I.FTZ.U32.TRUNC.NTZ R3, R2 ;  /* 0x0000000200037305 */ /* 0x000064000021f000 */
[----:B0-----:R-:W-:-:S04]  /*24e60*/  LOP3.LUT R2, R11, R8, RZ, 0x3c, !PT ;  /* 0x000000080b027212 */ /* 0x001fc800078e3cff */
[----:B------:R-:W-:Y:S01]  /*24e70*/  ISETP.GE.AND P4, PT, R2, RZ, PT ;  /* 0x000000ff0200720c */ /* 0x000fe20003f86270 */
[----:B-1----:R-:W-:-:S04]  /*24e80*/  IMAD.MOV R2, RZ, RZ, -R3 ;  /* 0x000000ffff027224 */ /* 0x002fc800078e0a03 */
[----:B------:R-:W-:Y:S02]  /*24e90*/  IMAD R12, R2, R10, RZ ;  /* 0x0000000a020c7224 */ /* 0x000fe400078e02ff */
[----:B------:R-:W-:-:S04]  /*24ea0*/  IMAD.MOV.U32 R2, RZ, RZ, RZ ;  /* 0x000000ffff027224 */ /* 0x000fc800078e00ff */
        /* <DEDUP_REMOVED lines=13> */
[----:B------:R-:W-:-:S05]  /*24f80*/  @!P3 LOP3.LUT R2, RZ, R8, RZ, 0x33, !PT ;  /* 0x00000008ff02b212 */ /* 0x000fca00078e33ff */
[----:B------:R-:W-:-:S07]  /*24f90*/  IMAD.MOV.U32 R3, RZ, RZ, R2 ;  /* 0x000000ffff037224 */ /* 0x000fce00078e0002 */
.L_x_692:
[----:B------:R-:W-:Y:S05]  /*24fa0*/  BSYNC B0 ;  /* 0x0000000000007941 */ /* 0x000fea0003800000 */
.L_x_691:
[-C--:B------:R-:W-:Y:S01]  /*24fb0*/  IMAD R2, R7, R3.reuse, RZ ;  /* 0x0000000307027224 */ /* 0x080fe200078e02ff */
[----:B------:R-:W-:Y:S04]  /*24fc0*/  BSSY B0, `(.L_x_693) ;  /* 0x0000191000007945 */ /* 0x000fe80003800000 */
[C---:B------:R-:W-:Y:S01]  /*24fd0*/  VIADDMNMX R3, R2.reuse, R3, R4, PT ;  /* 0x0000000302037246 */ /* 0x040fe20003800104 */
[----:B------:R-:W-:-:S04]  /*24fe0*/  IMAD R2, R2, 0x50, -R9 ;  /* 0x0000005002027824 */ /* 0x000fc800078e0a09 */
[----:B------:R-:W-:Y:S01]  /*24ff0*/  IMAD R3, R3, 0x50, -R9 ;  /* 0x0000005003037824 */ /* 0x000fe200078e0a09 */
[----:B------:R-:W-:-:S04]  /*25000*/  VIMNMX R2, RZ, R2, !PT ;  /* 0x00000002ff027248 */ /* 0x000fc80007fe0100 */
[----:B------:R-:W-:-:S04]  /*25010*/  VIMNMX R3, R3, R6, PT ;  /* 0x0000000603037248 */ /* 0x000fc80003fe0100 */
[----:B------:R-:W-:-:S13]  /*25020*/  ISETP.GT.AND P0, PT, R3, R2, PT ;  /* 0x000000020300720c */ /* 0x000fda0003f04270 */
[----:B------:R-:W-:Y:S02]  /*25030*/  @P0 VIADD R8, R3, 0x4f ;  /* 0x0000004f03080836 */ /* 0x000fe40000000000 */
[----:B------:R-:W-:-:S04]  /*25040*/  IMAD.WIDE.U32 R2, R2, -0x33333333, RZ ;  /* 0xcccccccd02027825 */ /* 0x000fc800078e00ff */
[----:B------:R-:W-:Y:S01]  /*25050*/  @P0 IMAD.HI R8, R8, 0x66666667, RZ ;  /* 0x6666666708080827 */ /* 0x000fe200078e02ff */
[----:B------:R-:W-:-:S04]  /*25060*/  SHF.R.U32.HI R6, RZ, 0x6, R3 ;  /* 0x00000006ff067819 */ /* 0x000fc80000011603 */
[----:B------:R-:W-:Y:S01]  /*25070*/  @P0 SHF.R.U32.HI R2, RZ, 0x1f, R8 ;  /* 0x0000001fff020819 */ /* 0x000fe20000011608 */
[----:B------:R-:W-:-:S03]  /*25080*/  IMAD.MOV.U32 R3, RZ, RZ, R6 ;  /* 0x000000ffff037224 */ /* 0x000fc600078e0006 */
[----:B------:R-:W-:Y:S02]  /*25090*/  @P0 LEA.HI.SX32 R3, R8, R2, 0x1b ;  /* 0x0000000208030211 */ /* 0x000fe400078fdaff */
[----:B------:R-:W-:Y:S02]  /*250a0*/  PLOP3.LUT P0, PT, PT, PT, PT, 0x80, 0x0 ;  /* 0x000000000000781c */ /* 0x000fe40003f0f070 */
[----:B------:R-:W-:-:S13]  /*250b0*/  ISETP.GT.AND P3, PT, R3, R6, PT ;  /* 0x000000060300720c */ /* 0x000fda0003f64270 */
[----:B------:R-:W-:Y:S05]  /*250c0*/  @!P3 BRA `(.L_x_694) ;  /* 0x000000180000b947 */ /* 0x000fea0003800000 */
[----:B------:R-:W-:Y:S01]  /*250d0*/  UMOV UR4, 0xffffffff ;  /* 0xffffffff00047882 */ /* 0x000fe20000000000 */
[----:B------:R-:W-:Y:S02]  /*250e0*/  SEL R2, R32, RZ, !P2 ;  /* 0x000000ff20027207 */ /* 0x000fe40005000000 */
[----:B------:R-:W-:Y:S05]  /*250f0*/  BRA.DIV UR4, `(.L_x_695) ;  /* 0x0000007604287947 */ /* 0x000fea000b800000 */
[----:B------:R-:W0:Y:S02]  /*25100*/  S2R R8, SR_TID.X ;  /* 0x0000000000087919 */ /* 0x000e240000002100 */
[----:B0-----:R-:W-:-:S04]  /*25110*/  SHF.R.U32.HI R8, RZ, 0x5, R8 ;  /* 0x00000005ff087819 */ /* 0x001fc80000011608 */
[----:B------:R-:W-:-:S05]  /*25120*/  LOP3.LUT R8, R8, 0x3, RZ, 0xc0, !PT ;  /* 0x0000000308087812 */ /* 0x000fca00078ec0ff */
[----:B------:R0:W1:Y:S02]  /*25130*/  SHFL.IDX PT, R14, R8, RZ, 0x1f ;  /* 0x00001fff080e7589 */ /* 0x00006400000e0000 */
.L_x_866:
[----:B-1----:R-:W-:Y:S02]  /*25140*/  ISETP.NE.AND P0, PT, R14, RZ, PT ;  /* 0x000000ff0e00720c */ /* 0x002fe40003f05270 */
[----:B------:R-:W-:-:S11]  /*25150*/  PLOP3.LUT P6, PT, PT, PT, PT, 0x8, 0x0 ;  /* 0x000000000000781c */ /* 0x000fd60003fce170 */
[----:B------:R-:W-:Y:S05]  /*25160*/  @P0 BRA `(.L_x_696) ;  /* 0x00000000000c0947 */ /* 0x000fea0003800000 */
[----:B------:R-:W-:-:S03]  /*25170*/  UMOV UR4, 0xffffffff ;  /* 0xffffffff00047882 */ /* 0x000fc60000000000 */
[----:B------:R-:W-:Y:S05]  /*25180*/  BRA.DIV UR4, `(.L_x_697) ;  /* 0x0000007604387947 */ /* 0x000fea000b800000 */
[----:B------:R-:W-:-:S13]  /*25190*/  ELECT P6, URZ, PT ;  /* 0x00000000003f782f */ /* 0x000fda00038c0000 */
.L_x_696:
[----:B0-----:R-:W2:Y:S01]  /*251a0*/  LDL R8, [R1+0x2c] ;  /* 0x00002c0001087983 */ /* 0x001ea20000100800 */
[----:B------:R-:W-:Y:S01]  /*251b0*/  BSSY B1, `(.L_x_698) ;  /* 0x0000008000017945 */ /* 0x000fe20003800000 */
[----:B--2---:R-:W-:-:S05]  /*251c0*/  VIADD R8, R8, 0x1 ;  /* 0x0000000108087836 */ /* 0x004fca0000000000 */
[----:B------:R-:W-:-:S04]  /*251d0*/  LEA.HI R9, R8, R8, RZ, 0x1 ;  /* 0x0000000808097211 */ /* 0x000fc800078f08ff */
[----:B------:R-:W-:-:S05]  /*251e0*/  LOP3.LUT R9, R9, 0xfffffffe, RZ, 0xc0, !PT ;  /* 0xfffffffe09097812 */ /* 0x000fca00078ec0ff */
[----:B------:R-:W-:-:S05]  /*251f0*/  IMAD.IADD R8, R8, 0x1, -R9 ;  /* 0x0000000108087824 */ /* 0x000fca00078e0a09 */
[----:B------:R-:W-:-:S04]  /*25200*/  SHF.L.U32 R8, R8, 0x1f, RZ ;  /* 0x0000001f08087819 */ /* 0x000fc800000006ff */
[----:B------:R-:W0:Y:S02]  /*25210*/  SYNCS.PHASECHK.TRANS64.TRYWAIT P0, [R16+URZ+0x38820], R8 ;  /* 0x03882008100075a7 */ /* 0x000e24000800017f */
[----:B0-----:R-:W-:Y:S05]  /*25220*/  @!P0 BRA `(.L_x_699) ;  /* 0x0000007400308947 */ /* 0x001fea0003800000 */
.L_x_869:
[----:B------:R-:W-:Y:S05]  /*25230*/  BSYNC B1 ;  /* 0x0000000000017941 */ /* 0x000fea0003800000 */
.L_x_698:
[----:B------:R-:W-:Y:S04]  /*25240*/  BSSY B1, `(.L_x_700) ;  /* 0x00000ab000017945 */ /* 0x000fe80003800000 */
[----:B------:R-:W-:Y:S05]  /*25250*/  @!P6 BRA `(.L_x_701) ;  /* 0x0000000800a4e947 */ /* 0x000fea0003800000 */
[----:B------:R-:W-:Y:S01]  /*25260*/  IMAD R12, R28, 0x8, R16 ;  /* 0x000000081c0c7824 */ /* 0x000fe200078e0210 */
[----:B------:R-:W-:Y:S01]  /*25270*/  SHF.L.U32 R11, R30, 0x1f, RZ ;  /* 0x0000001f1e0b7819 */ /* 0x000fe200000006ff */
[----:B------:R-:W1:Y:S01]  /*25280*/  S2R R9, SR_TID.X ;  /* 0x0000000000097919 */ /* 0x000e620000002100 */
[----:B------:R-:W-:Y:S02]  /*25290*/  BSSY B2, `(.L_x_702) ;  /* 0x0000005000027945 */ /* 0x000fe40003800000 */
[----:B------:R-:W2:Y:S01]  /*252a0*/  SYNCS.PHASECHK.TRANS64.TRYWAIT P0, [R12+URZ+0x388a0], R11 ;  /* 0x0388a00b0c0075a7 */ /* 0x000ea2000800017f */
[----:B-1----:R-:W-:-:S04]  /*252b0*/  LOP3.LUT R9, R9, 0x7f, RZ, 0xc0, !PT ;  /* 0x0000007f09097812 */ /* 0x002fc800078ec0ff */
[----:B------:R-:W-:Y:S01]  /*252c0*/  ISETP.NE.AND P2, PT, R9, RZ, PT ;  /* 0x000000ff0900720c */ /* 0x000fe20003f45270 */
[----:B--2---:R-:W-:-:S12]  /*252d0*/  @!P0 BRA `(.L_x_703) ;  /* 0x0000007400188947 */ /* 0x004fd80003800000 */
.L_x_870:
[----:B------:R-:W-:Y:S05]  /*252e0*/  BSYNC B2 ;  /* 0x0000000000027941 */ /* 0x000fea0003800000 */
.L_x_702:
[----:B------:R-:W-:Y:S04]  /*252f0*/  BSSY B2, `(.L_x_704) ;  /* 0x0000009000027945 */ /* 0x000fe80003800000 */
[----:B------:R-:W-:Y:S05]  /*25300*/  @P2 BRA `(.L_x_705) ;  /* 0x00000000001c2947 */ /* 0x000fea0003800000 */
[----:B------:R-:W2:Y:S01]  /*25310*/  S2R R9, SR_TID.X ;  /* 0x0000000000097919 */ /* 0x000ea20000002100 */
[----:B0-----:R-:W-:-:S04]  /*25320*/  IMAD.MOV.U32 R8, RZ, RZ, 0xa000 ;  /* 0x0000a000ff087424 */ /* 0x001fc800078e00ff */
[----:B------:R3:W-:Y:S01]  /*25330*/  SYNCS.ARRIVE.TRANS64 RZ, [R12+URZ+0x38890], R8 ;  /* 0x038890080cff79a7 */ /* 0x0007e2000800003f */
[----:B--2---:R-:W-:-:S04]  /*25340*/  LOP3.LUT R9, R9, 0x1f, RZ, 0xc0, !PT ;  /* 0x0000001f09097812 */ /* 0x004fc800078ec0ff */
[----:B------:R-:W-:-:S13]  /*25350*/  ISETP.NE.AND P0, PT, R9, RZ, PT ;  /* 0x000000ff0900720c */ /* 0x000fda0003f05270 */
[----:B---3--:R-:W-:Y:S05]  /*25360*/  @!P0 BRA `(.L_x_705) ;  /* 0x0000000000048947 */ /* 0x008fea0003800000 */
[----:B------:R-:W-:Y:S01]  /*25370*/  BPT.TRAP 0x1 ;  /* 0x000000040000795c */ /* 0x000fe20000300000 */
.L_x_705:
[----:B------:R-:W-:Y:S05]  /*25380*/  BSYNC B2 ;  /* 0x0000000000027941 */ /* 0x000fea0003800000 */
.L_x_704:
[----:B0-----:R-:W-:Y:S01]  /*25390*/  IMAD.MOV.U32 R8, RZ, RZ, RZ ;  /* 0x000000ffff087224 */ /* 0x001fe200078e00ff */
[----:B------:R-:W-:Y:S01]  /*253a0*/  UIADD3 UR4, UP0, UR38, 0x570, URZ ;  /* 0x0000057026047890 */ /* 0x000fe2000ff1e03f */
[----:B------:R-:W-:Y:S01]  /*253b0*/  IMAD R10, R28, 0xa000, R16 ;  /* 0x0000a0001c0a7824 */ /* 0x000fe200078e0210 */
[----:B------:R-:W-:Y:S01]  /*253c0*/  PLOP3.LUT P0, PT, PT, PT, PT, 0x80, 0x0 ;  /* 0x000000000000781c */ /* 0x000fe20003f0f070 */
[----:B------:R-:W-:Y:S01]  /*253d0*/  IMAD R9, R3, 0x50, R0 ;  /* 0x0000005003097824 */ /* 0x000fe200078e0200 */
[----:B------:R-:W-:Y:S01]  /*253e0*/  R2UR UR10, R8 ;  /* 0x00000000080a72ca */ /* 0x000fe200000e0000 */
[----:B------:R-:W-:Y:S01]  /*253f0*/  VIADD R8, R12, 0x38890 ;  /* 0x000388900c087836 */ /* 0x000fe20000000000 */
[----:B------:R-:W-:Y:S01]  /*25400*/  IADD3 R13, R10, 0x24400, RZ ;  /* 0x000244000a0d7810 */ /* 0x000fe20007ffe0ff */
[----:B------:R-:W-:Y:S01]  /*25410*/  VIADD R9, R9, 0xffffffb0 ;  /* 0xffffffb009097836 */ /* 0x000fe20000000000 */
[----:B------:R-:W-:Y:S01]  /*25420*/  UIADD3.X UR5, URZ, UR39, URZ, UP0, !UPT ;  /* 0x000000273f057290 */ /* 0x000fe200087fe43f */
[----:B------:R-:W-:Y:S01]  /*25430*/  UMOV UR6, 0x0 ;  /* 0x0000000000067882 */ /* 0x000fe20000000000 */
[----:B------:R-:W-:-:S10]  /*25440*/  UMOV UR7, 0x12f00000 ;  /* 0x12f0000000077882 */ /* 0x000fd40000000000 */
.L_x_706:
[----:B------:R-:W-:-:S13]  /*25450*/  @P0 ELECT P3, URZ, PT ;  /* 0x00000000003f082f */ /* 0x000fda0003860000 */
[----:B------:R-:W-:Y:S02]  /*25460*/  @P3 R2UR UR13, R2 ;  /* 0x00000000020d32ca */ /* 0x000fe400000e0000 */
[----:B------:R-:W-:Y:S02]  /*25470*/  @P3 R2UR UR12, R26 ;  /* 0x000000001a0c32ca */ /* 0x000fe400000e0000 */
[----:B------:R-:W-:Y:S02]  /*25480*/  @P3 R2UR UR11, R9 ;  /* 0x00000000090b32ca */ /* 0x000fe400000e0000 */
[----:B------:R-:W-:Y:S02]  /*25490*/  @P3 R2UR UR9, R8 ;  /* 0x00000000080932ca */ /* 0x000fe400000e0000 */
[----:B------:R-:W-:Y:S02]  /*254a0*/  @P3 R2UR UR8, R13 ;  /* 0x000000000d0832ca */ /* 0x000fe400000e0000 */
[----:B------:R-:W-:-:S02]  /*254b0*/  @P3 PLOP3.LUT P0, PT, P3, PT, PT, 0x8, 0x0 ;  /* 0x000000000000381c */ /* 0x000fc40001f0e170 */
[----:B------:R-:W-:-:S09]  /*254c0*/  PLOP3.LUT P3, PT, PT, PT, PT, 0x8, 0x0 ;  /* 0x000000000000781c */ /* 0x000fd20003f6e170 */
[----:B------:R0:W-:Y:S02]  /*254d0*/  UTMALDG.4D [UR8], [UR4], desc[UR6] ;  /* 0x00000608040075b4 */ /* 0x0001e40008019000 */
[----:B0-----:R-:W-:Y:S05]  /*254e0*/  @P0 BRA.U.ANY `(.L_x_706) ;  /* 0xfffffffd00d80947 */ /* 0x001fea000393ffff */
[----:B------:R-:W-:Y:S01]  /*254f0*/  IMAD.MOV.U32 R22, RZ, RZ, 0x40 ;  /* 0x00000040ff167424 */ /* 0x000fe200078e00ff */
[----:B------:R-:W-:Y:S01]  /*25500*/  PLOP3.LUT P0, PT, PT, PT, PT, 0x80, 0x0 ;  /* 0x000000000000781c */ /* 0x000fe20003f0f070 */
[----:B------:R-:W-:Y:S01]  /*25510*/  VIADD R13, R10, 0x26c00 ;  /* 0x00026c000a0d7836 */ /* 0x000fe20000000000 */
[----:B------:R-:W-:Y:S01]  /*25520*/  UMOV UR6, 0x0 ;  /* 0x0000000000067882 */ /* 0x000fe20000000000 */
[----:B------:R-:W-:Y:S01]  /*25530*/  UMOV UR7, 0x12f00000 ;  /* 0x12f0000000077882 */ /* 0x000fe20000000000 */
[----:B------:R-:W-:-:S15]  /*25540*/  R2UR UR10, R22 ;  /* 0x00000000160a72ca */ /* 0x000fde00000e0000 */
.L_x_707:
        /* <DEDUP_REMOVED lines=16> */
.L_x_708:
        /* <DEDUP_REMOVED lines=16> */
.L_x_709:
        /* <DEDUP_REMOVED lines=10> */
[----:B------:R-:W0:Y:S01]  /*257f0*/  SYNCS.PHASECHK.TRANS64.TRYWAIT P0, [R12+URZ+0x388c0], R11 ;  /* 0x0388c00b0c0075a7 */ /* 0x000e22000800017f */
[----:B------:R-:W-:Y:S04]  /*25800*/  BSSY B2, `(.L_x_710) ;  /* 0x0000002000027945 */ /* 0x000fe80003800000 */
[----:B0-----:R-:W-:Y:S05]  /*25810*/  @!P0 BRA `(.L_x_711) ;  /* 0x0000006c00dc8947 */ /* 0x001fea0003800000 */
.L_x_871:
[----:B------:R-:W-:Y:S05]  /*25820*/  BSYNC B2 ;  /* 0x0000000000027941 */ /* 0x000fea0003800000 */
.L_x_710:
[----:B------:R-:W-:Y:S01]  /*25830*/  BSSY B2, `(.L_x_712) ;  /* 0x000000b000027945 */ /* 0x000fe20003800000 */
[----:B------:R-:W-:Y:S02]  /*25840*/  IMAD.MOV.U32 R14, RZ, RZ, 0x0 ;  /* 0x00000000ff0e7424 */ /* 0x000fe400078e00ff */
[----:B------:R-:W-:Y:S01]  /*25850*/  IMAD.MOV.U32 R15, RZ, RZ, 0x12f00000 ;  /* 0x12f00000ff0f7424 */ /* 0x000fe200078e00ff */
[----:B------:R-:W-:Y:S06]  /*25860*/  @P2 BRA `(.L_x_713) ;  /* 0x00000000001c2947 */ /* 0x000fec0003800000 */
[----:B------:R-:W2:Y:S01]  /*25870*/  S2R R13, SR_TID.X ;  /* 0x00000000000d7919 */ /* 0x000ea20000002100 */
[----:B------:R-:W-:-:S04]  /*25880*/  IMAD.MOV.U32 R8, RZ, RZ, 0xa000 ;  /* 0x0000a000ff087424 */ /* 0x000fc800078e00ff */
[----:B------:R3:W-:Y:S01]  /*25890*/  SYNCS.ARRIVE.TRANS64 RZ, [R12+URZ+0x388b0], R8 ;  /* 0x0388b0080cff79a7 */ /* 0x0007e2000800003f */
[----:B--2---:R-:W-:-:S04]  /*258a0*/  LOP3.LUT R13, R13, 0x1f, RZ, 0xc0, !PT ;  /* 0x0000001f0d0d7812 */ /* 0x004fc800078ec0ff */
[----:B------:R-:W-:-:S13]  /*258b0*/  ISETP.NE.AND P0, PT, R13, RZ, PT ;  /* 0x000000ff0d00720c */ /* 0x000fda0003f05270 */
[----:B---3--:R-:W-:Y:S05]  /*258c0*/  @!P0 BRA `(.L_x_713) ;  /* 0x0000000000048947 */ /* 0x008fea0003800000 */
[----:B------:R-:W-:Y:S01]  /*258d0*/  BPT.TRAP 0x1 ;  /* 0x000000040000795c */ /* 0x000fe20000300000 */
.L_x_713:
[----:B------:R-:W-:Y:S05]  /*258e0*/  BSYNC B2 ;  /* 0x0000000000027941 */ /* 0x000fea0003800000 */
.L_x_712:
[----:B------:R-:W-:Y:S01]  /*258f0*/  R2UR UR6, R14 ;  /* 0x000000000e0672ca */ /* 0x000fe200000e0000 */
[----:B------:R-:W-:Y:S01]  /*25900*/  IMAD.MOV.U32 R8, RZ, RZ, RZ ;  /* 0x000000ffff087224 */ /* 0x000fe200078e00ff */
[----:B------:R-:W-:Y:S01]  /*25910*/  R2UR UR7, R15 ;  /* 0x000000000f0772ca */ /* 0x000fe200000e0000 */
[----:B------:R-:W-:Y:S01]  /*25920*/  UIADD3 UR4, UP0, UR38, 0x670, URZ ;  /* 0x0000067026047890 */ /* 0x000fe2000ff1e03f */
[----:B------:R-:W-:Y:S01]  /*25930*/  PLOP3.LUT P0, PT, PT, PT, PT, 0x80, 0x0 ;  /* 0x000000000000781c */ /* 0x000fe20003f0f070 */
[----:B01----:R-:W-:Y:S01]  /*25940*/  VIADD R12, R12, 0x388b0 ;  /* 0x000388b00c0c7836 */ /* 0x003fe20000000000 */
[----:B------:R-:W-:Y:S01]  /*25950*/  R2UR UR10, R8 ;  /* 0x00000000080a72ca */ /* 0x000fe200000e0000 */
[----:B------:R-:W-:Y:S01]  /*25960*/  VIADD R8, R10, 0x400 ;  /* 0x000004000a087836 */ /* 0x000fe20000000000 */
[----:B------:R-:W-:-:S13]  /*25970*/  UIADD3.X UR5, URZ, UR39, URZ, UP0, !UPT ;  /* 0x000000273f057290 */ /* 0x000fda00087fe43f */
.L_x_714:
        /* <DEDUP_REMOVED lines=10> */
[----:B------:R-:W-:Y:S01]  /*25a20*/  R2UR UR10, R22 ;  /* 0x00000000160a72ca */ /* 0x000fe200000e0000 */
[----:B------:R-:W-:Y:S01]  /*25a30*/  VIADD R8, R10, 0x2c00 ;  /* 0x00002c000a087836 */ /* 0x000fe20000000000 */
[----:B------:R-:W-:Y:S02]  /*25a40*/  R2UR UR6, R14 ;  /* 0x000000000e0672ca */ /* 0x000fe400000e0000 */
[----:B------:R-:W-:Y:S02]  /*25a50*/  R2UR UR7, R15 ;  /* 0x000000000f0772ca */ /* 0x000fe400000e0000 */
[----:B------:R-:W-:-:S13]  /*25a60*/  PLOP3.LUT P0, PT, PT, PT, PT, 0x80, 0x0 ;  /* 0x000000000000781c */ /* 0x000fda0003f0f070 */
.L_x_715:
        /* <DEDUP_REMOVED lines=15> */
.L_x_716:
        /* <DEDUP_REMOVED lines=15> */
.L_x_717:
        /* <DEDUP_REMOVED lines=9> */
[----:B-1----:R-:W-:Y:S05]  /*25ce0*/  @P0 BRA.U.ANY `(.L_x_717) ;  /* 0xfffffffd00d80947 */ /* 0x002fea000393ffff */
.L_x_701:
[----:B------:R-:W-:Y:S05]  /*25cf0*/  BSYNC B1 ;  /* 0x0000000000017941 */ /* 0x000fea0003800000 */
.L_x_700:
[----:B------:R-:W-:Y:S01]  /*25d00*/  VIADD R12, R3, 0xfffffffe ;  /* 0xfffffffe030c7836 */ /* 0x000fe20000000000 */
[----:B------:R-:W-:Y:S01]  /*25d10*/  PLOP3.LUT P0, PT, PT, PT, PT, 0x8, 0x0 ;  /* 0x000000000000781c */ /* 0x000fe20003f0e170 */
[----:B------:R-:W-:-:S03]  /*25d20*/  VIADD R28, R28, 0x1 ;  /* 0x000000011c1c7836 */ /* 0x000fc60000000000 */
[----:B------:R-:W-:Y:S02]  /*25d30*/  ISETP.GE.AND P3, PT, R12, R6, PT ;  /* 0x000000060c00720c */ /* 0x000fe40003f66270 */
[----:B------:R-:W-:-:S04]  /*25d40*/  ISETP.NE.AND P2, PT, R28, 0x2, PT ;  /* 0x000000021c00780c */ /* 0x000fc80003f45270 */
[----:B------:R-:W-:Y:S02]  /*25d50*/  SEL R3, RZ, 0x1, P2 ;  /* 0x00000001ff037807 */ /* 0x000fe40001000000 */
[----:B------:R-:W-:Y:S02]  /*25d60*/  SEL R28, R28, RZ, P2 ;  /* 0x000000ff1c1c7207 */ /* 0x000fe40001000000 */
[----:B------:R-:W-:-:S03]  /*25d70*/  LOP3.LUT R30, R30, R3, RZ, 0x3c, !PT ;  /* 0x000000031e1e7212 */ /* 0x000fc600078e3cff */
[----:B------:R-:W-:Y:S05]  /*25d80*/  @!P3 BRA `(.L_x_694) ;  /* 0x0000000800d0b947 */ /* 0x000fea0003800000 */
.L_x_736:
[----:B------:R-:W-:Y:S05]  /*25d90*/  YIELD ;  /* 0x0000000000007946 */ /* 0x000fea0003800000 */
        /* <DEDUP_REMOVED lines=10> */
.L_x_872:
[----:B------:R-:W-:Y:S05]  /*25e40*/  BSYNC B2 ;  /* 0x0000000000027941 */ /* 0x000fea0003800000 */
.L_x_720:
[----:B------:R-:W-:Y:S04]  /*25e50*/  BSSY B2, `(.L_x_722) ;  /* 0x0000009000027945 */ /* 0x000fe80003800000 */
[----:B------:R-:W-:Y:S05]  /*25e60*/  @P3 BRA `(.L_x_723) ;  /* 0x00000000001c3947 */ /* 0x000fea0003800000 */
[----:B0-----:R-:W0:Y:S01]  /*25e70*/  S2R R8, SR_TID.X ;  /* 0x0000000000087919 */ /* 0x001e220000002100 */
[----:B------:R-:W-:-:S04]  /*25e80*/  IMAD.MOV.U32 R3, RZ, RZ, 0xa000 ;  /* 0x0000a000ff037424 */ /* 0x000fc800078e00ff */
[----:B------:R2:W-:Y:S01]  /*25e90*/  SYNCS.ARRIVE.TRANS64 RZ, [R11+URZ+0x38890], R3 ;  /* 0x038890030bff79a7 */ /* 0x0005e2000800003f */
[----:B0-----:R-:W-:-:S04]  /*25ea0*/  LOP3.LUT R8, R8, 0x1f, RZ, 0xc0, !PT ;  /* 0x0000001f08087812 */ /* 0x001fc800078ec0ff */
[----:B------:R-:W-:-:S13]  /*25eb0*/  ISETP.NE.AND P2, PT, R8, RZ, PT ;  /* 0x000000ff0800720c */ /* 0x000fda0003f45270 */
[----:B--2---:R-:W-:Y:S05]  /*25ec0*/  @!P2 BRA `(.L_x_723) ;  /* 0x000000000004a947 */ /* 0x004fea0003800000 */
[----:B------:R-:W-:Y:S01]  /*25ed0*/  BPT.TRAP 0x1 ;  /* 0x000000040000795c */ /* 0x000fe20000300000 */
.L_x_723:
[----:B------:R-:W-:Y:S05]  /*25ee0*/  BSYNC B2 ;  /* 0x0000000000027941 */ /* 0x000fea0003800000 */
.L_x_722:
[----:B------:R-:W-:Y:S01]  /*25ef0*/  IMAD.MOV.U32 R20, RZ, RZ, RZ ;  /* 0x000000ffff147224 */ /* 0x000fe200078e00ff */
[----:B------:R-:W-:Y:S01]  /*25f00*/  UIADD3 UR4, UP0, UR38, 0x570, URZ ;  /* 0x0000057026047890 */ /* 0x000fe2000ff1e03f */
[----:B------:R-:W-:Y:S01]  /*25f10*/  IMAD R9, R28, 0xa000, R16 ;  /* 0x0000a0001c097824 */ /* 0x000fe200078e0210 */
[----:B------:R-:W-:Y:S01]  /*25f20*/  PLOP3.LUT P2, PT, PT, PT, PT, 0x80, 0x0 ;  /* 0x000000000000781c */ /* 0x000fe20003f4f070 */
[----:B0-----:R-:W-:Y:S01]  /*25f30*/  IMAD R8, R12, 0x50, R0 ;  /* 0x000000500c087824 */ /* 0x001fe200078e0200 */
[----:B------:R-:W-:Y:S01]  /*25f40*/  R2UR UR10, R20 ;  /* 0x00000000140a72ca */ /* 0x000fe200000e0000 */
[----:B------:R-:W-:Y:S01]  /*25f50*/  VIADD R3, R11, 0x38890 ;  /* 0x000388900b037836 */ /* 0x000fe20000000000 */
[----:B------:R-:W-:Y:S01]  /*25f60*/  UIADD3.X UR5, URZ, UR39, URZ, UP0, !UPT ;  /* 0x000000273f057290 */ /* 0x000fe200087fe43f */
[----:B------:R-:W-:Y:S01]  /*25f70*/  VIADD R13, R9, 0x24400 ;  /* 0x00024400090d7836 */ /* 0x000fe20000000000 */
[----:B------:R-:W-:Y:S01]  /*25f80*/  UMOV UR6, 0x0 ;  /* 0x0000000000067882 */ /* 0x000fe20000000000 */
[----:B------:R-:W-:-:S10]  /*25f90*/  UMOV UR7, 0x12f00000 ;  /* 0x12f0000000077882 */ /* 0x000fd40000000000 */
.L_x_724:
        /* <DEDUP_REMOVED lines=12> */
[----:B------:R-:W-:Y:S01]  /*26060*/  UMOV UR6, 0x0 ;  /* 0x0000000000067882 */ /* 0x000fe20000000000 */
[----:B------:R-:W-:Y:S02]  /*26070*/  UMOV UR7, 0x12f00000 ;  /* 0x12f0000000077882 */ /* 0x000fe40000000000 */
[----:B------:R-:W-:Y:S02]  /*26080*/  R2UR UR10, R13 ;  /* 0x000000000d0a72ca */ /* 0x000fe400000e0000 */
[----:B------:R-:W-:-:S13]  /*26090*/  IADD3 R13, R9, 0x26c00, RZ ;  /* 0x00026c00090d7810 */ /* 0x000fda0007ffe0ff */
.L_x_725:
        /* <DEDUP_REMOVED lines=16> */
.L_x_726:
        /* <DEDUP_REMOVED lines=16> */
.L_x_727:
        /* <DEDUP_REMOVED lines=13> */
.L_x_873:
[----:B------:R-:W-:Y:S05]  /*26370*/  BSYNC B2 ;  /* 0x0000000000027941 */ /* 0x000fea0003800000 */
.L_x_728:
        /* <DEDUP_REMOVED lines=11> */
.L_x_731:
[----:B------:R-:W-:Y:S05]  /*26430*/  BSYNC B2 ;  /* 0x0000000000027941 */ /* 0x000fea0003800000 */
.L_x_730:
[----:B------:R-:W-:Y:S01]  /*26440*/  R2UR UR10, R20 ;  /* 0x00000000140a72ca */ /* 0x000fe200000e0000 */
[----:B------:R-:W-:Y:S01]  /*26450*/  UIADD3 UR4, UP0, UR38, 0x670, URZ ;  /* 0x0000067026047890 */ /* 0x000fe2000ff1e03f */
[----:B------:R-:W-:Y:S01]  /*26460*/  R2UR UR6, R14 ;  /* 0x000000000e0672ca */ /* 0x000fe200000e0000 */
[----:B01----:R-:W-:Y:S01]  /*26470*/  VIADD R11, R11, 0x388b0 ;  /* 0x000388b00b0b7836 */ /* 0x003fe20000000000 */
[----:B------:R-:W-:Y:S01]  /*26480*/  R2UR UR7, R15 ;  /* 0x000000000f0772ca */ /* 0x000fe200000e0000 */
[----:B------:R-:W-:Y:S01]  /*26490*/  VIADD R3, R9, 0x400 ;  /* 0x0000040009037836 */ /* 0x000fe20000000000 */
[----:B------:R-:W-:Y:S01]  /*264a0*/  PLOP3.LUT P2, PT, PT, PT, PT, 0x80, 0x0 ;  /* 0x000000000000781c */ /* 0x000fe20003f4f070 */
[----:B------:R-:W-:-:S12]  /*264b0*/  UIADD3.X UR5, URZ, UR39, URZ, UP0, !UPT ;  /* 0x000000273f057290 */ /* 0x000fd800087fe43f */
.L_x_732:
        /* <DEDUP_REMOVED lines=11> */
[----:B------:R-:W-:Y:S01]  /*26570*/  R2UR UR6, R14 ;  /* 0x000000000e0672ca */ /* 0x000fe200000e0000 */
[----:B------:R-:W-:Y:S01]  /*26580*/  VIADD R3, R9, 0x2c00 ;  /* 0x00002c0009037836 */ /* 0x000fe20000000000 */
[----:B------:R-:W-:Y:S02]  /*26590*/  R2UR UR7, R15 ;  /* 0x000000000f0772ca */ /* 0x000fe400000e0000 */
[----:B------:R-:W-:Y:S02]  /*265a0*/  R2UR UR10, R10 ;  /* 0x000000000a0a72ca */ /* 0x000fe400000e0000 */
[----:B------:R-:W-:-:S13]  /*265b0*/  PLOP3.LUT P2, PT, PT, PT, PT, 0x80, 0x0 ;  /* 0x000000000000781c */ /* 0x000fda0003f4f070 */
.L_x_733:
        /* <DEDUP_REMOVED lines=15> */
.L_x_734:
        /* <DEDUP_REMOVED lines=15> */
.L_x_735:
        /* <DEDUP_REMOVED lines=10> */
.L_x_719:
[----:B------:R-:W-:Y:S05]  /*26840*/  BSYNC B1 ;  /* 0x0000000000017941 */ /* 0x000fea0003800000 */
.L_x_718:
[----:B------:R-:W-:Y:S01]  /*26850*/  ISETP.GT.AND P3, PT, R12, R6, PT ;  /* 0x000000060c00720c */ /* 0x000fe20003f64270 */
[----:B------:R-:W-:Y:S02]  /*26860*/  VIADD R28, R28, 0x1 ;  /* 0x000000011c1c7836 */ /* 0x000fe40000000000 */
[----:B------:R-:W-:-:S03]  /*26870*/  VIADD R12, R12, 0xffffffff ;  /* 0xffffffff0c0c7836 */ /* 0x000fc60000000000 */
[----:B------:R-:W-:-:S04]  /*26880*/  ISETP.NE.AND P2, PT, R28, 0x2, PT ;  /* 0x000000021c00780c */ /* 0x000fc80003f45270 */
[----:B------:R-:W-:Y:S02]  /*26890*/  SEL R3, RZ, 0x1, P2 ;  /* 0x00000001ff037807 */ /* 0x000fe40001000000 */
[----:B------:R-:W-:Y:S02]  /*268a0*/  SEL R28, R28, RZ, P2 ;  /* 0x000000ff1c1c7207 */ /* 0x000fe40001000000 */
[----:B------:R-:W-:Y:S01]  /*268b0*/  LOP3.LUT R30, R30, R3, RZ, 0x3c, !PT ;  /* 0x000000031e1e7212 */ /* 0x000fe200078e3cff */
[----:B------:R-:W-:Y:S06]  /*268c0*/  @P3 BRA `(.L_x_736) ;  /* 0xfffffff400303947 */ /* 0x000fec000383ffff */
.L_x_694:
[----:B------:R-:W-:Y:S05]  /*268d0*/  BSYNC B0 ;  /* 0x0000000000007941 */ /* 0x000fea0003800000 */
.L_x_693:
[----:B------:R-:W-:Y:S05]  /*268e0*/  @!P0 WARPSYNC.ALL ;  /* 0x0000000000008948 */ /* 0x000fea0003800000 */
[----:B------:R-:W-:Y:S01]  /*268f0*/  @!P0 BAR.SYNC.DEFER_BLOCKING 0xc, 0x180 ;  /* 0x0306000000008b1d */ /* 0x000fe20000010000 */
[----:B------:R-:W-:-:S05]  /*26900*/  IMAD.MOV.U32 R0, RZ, RZ, RZ ;  /* 0x000000ffff007224 */ /* 0x000fca00078e00ff */
[----:B------:R-:W-:Y:S04]  /*26910*/  BSSY B0, `(.L_x_737) ;  /* 0x000001e000007945 */ /* 0x000fe80003800000 */
[----:B------:R-:W-:Y:S05]  /*26920*/  @!P1 BRA `(.L_x_738) ;  /* 0x0000000000709947 */ /* 0x000fea0003800000 */
[----:B------:R-:W-:-:S13]  /*26930*/  ISETP.NE.AND P0, PT, R5, RZ, PT ;  /* 0x000000ff0500720c */ /* 0x000fda0003f05270 */
[----:B------:R-:W1:Y:S02]  /*26940*/  @!P0 LDC R5, c[0x0][0x9f0] ;  /* 0x00027c00ff058b82 */ /* 0x000e640000000800 */
[-C--:B-1----:R-:W-:Y:S02]  /*26950*/  IABS R0, R5.reuse ;  /* 0x0000000500007213 */ /* 0x082fe40000000000 */
[----:B0-----:R-:W-:Y:S02]  /*26960*/  IABS R8, R5 ;  /* 0x0000000500087213 */ /* 0x001fe40000000000 */
[----:B------:R-:W0:Y:S03]  /*26970*/  I2F.RP R9, R0 ;  /* 0x0000000000097306 */ /* 0x000e260000209400 */
[----:B------:R-:W-:-:S05]  /*26980*/  IMAD.MOV R8, RZ, RZ, -R8 ;  /* 0x000000ffff087224 */ /* 0x000fca00078e0a08 */
[----:B0-----:R-:W0:Y:S02]  /*26990*/  MUFU.RCP R9, R9 ;  /* 0x0000000900097308 */ /* 0x001e240000001000 */
[----:B0-----:R-:W-:-:S06]  /*269a0*/  VIADD R10, R9, 0xffffffe ;  /* 0x0ffffffe090a7836 */ /* 0x001fcc0000000000 */
[----:B------:R-:W0:Y:S02]  /*269b0*/  F2I.FTZ.U32.TRUNC.NTZ R3, R10 ;  /* 0x0000000a00037305 */ /* 0x000e24000021f000 */
[----:B0-----:R-:W-:-:S04]  /*269c0*/  IMAD.MOV R2, RZ, RZ, -R3 ;  /* 0x000000ffff027224 */ /* 0x001fc800078e0a03 */
[----:B------:R-:W-:Y:S02]  /*269d0*/  IMAD R6, R2, R0, RZ ;  /* 0x0000000002067224 */ /* 0x000fe400078e02ff */
[----:B------:R-:W-:-:S04]  /*269e0*/  IMAD.MOV.U32 R2, RZ, RZ, RZ ;  /* 0x000000ffff027224 */ /* 0x000fc800078e00ff */
[----:B------:R-:W-:Y:S01]  /*269f0*/  IMAD.HI.U32 R6, R3, R6, R2 ;  /* 0x0000000603067227 */ /* 0x000fe200078e0002 */
[----:B------:R-:W-:-:S04]  /*26a00*/  IADD3 R3, R4, -0x1, R5 ;  /* 0xffffffff04037810 */ /* 0x000fc80007ffe005 */
[----:B------:R-:W-:Y:S02]  /*26a10*/  IABS R2, R3 ;  /* 0x0000000300027213 */ /* 0x000fe40000000000 */
[----:B------:R-:W-:-:S03]  /*26a20*/  LOP3.LUT R3, R3, R5, RZ, 0x3c, !PT ;  /* 0x0000000503037212 */ /* 0x000fc600078e3cff */
[----:B------:R-:W-:Y:S01]  /*26a30*/  IMAD.HI.U32 R6, R6, R2, RZ ;  /* 0x0000000206067227 */ /* 0x000fe200078e00ff */
[----:B------:R-:W-:-:S03]  /*26a40*/  ISETP.GE.AND P2, PT, R3, RZ, PT ;  /* 0x000000ff0300720c */ /* 0x000fc60003f46270 */
[----:B------:R-:W-:-:S05]  /*26a50*/  IMAD R2, R6, R8, R2 ;  /* 0x0000000806027224 */ /* 0x000fca00078e0202 */
[----:B------:R-:W-:-:S13]  /*26a60*/  ISETP.GT.U32.AND P1, PT, R0, R2, PT ;  /* 0x000000020000720c */ /* 0x000fda0003f24070 */
[----:B------:R-:W-:Y:S02]  /*26a70*/  @!P1 IMAD.IADD R2, R2, 0x1, -R0 ;  /* 0x0000000102029824 */ /* 0x000fe400078e0a00 */
[----:B------:R-:W-:Y:S01]  /*26a80*/  @!P1 VIADD R6, R6, 0x1 ;  /* 0x0000000106069836 */ /* 0x000fe20000000000 */
[----:B------:R-:W-:Y:S02]  /*26a90*/  ISETP.NE.AND P1, PT, R5, RZ, PT ;  /* 0x000000ff0500720c */ /* 0x000fe40003f25270 */
[----:B------:R-:W-:-:S13]  /*26aa0*/  ISETP.GE.U32.AND P0, PT, R2, R0, PT ;  /* 0x000000000200720c */ /* 0x000fda0003f06070 */
[----:B------:R-:W-:-:S05]  /*26ab0*/  @P0 VIADD R6, R6, 0x1 ;  /* 0x0000000106060836 */ /* 0x000fca0000000000 */
[----:B------:R-:W-:-:S05]  /*26ac0*/  MOV R0, R6 ;  /* 0x0000000600007202 */ /* 0x000fca0000000f00 */
[----:B------:R-:W-:Y:S01]  /*26ad0*/  @!P2 IMAD.MOV R0, RZ, RZ, -R0 ;  /* 0x000000ffff00a224 */ /* 0x000fe200078e0a00 */
[----:B------:R-:W-:-:S07]  /*26ae0*/  @!P1 LOP3.LUT R0, RZ, R5, RZ, 0x33, !PT ;  /* 0x00000005ff009212 */ /* 0x000fce00078e33ff */
.L_x_738:
[----:B------:R-:W-:Y:S05]  /*26af0*/  BSYNC B0 ;  /* 0x0000000000007941 */ /* 0x000fea0003800000 */
.L_x_737:
[-C--:B------:R-:W-:Y:S01]  /*26b00*/  IMAD R3, R7, R0.reuse, RZ ;  /* 0x0000000007037224 */ /* 0x080fe200078e02ff */
[----:B------:R-:W-:Y:S04]  /*26b10*/  BSSY B7, `(.L_x_739) ;  /* 0x0000393000077945 */ /* 0x000fe80003800000 */
[----:B------:R-:W-:Y:S01]  /*26b20*/  VIADDMNMX R2, R3, R0, R4, PT ;  /* 0x0000000003027246 */ /* 0x000fe20003800104 */
[----:B------:R1:W-:Y:S03]  /*26b30*/  STL [R1+0xc], R3 ;  /* 0x00000c0301007387 */ /* 0x0003e60000100800 */
[----:B------:R-:W-:Y:S01]  /*26b40*/  ISETP.GT.AND P0, PT, R2, R3, PT ;  /* 0x000000030200720c */ /* 0x000fe20003f04270 */
[----:B------:R1:W-:-:S12]  /*26b50*/  STL [R1+0x1c], R2 ;  /* 0x00001c0201007387 */ /* 0x0003d80000100800 */
[----:B-1----:R-:W-:Y:S05]  /*26b60*/  @P0 BRA `(.L_x_740) ;  /* 0x0000000000480947 */ /* 0x002fea0003800000 */
[----:B------:R-:W1:Y:S02]  /*26b70*/  S2R R2, SR_TID.X ;  /* 0x0000000000027919 */ /* 0x000e640000002100 */
[----:B-1----:R-:W-:-:S04]  /*26b80*/  LOP3.LUT R2, R2, 0x7f, RZ, 0xc0, !PT ;  /* 0x0000007f02027812 */ /* 0x002fc800078ec0ff */
[----:B------:R-:W-:-:S13]  /*26b90*/  ISETP.NE.AND P0, PT, R2, RZ, PT ;  /* 0x000000ff0200720c */ /* 0x000fda0003f05270 */
[----:B------:R-:W-:Y:S05]  /*26ba0*/  @P0 BRA `(.L_x_741) ;  /* 0x0000003800240947 */ /* 0x000fea0003800000 */
[----:B------:R-:W1:Y:S01]  /*26bb0*/  S2R R5, SR_LANEID ;  /* 0x0000000000057919 */ /* 0x000e620000000000 */
[----:B------:R-:W-:Y:S01]  /*26bc0*/  VOTEU.ANY UR4, UPT, PT ;  /* 0x0000000000047886 */ /* 0x000fe200038e0100 */
[----:B------:R-:W2:Y:S01]  /*26bd0*/  LDC.64 R2, c[0x0][0xc60] ;  /* 0x00031800ff027b82 */ /* 0x000ea20000000a00 */
[----:B------:R-:W1:Y:S01]  /*26be0*/  FLO.U32 R0, UR4 ;  /* 0x0000000400007d00 */ /* 0x000e6200080e0000 */
[----:B------:R-:W-:Y:S01]  /*26bf0*/  ULDC.64 UR6, c[0x0][0x208] ;  /* 0x0000820000067ab9 */ /* 0x000fe20000000a00 */
[----:B-1----:R-:W-:-:S06]  /*26c00*/  ISETP.EQ.U32.AND P0, PT, R0, R5, PT ;  /* 0x000000050000720c */ /* 0x002fcc0003f02070 */
[----:B------:R-:W2:Y:S07]  /*26c10*/  POPC R5, UR4 ;  /* 0x0000000400057d09 */ /* 0x000eae0008000000 */
[----:B--2---:R-:W2:Y:S01]  /*26c20*/  @P0 ATOMG.E.ADD.STRONG.GPU PT, R3, desc[UR6][R2.64], R5 ;  /* 0x00000005020309a8 */ /* 0x004ea200081ee1c6 */
[----:B------:R-:W1:Y:S02]  /*26c30*/  S2R R4, SR_LTMASK ;  /* 0x0000000000047919 */ /* 0x000e640000003900 */
[----:B-1----:R-:W-:-:S04]  /*26c40*/  LOP3.LUT R4, R4, UR4, RZ, 0xc0, !PT ;  /* 0x0000000404047c12 */ /* 0x002fc8000f8ec0ff */
[----:B------:R-:W1:Y:S01]  /*26c50*/  POPC R7, R4 ;  /* 0x0000000400077309 */ /* 0x000e620000000000 */
[----:B--2---:R-:W1:Y:S02]  /*26c60*/  SHFL.IDX PT, R0, R3, R0, 0x1f ;  /* 0x00001f0003007589 */ /* 0x004e6400000e0000 */
[----:B-1----:R-:W-:Y:S01]  /*26c70*/  IADD3 R24, R0, UR36, R7 ;  /* 0x0000002400187c10 */ /* 0x002fe2000fffe007 */
[----:B------:R-:W-:Y:S06]  /*26c80*/  BRA `(.L_x_741) ;  /* 0x0000003400ec7947 */ /* 0x000fec0003800000 */
.L_x_740:
        /* <DEDUP_REMOVED lines=8> */
[----:B------:R-:W-:Y:S02]  /*26d10*/  IMAD.U32 R4, RZ, RZ, UR6 ;  /* 0x00000006ff047e24 */ /* 0x000fe4000f8e00ff */
[----:B------:R-:W1:Y:S01]  /*26d20*/  LDC.64 R2, c[0x4][R2] ;  /* 0x0100000002027b82 */ /* 0x000e620000000a00 */
[----:B------:R-:W-:Y:S02]  /*26d30*/  IMAD.U32 R5, RZ, RZ, UR7 ;  /* 0x00000007ff057e24 */ /* 0x000fe4000f8e00ff */
[----:B------:R-:W-:Y:S02]  /*26d40*/  IMAD.U32 R6, RZ, RZ, UR8 ;  /* 0x00000008ff067e24 */ /* 0x000fe4000f8e00ff */
[----:B------:R-:W-:-:S02]  /*26d50*/  IMAD.U32 R7, RZ, RZ, UR9 ;  /* 0x00000009ff077e24 */ /* 0x000fc4000f8e00ff */
[----:B------:R-:W-:Y:S02]  /*26d60*/  IMAD.U32 R10, RZ, RZ, UR4 ;  /* 0x00000004ff0a7e24 */ /* 0x000fe4000f8e00ff */
[----:B------:R-:W-:Y:S02]  /*26d70*/  IMAD.U32 R11, RZ, RZ, UR5 ;  /* 0x00000005ff0b7e24 */ /* 0x000fe4000f8e00ff */
[----:B0-----:R-:W-:Y:S02]  /*26d80*/  IMAD.MOV.U32 R8, RZ, RZ, 0x70 ;  /* 0x00000070ff087424 */ /* 0x001fe400078e00ff */
[----:B------:R-:W-:Y:S02]  /*26d90*/  IMAD.MOV.U32 R12, RZ, RZ, 0x1 ;  /* 0x00000001ff0c7424 */ /* 0x000fe400078e00ff */
[----:B------:R-:W-:-:S07]  /*26da0*/  IMAD.MOV.U32 R13, RZ, RZ, RZ ;  /* 0x000000ffff0d7224 */ /* 0x000fce00078e00ff */
[----:B------:R-:W-:-:S07]  /*26db0*/  LEPC R20, `(.L_x_743) ;  /* 0x000000001014794e */ /* 0x000fce0000000000 */
[----:B-1----:R-:W-:Y:S05]  /*26dc0*/  CALL.ABS.NOINC R2 ;  /* 0x0000000002007343 */ /* 0x002fea0003c00000 */
.L_x_743:
[----:B------:R-:W-:Y:S05]  /*26dd0*/  BSYNC B6 ;  /* 0x0000000000067941 */ /* 0x000fea0003800000 */
.L_x_742:
        /* <DEDUP_REMOVED lines=8> */
[----:B------:R1:W2:Y:S01]  /*26e60*/  LDC.64 R2, c[0x4][R22] ;  /* 0x0100000016027b82 */ /* 0x0002a20000000a00 */
[----:B------:R-:W-:Y:S02]  /*26e70*/  IMAD.U32 R4, RZ, RZ, UR6 ;  /* 0x00000006ff047e24 */ /* 0x000fe4000f8e00ff */
[----:B------:R-:W-:Y:S02]  /*26e80*/  IMAD.U32 R5, RZ, RZ, UR7 ;  /* 0x00000007ff057e24 */ /* 0x000fe4000f8e00ff */
[----:B------:R-:W-:Y:S02]  /*26e90*/  IMAD.U32 R6, RZ, RZ, UR8 ;  /* 0x00000008ff067e24 */ /* 0x000fe4000f8e00ff */
[----:B------:R-:W-:-:S02]  /*26ea0*/  IMAD.U32 R7, RZ, RZ, UR9 ;  /* 0x00000009ff077e24 */ /* 0x000fc4000f8e00ff */
[----:B------:R-:W-:Y:S02]  /*26eb0*/  IMAD.U32 R10, RZ, RZ, UR4 ;  /* 0x00000004ff0a7e24 */ /* 0x000fe4000f8e00ff */
[----:B------:R-:W-:Y:S02]  /*26ec0*/  IMAD.U32 R11, RZ, RZ, UR5 ;  /* 0x00000005ff0b7e24 */ /* 0x000fe4000f8e00ff */
[----:B0-----:R-:W-:Y:S02]  /*26ed0*/  IMAD.MOV.U32 R8, RZ, RZ, 0x70 ;  /* 0x00000070ff087424 */ /* 0x001fe400078e00ff */
[----:B------:R-:W-:Y:S02]  /*26ee0*/  IMAD.MOV.U32 R12, RZ, RZ, 0x1 ;  /* 0x00000001ff0c7424 */ /* 0x000fe400078e00ff */
[----:B-1----:R-:W-:-:S07]  /*26ef0*/  IMAD.MOV.U32 R13, RZ, RZ, RZ ;  /* 0x000000ffff0d7224 */ /* 0x002fce00078e00ff */
[----:B------:R-:W-:-:S07]  /*26f00*/  LEPC R20, `(.L_x_746) ;  /* 0x000000001014794e */ /* 0x000fce0000000000 */
[----:B--2---:R-:W-:Y:S05]  /*26f10*/  CALL.ABS.NOINC R2 ;  /* 0x0000000002007343 */ /* 0x004fea0003c00000 */
.L_x_746:
        /* <DEDUP_REMOVED lines=15> */
.L_x_745:
[----:B------:R-:W-:Y:S05]  /*27010*/  BSYNC B6 ;  /* 0x0000000000067941 */ /* 0x000fea0003800000 */
.L_x_744:
[----:B------:R-:W2:Y:S01]  /*27020*/  LDL R22, [R1+0x1c] ;  /* 0x00001c0001167983 */ /* 0x000ea20000100800 */
[----:B------:R-:W-:-:S03]  /*27030*/  ULDC.64 UR4, c[0x0][0x9f8] ;  /* 0x00027e0000047ab9 */ /* 0x000fc60000000a00 */
[----:B------:R-:W3:Y:S01]  /*27040*/  LDL R7, [R1+0x8] ;  /* 0x0000080001077983 */ /* 0x000ee20000100800 */
[----:B------:R-:W-:-:S03]  /*27050*/  ISETP.NE.U32.AND P0, PT, RZ, UR4, PT ;  /* 0x00000004ff007c0c */ /* 0x000fc6000bf05070 */
[----:B------:R-:W4:Y:S01]  /*27060*/  LDL R21, [R1+0x10] ;  /* 0x0000100001157983 */ /* 0x000f220000100800 */
[----:B------:R-:W-:Y:S01]  /*27070*/  ISETP.NE.AND.EX P0, PT, RZ, UR5, PT, P0 ;  /* 0x00000005ff007c0c */ /* 0x000fe2000bf05300 */
[----:B------:R-:W-:Y:S01]  /*27080*/  ULDC.64 UR6, c[0x0][0x208] ;  /* 0x0000820000067ab9 */ /* 0x000fe20000000a00 */
[----:B------:R-:W1:Y:S01]  /*27090*/  LDC R0, c[0x0][0x430] ;  /* 0x00010c00ff007b82 */ /* 0x000e620000000800 */
[----:B------:R-:W0:Y:S10]  /*270a0*/  S2R R20, SR_TID.X ;  /* 0x0000000000147919 */ /* 0x000e340000002100 */
[----:B------:R-:W-:Y:S01]  /*270b0*/  @P0 IADD3 R2, P1, R17, UR4, RZ ;  /* 0x0000000411020c10 */ /* 0x000fe2000ff3e0ff */
[----:B------:R-:W-:-:S03]  /*270c0*/  ULDC UR4, c[0x0][0x2f4] ;  /* 0x0000bd0000047ab9 */ /* 0x000fc60000000800 */
[----:B------:R-:W-:-:S05]  /*270d0*/  @P0 IADD3.X R3, R19, UR5, RZ, P1, !PT ;  /* 0x0000000513030c10 */ /* 0x000fca0008ffe4ff */
[----:B------:R4:W4:Y:S01]  /*270e0*/  @P0 LDG.E R32, desc[UR6][R2.64] ;  /* 0x0000000602200981 */ /* 0x000922000c1e1900 */
[----:B0-----:R-:W-:-:S04]  /*270f0*/  LOP3.LUT R20, R20, 0x7f, RZ, 0xc0, !PT ;  /* 0x0000007f14147812 */ /* 0x001fc800078ec0ff */
[----:B------:R-:W-:Y:S02]  /*27100*/  SHF.R.U32.HI R4, RZ, 0x3, R20 ;  /* 0x00000003ff047819 */ /* 0x000fe40000011614 */
[----:B------:R-:W0:Y:S01]  /*27110*/  S2R R20, SR_TID.X ;  /* 0x0000000000147919 */ /* 0x000e220000002100 */
[----:B-1----:R-:W-:-:S13]  /*27120*/  ISETP.NE.AND P1, PT, R0, 0x1, PT ;  /* 0x000000010000780c */ /* 0x002fda0003f25270 */
[----:B------:R-:W1:Y:S01]  /*27130*/  @P1 LDC R6, c[0x0][0x438] ;  /* 0x00010e00ff061b82 */ /* 0x000e620000000800 */
[----:B0-----:R-:W-:-:S05]  /*27140*/  IMAD.SHL.U32 R20, R20, 0x10, RZ ;  /* 0x0000001014147824 */ /* 0x001fca00078e00ff */
[----:B------:R-:W-:Y:S02]  /*27150*/  LOP3.LUT R20, R4, 0x70, R20, 0xf8, !PT ;  /* 0x0000007004147812 */ /* 0x000fe400078ef814 */
[----:B------:R-:W0:Y:S01]  /*27160*/  @P1 LDC R4, c[0x0][0x434] ;  /* 0x00010d00ff041b82 */ /* 0x000e220000000800 */
[----:B------:R-:W-:Y:S02]  /*27170*/  LOP3.LUT R18, R18, 0xfffffffe, RZ, 0xc0, !PT ;  /* 0xfffffffe12127812 */ /* 0x000fe400078ec0ff */
[----:B------:R-:W-:-:S04]  /*27180*/  LOP3.LUT R9, R34, 0x40, RZ, 0xfc, !PT ;  /* 0x0000004022097812 */ /* 0x000fc800078efcff */
[----:B------:R-:W-:Y:S01]  /*27190*/  ISETP.GE.AND P3, PT, R9, UR4, PT ;  /* 0x0000000409007c0c */ /* 0x000fe2000bf66270 */
[----:B------:R-:W-:Y:S01]  /*271a0*/  UMOV UR5, 0xffffffff ;  /* 0xffffffff00057882 */ /* 0x000fe20000000000 */
[----:B--2---:R-:W-:-:S04]  /*271b0*/  VIADD R22, R22, 0xffffffff ;  /* 0xffffffff16167836 */ /* 0x004fc80000000000 */
[----:B------:R-:W-:-:S05]  /*271c0*/  IMAD R5, R22, 0x50, R20 ;  /* 0x0000005016057824 */ /* 0x000fca00078e0214 */
[----:B---3--:R-:W-:-:S04]  /*271d0*/  ISETP.GE.AND P0, PT, R5, R7, PT ;  /* 0x000000070500720c */ /* 0x008fc80003f06270 */
[----:B------:R-:W-:Y:S01]  /*271e0*/  ISETP.GT.U32.OR P0, PT, R20, 0x4f, P0 ;  /* 0x0000004f1400780c */ /* 0x000fe20000704470 */
[----:B----4-:R-:W-:-:S04]  /*271f0*/  IMAD.IADD R5, R5, 0x1, R21 ;  /* 0x0000000105057824 */ /* 0x010fc800078e0215 */
[----:B0-----:R-:W-:-:S08]  /*27200*/  @P1 IMAD.HI.U32 R7, R5, R4, RZ ;  /* 0x0000000405071227 */ /* 0x001fd000078e00ff */
[----:B------:R-:W0:Y:S01]  /*27210*/  @!P0 LDC.64 R2, c[0x0][0x428] ;  /* 0x00010a00ff028b82 */ /* 0x000e220000000a00 */
[----:B------:R-:W-:Y:S01]  /*27220*/  IMAD.MOV.U32 R4, RZ, RZ, R5 ;  /* 0x000000ffff047224 */ /* 0x000fe200078e0005 */
[----:B-1----:R-:W-:Y:S02]  /*27230*/  @P1 SHF.R.U32.HI R4, RZ, R6, R7 ;  /* 0x00000006ff041219 */ /* 0x002fe40000011607 */
[----:B------:R-:W-:-:S03]  /*27240*/  SHF.R.S32.HI R8, RZ, 0x1f, R32 ;  /* 0x0000001fff087819 */ /* 0x000fc60000011420 */
[----:B------:R-:W-:-:S04]  /*27250*/  IMAD.MOV R6, RZ, RZ, -R4 ;  /* 0x000000ffff067224 */ /* 0x000fc800078e0a04 */
[----:B------:R-:W-:Y:S01]  /*27260*/  IMAD R0, R0, R6, R5 ;  /* 0x0000000600007224 */ /* 0x000fe200078e0205 */
[--C-:B------:R-:W-:Y:S01]  /*27270*/  @!P0 SHF.R.S32.HI R5, RZ, 0x1f, R4.reuse ;  /* 0x0000001fff058819 */ /* 0x100fe20000011404 */
[-C--:B0-----:R-:W-:Y:S02]  /*27280*/  @!P0 IMAD R6, R8, R2.reuse, RZ ;  /* 0x0000000208068224 */ /* 0x081fe400078e02ff */
[----:B------:R-:W-:-:S04]  /*27290*/  @!P0 IMAD.WIDE.U32 R4, R32, R2, R4 ;  /* 0x0000000220048225 */ /* 0x000fc800078e0004 */
[----:B------:R-:W-:Y:S02]  /*272a0*/  @!P0 IMAD R6, R32, R3, R6 ;  /* 0x0000000320068224 */ /* 0x000fe400078e0206 */
[----:B------:R-:W0:Y:S02]  /*272b0*/  @!P0 LDC.64 R2, c[0x0][0x418] ;  /* 0x00010600ff028b82 */ /* 0x000e240000000a00 */
[----:B------:R-:W-:Y:S02]  /*272c0*/  @!P0 IMAD.IADD R6, R5, 0x1, R6 ;  /* 0x0000000105068824 */ /* 0x000fe400078e0206 */
[----:B------:R-:W-:Y:S01]  /*272d0*/  IMAD.U32 R7, RZ, RZ, UR37 ;  /* 0x00000025ff077e24 */ /* 0x000fe2000f8e00ff */
[----:B0-----:R-:W-:-:S04]  /*272e0*/  @!P0 LEA R2, P1, R4, R2, 0x2 ;  /* 0x0000000204028211 */ /* 0x001fc800078210ff */
[----:B------:R-:W-:Y:S01]  /*272f0*/  @!P0 LEA.HI.X R3, R4, R3, R6, 0x2, P1 ;  /* 0x0000000304038211 */ /* 0x000fe200008f1406 */
[----:B------:R-:W-:-:S06]  /*27300*/  IMAD.MOV.U32 R4, RZ, RZ, RZ ;  /* 0x000000ffff047224 */ /* 0x000fcc00078e00ff */
[----:B------:R0:W5:Y:S01]  /*27310*/  @!P0 LDG.E R4, desc[UR6][R2.64] ;  /* 0x0000000602048981 */ /* 0x000162000c1e1900 */
[----:B------:R-:W-:Y:S02]  /*27320*/  ISETP.GT.U32.AND P0, PT, R20, 0x4f, PT ;  /* 0x0000004f1400780c */ /* 0x000fe40003f04070 */
[----:B------:R-:W-:-:S11]  /*27330*/  ISETP.NE.AND P2, PT, R7, 0x3, PT ;  /* 0x000000030700780c */ /* 0x000fd60003f45270 */
[----:B------:R-:W-:Y:S02]  /*27340*/  @P0 LOP3.LUT R18, R18, 0x1, RZ, 0xfc, !PT ;  /* 0x0000000112120812 */ /* 0x000fe400078efcff */
[----:B------:R-:W-:Y:S02]  /*27350*/  ISETP.GE.AND P0, PT, R34, UR4, PT ;  /* 0x0000000422007c0c */ /* 0x000fe4000bf06270 */
[----:B------:R-:W-:-:S04]  /*27360*/  LOP3.LUT R18, R18, 0xffffffdf, RZ, 0xc0, !PT ;  /* 0xffffffdf12127812 */ /* 0x000fc800078ec0ff */
[----:B------:R-:W-:-:S04]  /*27370*/  @P2 LOP3.LUT R18, R18, 0x20, RZ, 0xfc, !PT ;  /* 0x0000002012122812 */ /* 0x000fc800078efcff */
[----:B------:R-:W-:Y:S01]  /*27380*/  LOP3.LUT R18, R18, 0xffffffef, RZ, 0xc0, !PT ;  /* 0xffffffef12127812 */ /* 0x000fe200078ec0ff */
[----:B------:R1:W-:Y:S03]  /*27390*/  STL [R1+0x14], R8 ;  /* 0x0000140801007387 */ /* 0x0003e60000100800 */
[----:B------:R-:W-:-:S04]  /*273a0*/  @P0 LOP3.LUT R18, R18, 0x10, RZ, 0xfc, !PT ;  /* 0x0000001012120812 */ /* 0x000fc800078efcff */
[----:B------:R-:W-:Y:S02]  /*273b0*/  LOP3.LUT R18, R18, 0xfffffff7, RZ, 0xc0, !PT ;  /* 0xfffffff712127812 */ /* 0x000fe400078ec0ff */
[----:B-1----:R-:W-:Y:S02]  /*273c0*/  LOP3.LUT R8, R34, 0x80, RZ, 0xfc, !PT ;  /* 0x0000008022087812 */ /* 0x002fe400078efcff */
[----:B------:R-:W-:Y:S02]  /*273d0*/  @P3 LOP3.LUT R18, R18, 0x8, RZ, 0xfc, !PT ;  /* 0x0000000812123812 */ /* 0x000fe400078efcff */
[----:B------:R-:W-:Y:S02]  /*273e0*/  ISETP.GE.AND P1, PT, R8, UR4, PT ;  /* 0x0000000408007c0c */ /* 0x000fe4000bf26270 */
[----:B------:R-:W-:Y:S02]  /*273f0*/  ISETP.GE.AND P0, PT, R37, UR4, PT ;  /* 0x0000000425007c0c */ /* 0x000fe4000bf06270 */
[----:B------:R-:W-:-:S04]  /*27400*/  LOP3.LUT R18, R18, 0xfffffffd, RZ, 0xc0, !PT ;  /* 0xfffffffd12127812 */ /* 0x000fc800078ec0ff */
[----:B------:R-:W-:-:S05]  /*27410*/  LOP3.LUT R18, R18, 0xfffffffb, RZ, 0xc0, !PT ;  /* 0xfffffffb12127812 */ /* 0x000fca00078ec0ff */
[----:B------:R-:W-:-:S04]  /*27420*/  @P1 LOP3.LUT R18, R18, 0x4, RZ, 0xfc, !PT ;  /* 0x0000000412121812 */ /* 0x000fc800078efcff */
[----:B------:R-:W-:Y:S01]  /*27430*/  @P0 LOP3.LUT R18, R18, 0x2, RZ, 0xfc, !PT ;  /* 0x0000000212120812 */ /* 0x000fe200078efcff */
[----:B0-----:R-:W-:Y:S06]  /*27440*/  BRA.DIV UR5, `(.L_x_747) ;  /* 0x00000056050c7947 */ /* 0x001fec000b800000 */
.L_x_876:
[----:B------:R-:W-:Y:S05]  /*27450*/  @!P2 BRA `(.L_x_748) ;  /* 0x000000000004a947 */ /* 0x000fea0003800000 */
[----:B------:R-:W-:Y:S01]  /*27460*/  BPT.TRAP 0x1 ;  /* 0x000000040000795c */ /* 0x000fe20000300000 */
.L_x_748:
        /* <DEDUP_REMOVED lines=15> */
[----:B------:R-:W-:Y:S02]  /*27560*/  IMAD R5, R23, 0x8, R16 ;  /* 0x0000000817057824 */ /* 0x000fe400078e0210 */
[----:B------:R-:W-:-:S04]  /*27570*/  IMAD.WIDE.U32 R2, R26, UR4, R2 ;  /* 0x000000041a027c25 */ /* 0x000fc8000f8e0002 */
[----:B------:R-:W-:Y:S01]  /*27580*/  IMAD R19, R26, UR5, R3 ;  /* 0x000000051a137c24 */ /* 0x000fe2000f8e0203 */
[----:B------:R-:W-:-:S04]  /*27590*/  LEA R17, P0, R2, UR6, 0x1 ;  /* 0x0000000602117c11 */ /* 0x000fc8000f8008ff */
[----:B------:R-:W-:Y:S02]  /*275a0*/  LEA.HI.X R19, R2, UR7, R19, 0x1, P0 ;  /* 0x0000000702137c11 */ /* 0x000fe400080f0c13 */
[----:B------:R-:W-:-:S06]  /*275b0*/  SHF.L.U32 R2, R29, 0x1f, RZ ;  /* 0x0000001f1d027819 */ /* 0x000fcc00000006ff */
[----:B------:R-:W0:Y:S02]  /*275c0*/  SYNCS.PHASECHK.TRANS64.TRYWAIT P0, [R5+URZ+0x38840], R2 ;  /* 0x03884002050075a7 */ /* 0x000e24000800017f */
[----:B0-----:R-:W-:Y:S05]  /*275d0*/  @!P0 BRA `(.L_x_750) ;  /* 0x0000005000dc8947 */ /* 0x001fea0003800000 */
.L_x_877:
[----:B------:R-:W-:Y:S05]  /*275e0*/  BSYNC B0 ;  /* 0x0000000000007941 */ /* 0x000fea0003800000 */
.L_x_749:
[----:B------:R-:W2:Y:S01]  /*275f0*/  LDL R9, [R1+0x8] ;  /* 0x0000080001097983 */ /* 0x000ea20000100800 */
        /* <DEDUP_REMOVED lines=26> */
[C---:B------:R-:W-:Y:S01]  /*277a0*/  LOP3.LUT P5, RZ, R18.reuse, 0x10, RZ, 0xc0, !PT ;  /* 0x0000001012ff7812 */ /* 0x040fe200078ac0ff */
[----:B------:R-:W-:Y:S01]  /*277b0*/  @P0 IMAD R9, R7, 0x2, R16 ;  /* 0x0000000207090824 */ /* 0x000fe200078e0210 */
[C---:B------:R-:W-:Y:S01]  /*277c0*/  LOP3.LUT P4, RZ, R18.reuse, 0x8, RZ, 0xc0, !PT ;  /* 0x0000000812ff7812 */ /* 0x040fe2000788c0ff */
[----:B------:R-:W1:Y:S01]  /*277d0*/  SHFL.IDX PT, R2, R6, RZ, 0x181f ;  /* 0x00181fff06027589 */ /* 0x000e6200000e0000 */
[C---:B------:R-:W-:Y:S01]  /*277e0*/  LOP3.LUT P3, RZ, R18.reuse, 0x4, RZ, 0xc0, !PT ;  /* 0x0000000412ff7812 */ /* 0x040fe2000786c0ff */
[----:B------:R-:W-:Y:S01]  /*277f0*/  ULDC.64 UR4, c[0x0][0x208] ;  /* 0x0000820000047ab9 */ /* 0x000fe20000000a00 */
[----:B------:R-:W-:Y:S01]  /*27800*/  LOP3.LUT P2, RZ, R18, 0x2, RZ, 0xc0, !PT ;  /* 0x0000000212ff7812 */ /* 0x000fe2000784c0ff */
[----:B------:R-:W-:Y:S01]  /*27810*/  SHFL.IDX PT, R8, R6, 0x1, 0x181f ;  /* 0x00381f0006087f89 */ /* 0x000fe200000e0000 */
[----:B0-----:R-:W-:-:S05]  /*27820*/  @P0 LEA R3, P1, R34, R3, 0x1 ;  /* 0x0000000322030211 */ /* 0x001fca00078208ff */
[----:B-1----:R-:W-:Y:S01]  /*27830*/  @P0 IMAD.X R2, RZ, RZ, R2, P1 ;  /* 0x000000ffff020224 */ /* 0x002fe200008e0602 */
[----:B------:R-:W-:-:S04]  /*27840*/  ISETP.GE.AND P1, PT, R4, 0x11, PT ;  /* 0x000000110400780c */ /* 0x000fc80003f26270 */
[----:B------:R-:W-:-:S04]  /*27850*/  @P0 LOP3.LUT R3, R3, R2, RZ, 0x3c, !PT ;  /* 0x0000000203030212 */ /* 0x000fc800078e3cff */
[----:B------:R-:W-:-:S04]  /*27860*/  @P0 LOP3.LUT R2, R3, R2, RZ, 0x3c, !PT ;  /* 0x0000000203020212 */ /* 0x000fc800078e3cff */
[----:B------:R-:W-:Y:S02]  /*27870*/  @P0 LOP3.LUT R3, R3, R2, RZ, 0x3c, !PT ;  /* 0x0000000203030212 */ /* 0x000fe400078e3cff */
[----:B------:R-:W-:-:S03]  /*27880*/  @P1 LEA R21, R7, R16, 0x1 ;  /* 0x0000001007151211 */ /* 0x000fc600078e08ff */
[----:B------:R-:W-:Y:S04]  /*27890*/  @P0 LDGSTS.E.BYPASS.LTC128B.128 [R9+0x24400], desc[UR4][R2.64], !P5 ;  /* 0x2440000002090fae */ /* 0x000fe8000e901d44 */
[----:B------:R-:W-:Y:S04]  /*278a0*/  @P0 LDGSTS.E.BYPASS.LTC128B.128 [R9+0x26c00], desc[UR4][R2.64+0x80], !P4 ;  /* 0x26c0008002090fae */ /* 0x000fe8000e101d44 */
[----:B------:R-:W-:Y:S04]  /*278b0*/  @P0 LDGSTS.E.BYPASS.LTC128B.128 [R9+0x29400], desc[UR4][R2.64+0x100], !P3 ;  /* 0x2940010002090fae */ /* 0x000fe8000d901d44 */
[----:B------:R0:W-:Y:S04]  /*278c0*/  @P0 LDGSTS.E.BYPASS.LTC128B.128 [R9+0x2bc00], desc[UR4][R2.64+0x180], !P2 ;  /* 0x2bc0018002090fae */ /* 0x0001e8000d101d44 */
[----:B0-----:R-:W0:Y:S02]  /*278d0*/  SHFL.IDX PT, R2, R0, 0x1, 0x181f ;  /* 0x00381f0000027f89 */ /* 0x001e2400000e0000 */
        /* <DEDUP_REMOVED lines=28> */
.L_x_889:
[----:B------:R-:W-:Y:S01]  /*27aa0*/  ISETP.GE.AND P0, PT, R4, 0x41, PT ;  /* 0x000000410400780c */ /* 0x000fe20003f06270 */
[----:B------:R-:W-:-:S12]  /*27ab0*/  BSSY B0, `(.L_x_752) ;  /* 0x0000011000007945 */ /* 0x000fd80003800000 */
[----:B------:R-:W-:Y:S05]  /*27ac0*/  @!P0 BRA `(.L_x_753) ;  /* 0x00000000003c8947 */ /* 0x000fea0003800000 */
[C---:B------:R-:W-:Y:S01]  /*27ad0*/  LOP3.LUT P4, RZ, R18.reuse, 0x10, RZ, 0xc0, !PT ;  /* 0x0000001012ff7812 */ /* 0x040fe2000788c0ff */
[----:B------:R-:W-:Y:S01]  /*27ae0*/  IMAD R7, R7, 0x2, R16 ;  /* 0x0000000207077824 */ /* 0x000fe200078e0210 */
[C---:B------:R-:W-:Y:S01]  /*27af0*/  LOP3.LUT P3, RZ, R18.reuse, 0x8, RZ, 0xc0, !PT ;  /* 0x0000000812ff7812 */ /* 0x040fe2000786c0ff */
[----:B------:R-:W-:Y:S01]  /*27b00*/  ULDC.64 UR4, c[0x0][0x208] ;  /* 0x0000820000047ab9 */ /* 0x000fe20000000a00 */
        /* <DEDUP_REMOVED lines=11> */
.L_x_753:
[----:B------:R-:W-:Y:S05]  /*27bc0*/  BSYNC B0 ;  /* 0x0000000000007941 */ /* 0x000fea0003800000 */
.L_x_752:
[----:B------:R-:W-:Y:S01]  /*27bd0*/  NOP ;  /* 0x0000000000007918 */ /* 0x000fe20000000000 */
[----:B------:R-:W-:-:S13]  /*27be0*/  PLOP3.LUT P0, PT, PT, PT, PT, 0x80, 0x0 ;  /* 0x000000000000781c */ /* 0x000fda0003f0f070 */
.L_x_754:
[----:B------:R-:W-:Y:S02]  /*27bf0*/  PLOP3.LUT P1, PT, P1, P0, PT, 0xa2, 0x0 ;  /* 0x000000000000781c */ /* 0x000fe40000f21472 */
[----:B------:R-:W-:-:S08]  /*27c00*/  @P0 R2UR P1, UR4, R5 ;  /* 0x00000000050402ca */ /* 0x000fd00000020000 */
[----:B------:R-:W-:-:S05]  /*27c10*/  @P0 PLOP3.LUT P0, PT, P1, PT, PT, 0x80, 0x0 ;  /* 0x000000000000081c */ /* 0x000fca0000f0f070 */
[----:B------:R-:W-:Y:S01]  /*27c20*/  @!P1 SYNCS.ARRIVE.TRANS64.RED.A0T1 RZ, [UR4+0x38830], RZ ;  /* 0x038830ffffff99a7 */ /* 0x000fe20008200404 */
[----:B------:R-:W-:Y:S07]  /*27c30*/  @!P1 ARRIVES.LDGSTSBAR.64.TRANSCNT [UR4+0x38830] ;  /* 0x03883000ff0099b0 */ /* 0x000fee0008000a84 */
[----:B------:R-:W-:Y:S05]  /*27c40*/  @P0 BRA.U.ANY `(.L_x_754) ;  /* 0xfffffffd00e80947 */ /* 0x000fea000393ffff */
[----:B------:R-:W-:Y:S01]  /*27c50*/  NOP ;  /* 0x0000000000007918 */ /* 0x000fe20000000000 */
[----:B------:R-:W-:-:S05]  /*27c60*/  IMAD.U32 R0, RZ, RZ, UR37 ;  /* 0x00000025ff007e24 */ /* 0x000fca000f8e00ff */
[----:B------:R-:W-:-:S13]  /*27c70*/  ISETP.NE.AND P2, PT, R0, 0x3, PT ;  /* 0x000000030000780c */ /* 0x000fda0003f45270 */
[----:B------:R-:W-:Y:S05]  /*27c80*/  @!P2 BRA `(.L_x_755) ;  /* 0x000000000004a947 */ /* 0x000fea0003800000 */
[----:B------:R-:W-:Y:S01]  /*27c90*/  BPT.TRAP 0x1 ;  /* 0x000000040000795c */ /* 0x000fe20000300000 */
.L_x_755:
[----:B------:R3:W5:Y:S01]  /*27ca0*/  LDL.LU R0, [R1+0x20] ;  /* 0x0000200001007983 */ /* 0x0007620000300800 */
[----:B------:R3:W-:Y:S02]  /*27cb0*/  SYNCS.ARRIVE.TRANS64.A1T0 RZ, [R5+URZ+0x38830], RZ ;  /* 0x038830ff05ff79a7 */ /* 0x0007e4000810003f */
[----:B------:R-:W-:Y:S05]  /*27cc0*/  WARPSYNC.ALL ;  /* 0x0000000000007948 */ /* 0x000fea0003800000 */
[----:B------:R-:W-:Y:S01]  /*27cd0*/  ULDC.64 UR4, c[0x0][0xa00] ;  /* 0x0002800000047ab9 */ /* 0x000fe20000000a00 */
[----:B------:R-:W-:Y:S01]  /*27ce0*/  BSSY B6, `(.L_x_756) ;  /* 0x0000021000067945 */ /* 0x000fe20003800000 */
[----:B------:R-:W-:Y:S01]  /*27cf0*/  BAR.SYNC.DEFER_BLOCKING 0x8, 0x180 ;  /* 0x0206000000007b1d */ /* 0x000fe20000010000 */
[----:B------:R-:W-:-:S04]  /*27d00*/  ISETP.NE.U32.AND P0, PT, RZ, UR4, PT ;  /* 0x00000004ff007c0c */ /* 0x000fc8000bf05070 */
[----:B------:R-:W-:Y:S01]  /*27d10*/  ISETP.NE.AND.EX P0, PT, RZ, UR5, PT, P0 ;  /* 0x00000005ff007c0c */ /* 0x000fe2000bf05300 */
[----:B------:R-:W-:Y:S02]  /*27d20*/  ULDC.64 UR4, c[0x0][0x298] ;  /* 0x0000a60000047ab9 */ /* 0x000fe40000000a00 */
[----:B---3--:R-:W-:Y:S01]  /*27d30*/  IMAD.WIDE.U32 R4, R35, UR4, RZ ;  /* 0x0000000423047c25 */ /* 0x008fe2000f8e00ff */
[----:B------:R-:W-:Y:S02]  /*27d40*/  SEL R31, R31, RZ, !P0 ;  /* 0x000000ff1f1f7207 */ /* 0x000fe40004000000 */
[----:B01---5:R-:W-:Y:S02]  /*27d50*/  SEL R2, R0, RZ, !P0 ;  /* 0x000000ff00027207 */ /* 0x023fe40004000000 */
[----:B------:R-:W-:-:S03]  /*27d60*/  SHF.R.S32.HI R0, RZ, 0x1f, R35 ;  /* 0x0000001fff007819 */ /* 0x000fc60000011423 */
[----:B------:R0:W-:Y:S02]  /*27d70*/  STL [R1+0x30], R2 ;  /* 0x0000300201007387 */ /* 0x0001e40000100800 */
[----:B------:R-:W-:Y:S02]  /*27d80*/  IMAD R0, R0, UR4, RZ ;  /* 0x0000000400007c24 */ /* 0x000fe4000f8e02ff */
[----:B------:R1:W-:Y:S02]  /*27d90*/  STL.64 [R1+0x20], R4 ;  /* 0x0000200401007387 */ /* 0x0003e40000100a00 */
[----:B------:R-:W-:Y:S02]  /*27da0*/  IMAD R0, R35, UR5, R0 ;  /* 0x0000000523007c24 */ /* 0x000fe4000f8e0200 */
[----:B0-----:R-:W-:Y:S02]  /*27db0*/  VIADD R2, R16, 0x14400 ;  /* 0x0001440010027836 */ /* 0x001fe40000000000 */
[----:B------:R-:W-:-:S03]  /*27dc0*/  IMAD.IADD R35, R5, 0x1, R0 ;  /* 0x0000000105237824 */ /* 0x000fc600078e0200 */
[----:B------:R-:W-:-:S13]  /*27dd0*/  LOP3.LUT P0, RZ, R2, 0x3ff, RZ, 0xc0, !PT ;  /* 0x000003ff02ff7812 */ /* 0x000fda000780c0ff */
[----:B-1----:R-:W-:Y:S05]  /*27de0*/  @!P0 BRA `(.L_x_757) ;  /* 0x0000000000408947 */ /* 0x002fea0003800000 */
[----:B------:R-:W-:Y:S01]  /*27df0*/  MOV R2, 0x0 ;  /* 0x0000000000027802 */ /* 0x000fe20000000f00 */
[----:B------:R-:W-:Y:S01]  /*27e00*/  ULDC.64 UR4, c[0x4][0xa8] ;  /* 0x01002a0000047ab9 */ /* 0x000fe20000000a00 */
[----:B------:R-:W-:Y:S01]  /*27e10*/  ULDC.64 UR6, c[0x4][0xb0] ;  /* 0x01002c0000067ab9 */ /* 0x000fe20000000a00 */
[----:B------:R-:W-:Y:S01]  /*27e20*/  ULDC.64 UR8, c[0x4][0x20] ;  /* 0x0100080000087ab9 */ /* 0x000fe20000000a00 */
[----:B------:R-:W-:Y:S02]  /*27e30*/  IMAD.U32 R4, RZ, RZ, UR4 ;  /* 0x00000004ff047e24 */ /* 0x000fe4000f8e00ff */
[----:B------:R-:W0:Y:S01]  /*27e40*/  LDC.64 R2, c[0x4][R2] ;  /* 0x0100000002027b82 */ /* 0x000e220000000a00 */
[----:B------:R-:W-:Y:S02]  /*27e50*/  IMAD.U32 R5, RZ, RZ, UR5 ;  /* 0x00000005ff057e24 */ /* 0x000fe4000f8e00ff */
[----:B------:R-:W-:Y:S02]  /*27e60*/  IMAD.U32 R6, RZ, RZ, UR6 ;  /* 0x00000006ff067e24 */ /* 0x000fe4000f8e00ff */
[----:B------:R-:W-:-:S02]  /*27e70*/  IMAD.U32 R7, RZ, RZ, UR7 ;  /* 0x00000007ff077e24 */ /* 0x000fc4000f8e00ff */
[----:B------:R-:W-:Y:S02]  /*27e80*/  IMAD.U32 R10, RZ, RZ, UR8 ;  /* 0x00000008ff0a7e24 */ /* 0x000fe4000f8e00ff */
[----:B------:R-:W-:Y:S02]  /*27e90*/  IMAD.U32 R11, RZ, RZ, UR9 ;  /* 0x00000009ff0b7e24 */ /* 0x000fe4000f8e00ff */
[----:B--2---:R-:W-:Y:S02]  /*27ea0*/  IMAD.MOV.U32 R8, RZ, RZ, 0x70 ;  /* 0x00000070ff087424 */ /* 0x004fe400078e00ff */
[----:B------:R-:W-:Y:S02]  /*27eb0*/  IMAD.MOV.U32 R12, RZ, RZ, 0x1 ;  /* 0x00000001ff0c7424 */ /* 0x000fe400078e00ff */
[----:B------:R-:W-:-:S07]  /*27ec0*/  IMAD.MOV.U32 R13, RZ, RZ, RZ ;  /* 0x000000ffff0d7224 */ /* 0x000fce00078e00ff */
[----:B------:R-:W-:-:S07]  /*27ed0*/  LEPC R20, `(.L_x_757) ;  /* 0x000000001014794e */ /* 0x000fce0000000000 */
[----:B0-----:R-:W-:Y:S05]  /*27ee0*/  CALL.ABS.NOINC R2 ;  /* 0x0000000002007343 */ /* 0x001fea0003c00000 */
.L_x_757:
[----:B------:R-:W-:Y:S05]  /*27ef0*/  BSYNC B6 ;  /* 0x0000000000067941 */ /* 0x000fea0003800000 */
.L_x_756:
[----:B------:R-:W3:Y:S01]  /*27f00*/  LDL.LU R20, [R1+0x30] ;  /* 0x0000300001147983 */ /* 0x000ee20000300800 */
[----:B------:R-:W-:Y:S01]  /*27f10*/  ULDC.64 UR4, c[0x0][0x2d8] ;  /* 0x0000b60000047ab9 */ /* 0x000fe20000000a00 */
[----:B--2---:R-:W0:Y:S02]  /*27f20*/  LDC R8, c[0x0][0x448] ;  /* 0x00011200ff087b82 */ /* 0x004e240000000800 */
[----:B------:R-:W2:Y:S04]  /*27f30*/  LDL.LU.64 R2, [R1+0x20] ;  /* 0x0000200001027983 */ /* 0x000ea80000300a00 */
[----:B------:R1:W5:Y:S01]  /*27f40*/  LDL R10, [R1+0x28] ;  /* 0x00002800010a7983 */ /* 0x0003620000100800 */
[----:B0-----:R-:W-:-:S13]  /*27f50*/  ISETP.NE.AND P0, PT, R8, 0x1, PT ;  /* 0x000000010800780c */ /* 0x001fda0003f05270 */
[----:B------:R-:W0:Y:S08]  /*27f60*/  @P0 LDC R5, c[0x0][0x44c] ;  /* 0x00011300ff050b82 */ /* 0x000e300000000800 */
[----:B------:R-:W4:Y:S01]  /*27f70*/  @P0 LDC R4, c[0x0][0x450] ;  /* 0x00011400ff040b82 */ /* 0x000f220000000800 */
[C---:B------:R-:W-:Y:S02]  /*27f80*/  LOP3.LUT R11, R34.reuse, 0x40, RZ, 0xfc, !PT ;  /* 0x00000040220b7812 */ /* 0x040fe400078efcff */
[----:B------:R-:W-:Y:S01]  /*27f90*/  LOP3.LUT R9, R34, 0x80, RZ, 0xfc, !PT ;  /* 0x0000008022097812 */ /* 0x000fe200078efcff */
[----:B--2---:R-:W-:-:S02]  /*27fa0*/  IMAD.MOV.U32 R3, RZ, RZ, R35 ;  /* 0x000000ffff037224 */ /* 0x004fc400078e0023 */
[----:B------:R-:W-:-:S04]  /*27fb0*/  IMAD.WIDE.U32 R2, R26, UR4, R2 ;  /* 0x000000041a027c25 */ /* 0x000fc8000f8e0002 */
[----:B------:R-:W-:Y:S01]  /*27fc0*/  IMAD R3, R26, UR5, R3 ;  /* 0x000000051a037c24 */ /* 0x000fe2000f8e0203 */
[----:B------:R-:W-:Y:S02]  /*27fd0*/  ULDC.64 UR4, c[0x0][0x2e0] ;  /* 0x0000b80000047ab9 */ /* 0x000fe40000000a00 */
[----:B---3--:R-:W-:Y:S02]  /*27fe0*/  IMAD R0, R20, UR4, RZ ;  /* 0x0000000414007c24 */ /* 0x008fe4000f8e02ff */
        /* <DEDUP_REMOVED lines=14> */
[----:B----4-:R-:W-:-:S04]  /*280d0*/  @P0 SHF.R.U32.HI R5, RZ, R4, R7 ;  /* 0x00000004ff050219 */ /* 0x010fc80000011607 */
[C---:B------:R-:W-:Y:S01]  /*280e0*/  IADD3 R4, -R5.reuse, RZ, RZ ;  /* 0x000000ff05047210 */ /* 0x040fe20007ffe1ff */
[----:B------:R-:W0:Y:S04]  /*280f0*/  S2R R20, SR_TID.X ;  /* 0x0000000000147919 */ /* 0x000e280000002100 */
        /* <DEDUP_REMOVED lines=14> */
[----:B------:R-:W-:Y:S01]  /*281e0*/  ULDC UR4, c[0x0][0x2b8] ;  /* 0x0000ae0000047ab9 */ /* 0x000fe20000000800 */
[----:B0-----:R-:W-:Y:S02]  /*281f0*/  LOP3.LUT R20, R20, 0x7f, RZ, 0xc0, !PT ;  /* 0x0000007f14147812 */ /* 0x001fe400078ec0ff */
[----:B------:R-:W-:Y:S01]  /*28200*/  LEA.HI.X R4, R2, UR5, R4, 0x1, P0 ;  /* 0x0000000502047c11 */ /* 0x000fe200080f0c04 */
[----:B------:R-:W-:Y:S01]  /*28210*/  UMOV UR5, 0xffffffff ;  /* 0xffffffff00057882 */ /* 0x000fe20000000000 */
[----:B------:R-:W-:Y:S02]  /*28220*/  ISETP.GE.AND P4, PT, R34, UR4, PT ;  /* 0x0000000422007c0c */ /* 0x000fe4000bf86270 */
[----:B------:R-:W-:Y:S02]  /*28230*/  ISETP.GE.AND P3, PT, R11, UR4, PT ;  /* 0x000000040b007c0c */ /* 0x000fe4000bf66270 */
[----:B------:R-:W-:-:S02]  /*28240*/  ISETP.GE.AND P2, PT, R9, UR4, PT ;  /* 0x0000000409007c0c */ /* 0x000fc4000bf46270 */
[----:B------:R-:W-:Y:S02]  /*28250*/  ISETP.GE.AND P0, PT, R37, UR4, PT ;  /* 0x0000000425007c0c */ /* 0x000fe4000bf06270 */
[----:B------:R-:W-:Y:S01]  /*28260*/  SHF.R.U32.HI R9, RZ, 0x3, R20 ;  /* 0x00000003ff097819 */ /* 0x000fe20000011614 */
[----:B-1----:R-:W-:Y:S10]  /*28270*/  BRA.DIV UR5, `(.L_x_758) ;  /* 0x0000004e059c7947 */ /* 0x002ff4000b800000 */
[----:B------:R-:W0:Y:S01]  /*28280*/  SHFL.IDX PT, R3, R5, RZ, 0x181f ;  /* 0x00181fff05037589 */ /* 0x000e2200000e0000 */
[----:B-----5:R-:W-:Y:S01]  /*28290*/  IMAD R6, R10, R8, RZ ;  /* 0x000000080a067224 */ /* 0x020fe200078e02ff */
[----:B------:R-:W-:Y:S01]  /*282a0*/  ULDC.64 UR4, c[0x0][0x208] ;  /* 0x0000820000047ab9 */ /* 0x000fe20000000a00 */
[----:B------:R-:W-:Y:S01]  /*282b0*/  IMAD.IADD R0, R9, 0x1, R0 ;  /* 0x0000000109007824 */ /* 0x000fe200078e0200 */
[----:B------:R-:W1:Y:S04]  /*282c0*/  SHFL.IDX PT, R2, R4, RZ, 0x181f ;  /* 0x00181fff04027589 */ /* 0x000e6800000e0000 */
[----:B------:R-:W-:Y:S01]  /*282d0*/  ISETP.GE.AND P1, PT, R0, R6, PT ;  /* 0x000000060000720c */ /* 0x000fe20003f26270 */
[----:B------:R-:W-:-:S12]  /*282e0*/  SHFL.IDX PT, R14, R5, 0x7, 0x181f ;  /* 0x00f81f00050e7f89 */ /* 0x000fd800000e0000 */
[----:B0-----:R-:W-:-:S05]  /*282f0*/  @!P1 LEA R7, P5, R34, R3, 0x1 ;  /* 0x0000000322079211 */ /* 0x001fca00078a08ff */
[----:B-1----:R-:W-:Y:S02]  /*28300*/  @!P1 IMAD.X R3, RZ, RZ, R2, P5 ;  /* 0x000000ffff039224 */ /* 0x002fe400028e0602 */
[----:B------:R-:W-:Y:S02]  /*28310*/  @!P1 IMAD.MOV.U32 R2, RZ, RZ, R7 ;  /* 0x000000ffff029224 */ /* 0x000fe400078e0007 */
[----:B------:R-:W-:-:S03]  /*28320*/  VIADD R7, R0, 0x10 ;  /* 0x0000001000077836 */ /* 0x000fc60000000000 */
[----:B------:R-:W-:Y:S04]  /*28330*/  @!P1 LDGSTS.E.BYPASS.LTC128B.128 [R36+0x14400], desc[UR4][R2.64], !P4 ;  /* 0x1440000002249fae */ /* 0x000fe8000e101d44 */
[----:B------:R-:W-:Y:S04]  /*28340*/  @!P1 LDGSTS.E.BYPASS.LTC128B.128 [R36+0x18400], desc[UR4][R2.64+0x80], !P3 ;  /* 0x1840008002249fae */ /* 0x000fe8000d901d44 */
[----:B------:R-:W-:Y:S04]  /*28350*/  @!P1 LDGSTS.E.BYPASS.LTC128B.128 [R36+0x1c400], desc[UR4][R2.64+0x100], !P2 ;  /* 0x1c40010002249fae */ /* 0x000fe8000d101d44 */
[----:B------:R0:W-:Y:S01]  /*28360*/  @!P1 LDGSTS.E.BYPASS.LTC128B.128 [R36+0x20400], desc[UR4][R2.64+0x180], !P0 ;  /* 0x2040018002249fae */ /* 0x0001e2000c101d44 */
[----:B------:R-:W-:-:S03]  /*28370*/  ISETP.GE.AND P1, PT, R7, R6, PT ;  /* 0x000000060700720c */ /* 0x000fc60003f26270 */
[----:B0-----:R-:W0:Y:S04]  /*28380*/  SHFL.IDX PT, R3, R5, 0x1, 0x181f ;  /* 0x00381f0005037f89 */ /* 0x001e2800000e0000 */
[----:B------:R-:W1:Y:S06]  /*28390*/  SHFL.IDX PT, R2, R4, 0x1, 0x181f ;  /* 0x00381f0004027f89 */ /* 0x000e6c00000e0000 */
[----:B0-----:R-:W-:-:S05]  /*283a0*/  @!P1 LEA R7, P5, R34, R3, 0x1 ;  /* 0x0000000322079211 */ /* 0x001fca00078a08ff */
[----:B-1----:R-:W-:Y:S02]  /*283b0*/  @!P1 IMAD.X R8, RZ, RZ, R2, P5 ;  /* 0x000000ffff089224 */ /* 0x002fe400028e0602 */
[----:B------:R-:W-:Y:S02]  /*283c0*/  @!P1 IMAD.MOV.U32 R2, RZ, RZ, R7 ;  /* 0x000000ffff029224 */ /* 0x000fe400078e0007 */
        /* <DEDUP_REMOVED lines=46> */
[----:B-1----:R-:W-:Y:S01]  /*286b0*/  @!P1 IMAD.X R8, RZ, RZ, R2, P5 ;  /* 0x000000ffff089224 */ /* 0x002fe200028e0602 */
[----:B------:R-:W-:Y:S01]  /*286c0*/  @!P1 MOV R2, R7 ;  /* 0x0000000700029202 */ /* 0x000fe20000000f00 */
[----:B------:R-:W-:Y:S02]  /*286d0*/  VIADD R7, R0, 0x60 ;  /* 0x0000006000077836 */ /* 0x000fe40000000000 */
[----:B------:R-:W-:-:S05]  /*286e0*/  @!P1 IMAD.MOV.U32 R3, RZ, RZ, R8 ;  /* 0x000000ffff039224 */ /* 0x000fca00078e0008 */
        /* <DEDUP_REMOVED lines=15> */
[----:B------:R0:W-:Y:S02]  /*287e0*/  @!P1 LDGSTS.E.BYPASS.LTC128B.128 [R36+0x23400], desc[UR4][R2.64+0x180], !P0 ;  /* 0x2340018002249fae */ /* 0x0001e4000c101d44 */
.L_x_906:
[----:B0-----:R-:W-:Y:S01]  /*287f0*/  VIADD R3, R0, 0x70 ;  /* 0x0000007000037836 */ /* 0x001fe20000000000 */
[----:B------:R-:W-:Y:S04]  /*28800*/  BSSY B0, `(.L_x_759) ;  /* 0x000000d000007945 */ /* 0x000fe80003800000 */
[----:B------:R-:W-:-:S13]  /*28810*/  ISETP.GE.AND P1, PT, R3, R6, PT ;  /* 0x000000060300720c */ /* 0x000fda0003f26270 */
[----:B------:R-:W-:Y:S05]  /*28820*/  @P1 BRA `(.L_x_760) ;  /* 0x0000000000281947 */ /* 0x000fea0003800000 */
[----:B------:R-:W-:Y:S01]  /*28830*/  LEA R2, P1, R34, R14, 0x1 ;  /* 0x0000000e22027211 */ /* 0x000fe200078208ff */
[----:B------:R-:W-:-:S04]  /*28840*/  ULDC.64 UR4, c[0x0][0x208] ;  /* 0x0000820000047ab9 */ /* 0x000fc80000000a00 */
[----:B-1----:R-:W-:-:S05]  /*28850*/  IMAD.X R3, RZ, RZ, R7, P1 ;  /* 0x000000ffff037224 */ /* 0x002fca00008e0607 */
[----:B------:R-:W-:Y:S01]  /*28860*/  @!PT LDS RZ, [RZ] ;  /* 0x00000000fffff984 */ /* 0x000fe20000000800 */
[----:B------:R-:W-:Y:S01]  /*28870*/  @!PT LDS RZ, [RZ] ;  /* 0x00000000fffff984 */ /* 0x000fe20000000800 */
[----:B------:R-:W-:Y:S01]  /*28880*/  @!PT LDS RZ, [RZ] ;  /* 0x00000000fffff984 */ /* 0x000fe20000000800 */
[----:B------:R0:W-:Y:S04]  /*28890*/  LDGSTS.E.BYPASS.LTC128B.128 [R36+0x17c00], desc[UR4][R2.64], !P4 ;  /* 0x17c0000002247fae */ /* 0x0001e8000e101d44 */
[----:B------:R0:W-:Y:S04]  /*288a0*/  LDGSTS.E.BYPASS.LTC128B.128 [R36+0x1bc00], desc[UR4][R2.64+0x80], !P3 ;  /* 0x1bc0008002247fae */ /* 0x0001e8000d901d44 */
[----:B------:R0:W-:Y:S04]  /*288b0*/  LDGSTS.E.BYPASS.LTC128B.128 [R36+0x1fc00], desc[UR4][R2.64+0x100], !P2 ;  /* 0x1fc0010002247fae */ /* 0x0001e8000d101d44 */
[----:B------:R0:W-:Y:S02]  /*288c0*/  LDGSTS.E.BYPASS.LTC128B.128 [R36+0x23c00], desc[UR4][R2.64+0x180], !P0 ;  /* 0x23c0018002247fae */ /* 0x0001e4000c101d44 */
.L_x_760:
[----:B------:R-:W-:Y:S05]  /*288d0*/  BSYNC B0 ;  /* 0x0000000000007941 */ /* 0x000fea0003800000 */
.L_x_759:
[----:B------:R-:W-:Y:S01]  /*288e0*/  NOP ;  /* 0x0000000000007918 */ /* 0x000fe20000000000 */
[----:B------:R-:W-:-:S13]  /*288f0*/  PLOP3.LUT P0, PT, PT, PT, PT, 0x80, 0x0 ;  /* 0x000000000000781c */ /* 0x000fda0003f0f070 */
.L_x_761:
[----:B------:R-:W-:Y:S02]  /*28900*/  PLOP3.LUT P1, PT, P1, P0, PT, 0xa2, 0x0 ;  /* 0x000000000000781c */ /* 0x000fe40000f21472 */
[----:B------:R-:W-:-:S08]  /*28910*/  @P0 R2UR P1, UR4, R16 ;  /* 0x00000000100402ca */ /* 0x000fd00000020000 */
[----:B------:R-:W-:-:S05]  /*28920*/  @P0 PLOP3.LUT P0, PT, P1, PT, PT, 0x80, 0x0 ;  /* 0x000000000000081c */ /* 0x000fca0000f0f070 */
[----:B------:R-:W-:Y:S01]  /*28930*/  @!P1 SYNCS.ARRIVE.TRANS64.RED.A0T1 RZ, [UR4+0x38800], RZ ;  /* 0x038800ffffff99a7 */ /* 0x000fe20008200404 */
[----:B------:R-:W-:Y:S07]  /*28940*/  @!P1 ARRIVES.LDGSTSBAR.64.TRANSCNT [UR4+0x38800] ;  /* 0x03880000ff0099b0 */ /* 0x000fee0008000a84 */
[----:B------:R-:W-:Y:S05]  /*28950*/  @P0 BRA.U.ANY `(.L_x_761) ;  /* 0xfffffffd00e80947 */ /* 0x000fea000393ffff */
[----:B0-----:R-:W2:Y:S04]  /*28960*/  LDL.LU R3, [R1+0x2c] ;  /* 0x00002c0001037983 */ /* 0x001ea80000300800 */
[----:B------:R-:W3:Y:S01]  /*28970*/  LDL.LU R2, [R1+0x1c] ;  /* 0x00001c0001027983 */ /* 0x000ee20000300800 */
[----:B--2---:R-:W-:-:S05]  /*28980*/  VIADD R3, R3, 0x1 ;  /* 0x0000000103037836 */ /* 0x004fca0000000000 */
[----:B------:R-:W-:Y:S01]  /*28990*/  LEA.HI R0, R3, R3, RZ, 0x1 ;  /* 0x0000000303007211 */ /* 0x000fe200078f08ff */
[----:B------:R0:W-:Y:S03]  /*289a0*/  STL [R1+0x2c], R3 ;  /* 0x00002c0301007387 */ /* 0x0001e60000100800 */
[----:B------:R-:W-:-:S05]  /*289b0*/  LOP3.LUT R0, R0, 0xfffffffe, RZ, 0xc0, !PT ;  /* 0xfffffffe00007812 */ /* 0x000fca00078ec0ff */
[----:B0-----:R-:W-:Y:S02]  /*289c0*/  IMAD.IADD R3, R3, 0x1, -R0 ;  /* 0x0000000103037824 */ /* 0x001fe400078e0a00 */
[----:B---3--:R-:W-:-:S03]  /*289d0*/  VIADD R0, R2, 0xfffffffe ;  /* 0xfffffffe02007836 */ /* 0x008fc60000000000 */
[----:B------:R-:W-:Y:S01]  /*289e0*/  SHF.L.U32 R3, R3, 0x1f, RZ ;  /* 0x0000001f03037819 */ /* 0x000fe200000006ff */
[----:B------:R-:W-:Y:S01]  /*289f0*/  NOP ;  /* 0x0000000000007918 */ /* 0x000fe20000000000 */
[----:B------:R0:W-:Y:S01]  /*28a00*/  SYNCS.ARRIVE.TRANS64.A1T0 RZ, [R16+URZ+0x38800], RZ ;  /* 0x038800ff10ff79a7 */ /* 0x0001e2000810003f */
[----:B------:R-:W-:Y:S01]  /*28a10*/  BSSY B0, `(.L_x_762) ;  /* 0x0000003000007945 */ /* 0x000fe20003800000 */
[----:B------:R-:W2:Y:S03]  /*28a20*/  SYNCS.PHASECHK.TRANS64.TRYWAIT P0, [R16+URZ+0x38820], R3 ;  /* 0x03882003100075a7 */ /* 0x000ea6000800017f */
[----:B0-2---:R-:W-:Y:S05]  /*28a30*/  @!P0 BRA `(.L_x_763) ;  /* 0x00000050009c8947 */ /* 0x005fea0003800000 */
.L_x_907:
[----:B------:R-:W-:Y:S05]  /*28a40*/  BSYNC B0 ;  /* 0x0000000000007941 */ /* 0x000fea0003800000 */
.L_x_762:
[----:B------:R-:W2:Y:S01]  /*28a50*/  LDL R2, [R1+0xc] ;  /* 0x00000c0001027983 */ /* 0x000ea20000100800 */
[----:B------:R-:W-:Y:S01]  /*28a60*/  BSSY B0, `(.L_x_764) ;  /* 0x000011a000007945 */ /* 0x000fe20003800000 */
[----:B--2---:R-:W-:-:S13]  /*28a70*/  ISETP.GE.AND P0, PT, R0, R2, PT ;  /* 0x000000020000720c */ /* 0x004fda0003f06270 */
[----:B------:R-:W-:Y:S05]  /*28a80*/  @!P0 BRA `(.L_x_765) ;  /* 0x00000010005c8947 */ /* 0x000fea0003800000 */
[C---:B------:R-:W-:Y:S01]  /*28a90*/  LOP3.LUT R4, R34.reuse, 0x40, RZ, 0xfc, !PT ;  /* 0x0000004022047812 */ /* 0x040fe200078efcff */
[----:B------:R-:W-:Y:S01]  /*28aa0*/  ULDC UR4, c[0x0][0x2f4] ;  /* 0x0000bd0000047ab9 */ /* 0x000fe20000000800 */
[C---:B------:R-:W-:Y:S01]  /*28ab0*/  LOP3.LUT R2, R34.reuse, 0x80, RZ, 0xfc, !PT ;  /* 0x0000008022027812 */ /* 0x040fe200078efcff */
[----:B-1----:R-:W-:Y:S01]  /*28ac0*/  IMAD.MOV.U32 R7, RZ, RZ, R23 ;  /* 0x000000ffff077224 */ /* 0x002fe200078e0017 */
[----:B------:R-:W-:Y:S01]  /*28ad0*/  ISETP.GE.AND P4, PT, R34, UR4, PT ;  /* 0x0000000422007c0c */ /* 0x000fe2000bf86270 */
[----:B------:R-:W-:Y:S01]  /*28ae0*/  IMAD.MOV.U32 R20, RZ, RZ, R29 ;  /* 0x000000ffff147224 */ /* 0x000fe200078e001d */
[----:B------:R-:W-:Y:S01]  /*28af0*/  ISETP.GE.AND P3, PT, R4, UR4, PT ;  /* 0x0000000404007c0c */ /* 0x000fe2000bf66270 */
[----:B------:R-:W-:Y:S01]  /*28b00*/  IMAD.MOV.U32 R31, RZ, RZ, R22 ;  /* 0x000000ffff1f7224 */ /* 0x000fe200078e0016 */
[----:B------:R-:W-:Y:S02]  /*28b10*/  ISETP.GE.AND P2, PT, R2, UR4, PT ;  /* 0x0000000402007c0c */ /* 0x000fe4000bf46270 */
[----:B------:R-:W-:-:S13]  /*28b20*/  ISETP.GE.AND P1, PT, R37, UR4, PT ;  /* 0x0000000425007c0c */ /* 0x000fda000bf26270 */
.L_x_778:
[----:B------:R-:W2:Y:S01]  /*28b30*/  LDL R5, [R1+0x10] ;  /* 0x0000100001057983 */ /* 0x000ea20000100800 */
[----:B------:R-:W1:Y:S03]  /*28b40*/  LDC R11, c[0x0][0x430] ;  /* 0x00010c00ff0b7b82 */ /* 0x000e660000000800 */
[----:B------:R-:W3:Y:S01]  /*28b50*/  LDL R8, [R1+0x14] ;  /* 0x0000140001087983 */ /* 0x000ee20000100800 */
[----:B------:R-:W4:Y:S01]  /*28b60*/  S2R R2, SR_TID.X ;  /* 0x0000000000027919 */ /* 0x000f220000002100 */
[----:B------:R-:W4:Y:S01]  /*28b70*/  S2R R4, SR_TID.X ;  /* 0x0000000000047919 */ /* 0x000f220000002100 */
[----:B-1----:R-:W-:-:S13]  /*28b80*/  ISETP.NE.AND P0, PT, R11, 0x1, PT ;  /* 0x000000010b00780c */ /* 0x002fda0003f05270 */
[----:B0-----:R-:W0:Y:S01]  /*28b90*/  @P0 LDC R3, c[0x0][0x434] ;  /* 0x00010d00ff030b82 */ /* 0x001e220000000800 */
[----:B----4-:R-:W-:Y:S01]  /*28ba0*/  LOP3.LUT R2, R2, 0x7f, RZ, 0xc0, !PT ;  /* 0x0000007f02027812 */ /* 0x010fe200078ec0ff */
[----:B------:R-:W-:-:S03]  /*28bb0*/  IMAD.SHL.U32 R4, R4, 0x10, RZ ;  /* 0x0000001004047824 */ /* 0x000fc600078e00ff */
[----:B------:R-:W-:-:S04]  /*28bc0*/  SHF.R.U32.HI R2, RZ, 0x3, R2 ;  /* 0x00000003ff027819 */ /* 0x000fc80000011602 */
[----:B------:R-:W-:Y:S02]  /*28bd0*/  LOP3.LUT R4, R2, 0x70, R4, 0xf8, !PT ;  /* 0x0000007002047812 */ /* 0x000fe400078ef804 */
[----:B------:R-:W1:Y:S02]  /*28be0*/  @P0 LDC R2, c[0x0][0x438] ;  /* 0x00010e00ff020b82 */ /* 0x000e640000000800 */
[----:B------:R-:W-:Y:S01]  /*28bf0*/  ISETP.GT.U32.AND P5, PT, R4, 0x4f, PT ;  /* 0x0000004f0400780c */ /* 0x000fe20003fa4070 */
[----:B------:R-:W-:Y:S01]  /*28c00*/  IMAD.U32 R12, RZ, RZ, UR37 ;  /* 0x00000025ff0c7e24 */ /* 0x000fe2000f8e00ff */
[----:B------:R-:W-:Y:S01]  /*28c10*/  ULDC.64 UR4, c[0x0][0x208] ;  /* 0x0000820000047ab9 */ /* 0x000fe20000000a00 */
[----:B------:R-:W-:Y:S02]  /*28c20*/  VIADD R23, R7, 0x1 ;  /* 0x0000000107177836 */ /* 0x000fe40000000000 */
[----:B------:R-:W-:Y:S02]  /*28c30*/  IMAD.MOV.U32 R22, RZ, RZ, R0 ;  /* 0x000000ffff167224 */ /* 0x000fe400078e0000 */
[----:B--2---:R-:W-:-:S04]  /*28c40*/  IMAD R6, R0, 0x50, R5 ;  /* 0x0000005000067824 */ /* 0x004fc800078e0205 */
[----:B------:R-:W-:Y:S02]  /*28c50*/  IMAD.IADD R6, R4, 0x1, R6 ;  /* 0x0000000104067824 */ /* 0x000fe400078e0206 */
[----:B------:R-:W2:Y:S02]  /*28c60*/  @!P5 LDC.64 R4, c[0x0][0x428] ;  /* 0x00010a00ff04db82 */ /* 0x000ea40000000a00 */
[----:B0-----:R-:W-:-:S04]  /*28c70*/  @P0 IMAD.HI.U32 R3, R6, R3, RZ ;  /* 0x0000000306030227 */ /* 0x001fc800078e00ff */
[----:B------:R-:W-:Y:S01]  /*28c80*/  IMAD.MOV.U32 R10, RZ, RZ, R6 ;  /* 0x000000ffff0a7224 */ /* 0x000fe200078e0006 */
[----:B-1----:R-:W-:-:S04]  /*28c90*/  @P0 SHF.R.U32.HI R10, RZ, R2, R3 ;  /* 0x00000002ff0a0219 */ /* 0x002fc80000011603 */
[--C-:B------:R-:W-:Y:S01]  /*28ca0*/  @!P5 SHF.R.S32.HI R3, RZ, 0x1f, R10.reuse ;  /* 0x0000001fff03d819 */ /* 0x100fe2000001140a */
[----:B------:R-:W-:-:S04]  /*28cb0*/  @!P5 IMAD.MOV.U32 R2, RZ, RZ, R10 ;  /* 0x000000ffff02d224 */ /* 0x000fc800078e000a */
[----:B--2---:R-:W-:-:S04]  /*28cc0*/  @!P5 IMAD.WIDE.U32 R2, R32, R4, R2 ;  /* 0x000000042002d225 */ /* 0x004fc800078e0002 */
[----:B---3--:R-:W-:Y:S02]  /*28cd0*/  @!P5 IMAD R4, R8, R4, RZ ;  /* 0x000000040804d224 */ /* 0x008fe400078e02ff */
[----:B------:R-:W0:Y:S02]  /*28ce0*/  @!P5 LDC.64 R8, c[0x0][0x418] ;  /* 0x00010600ff08db82 */ /* 0x000e240000000a00 */
[----:B------:R-:W-:-:S04]  /*28cf0*/  @!P5 IMAD R5, R32, R5, R4 ;  /* 0x000000052005d224 */ /* 0x000fc800078e0204 */
[----:B------:R-:W-:Y:S02]  /*28d00*/  @!P5 IMAD.IADD R3, R5, 0x1, R3 ;  /* 0x000000010503d824 */ /* 0x000fe400078e0203 */
[----:B------:R-:W-:Y:S01]  /*28d10*/  IMAD.MOV.U32 R4, RZ, RZ, RZ ;  /* 0x000000ffff047224 */ /* 0x000fe200078e00ff */
[----:B0-----:R-:W-:-:S04]  /*28d20*/  @!P5 LEA R8, P0, R2, R8, 0x2 ;  /* 0x000000080208d211 */ /* 0x001fc800078010ff */
[----:B------:R-:W-:-:S05]  /*28d30*/  @!P5 LEA.HI.X R9, R2, R9, R3, 0x2, P0 ;  /* 0x000000090209d211 */ /* 0x000fca00000f1403 */
[----:B------:R0:W5:Y:S01]  /*28d40*/  @!P5 LDG.E R4, desc[UR4][R8.64] ;  /* 0x000000040804d981 */ /* 0x000162000c1e1900 */
[----:B------:R-:W-:Y:S02]  /*28d50*/  ISETP.NE.AND P5, PT, R12, 0x3, PT ;  /* 0x000000030c00780c */ /* 0x000fe40003fa5270 */
[----:B------:R-:W-:Y:S01]  /*28d60*/  ISETP.NE.AND P0, PT, R23, 0x2, PT ;  /* 0x000000021700780c */ /* 0x000fe20003f05270 */
[----:B------:R-:W-:Y:S01]  /*28d70*/  IMAD.MOV R5, RZ, RZ, -R10 ;  /* 0x000000ffff057224 */ /* 0x000fe200078e0a0a */
[----:B------:R-:W-:Y:S05]  /*28d80*/  YIELD ;  /* 0x0000000000007946 */ /* 0x000fea0003800000 */
[----:B------:R-:W-:Y:S01]  /*28d90*/  SEL R29, RZ, 0x1, P0 ;  /* 0x00000001ff1d7807 */ /* 0x000fe20000000000 */
[----:B------:R-:W-:Y:S01]  /*28da0*/  IMAD R5, R11, R5, R6 ;  /* 0x000000050b057224 */ /* 0x000fe200078e0206 */
[----:B------:R-:W-:-:S02]  /*28db0*/  SEL R23, R23, RZ, P0 ;  /* 0x000000ff17177207 */ /* 0x000fc40000000000 */
[----:B------:R-:W-:Y:S01]  /*28dc0*/  LOP3.LUT R29, R20, R29, RZ, 0x3c, !PT ;  /* 0x0000001d141d7212 */ /* 0x000fe200078e3cff */
[----:B0-----:R-:W-:Y:S06]  /*28dd0*/  @!P5 BRA `(.L_x_766) ;  /* 0x000000000004d947 */ /* 0x001fec0003800000 */
[----:B------:R-:W-:Y:S01]  /*28de0*/  BPT.TRAP 0x1 ;  /* 0x000000040000795c */ /* 0x000fe20000300000 */
.L_x_766:
[----:B------:R-:W-:Y:S01]  /*28df0*/  LEA R6, R23, R16, 0x3 ;  /* 0x0000001017067211 */ /* 0x000fe200078e18ff */
[----:B------:R-:W-:Y:S01]  /*28e00*/  BSSY B1, `(.L_x_767) ;  /* 0x0000004000017945 */ /* 0x000fe20003800000 */
[----:B------:R-:W-:-:S04]  /*28e10*/  SHF.L.U32 R3, R29, 0x1f, RZ ;  /* 0x0000001f1d037819 */ /* 0x000fc800000006ff */
[----:B------:R-:W0:Y:S02]  /*28e20*/  SYNCS.PHASECHK.TRANS64.TRYWAIT P0, [R6+URZ+0x38840], R3 ;  /* 0x03884003060075a7 */ /* 0x000e24000800017f */
[----:B0-----:R-:W-:Y:S05]  /*28e30*/  @!P0 BRA `(.L_x_768) ;  /* 0x0000004c00b08947 */ /* 0x001fea0003800000 */
.L_x_908:
[----:B------:R-:W-:Y:S05]  /*28e40*/  BSYNC B1 ;  /* 0x0000000000017941 */ /* 0x000fea0003800000 */
.L_x_767:
        /* <DEDUP_REMOVED lines=24> */
[----:B------:R-:W-:Y:S01]  /*28fd0*/  IMAD.SHL.U32 R0, R34, 0x2, RZ ;  /* 0x0000000222007824 */ /* 0x000fe200078e00ff */
[----:B------:R-:W-:Y:S01]  /*28fe0*/  ULDC.64 UR4, c[0x0][0x208] ;  /* 0x0000820000047ab9 */ /* 0x000fe20000000a00 */
[----:B------:R-:W1:Y:S01]  /*28ff0*/  SHFL.IDX PT, R3, R10, RZ, 0x181f ;  /* 0x00181fff0a037589 */ /* 0x000e6200000e0000 */
[----:B------:R-:W-:Y:S01]  /*29000*/  @P2 LOP3.LUT R18, R18, 0x100, RZ, 0xfc, !PT ;  /* 0x0000010012122812 */ /* 0x000fe200078efcff */
[----:B------:R-:W-:Y:S02]  /*29010*/  IMAD R9, R9, 0x2, R16 ;  /* 0x0000000209097824 */ /* 0x000fe400078e0210 */
        /* <DEDUP_REMOVED lines=39> */
.L_x_920:
[----:B------:R-:W-:Y:S01]  /*29290*/  LOP3.LUT R18, R18, 0xffffff7f, RZ, 0xc0, !PT ;  /* 0xffffff7f12127812 */ /* 0x000fe200078ec0ff */
[----:B------:R-:W-:Y:S01]  /*292a0*/  ULDC.64 UR4, c[0x0][0x208] ;  /* 0x0000820000047ab9 */ /* 0x000fe20000000a00 */
        /* <DEDUP_REMOVED lines=16> */
.L_x_770:
[----:B------:R-:W-:Y:S02]  /*293b0*/  PLOP3.LUT P5, PT, P5, P0, PT, 0xa2, 0x0 ;  /* 0x000000000000781c */ /* 0x000fe40002fa1472 */
[----:B------:R-:W-:-:S08]  /*293c0*/  @P0 R2UR P5, UR4, R6 ;  /* 0x00000000060402ca */ /* 0x000fd000000a0000 */
[----:B------:R-:W-:-:S05]  /*293d0*/  @P0 PLOP3.LUT P0, PT, P5, PT, PT, 0x80, 0x0 ;  /* 0x000000000000081c */ /* 0x000fca0002f0f070 */
[----:B------:R-:W-:Y:S01]  /*293e0*/  @!P5 SYNCS.ARRIVE.TRANS64.RED.A0T1 RZ, [UR4+0x38830], RZ ;  /* 0x038830ffffffd9a7 */ /* 0x000fe20008200404 */
[----:B------:R-:W-:Y:S07]  /*293f0*/  @!P5 ARRIVES.LDGSTSBAR.64.TRANSCNT [UR4+0x38830] ;  /* 0x03883000ff00d9b0 */ /* 0x000fee0008000a84 */
[----:B------:R-:W-:Y:S05]  /*29400*/  @P0 BRA.U.ANY `(.L_x_770) ;  /* 0xfffffffd00e80947 */ /* 0x000fea000393ffff */
[----:B------:R-:W-:Y:S01]  /*29410*/  NOP ;  /* 0x0000000000007918 */ /* 0x000fe20000000000 */
[----:B-1----:R-:W-:-:S05]  /*29420*/  IMAD.U32 R2, RZ, RZ, UR37 ;  /* 0x00000025ff027e24 */ /* 0x002fca000f8e00ff */
[----:B------:R-:W-:-:S13]  /*29430*/  ISETP.NE.AND P6, PT, R2, 0x3, PT ;  /* 0x000000030200780c */ /* 0x000fda0003fc5270 */
[----:B------:R-:W-:Y:S05]  /*29440*/  @!P6 BRA `(.L_x_771) ;  /* 0x000000000004e947 */ /* 0x000fea0003800000 */
[----:B------:R-:W-:Y:S01]  /*29450*/  BPT.TRAP 0x1 ;  /* 0x000000040000795c */ /* 0x000fe20000300000 */
.L_x_771:
[----:B------:R1:W-:Y:S01]  /*29460*/  SYNCS.ARRIVE.TRANS64.A1T0 RZ, [R6+URZ+0x38830], RZ ;  /* 0x038830ff06ff79a7 */ /* 0x0003e2000810003f */
[----:B------:R-:W-:Y:S05]  /*29470*/  @!P6 BRA `(.L_x_772) ;  /* 0x000000000004e947 */ /* 0x000fea0003800000 */
[----:B------:R-:W-:Y:S01]  /*29480*/  BPT.TRAP 0x1 ;  /* 0x000000040000795c */ /* 0x000fe20000300000 */
.L_x_772:
[----:B------:R-:W-:Y:S01]  /*29490*/  SHF.L.U32 R2, R20, 0x1f, RZ ;  /* 0x0000001f14027819 */ /* 0x000fe200000006ff */
[----:B-1----:R-:W-:Y:S01]  /*294a0*/  IMAD R6, R7, 0x8, R16 ;  /* 0x0000000807067824 */ /* 0x002fe200078e0210 */
[----:B------:R-:W-:Y:S03]  /*294b0*/  BSSY B1, `(.L_x_773) ;  /* 0x0000003000017945 */ /* 0x000fe60003800000 */
[----:B------:R-:W1:Y:S02]  /*294c0*/  SYNCS.PHASECHK.TRANS64.TRYWAIT P0, [R6+URZ+0x38860], R2 ;  /* 0x03886002060075a7 */ /* 0x000e64000800017f */
[----:B-1----:R-:W-:Y:S05]  /*294d0*/  @!P0 BRA `(.L_x_774) ;  /* 0x0000004c00f08947 */ /* 0x002fea0003800000 */
.L_x_921:
[----:B------:R-:W-:Y:S05]  /*294e0*/  BSYNC B1 ;  /* 0x0000000000017941 */ /* 0x000fea0003800000 */
.L_x_773:
[----:B0-----:R-:W2:Y:S01]  /*294f0*/  LDL R8, [R1+0x8] ;  /* 0x0000080001087983 */ /* 0x001ea20000100800 */
        /* <DEDUP_REMOVED lines=9> */
[----:B------:R-:W-:Y:S01]  /*29590*/  IMAD R7, R7, 0x2, R16 ;  /* 0x0000000207077824 */ /* 0x000fe200078e0210 */
[----:B------:R-:W-:Y:S02]  /*295a0*/  ULDC.64 UR4, c[0x0][0x208] ;  /* 0x0000820000047ab9 */ /* 0x000fe40000000a00 */
[----:B------:R-:W1:Y:S01]  /*295b0*/  SHFL.IDX PT, R3, R19, RZ, 0x181f ;  /* 0x00181fff13037589 */ /* 0x000e6200000e0000 */
[----:B0-----:R-:W-:-:S05]  /*295c0*/  IADD3 R2, P0, R2, R0, RZ ;  /* 0x0000000002027210 */ /* 0x001fca0007f1e0ff */
[----:B-1----:R-:W-:Y:S01]  /*295d0*/  IMAD.X R3, RZ, RZ, R3, P0 ;  /* 0x000000ffff037224 */ /* 0x002fe200000e0603 */
[----:B------:R-:W-:-:S13]  /*295e0*/  ISETP.LT.OR P0, PT, R8, 0x1, P4 ;  /* 0x000000010800780c */ /* 0x000fda0002701670 */
[----:B------:R-:W-:Y:S01]  /*295f0*/  @!PT LDS RZ, [RZ] ;  /* 0x00000000fffff984 */ /* 0x000fe20000000800 */
        /* <DEDUP_REMOVED lines=44> */
[----:B0-2---:R0:W1:Y:S02]  /*298c0*/  SHFL.IDX PT, R2, R17, 0x4, 0x181f ;  /* 0x00981f0011027f89 */ /* 0x00506400000e0000 */
.L_x_933:
[----:B-1----:R-:W-:Y:S01]  /*298d0*/  IADD3 R2, P0, R2, R0, RZ ;  /* 0x0000000002027210 */ /* 0x002fe20007f1e0ff */
[----:B------:R-:W-:Y:S01]  /*298e0*/  ULDC.64 UR4, c[0x0][0x208] ;  /* 0x0000820000047ab9 */ /* 0x000fe20000000a00 */
[----:B------:R-:W-:-:S03]  /*298f0*/  ULDC.64 UR6, c[0x0][0x318] ;  /* 0x0000c60000067ab9 */ /* 0x000fc60000000a00 */
[----:B------:R-:W-:Y:S01]  /*29900*/  IMAD.X R3, RZ, RZ, R19, P0 ;  /* 0x000000ffff037224 */ /* 0x000fe200000e0613 */
        /* <DEDUP_REMOVED lines=11> */
[----:B------:R-:W-:Y:S02]  /*299c0*/  ULDC.64 UR4, c[0x0][0x328] ;  /* 0x0000ca0000047ab9 */ /* 0x000fe40000000a00 */
[----:B------:R-:W-:-:S04]  /*299d0*/  IMAD R0, R21, UR4, RZ ;  /* 0x0000000415007c24 */ /* 0x000fc8000f8e02ff */
[C---:B------:R-:W-:Y:S01]  /*299e0*/  IMAD R9, R5.reuse, UR5, R0 ;  /* 0x0000000505097c24 */ /* 0x040fe2000f8e0200 */
[----:B------:R-:W-:Y:S01]  /*299f0*/  NOP ;  /* 0x0000000000007918 */ /* 0x000fe20000000000 */
[----:B-1----:R-:W-:Y:S01]  /*29a00*/  IMAD.WIDE.U32 R2, R5, UR4, RZ ;  /* 0x0000000405027c25 */ /* 0x002fe2000f8e00ff */
[----:B------:R-:W-:-:S03]  /*29a10*/  ULDC.64 UR4, c[0x0][0x338] ;  /* 0x0000ce0000047ab9 */ /* 0x000fc60000000a00 */
[----:B------:R-:W-:Y:S02]  /*29a20*/  IMAD.IADD R3, R3, 0x1, R9 ;  /* 0x0000000103037824 */ /* 0x000fe400078e0209 */
[----:B------:R-:W-:Y:S02]  /*29a30*/  IMAD R25, R25, UR4, RZ ;  /* 0x0000000419197c24 */ /* 0x000fe4000f8e02ff */
[----:B------:R-:W-:-:S04]  /*29a40*/  IMAD.WIDE.U32 R2, R4, UR4, R2 ;  /* 0x0000000404027c25 */ /* 0x000fc8000f8e0002 */
[----:B------:R-:W-:Y:S01]  /*29a50*/  IMAD R25, R4, UR5, R25 ;  /* 0x0000000504197c24 */ /* 0x000fe2000f8e0219 */
[----:B------:R-:W-:-:S03]  /*29a60*/  ULDC.64 UR4, c[0x0][0x330] ;  /* 0x0000cc0000047ab9 */ /* 0x000fc60000000a00 */
[----:B------:R-:W-:Y:S02]  /*29a70*/  IMAD.IADD R3, R3, 0x1, R25 ;  /* 0x0000000103037824 */ /* 0x000fe400078e0219 */
[----:B------:R-:W-:-:S04]  /*29a80*/  IMAD.WIDE.U32 R2, R26, UR4, R2 ;  /* 0x000000041a027c25 */ /* 0x000fc8000f8e0002 */
[----:B------:R-:W-:Y:S01]  /*29a90*/  IMAD R3, R26, UR5, R3 ;  /* 0x000000051a037c24 */ /* 0x000fe2000f8e0203 */
[----:B0-----:R-:W-:-:S04]  /*29aa0*/  LEA R17, P0, R2, UR6, 0x1 ;  /* 0x0000000602117c11 */ /* 0x001fc8000f8008ff */
[----:B------:R-:W-:Y:S02]  /*29ab0*/  LEA.HI.X R19, R2, UR7, R3, 0x1, P0 ;  /* 0x0000000702137c11 */ /* 0x000fe400080f0c03 */
[----:B------:R-:W-:-:S13]  /*29ac0*/  PLOP3.LUT P0, PT, PT, PT, PT, 0x80, 0x0 ;  /* 0x000000000000781c */ /* 0x000fda0003f0f070 */
.L_x_776:
        /* <DEDUP_REMOVED lines=11> */
.L_x_777:
[----:B------:R-:W2:Y:S01]  /*29b80*/  LDL R2, [R1+0xc] ;  /* 0x00000c0001027983 */ /* 0x000ea20000100800 */
[----:B------:R3:W-:Y:S01]  /*29b90*/  SYNCS.ARRIVE.TRANS64.A1T0 RZ, [R6+URZ+0x38850], RZ ;  /* 0x038850ff06ff79a7 */ /* 0x0007e2000810003f */
[C---:B------:R-:W-:Y:S01]  /*29ba0*/  VIADD R0, R22.reuse, 0xffffffff ;  /* 0xffffffff16007836 */ /* 0x040fe20000000000 */
[----:B------:R-:W-:Y:S01]  /*29bb0*/  MOV R20, R29 ;  /* 0x0000001d00147202 */ /* 0x000fe20000000f00 */
[----:B------:R-:W-:Y:S02]  /*29bc0*/  IMAD.MOV.U32 R7, RZ, RZ, R23 ;  /* 0x000000ffff077224 */ /* 0x000fe400078e0017 */
[----:B------:R-:W-:Y:S01]  /*29bd0*/  IMAD.MOV.U32 R31, RZ, RZ, R22 ;  /* 0x000000ffff1f7224 */ /* 0x000fe200078e0016 */
[----:B--2---:R-:W-:-:S13]  /*29be0*/  ISETP.GT.AND P0, PT, R22, R2, PT ;  /* 0x000000021600720c */ /* 0x004fda0003f04270 */
[----:B---3--:R-:W-:Y:S05]  /*29bf0*/  @P0 BRA `(.L_x_778) ;  /* 0xffffffec00cc0947 */ /* 0x008fea000383ffff */
.L_x_765:
[----:B------:R-:W-:Y:S05]  /*29c00*/  BSYNC B0 ;  /* 0x0000000000007941 */ /* 0x000fea0003800000 */
.L_x_764:
[----:B------:R-:W2:Y:S01]  /*29c10*/  S2R R2, SR_TID.X ;  /* 0x0000000000027919 */ /* 0x000ea20000002100 */
[----:B------:R-:W-:Y:S01]  /*29c20*/  BSSY B0, `(.L_x_779) ;  /* 0x0000011000007945 */ /* 0x000fe20003800000 */
[----:B--2---:R-:W-:-:S04]  /*29c30*/  LOP3.LUT R2, R2, 0x7f, RZ, 0xc0, !PT ;  /* 0x0000007f02027812 */ /* 0x004fc800078ec0ff */
[----:B------:R-:W-:-:S13]  /*29c40*/  ISETP.NE.AND P0, PT, R2, RZ, PT ;  /* 0x000000ff0200720c */ /* 0x000fda0003f05270 */
[----:B------:R-:W-:Y:S05]  /*29c50*/  @P0 BRA `(.L_x_780) ;  /* 0x0000000000340947 */ /* 0x000fea0003800000 */
[----:B------:R-:W2:Y:S01]  /*29c60*/  S2R R5, SR_LANEID ;  /* 0x0000000000057919 */ /* 0x000ea20000000000 */
[----:B------:R-:W-:Y:S01]  /*29c70*/  VOTEU.ANY UR4, UPT, PT ;  /* 0x0000000000047886 */ /* 0x000fe200038e0100 */
[----:B0-----:R-:W0:Y:S01]  /*29c80*/  LDC.64 R2, c[0x0][0xc60] ;  /* 0x00031800ff027b82 */ /* 0x001e220000000a00 */
[----:B------:R-:W2:Y:S01]  /*29c90*/  FLO.U32 R0, UR4 ;  /* 0x0000000400007d00 */ /* 0x000ea200080e0000 */
[----:B------:R-:W-:Y:S01]  /*29ca0*/  ULDC.64 UR6, c[0x0][0x208] ;  /* 0x0000820000067ab9 */ /* 0x000fe20000000a00 */
[----:B--2---:R-:W-:-:S06]  /*29cb0*/  ISETP.EQ.U32.AND P0, PT, R0, R5, PT ;  /* 0x000000050000720c */ /* 0x004fcc0003f02070 */
[----:B------:R-:W0:Y:S07]  /*29cc0*/  POPC R5, UR4 ;  /* 0x0000000400057d09 */ /* 0x000e2e0008000000 */
[----:B0-----:R-:W2:Y:S01]  /*29cd0*/  @P0 ATOMG.E.ADD.STRONG.GPU PT, R3, desc[UR6][R2.64], R5 ;  /* 0x00000005020309a8 */ /* 0x001ea200081ee1c6 */
[----:B------:R-:W0:Y:S02]  /*29ce0*/  S2R R4, SR_LTMASK ;  /* 0x0000000000047919 */ /* 0x000e240000003900 */
[----:B0-----:R-:W-:-:S04]  /*29cf0*/  LOP3.LUT R4, R4, UR4, RZ, 0xc0, !PT ;  /* 0x0000000404047c12 */ /* 0x001fc8000f8ec0ff */
[----:B-1----:R-:W0:Y:S01]  /*29d00*/  POPC R7, R4 ;  /* 0x0000000400077309 */ /* 0x002e220000000000 */
[----:B--2---:R-:W0:Y:S02]  /*29d10*/  SHFL.IDX PT, R0, R3, R0, 0x1f ;  /* 0x00001f0003007589 */ /* 0x004e2400000e0000 */
[----:B0-----:R-:W-:-:S07]  /*29d20*/  IADD3 R24, R0, UR36, R7 ;  /* 0x0000002400187c10 */ /* 0x001fce000fffe007 */
.L_x_780:
[----:B------:R-:W-:Y:S05]  /*29d30*/  BSYNC B0 ;  /* 0x0000000000007941 */ /* 0x000fea0003800000 */
.L_x_779:
[----:B------:R-:W-:-:S05]  /*29d40*/  IMAD.U32 R0, RZ, RZ, UR37 ;  /* 0x00000025ff007e24 */ /* 0x000fca000f8e00ff */
[----:B------:R-:W-:-:S13]  /*29d50*/  ISETP.NE.AND P0, PT, R0, 0x3, PT ;  /* 0x000000030000780c */ /* 0x000fda0003f05270 */
[----:B------:R-:W-:Y:S05]  /*29d60*/  @!P0 BRA `(.L_x_781) ;  /* 0x0000000000048947 */ /* 0x000fea0003800000 */
[----:B------:R-:W-:Y:S01]  /*29d70*/  BPT.TRAP 0x1 ;  /* 0x000000040000795c */ /* 0x000fe20000300000 */
.L_x_781:
[----:B------:R-:W2:Y:S01]  /*29d80*/  LDL.LU R0, [R1+0x8] ;  /* 0x0000080001007983 */ /* 0x000ea20000300800 */
[----:B------:R-:W-:Y:S01]  /*29d90*/  IMAD R4, R23, 0x8, R16 ;  /* 0x0000000817047824 */ /* 0x000fe200078e0210 */
[----:B0-----:R-:W-:Y:S01]  /*29da0*/  SHF.L.U32 R3, R29, 0x1f, RZ ;  /* 0x0000001f1d037819 */ /* 0x001fe200000006ff */
[----:B------:R-:W-:Y:S03]  /*29db0*/  BSSY B0, `(.L_x_782) ;  /* 0x0000004000007945 */ /* 0x000fe60003800000 */
[----:B------:R-:W0:Y:S01]  /*29dc0*/  SYNCS.PHASECHK.TRANS64.TRYWAIT P0, [R4+URZ+0x38860], R3 ;  /* 0x03886003040075a7 */ /* 0x000e22000800017f */
[----:B--2---:R-:W-:Y:S01]  /*29dd0*/  IMAD R5, R22, -0x50, R0 ;  /* 0xffffffb016057824 */ /* 0x004fe200078e0200 */
[----:B0-----:R-:W-:Y:S06]  /*29de0*/  @!P0 BRA `(.L_x_783) ;  /* 0x0000004c00a08947 */ /* 0x001fec0003800000 */
.L_x_934:
[----:B------:R-:W-:Y:S05]  /*29df0*/  BSYNC B0 ;  /* 0x0000000000007941 */ /* 0x000fea0003800000 */
.L_x_782:
[----:B------:R-:W2:Y:S01]  /*29e00*/  S2R R0, SR_TID.X ;  /* 0x0000000000007919 */ /* 0x000ea20000002100 */
[----:B------:R-:W-:Y:S01]  /*29e10*/  UMOV UR4, 0xffffffff ;  /* 0xffffffff00047882 */ /* 0x000fe20000000000 */
[----:B-1----:R-:W-:Y:S01]  /*29e20*/  IMAD R7, R23, 0x5000, R33 ;  /* 0x0000500017077824 */ /* 0x002fe200078e0221 */
[----:B--2---:R-:W-:-:S04]  /*29e30*/  LOP3.LUT R0, R0, 0x7f, RZ, 0xc0, !PT ;  /* 0x0000007f00007812 */ /* 0x004fc800078ec0ff */
[----:B------:R-:W-:-:S05]  /*29e40*/  SHF.R.U32.HI R0, RZ, 0x3, R0 ;  /* 0x00000003ff007819 */ /* 0x000fca0000011600 */
[----:B------:R-:W-:Y:S01]  /*29e50*/  IMAD.IADD R5, R5, 0x1, -R0 ;  /* 0x0000000105057824 */ /* 0x000fe200078e0a00 */
[----:B------:R-:W-:Y:S06]  /*29e60*/  BRA.DIV UR4, `(.L_x_784) ;  /* 0x0000004e04947947 */ /* 0x000fec000b800000 */
[----:B------:R-:W1:Y:S01]  /*29e70*/  SHFL.IDX PT, R14, R17, RZ, 0x181f ;  /* 0x00181fff110e7589 */ /* 0x000e6200000e0000 */
[----:B------:R-:W-:Y:S01]  /*29e80*/  ULDC UR4, c[0x0][0x2f4] ;  /* 0x0000bd0000047ab9 */ /* 0x000fe20000000800 */
[C---:B------:R-:W-:Y:S01]  /*29e90*/  IMAD.SHL.U32 R8, R34.reuse, 0x2, RZ ;  /* 0x0000000222087824 */ /* 0x040fe200078e00ff */
[C---:B------:R-:W-:Y:S01]  /*29ea0*/  ISETP.GE.AND P3, PT, R34.reuse, UR4, PT ;  /* 0x0000000422007c0c */ /* 0x040fe2000bf66270 */
[----:B0-----:R-:W0:Y:S01]  /*29eb0*/  SHFL.IDX PT, R3, R19, RZ, 0x181f ;  /* 0x00181fff13037589 */ /* 0x001e2200000e0000 */
[----:B------:R-:W-:Y:S01]  /*29ec0*/  LOP3.LUT R2, R34, 0x40, RZ, 0xfc, !PT ;  /* 0x0000004022027812 */ /* 0x000fe200078efcff */
[----:B------:R-:W-:Y:S01]  /*29ed0*/  IMAD R0, R7, 0x2, R16 ;  /* 0x0000000207007824 */ /* 0x000fe200078e0210 */
[----:B------:R-:W-:Y:S01]  /*29ee0*/  ISETP.LT.OR P4, PT, R5, 0x1, P3 ;  /* 0x000000010500780c */ /* 0x000fe20001f81670 */
[----:B------:R-:W-:Y:S01]  /*29ef0*/  ULDC.64 UR6, c[0x0][0x208] ;  /* 0x0000820000067ab9 */ /* 0x000fe20000000a00 */
[----:B------:R-:W-:Y:S02]  /*29f00*/  ISETP.GE.AND P2, PT, R2, UR4, PT ;  /* 0x0000000402007c0c */ /* 0x000fe4000bf46270 */
[----:B------:R-:W-:-:S04]  /*29f10*/  LOP3.LUT R2, R34, 0x80, RZ, 0xfc, !PT ;  /* 0x0000008022027812 */ /* 0x000fc800078efcff */
[----:B------:R-:W-:Y:S02]  /*29f20*/  ISETP.GE.AND P1, PT, R2, UR4, PT ;  /* 0x0000000402007c0c */ /* 0x000fe4000bf26270 */
[----:B-1----:R-:W-:Y:S02]  /*29f30*/  IADD3 R6, P0, R14, R8, RZ ;  /* 0x000000080e067210 */ /* 0x002fe40007f1e0ff */
[----:B------:R-:W1:Y:S03]  /*29f40*/  SHFL.IDX PT, R14, R17, 0x1, 0x181f ;  /* 0x00381f00110e7f89 */ /* 0x000e6600000e0000 */
[----:B0-----:R-:W-:Y:S01]  /*29f50*/  IMAD.X R7, RZ, RZ, R3, P0 ;  /* 0x000000ffff077224 */ /* 0x001fe200000e0603 */
[C---:B------:R-:W-:Y:S01]  /*29f60*/  ISETP.LT.OR P0, PT, R5.reuse, 0x1, P2 ;  /* 0x000000010500780c */ /* 0x040fe20001701670 */
[----:B------:R-:W0:Y:S04]  /*29f70*/  SHFL.IDX PT, R3, R19, 0x1, 0x181f ;  /* 0x00381f0013037f89 */ /* 0x000e2800000e0000 */
[----:B------:R-:W-:Y:S01]  /*29f80*/  LDGSTS.E.BYPASS.LTC128B.128 [R0+0x400], desc[UR6][R6.64], !P4 ;  /* 0x0040000006007fae */ /* 0x000fe2000e101d46 */
[----:B------:R-:W-:-:S07]  /*29f90*/  ISETP.LT.OR P4, PT, R5, 0x1, P1 ;  /* 0x000000010500780c */ /* 0x000fce0000f81670 */
[----:B------:R-:W-:Y:S01]  /*29fa0*/  LDGSTS.E.BYPASS.LTC128B.128 [R0+0x2c00], desc[UR6][R6.64+0x80], !P0 ;  /* 0x02c0008006007fae */ /* 0x000fe2000c101d46 */
[----:B------:R-:W-:-:S05]  /*29fb0*/  ISETP.GE.AND P0, PT, R37, UR4, PT ;  /* 0x0000000425007c0c */ /* 0x000fca000bf06270 */
[----:B------:R-:W-:Y:S01]  /*29fc0*/  LDGSTS.E.BYPASS.LTC128B.128 [R0+0x5400], desc[UR6][R6.64+0x100], !P4 ;  /* 0x0540010006007fae */ /* 0x000fe2000e101d46 */
[----:B------:R-:W-:-:S13]  /*29fd0*/  ISETP.LT.OR P4, PT, R5, 0x1, P0 ;  /* 0x000000010500780c */ /* 0x000fda0000781670 */
[----:B------:R2:W-:Y:S01]  /*29fe0*/  LDGSTS.E.BYPASS.LTC128B.128 [R0+0x7c00], desc[UR6][R6.64+0x180], !P4 ;  /* 0x07c0018006007fae */ /* 0x0005e2000e101d46 */
[----:B-1----:R-:W-:-:S03]  /*29ff0*/  IADD3 R2, P4, R14, R8, RZ ;  /* 0x000000080e027210 */ /* 0x002fc60007f9e0ff */
[----:B------:R-:W1:Y:S02]  /*2a000*/  SHFL.IDX PT, R14, R17, 0x2, 0x181f ;  /* 0x00581f00110e7f89 */ /* 0x000e6400000e0000 */
[----:B0-----:R-:W-:Y:S01]  /*2a010*/  IMAD.X R3, RZ, RZ, R3, P4 ;  /* 0x000000ffff037224 */ /* 0x001fe200020e0603 */
[----:B------:R-:W-:Y:S01]  /*2a020*/  ISETP.LT.OR P4, PT, R5, 0x11, P3 ;  /* 0x000000110500780c */ /* 0x000fe20001f81670 */
[----:B--2---:R-:W0:-:S12]  /*2a030*/  SHFL.IDX PT, R7, R19, 0x2, 0x181f ;  /* 0x00581f0013077f89 */ /* 0x004e1800000e0000 */
[----:B------:R-:W-:Y:S01]  /*2a040*/  LDGSTS.E.BYPASS.LTC128B.128 [R0+0xc00], desc[UR6][R2.64], !P4 ;  /* 0x00c0000002007fae */ /* 0x000fe2000e101d46 */
[----:B------:R-:W-:-:S13]  /*2a050*/  ISETP.LT.OR P4, PT, R5, 0x11, P2 ;  /* 0x000000110500780c */ /* 0x000fda0001781670 */
[----:B------:R-:W-:Y:S01]  /*2a060*/  LDGSTS.E.BYPASS.LTC128B.128 [R0+0x3400], desc[UR6][R2.64+0x80], !P4 ;  /* 0x0340008002007fae */ /* 0x000fe2000e101d46 */
[----:B------:R-:W-:-:S13]  /*2a070*/  ISETP.LT.OR P4, PT, R5, 0x11, P1 ;  /* 0x000000110500780c */ /* 0x000fda0000f81670 */
[----:B------:R-:W-:Y:S01]  /*2a080*/  LDGSTS.E.BYPASS.LTC128B.128 [R0+0x5c00], desc[UR6][R2.64+0x100], !P4 ;  /* 0x05c0010002007fae */ /* 0x000fe2000e101d46 */
[----:B------:R-:W-:-:S13]  /*2a090*/  ISETP.LT.OR P4, PT, R5, 0x11, P0 ;  /* 0x000000110500780c */ /* 0x000fda0000781670 */
[----:B------:R2:W-:Y:S01]  /*2a0a0*/  LDGSTS.E.BYPASS.LTC128B.128 [R0+0x8400], desc[UR6][R2.64+0x180], !P4 ;  /* 0x0840018002007fae */ /* 0x0005e2000e101d46 */
[----:B-1----:R-:W-:-:S03]  /*2a0b0*/  IADD3 R6, P4, R14, R8, RZ ;  /* 0x000000080e067210 */ /* 0x002fc60007f9e0ff */
[----:B------:R-:W1:Y:S02]  /*2a0c0*/  SHFL.IDX PT, R14, R17, 0x3, 0x181f ;  /* 0x00781f00110e7f89 */ /* 0x000e6400000e0000 */
[----:B0-----:R-:W-:Y:S01]  /*2a0d0*/  IMAD.X R7, RZ, RZ, R7, P4 ;  /* 0x000000ffff077224 */ /* 0x001fe200020e0607 */
[C---:B------:R-:W-:Y:S01]  /*2a0e0*/  ISETP.LT.OR P4, PT, R5.reuse, 0x21, P3 ;  /* 0x000000210500780c */ /* 0x040fe20001f81670 */
[----:B--2---:R-:W0:Y:S04]  /*2a0f0*/  SHFL.IDX PT, R3, R19, 0x3, 0x181f ;  /* 0x00781f0013037f89 */ /* 0x004e2800000e0000 */
[----:B------:R-:W2:Y:S08]  /*2a100*/  SHFL.IDX PT, R19, R19, 0x4, 0x181f ;  /* 0x00981f0013137f89 */ /* 0x000eb000000e0000 */
[----:B------:R3:W-:Y:S01]  /*2a110*/  LDGSTS.E.BYPASS.LTC128B.128 [R0+0x1400], desc[UR6][R6.64], !P4 ;  /* 0x0140000006007fae */ /* 0x0007e2000e101d46 */
[----:B------:R-:W-:-:S13]  /*2a120*/  ISETP.LT.OR P4, PT, R5, 0x21, P2 ;  /* 0x000000210500780c */ /* 0x000fda0001781670 */
[----:B------:R3:W-:Y:S01]  /*2a130*/  LDGSTS.E.BYPASS.LTC128B.128 [R0+0x3c00], desc[UR6][R6.64+0x80], !P4 ;  /* 0x03c0008006007fae */ /* 0x0007e2000e101d46 */
[----:B------:R-:W-:-:S13]  /*2a140*/  ISETP.LT.OR P4, PT, R5, 0x21, P1 ;  /* 0x000000210500780c */ /* 0x000fda0000f81670 */
[----:B------:R3:W-:Y:S01]  /*2a150*/  LDGSTS.E.BYPASS.LTC128B.128 [R0+0x6400], desc[UR6][R6.64+0x100], !P4 ;  /* 0x0640010006007fae */ /* 0x0007e2000e101d46 */
[----:B------:R-:W-:-:S13]  /*2a160*/  ISETP.LT.OR P4, PT, R5, 0x21, P0 ;  /* 0x000000210500780c */ /* 0x000fda0000781670 */
[----:B------:R3:W-:Y:S01]  /*2a170*/  LDGSTS.E.BYPASS.LTC128B.128 [R0+0x8c00], desc[UR6][R6.64+0x180], !P4 ;  /* 0x08c0018006007fae */ /* 0x0007e2000e101d46 */
[----:B-1----:R-:W-:-:S03]  /*2a180*/  IADD3 R2, P4, R14, R8, RZ ;  /* 0x000000080e027210 */ /* 0x002fc60007f9e0ff */
[----:B------:R3:W1:Y:S02]  /*2a190*/  SHFL.IDX PT, R14, R17, 0x4, 0x181f ;  /* 0x00981f00110e7f89 */ /* 0x00066400000e0000 */
        /* <DEDUP_REMOVED lines=8> */
[----:B-12---:R3:W-:Y:S02]  /*2a220*/  LDGSTS.E.BYPASS.LTC128B.128 [R0+0x9400], desc[UR6][R2.64+0x180], !P4 ;  /* 0x0940018002007fae */ /* 0x0067e4000e101d46 */
.L_x_946:
[C---:B------:R-:W-:Y:S01]  /*2a230*/  ISETP.LT.OR P3, PT, R5.reuse, 0x41, P3 ;  /* 0x000000410500780c */ /* 0x040fe20001f61670 */
[----:B------:R-:W-:Y:S01]  /*2a240*/  ULDC.64 UR4, c[0x0][0x208] ;  /* 0x0000820000047ab9 */ /* 0x000fe20000000a00 */
[C---:B------:R-:W-:Y:S02]  /*2a250*/  ISETP.LT.OR P2, PT, R5.reuse, 0x41, P2 ;  /* 0x000000410500780c */ /* 0x040fe40001741670 */
[C---:B------:R-:W-:Y:S02]  /*2a260*/  ISETP.LT.OR P1, PT, R5.reuse, 0x41, P1 ;  /* 0x000000410500780c */ /* 0x040fe40000f21670 */
[----:B---3--:R-:W-:Y:S02]  /*2a270*/  IADD3 R2, P4, R14, R8, RZ ;  /* 0x000000080e027210 */ /* 0x008fe40007f9e0ff */
        /* <DEDUP_REMOVED lines=11> */
.L_x_785:
[----:B------:R-:W-:Y:S02]  /*2a330*/  PLOP3.LUT P1, PT, P1, P0, PT, 0xa2, 0x0 ;  /* 0x000000000000781c */ /* 0x000fe40000f21472 */
[----:B------:R-:W-:-:S08]  /*2a340*/  @P0 R2UR P1, UR4, R4 ;  /* 0x00000000040402ca */ /* 0x000fd00000020000 */
[----:B------:R-:W-:-:S05]  /*2a350*/  @P0 PLOP3.LUT P0, PT, P1, PT, PT, 0x80, 0x0 ;  /* 0x000000000000081c */ /* 0x000fca0000f0f070 */
[----:B------:R-:W-:Y:S01]  /*2a360*/  @!P1 SYNCS.ARRIVE.TRANS64.RED.A0T1 RZ, [UR4+0x38850], RZ ;  /* 0x038850ffffff99a7 */ /* 0x000fe20008200404 */
[----:B------:R-:W-:Y:S07]  /*2a370*/  @!P1 ARRIVES.LDGSTSBAR.64.TRANSCNT [UR4+0x38850] ;  /* 0x03885000ff0099b0 */ /* 0x000fee0008000a84 */
[----:B------:R-:W-:Y:S05]  /*2a380*/  @P0 BRA.U.ANY `(.L_x_785) ;  /* 0xfffffffd00e80947 */ /* 0x000fea000393ffff */
[----:B------:R-:W-:Y:S01]  /*2a390*/  NOP ;  /* 0x0000000000007918 */ /* 0x000fe20000000000 */
[----:B0-----:R-:W-:-:S05]  /*2a3a0*/  IMAD.U32 R0, RZ, RZ, UR37 ;  /* 0x00000025ff007e24 */ /* 0x001fca000f8e00ff */
[----:B------:R-:W-:-:S13]  /*2a3b0*/  ISETP.NE.AND P2, PT, R0, 0x3, PT ;  /* 0x000000030000780c */ /* 0x000fda0003f45270 */
[----:B------:R-:W-:Y:S05]  /*2a3c0*/  @!P2 BRA `(.L_x_786) ;  /* 0x000000000004a947 */ /* 0x000fea0003800000 */
[----:B------:R-:W-:Y:S01]  /*2a3d0*/  BPT.TRAP 0x1 ;  /* 0x000000040000795c */ /* 0x000fe20000300000 */
.L_x_786:
[----:B------:R0:W-:Y:S01]  /*2a3e0*/  SYNCS.ARRIVE.TRANS64.A1T0 RZ, [R4+URZ+0x38850], RZ ;  /* 0x038850ff04ff79a7 */ /* 0x0001e2000810003f */
[----:B------:R-:W-:-:S05]  /*2a3f0*/  VIADD R23, R23, 0x1 ;  /* 0x0000000117177836 */ /* 0x000fca0000000000 */
[----:B------:R-:W-:-:S04]  /*2a400*/  ISETP.NE.AND P0, PT, R23, 0x2, PT ;  /* 0x000000021700780c */ /* 0x000fc80003f05270 */
[----:B------:R-:W-:Y:S02]  /*2a410*/  SEL R0, RZ, 0x1, P0 ;  /* 0x00000001ff007807 */ /* 0x000fe40000000000 */
[----:B------:R-:W-:Y:S02]  /*2a420*/  SEL R23, R23, RZ, P0 ;  /* 0x000000ff17177207 */ /* 0x000fe40000000000 */
[----:B0-----:R-:W-:-:S07]  /*2a430*/  LOP3.LUT R29, R29, R0, RZ, 0x3c, !PT ;  /* 0x000000001d1d7212 */ /* 0x001fce00078e3cff */
.L_x_741:
[----:B------:R-:W-:Y:S05]  /*2a440*/  BSYNC B7 ;  /* 0x0000000000077941 */ /* 0x000fea0003800000 */
.L_x_739:
[----:B------:R-:W-:-:S13]  /*2a450*/  LOP3.LUT P0, RZ, R18, 0x40, RZ, 0xc0, !PT ;  /* 0x0000004012ff7812 */ /* 0x000fda000780c0ff */
[----:B------:R-:W-:Y:S05]  /*2a460*/  @!P0 BRA `(.L_x_787) ;  /* 0x0000000000248947 */ /* 0x000fea0003800000 */
[----:B------:R-:W-:Y:S05]  /*2a470*/  WARPSYNC.ALL ;  /* 0x0000000000007948 */ /* 0x000fea0003800000 */
[----:B------:R-:W1:Y:S08]  /*2a480*/  S2UR UR5, SR_CgaCtaId ;  /* 0x00000000000579c3 */ /* 0x000e700000008800 */
[----:B------:R-:W-:Y:S06]  /*2a490*/  BAR.SYNC.DEFER_BLOCKING 0x5, 0x180 ;  /* 0x0146000000007b1d */ /* 0x000fec0000010000 */
[----:B------:R-:W-:-:S02]  /*2a4a0*/  UMOV UR4, 0x400 ;  /* 0x0000040000047882 */ /* 0x000fc40000000000 */
[----:B-1----:R-:W-:-:S06]  /*2a4b0*/  ULEA UR4, UR5, UR4, 0x18 ;  /* 0x0000000405047291 */ /* 0x002fcc000f8ec03f */
[----:B0-----:R-:W-:-:S05]  /*2a4c0*/  IMAD.U32 R16, RZ, RZ, UR4 ;  /* 0x00000004ff107e24 */ /* 0x001fca000f8e00ff */
[----:B------:R0:W1:Y:S01]  /*2a4d0*/  LDS.128 R24, [R16+0x388d0] ;  /* 0x0388d00010187984 */ /* 0x0000620000000c00 */
[----:B------:R-:W-:Y:S06]  /*2a4e0*/  BAR.ARV 0x4, 0x180 ;  /* 0x0106000000007b1d */ /* 0x000fec0000002000 */
[----:B------:R-:W-:Y:S05]  /*2a4f0*/  BRA `(.L_x_788) ;  /* 0x0000000800d87947 */ /* 0x000fea0003800000 */
.L_x_787:
[----:B------:R-:W1:Y:S01]  /*2a500*/  S2R R9, SR_TID.X ;  /* 0x0000000000097919 */ /* 0x000e620000002100 */
[----:B------:R-:W-:Y:S01]  /*2a510*/  UMOV UR4, 0xffffffff ;  /* 0xffffffff00047882 */ /* 0x000fe20000000000 */
[----:B-1----:R-:W-:-:S04]  /*2a520*/  LOP3.LUT R9, R9, 0x1f, RZ, 0xc0, !PT ;  /* 0x0000001f09097812 */ /* 0x002fc800078ec0ff */
[----:B------:R-:W-:Y:S01]  /*2a530*/  ISETP.NE.AND P0, PT, R9, 0x1f, PT ;  /* 0x0000001f0900780c */ /* 0x000fe20003f05270 */
[----:B------:R-:W-:-:S12]  /*2a540*/  BRA.DIV UR4, `(.L_x_789) ;  /* 0x0000004e04c87947 */ /* 0x000fd8000b800000 */
[----:B------:R-:W-:Y:S01]  /*2a550*/  IMAD.IADD R7, R27, 0x1, R9 ;  /* 0x000000011b077824 */ /* 0x000fe200078e0209 */
[----:B------:R-:W-:Y:S01]  /*2a560*/  ULDC UR4, c[0x0][0xc3c] ;  /* 0x00030f0000047ab9 */ /* 0x000fe20000000800 */
[----:B------:R-:W-:-:S03]  /*2a570*/  ULDC.64 UR6, c[0x0][0x208] ;  /* 0x0000820000067ab9 */ /* 0x000fc60000000a00 */
[----:B------:R-:W-:-:S13]  /*2a580*/  ISETP.GE.OR P1, PT, R7, UR4, !P0 ;  /* 0x0000000407007c0c */ /* 0x000fda000c726670 */
[----:B------:R-:W1:Y:S08]  /*2a590*/  @!P1 LDC.64 R2, c[0x0][0xc80] ;  /* 0x00032000ff029b82 */ /* 0x000e700000000a00 */
[----:B------:R-:W2:Y:S01]  /*2a5a0*/  @!P1 LDC.64 R4, c[0x0][0xc78] ;  /* 0x00031e00ff049b82 */ /* 0x000ea20000000a00 */
[----:B-1----:R-:W-:-:S05]  /*2a5b0*/  @!P1 IMAD.WIDE R2, R7, 0x4, R2 ;  /* 0x0000000407029825 */ /* 0x002fca00078e0202 */
[----:B------:R2:W3:Y:S02]  /*2a5c0*/  @!P1 LDG.E R6, desc[UR6][R2.64] ;  /* 0x0000000602069981 */ /* 0x0004e4000c1e1900 */
[----:B--2---:R-:W-:-:S05]  /*2a5d0*/  @!P1 IMAD.WIDE R2, R7, 0x4, R4 ;  /* 0x0000000407029825 */ /* 0x004fca00078e0204 */
[----:B------:R-:W2:Y:S01]  /*2a5e0*/  @!P1 LDG.E R5, desc[UR6][R2.64] ;  /* 0x0000000602059981 */ /* 0x000ea2000c1e1900 */
[----:B------:R-:W-:Y:S01]  /*2a5f0*/  IMAD.MOV.U32 R7, RZ, RZ, RZ ;  /* 0x000000ffff077224 */ /* 0x000fe200078e00ff */
[C---:B------:R-:W-:Y:S01]  /*2a600*/  ISETP.GE.U32.AND P2, PT, R9.reuse, 0x2, PT ;  /* 0x000000020900780c */ /* 0x040fe20003f46070 */
[----:B------:R-:W-:Y:S01]  /*2a610*/  IMAD.MOV.U32 R4, RZ, RZ, RZ ;  /* 0x000000ffff047224 */ /* 0x000fe200078e00ff */
[C---:B------:R-:W-:Y:S01]  /*2a620*/  ISETP.GE.U32.AND P3, PT, R9.reuse, 0x4, PT ;  /* 0x000000040900780c */ /* 0x040fe20003f66070 */
[----:B------:R-:W-:Y:S01]  /*2a630*/  SHFL.IDX PT, R0, R24, RZ, 0x1f ;  /* 0x00001fff18007589 */ /* 0x000fe200000e0000 */
[C---:B------:R-:W-:Y:S02]  /*2a640*/  ISETP.GE.U32.AND P4, PT, R9.reuse, 0x8, PT ;  /* 0x000000080900780c */ /* 0x040fe40003f86070 */
[----:B------:R-:W-:Y:S01]  /*2a650*/  ISETP.GE.U32.AND P5, PT, R9, 0x10, PT ;  /* 0x000000100900780c */ /* 0x000fe20003fa6070 */
[----:B0-----:R-:W-:Y:S01]  /*2a660*/  SHFL.IDX PT, R8, R24, 0x1, 0x1f ;  /* 0x00201f0018087f89 */ /* 0x001fe200000e0000 */
[----:B---3--:R-:W-:-:S02]  /*2a670*/  @!P1 IMAD.MOV.U32 R7, RZ, RZ, R6 ;  /* 0x000000ffff079224 */ /* 0x008fc400078e0006 */
[----:B------:R-:W-:Y:S02]  /*2a680*/  IMAD.MOV.U32 R6, RZ, RZ, RZ ;  /* 0x000000ffff067224 */ /* 0x000fe400078e00ff */
[----:B--2---:R-:W-:Y:S01]  /*2a690*/  @!P1 IMAD.MOV.U32 R4, RZ, RZ, R5 ;  /* 0x000000ffff049224 */ /* 0x004fe200078e0005 */
        /* <DEDUP_REMOVED lines=15> */
[----:B0-----:R-:W-:-:S04]  /*2a790*/  SEL R14, R14, RZ, P5 ;  /* 0x000000ff0e0e7207 */ /* 0x001fc80002800000 */
[----:B------:R-:W-:-:S05]  /*2a7a0*/  IADD3 R2, R5, R14, RZ ;  /* 0x0000000e05027210 */ /* 0x000fca0007ffe0ff */
[----:B------:R0:W1:Y:S02]  /*2a7b0*/  SHFL.IDX PT, R14, R2, 0x1f, 0x1f ;  /* 0x03e01f00020e7f89 */ /* 0x00006400000e0000 */
.L_x_956:
[----:B------:R-:W-:Y:S02]  /*2a7c0*/  ULDC UR4, c[0x0][0xc38] ;  /* 0x00030e0000047ab9 */ /* 0x000fe40000000800 */
[----:B------:R-:W-:-:S04]  /*2a7d0*/  IMAD.U32 R5, RZ, RZ, UR4 ;  /* 0x00000004ff057e24 */ /* 0x000fc8000f8e00ff */
[----:B-1----:R-:W-:-:S04]  /*2a7e0*/  IMAD R14, R14, R5, RZ ;  /* 0x000000050e0e7224 */ /* 0x002fc800078e02ff */
[----:B------:R-:W-:-:S05]  /*2a7f0*/  IMAD.IADD R9, R8, 0x1, R14 ;  /* 0x0000000108097824 */ /* 0x000fca00078e020e */
[----:B------:R-:W-:-:S13]  /*2a800*/  ISETP.GT.AND P6, PT, R9, R0, PT ;  /* 0x000000000900720c */ /* 0x000fda0003fc4270 */
[----:B------:R-:W-:Y:S05]  /*2a810*/  @P6 BRA `(.L_x_790) ;  /* 0x0000000000a86947 */ /* 0x000fea0003800000 */
.L_x_793:
[----:B0-----:R-:W0:Y:S01]  /*2a820*/  LDC R2, c[0x0][0xc3c] ;  /* 0x00030f00ff027b82 */ /* 0x001e220000000800 */
[----:B------:R-:W-:-:S05]  /*2a830*/  VIADD R27, R27, 0x1f ;  /* 0x0000001f1b1b7836 */ /* 0x000fca0000000000 */
[----:B0-----:R-:W-:-:S13]  /*2a840*/  ISETP.GE.AND P6, PT, R27, R2, PT ;  /* 0x000000021b00720c */ /* 0x001fda0003fc6270 */
[----:B------:R-:W-:Y:S05]  /*2a850*/  @P6 BRA `(.L_x_791) ;  /* 0x0000000400bc6947 */ /* 0x000fea0003800000 */
[----:B------:R-:W0:Y:S01]  /*2a860*/  S2R R3, SR_TID.X ;  /* 0x0000000000037919 */ /* 0x000e220000002100 */
[----:B------:R-:W-:Y:S01]  /*2a870*/  IMAD.MOV.U32 R7, RZ, RZ, RZ ;  /* 0x000000ffff077224 */ /* 0x000fe200078e00ff */
[----:B------:R-:W-:Y:S01]  /*2a880*/  ULDC.64 UR4, c[0x0][0x208] ;  /* 0x0000820000047ab9 */ /* 0x000fe20000000a00 */
[----:B0-----:R-:W-:-:S05]  /*2a890*/  LOP3.LUT R3, R3, 0x1f, RZ, 0xc0, !PT ;  /* 0x0000001f03037812 */ /* 0x001fca00078ec0ff */
[----:B------:R-:W-:-:S05]  /*2a8a0*/  IMAD.IADD R11, R27, 0x1, R3 ;  /* 0x000000011b0b7824 */ /* 0x000fca00078e0203 */
[----:B------:R-:W-:-:S13]  /*2a8b0*/  ISETP.GE.OR P6, PT, R11, R2, !P0 ;  /* 0x000000020b00720c */ /* 0x000fda00047c6670 */
[----:B------:R-:W0:Y:S08]  /*2a8c0*/  @!P6 LDC.64 R2, c[0x0][0xc80] ;  /* 0x00032000ff02eb82 */ /* 0x000e300000000a00 */
[----:B------:R-:W1:Y:S01]  /*2a8d0*/  @!P6 LDC.64 R4, c[0x0][0xc78] ;  /* 0x00031e00ff04eb82 */ /* 0x000e620000000a00 */
[----:B0-----:R-:W-:-:S05]  /*2a8e0*/  @!P6 IMAD.WIDE R2, R11, 0x4, R2 ;  /* 0x000000040b02e825 */ /* 0x001fca00078e0202 */
[----:B------:R1:W2:Y:S02]  /*2a8f0*/  @!P6 LDG.E R7, desc[UR4][R2.64] ;  /* 0x000000040207e981 */ /* 0x0002a4000c1e1900 */
[----:B-1----:R-:W-:-:S04]  /*2a900*/  @!P6 IMAD.WIDE R2, R11, 0x4, R4 ;  /* 0x000000040b02e825 */ /* 0x002fc800078e0204 */
[----:B------:R-:W-:-:S06]  /*2a910*/  IMAD.MOV.U32 R4, RZ, RZ, RZ ;  /* 0x000000ffff047224 */ /* 0x000fcc00078e00ff */
        /* <DEDUP_REMOVED lines=20> */
.L_x_964:
[----:B------:R-:W-:Y:S02]  /*2aa60*/  ULDC UR4, c[0x0][0xc38] ;  /* 0x00030e0000047ab9 */ /* 0x000fe40000000800 */
[----:B------:R-:W-:-:S04]  /*2aa70*/  IMAD.U32 R5, RZ, RZ, UR4 ;  /* 0x00000004ff057e24 */ /* 0x000fc8000f8e00ff */
[----:B-1----:R-:W-:-:S04]  /*2aa80*/  IMAD R14, R14, R5, RZ ;  /* 0x000000050e0e7224 */ /* 0x002fc800078e02ff */
[----:B------:R-:W-:-:S05]  /*2aa90*/  IMAD.IADD R9, R14, 0x1, R9 ;  /* 0x000000010e097824 */ /* 0x000fca00078e0209 */
[----:B------:R-:W-:-:S13]  /*2aaa0*/  ISETP.GT.AND P6, PT, R9, R0, PT ;  /* 0x000000000900720c */ /* 0x000fda0003fc4270 */
[----:B------:R-:W-:Y:S05]  /*2aab0*/  @!P6 BRA `(.L_x_793) ;  /* 0xfffffffc0058e947 */ /* 0x000fea000383ffff */
.L_x_790:
        /* <DEDUP_REMOVED lines=9> */
.L_x_969:
[----:B------:R-:W-:-:S13]  /*2ab50*/  ISETP.NE.AND P0, PT, R3, RZ, PT ;  /* 0x000000ff0300720c */ /* 0x000fda0003f05270 */
[----:B------:R-:W-:Y:S05]  /*2ab60*/  @!P0 BRA `(.L_x_795) ;  /* 0x0000000000108947 */ /* 0x000fea0003800000 */
[----:B------:R-:W-:Y:S01]  /*2ab70*/  UMOV UR4, 0xffffffff ;  /* 0xffffffff00047882 */ /* 0x000fe20000000000 */
[----:B------:R-:W-:Y:S02]  /*2ab80*/  VIADD R12, R8, 0xffffffff ;  /* 0xffffffff080c7836 */ /* 0x000fe40000000000 */
[----:B------:R-:W-:Y:S05]  /*2ab90*/  BRA.DIV UR4, `(.L_x_796) ;  /* 0x0000005204887947 */ /* 0x000fea000b800000 */
[----:B------:R4:W0:Y:S02]  /*2aba0*/  SHFL.IDX PT, R6, R2, R12, 0x1f ;  /* 0x00001f0c02067589 */ /* 0x00082400000e0000 */
.L_x_795:
        /* <DEDUP_REMOVED lines=23> */
[----:B------:R-:W-:Y:S01]  /*2ad20*/  @!P1 IMAD.IADD R9, R9, 0x1, -R10 ;  /* 0x0000000109099824 */ /* 0x000fe200078e0a0a */
[----:B0-----:R-:W-:Y:S01]  /*2ad30*/  IADD3 R2, RZ, -R3, RZ ;  /* 0x80000003ff027210 */ /* 0x001fe20007ffe0ff */
[----:B------:R-:W-:Y:S01]  /*2ad40*/  @!P1 VIADD R6, R6, 0x1 ;  /* 0x0000000106069836 */ /* 0x000fe20000000000 */
[----:B------:R-:W-:Y:S02]  /*2ad50*/  ISETP.NE.AND P1, PT, R7, RZ, PT ;  /* 0x000000ff0700720c */ /* 0x000fe40003f25270 */
[----:B------:R-:W-:Y:S01]  /*2ad60*/  ISETP.GE.U32.AND P0, PT, R9, R10, PT ;  /* 0x0000000a0900720c */ /* 0x000fe20003f06070 */
[----:B------:R-:W-:Y:S02]  /*2ad70*/  IMAD R9, R2, R5, RZ ;  /* 0x0000000502097224 */ /* 0x000fe400078e02ff */
        /* <DEDUP_REMOVED lines=29> */
.L_x_791:
[----:B------:R-:W-:Y:S01]  /*2af50*/  UMOV UR4, URZ ;  /* 0x0000003f00047c82 */ /* 0x000fe20008000000 */
[----:B------:R-:W-:Y:S01]  /*2af60*/  UMOV UR5, URZ ;  /* 0x0000003f00057c82 */ /* 0x000fe20008000000 */
[----:B------:R-:W-:Y:S01]  /*2af70*/  ULDC UR6, c[0x0][0xc3c] ;  /* 0x00030f0000067ab9 */ /* 0x000fe20000000800 */
[----:B------:R-:W-:Y:S02]  /*2af80*/  IMAD.MOV.U32 R24, RZ, RZ, R0 ;  /* 0x000000ffff187224 */ /* 0x000fe400078e0000 */
[----:B------:R-:W-:Y:S02]  /*2af90*/  IMAD.U32 R25, RZ, RZ, UR4 ;  /* 0x00000004ff197e24 */ /* 0x000fe4000f8e00ff */
[----:B------:R-:W-:Y:S02]  /*2afa0*/  IMAD.U32 R26, RZ, RZ, UR5 ;  /* 0x00000005ff1a7e24 */ /* 0x000fe4000f8e00ff */
[----:B------:R-:W-:-:S07]  /*2afb0*/  IMAD.U32 R27, RZ, RZ, UR6 ;  /* 0x00000006ff1b7e24 */ /* 0x000fce000f8e00ff */
.L_x_797:
        /* <DEDUP_REMOVED lines=10> */
.L_x_788:
[----:B------:R-:W-:Y:S02]  /*2b060*/  ULDC UR4, c[0x0][0xc3c] ;  /* 0x00030f0000047ab9 */ /* 0x000fe40000000800 */
[----:B-1----:R-:W-:-:S13]  /*2b070*/  ISETP.GE.AND P0, PT, R27, UR4, PT ;  /* 0x000000041b007c0c */ /* 0x002fda000bf06270 */
[----:B------:R-:W-:Y:S05]  /*2b080*/  @!P0 BRA `(.L_x_798) ;  /* 0xffffff9400c08947 */ /* 0x000fea000383ffff */
[----:B------:R-:W-:Y:S05]  /*2b090*/  BSYNC B8 ;  /* 0x0000000000087941 */ /* 0x000fea0003800000 */
.L_x_687:
        /* <DEDUP_REMOVED lines=12> */
.L_x_972:
[----:B------:R-:W-:Y:S05]  /*2b160*/  BSYNC B0 ;  /* 0x0000000000007941 */ /* 0x000fea0003800000 */
.L_x_799:
[----:B------:R-:W-:-:S03]  /*2b170*/  UMOV UR4, 0xffffffff ;  /* 0xffffffff00047882 */ /* 0x000fc60000000000 */
[----:B------:R-:W-:Y:S05]  /*2b180*/  BRA.DIV UR4, `(.L_x_801) ;  /* 0x0000004e04487947 */ /* 0x000fea000b800000 */
[----:B-1----:R-:W1:Y:S02]  /*2b190*/  S2R R0, SR_TID.X ;  /* 0x0000000000007919 */ /* 0x002e640000002100 */
[----:B-1----:R-:W-:-:S04]  /*2b1a0*/  SHF.R.U32.HI R0, RZ, 0x5, R0 ;  /* 0x00000005ff007819 */ /* 0x002fc80000011600 */
[----:B------:R-:W-:-:S05]  /*2b1b0*/  LOP3.LUT R0, R0, 0x3, RZ, 0xc0, !PT ;  /* 0x0000000300007812 */ /* 0x000fca00078ec0ff */
[----:B------:R1:W3:Y:S02]  /*2b1c0*/  SHFL.IDX PT, R14, R0, RZ, 0x1f ;  /* 0x00001fff000e7589 */ /* 0x0002e400000e0000 */
.L_x_975:
[----:B---3--:R-:W-:-:S13]  /*2b1d0*/  ISETP.NE.AND P0, PT, R14, RZ, PT ;  /* 0x000000ff0e00720c */ /* 0x008fda0003f05270 */
[----:B------:R-:W-:Y:S05]  /*2b1e0*/  @P0 BRA `(.L_x_434) ;  /* 0x0000000000880947 */ /* 0x000fea0003800000 */
[----:B------:R-:W-:-:S03]  /*2b1f0*/  UMOV UR4, 0xffffffff ;  /* 0xffffffff00047882 */ /* 0x000fc60000000000 */
[----:B------:R-:W-:Y:S05]  /*2b200*/  BRA.DIV UR4, `(.L_x_802) ;  /* 0x0000004e045c7947 */ /* 0x000fea000b800000 */
[----:B------:R-:W-:-:S13]  /*2b210*/  ELECT P6, URZ, PT ;  /* 0x00000000003f782f */ /* 0x000fda00038c0000 */
.L_x_978:
[----:B------:R-:W-:Y:S05]  /*2b220*/  @!P6 BRA `(.L_x_434) ;  /* 0x000000000078e947 */ /* 0x000fea0003800000 */
[----:B------:R-:W-:-:S06]  /*2b230*/  ULOP3.LUT UR4, UR60, 0x2, URZ, 0xfc, !UPT ;  /* 0x000000023c047892 */ /* 0x000fcc000f8efc3f */
[----:B-1----:R-:W-:-:S05]  /*2b240*/  IMAD.U32 R0, RZ, RZ, UR4 ;  /* 0x00000004ff007e24 */ /* 0x002fca000f8e00ff */
[----:B------:R-:W-:-:S13]  /*2b250*/  ISETP.NE.AND P0, PT, R0, 0x3, PT ;  /* 0x000000030000780c */ /* 0x000fda0003f05270 */
[----:B------:R-:W-:Y:S05]  /*2b260*/  @!P0 BRA `(.L_x_803) ;  /* 0x0000000000048947 */ /* 0x000fea0003800000 */
[----:B------:R-:W-:Y:S01]  /*2b270*/  BPT.TRAP 0x1 ;  /* 0x000000040000795c */ /* 0x000fe20000300000 */
.L_x_803:
[----:B------:R-:W-:Y:S01]  /*2b280*/  IMAD R3, R23, 0x8, R5 ;  /* 0x0000000817037824 */ /* 0x000fe200078e0205 */
[----:B------:R-:W-:Y:S01]  /*2b290*/  SHF.L.U32 R2, R29, 0x1f, RZ ;  /* 0x0000001f1d027819 */ /* 0x000fe200000006ff */
[----:B------:R-:W-:-:S03]  /*2b2a0*/  VIADD R23, R23, 0x1 ;  /* 0x0000000117177836 */ /* 0x000fc60000000000 */
[----:B------:R-:W1:Y:S02]  /*2b2b0*/  SYNCS.PHASECHK.TRANS64.TRYWAIT P1, [R3+URZ+0x38840], R2 ;  /* 0x03884002030075a7 */ /* 0x000e64000802017f */
[----:B------:R-:W-:-:S04]  /*2b2c0*/  ISETP.NE.AND P2, PT, R23, 0x2, PT ;  /* 0x000000021700780c */ /* 0x000fc80003f45270 */
[----:B------:R-:W-:Y:S01]  /*2b2d0*/  SEL R0, RZ, 0x1, P2 ;  /* 0x00000001ff007807 */ /* 0x000fe20001000000 */
[----:B-1----:R-:W-:Y:S08]  /*2b2e0*/  @!P1 BRA `(.L_x_804) ;  /* 0x0000004c00449947 */ /* 0x002ff00003800000 */
.L_x_979:
[----:B------:R-:W-:Y:S02]  /*2b2f0*/  SEL R23, R23, RZ, P2 ;  /* 0x000000ff17177207 */ /* 0x000fe40001000000 */
[----:B------:R-:W-:Y:S01]  /*2b300*/  LOP3.LUT R0, R29, R0, RZ, 0x3c, !PT ;  /* 0x000000001d007212 */ /* 0x000fe200078e3cff */
[----:B------:R-:W-:Y:S06]  /*2b310*/  @!P0 BRA `(.L_x_805) ;  /* 0x0000000000048947 */ /* 0x000fec0003800000 */
[----:B------:R-:W-:Y:S01]  /*2b320*/  BPT.TRAP 0x1 ;  /* 0x000000040000795c */ /* 0x000fe20000300000 */
.L_x_805:
[----:B------:R-:W-:Y:S02]  /*2b330*/  LEA R23, R23, R5, 0x3 ;  /* 0x0000000517177211 */ /* 0x000fe400078e18ff */
[----:B------:R-:W-:-:S04]  /*2b340*/  SHF.L.U32 R0, R0, 0x1f, RZ ;  /* 0x0000001f00007819 */ /* 0x000fc800000006ff */
[----:B------:R-:W3:Y:S02]  /*2b350*/  SYNCS.PHASECHK.TRANS64.TRYWAIT P1, [R23+URZ+0x38840], R0 ;  /* 0x03884000170075a7 */ /* 0x000ee4000802017f */
[----:B---3--:R-:W-:Y:S05]  /*2b360*/  @!P1 BRA `(.L_x_806) ;  /* 0x0000004c00389947 */ /* 0x008fea0003800000 */
.L_x_980:
[----:B------:R-:W-:Y:S05]  /*2b370*/  @!P0 BRA `(.L_x_807) ;  /* 0x0000000000048947 */ /* 0x000fea0003800000 */
[----:B------:R-:W-:Y:S01]  /*2b380*/  BPT.TRAP 0x1 ;  /* 0x000000040000795c */ /* 0x000fe20000300000 */
.L_x_807:
[----:B------:R-:W4:Y:S02]  /*2b390*/  SYNCS.PHASECHK.TRANS64.TRYWAIT P1, [R3+URZ+0x38860], R2 ;  /* 0x03886002030075a7 */ /* 0x000f24000802017f */
[----:B----4-:R-:W-:Y:S05]  /*2b3a0*/  @!P1 BRA `(.L_x_808) ;  /* 0x0000004c003c9947 */ /* 0x010fea0003800000 */
.L_x_981:
[----:B------:R-:W-:Y:S05]  /*2b3b0*/  @!P0 BRA `(.L_x_809) ;  /* 0x0000000000048947 */ /* 0x000fea0003800000 */
[----:B------:R-:W-:Y:S01]  /*2b3c0*/  BPT.TRAP 0x1 ;  /* 0x000000040000795c */ /* 0x000fe20000300000 */
.L_x_809:
[----:B------:R0:W0:Y:S02]  /*2b3d0*/  SYNCS.PHASECHK.TRANS64.TRYWAIT P0, [R23+URZ+0x38860], R0 ;  /* 0x03886000170075a7 */ /* 0x000024000800017f */
[----:B0-----:R-:W-:Y:S05]  /*2b3e0*/  @!P0 NANOSLEEP.SYNCS 0x989680 ;  /* 0x009896800000895d */ /* 0x001fea0003900000 */
[----:B------:R-:W0:Y:S02]  /*2b3f0*/  @!P0 SYNCS.PHASECHK.TRANS64 P0, [R23+URZ+0x38860], R0 ;  /* 0x03886000170085a7 */ /* 0x000e24000800007f */
[----:B0-----:R-:W-:Y:S05]  /*2b400*/  @!P0 BRA `(.L_x_809) ;  /* 0xfffffffc00f08947 */ /* 0x001fea000383ffff */
.L_x_434:
[----:B------:R-:W-:Y:S05]  /*2b410*/  BSYNC B9 ;  /* 0x0000000000097941 */ /* 0x000fea0003800000 */
.L_x_431:
[----:B------:R-:W-:Y:S05]  /*2b420*/  EXIT ;  /* 0x000000000000794d */ /* 0x000fea0003800000 */
.L_x_456:
[----:B0-----:R0:W1:Y:S02]  /*2b430*/  SYNCS.PHASECHK.TRANS64.TRYWAIT P6, [R86+URZ+0x38890], R87 ;  /* 0x03889057560075a7 */ /* 0x00106400080c017f */
[----:B-1----:R-:W-:Y:S05]  /*2b440*/  @!P6 NANOSLEEP.SYNCS 0x989680 ;  /* 0x009896800000e95d */ /* 0x002fea0003900000 */
[----:B------:R-:W1:Y:S02]  /*2b450*/  @!P6 SYNCS.PHASECHK.TRANS64 P6, [R86+URZ+0x38890], R87 ;  /* 0x038890575600e5a7 */ /* 0x000e6400080c007f */
[----:B-1----:R-:W-:Y:S05]  /*2b460*/  @!P6 BRA `(.L_x_456) ;  /* 0xfffffffc00f0e947 */ /* 0x002fea000383ffff */
[----:B------:R-:W-:Y:S05]  /*2b470*/  BRA `(.L_x_810) ;  /* 0xfffffd8800e87947 */ /* 0x000fea000383ffff */
.L_x_457:
[----:B------:R-:W-:Y:S01]  /*2b480*/  BSSY B1, `(.L_x_811) ;  /* 0x0000008000017945 */ /* 0x000fe20003800000 */
[----:B------:R-:W-:Y:S02]  /*2b490*/  IMAD.MOV.U32 R13, RZ, RZ, R116 ;  /* 0x000000ffff0d7224 */ /* 0x000fe400078e0074 */
[----:B------:R-:W-:Y:S02]  /*2b4a0*/  IMAD.MOV.U32 R12, RZ, RZ, RZ ;  /* 0x000000ffff0c7224 */ /* 0x000fe400078e00ff */
[----:B------:R-:W-:Y:S02]  /*2b4b0*/  IMAD.MOV.U32 R11, RZ, RZ, 0x181f ;  /* 0x0000181fff0b7424 */ /* 0x000fe400078e00ff */
[----:B------:R-:W-:-:S07]  /*2b4c0*/  IMAD.MOV.U32 R15, RZ, RZ, -0x1 ;  /* 0xffffffffff0f7424 */ /* 0x000fce00078e00ff */
[----:B0-----:R-:W-:Y:S05]  /*2b4d0*/  WARPSYNC.COLLECTIVE R15, `(.L_x_812) ;  /* 0x000000000f087348 */ /* 0x001fea0003c00000 */
[----:B------:R1:W2:Y:S02]  /*2b4e0*/  SHFL.IDX P6, R14, R13, R12, R11 ;  /* 0x0000000c0d0e7389 */ /* 0x0002a400000c000b */
[----:B012---:R-:W-:Y:S01]  /*2b4f0*/  ENDCOLLECTIVE ;  /* 0x000000000000791b */ /* 0x007fe20003800000 */
.L_x_812:
[----:B------:R-:W-:Y:S05]  /*2b500*/  BSYNC B1 ;  /* 0x0000000000017941 */ /* 0x000fea0003800000 */
.L_x_811:
[----:B------:R-:W-:Y:S02]  /*2b510*/  IMAD.MOV.U32 R13, RZ, RZ, R117 ;  /* 0x000000ffff0d7224 */ /* 0x000fe400078e0075 */
[----:B------:R-:W-:Y:S02]  /*2b520*/  IMAD.MOV.U32 R12, RZ, RZ, RZ ;  /* 0x000000ffff0c7224 */ /* 0x000fe400078e00ff */
[----:B------:R-:W-:Y:S02]  /*2b530*/  IMAD.MOV.U32 R11, RZ, RZ, 0x181f ;  /* 0x0000181fff0b7424 */ /* 0x000fe400078e00ff */
[----:B------:R-:W-:Y:S02]  /*2b540*/  IMAD.MOV.U32 R15, RZ, RZ, -0x1 ;  /* 0xffffffffff0f7424 */ /* 0x000fe400078e00ff */
[----:B------:R-:W-:-:S07]  /*2b550*/  IMAD.MOV.U32 R80, RZ, RZ, R14 ;  /* 0x000000ffff507224 */ /* 0x000fce00078e000e */
[----:B------:R-:W-:Y:S05]  /*2b560*/  WARPSYNC.COLLECTIVE R15, `(.L_x_813) ;  /* 0x000000000f087348 */ /* 0x000fea0003c00000 */
[----:B------:R0:W1:Y:S02]  /*2b570*/  SHFL.IDX P6, R14, R13, R12, R11 ;  /* 0x0000000c0d0e7389 */ /* 0x00006400000c000b */
[----:B01----:R-:W-:Y:S01]  /*2b580*/  ENDCOLLECTIVE ;  /* 0x000000000000791b */ /* 0x003fe20003800000 */
.L_x_813:
[----:B------:R-:W-:Y:S01]  /*2b590*/  IMAD.MOV.U32 R11, RZ, RZ, R14 ;  /* 0x000000ffff0b7224 */ /* 0x000fe200078e000e */
[----:B------:R-:W-:Y:S06]  /*2b5a0*/  BRA `(.L_x_814) ;  /* 0xfffffd8800b07947 */ /* 0x000fec000383ffff */
.L_x_474:
[----:B------:R-:W-:Y:S01]  /*2b5b0*/  BSSY B1, `(.L_x_815) ;  /* 0x0000008000017945 */ /* 0x000fe20003800000 */
[----:B0---4-:R-:W-:Y:S02]  /*2b5c0*/  IMAD.MOV.U32 R13, RZ, RZ, R116 ;  /* 0x000000ffff0d7224 */ /* 0x011fe400078e0074 */
[----:B------:R-:W-:Y:S02]  /*2b5d0*/  IMAD.MOV.U32 R12, RZ, RZ, 0x1 ;  /* 0x00000001ff0c7424 */ /* 0x000fe400078e00ff */
[----:B---3--:R-:W-:Y:S02]  /*2b5e0*/  IMAD.MOV.U32 R11, RZ, RZ, 0x181f ;  /* 0x0000181fff0b7424 */ /* 0x008fe400078e00ff */
[----:B------:R-:W-:-:S07]  /*2b5f0*/  IMAD.MOV.U32 R15, RZ, RZ, -0x1 ;  /* 0xffffffffff0f7424 */ /* 0x000fce00078e00ff */
[----:B-12---:R-:W-:Y:S05]  /*2b600*/  WARPSYNC.COLLECTIVE R15, `(.L_x_816) ;  /* 0x000000000f087348 */ /* 0x006fea0003c00000 */
[----:B------:R0:W3:Y:S02]  /*2b610*/  SHFL.IDX P6, R14, R13, R12, R11 ;  /* 0x0000000c0d0e7389 */ /* 0x0000e400000c000b */
[----:B0123--:R-:W-:Y:S01]  /*2b620*/  ENDCOLLECTIVE ;  /* 0x000000000000791b */ /* 0x00ffe20003800000 */
.L_x_816:
[----:B------:R-:W-:Y:S05]  /*2b630*/  BSYNC B1 ;  /* 0x0000000000017941 */ /* 0x000fea0003800000 */
.L_x_815:
[----:B------:R-:W-:Y:S02]  /*2b640*/  IMAD.MOV.U32 R13, RZ, RZ, R117 ;  /* 0x000000ffff0d7224 */ /* 0x000fe400078e0075 */
[----:B------:R-:W-:Y:S02]  /*2b650*/  IMAD.MOV.U32 R12, RZ, RZ, 0x1 ;  /* 0x00000001ff0c7424 */ /* 0x000fe400078e00ff */
[----:B------:R-:W-:Y:S02]  /*2b660*/  IMAD.MOV.U32 R11, RZ, RZ, 0x181f ;  /* 0x0000181fff0b7424 */ /* 0x000fe400078e00ff */
[----:B------:R-:W-:Y:S02]  /*2b670*/  IMAD.MOV.U32 R15, RZ, RZ, -0x1 ;  /* 0xffffffffff0f7424 */ /* 0x000fe400078e00ff */
[----:B------:R-:W-:-:S07]  /*2b680*/  IMAD.MOV.U32 R60, RZ, RZ, R14 ;  /* 0x000000ffff3c7224 */ /* 0x000fce00078e000e */
[----:B------:R-:W-:Y:S05]  /*2b690*/  WARPSYNC.COLLECTIVE R15, `(.L_x_817) ;  /* 0x000000000f087348 */ /* 0x000fea0003c00000 */
[----:B------:R0:W1:Y:S02]  /*2b6a0*/  SHFL.IDX P6, R14, R13, R12, R11 ;  /* 0x0000000c0d0e7389 */ /* 0x00006400000c000b */
[----:B01----:R-:W-:Y:S01]  /*2b6b0*/  ENDCOLLECTIVE ;  /* 0x000000000000791b */ /* 0x003fe20003800000 */
.L_x_817:
[----:B------:R-:W-:Y:S01]  /*2b6c0*/  IMAD.MOV.U32 R11, RZ, RZ, R14 ;  /* 0x000000ffff0b7224 */ /* 0x000fe200078e000e */
[----:B------:R-:W-:Y:S06]  /*2b6d0*/  BRA `(.L_x_818) ;  /* 0xfffffd9800307947 */ /* 0x000fec000383ffff */
.L_x_491:
[----:B------:R-:W-:Y:S01]  /*2b6e0*/  BSSY B1, `(.L_x_819) ;  /* 0x0000008000017945 */ /* 0x000fe20003800000 */
[----:B0---4-:R-:W-:Y:S01]  /*2b6f0*/  IMAD.MOV.U32 R13, RZ, RZ, R116 ;  /* 0x000000ffff0d7224 */ /* 0x011fe200078e0074 */
[----:B------:R-:W-:Y:S01]  /*2b700*/  MOV R15, 0xffffffff ;  /* 0xffffffff000f7802 */ /* 0x000fe20000000f00 */
[----:B------:R-:W-:Y:S02]  /*2b710*/  IMAD.MOV.U32 R12, RZ, RZ, 0x2 ;  /* 0x00000002ff0c7424 */ /* 0x000fe400078e00ff */
[----:B------:R-:W-:-:S07]  /*2b720*/  IMAD.MOV.U32 R11, RZ, RZ, 0x181f ;  /* 0x0000181fff0b7424 */ /* 0x000fce00078e00ff */
[----:B-123--:R-:W-:Y:S05]  /*2b730*/  WARPSYNC.COLLECTIVE R15, `(.L_x_820) ;  /* 0x000000000f087348 */ /* 0x00efea0003c00000 */
[----:B------:R0:W4:Y:S02]  /*2b740*/  SHFL.IDX P6, R14, R13, R12, R11 ;  /* 0x0000000c0d0e7389 */ /* 0x00012400000c000b */
[----:B01234-:R-:W-:Y:S01]  /*2b750*/  ENDCOLLECTIVE ;  /* 0x000000000000791b */ /* 0x01ffe20003800000 */
.L_x_820:
[----:B------:R-:W-:Y:S05]  /*2b760*/  BSYNC B1 ;  /* 0x0000000000017941 */ /* 0x000fea0003800000 */
.L_x_819:
        /* <DEDUP_REMOVED lines=8> */
.L_x_821:
[----:B------:R-:W-:Y:S01]  /*2b7f0*/  IMAD.MOV.U32 R117, RZ, RZ, R14 ;  /* 0x000000ffff757224 */ /* 0x000fe200078e000e */
[----:B------:R-:W-:Y:S06]  /*2b800*/  BRA `(.L_x_822) ;  /* 0xfffffda400b87947 */ /* 0x000fec000383ffff */
.L_x_515:
[----:B0-----:R0:W1:Y:S02]  /*2b810*/  SYNCS.PHASECHK.TRANS64.TRYWAIT P6, [R86+URZ+0x38890], R87 ;  /* 0x03889057560075a7 */ /* 0x00106400080c017f */
[----:B-1----:R-:W-:Y:S05]  /*2b820*/  @!P6 NANOSLEEP.SYNCS 0x989680 ;  /* 0x009896800000e95d */ /* 0x002fea0003900000 */
[----:B------:R-:W1:Y:S02]  /*2b830*/  @!P6 SYNCS.PHASECHK.TRANS64 P6, [R86+URZ+0x38890], R87 ;  /* 0x038890575600e5a7 */ /* 0x000e6400080c007f */
[----:B-1----:R-:W-:Y:S05]  /*2b840*/  @!P6 BRA `(.L_x_515) ;  /* 0xfffffffc00f0e947 */ /* 0x002fea000383ffff */
[----:B------:R-:W-:Y:S05]  /*2b850*/  BRA `(.L_x_823) ;  /* 0xfffffdc0004c7947 */ /* 0x000fea000383ffff */
.L_x_516:
        /* <DEDUP_REMOVED lines=8> */
.L_x_825:
[----:B------:R-:W-:Y:S05]  /*2b8e0*/  BSYNC B1 ;  /* 0x0000000000017941 */ /* 0x000fea0003800000 */
.L_x_824:
        /* <DEDUP_REMOVED lines=8> */
.L_x_826:
[----:B------:R-:W-:Y:S01]  /*2b970*/  IMAD.MOV.U32 R11, RZ, RZ, R14 ;  /* 0x000000ffff0b7224 */ /* 0x000fe200078e000e */
[----:B------:R-:W-:Y:S06]  /*2b980*/  BRA `(.L_x_827) ;  /* 0xfffffdc0001c7947 */ /* 0x000fec000383ffff */
.L_x_525:
[----:B------:R-:W-:Y:S01]  /*2b990*/  BSSY B1, `(.L_x_828) ;  /* 0x0000008000017945 */ /* 0x000fe20003800000 */
[----:B---34-:R-:W-:Y:S02]  /*2b9a0*/  IMAD.MOV.U32 R13, RZ, RZ, R116 ;  /* 0x000000ffff0d7224 */ /* 0x018fe400078e0074 */
[----:B------:R-:W-:Y:S02]  /*2b9b0*/  IMAD.MOV.U32 R12, RZ, RZ, 0x1 ;  /* 0x00000001ff0c7424 */ /* 0x000fe400078e00ff */
[----:B------:R-:W-:Y:S02]  /*2b9c0*/  IMAD.MOV.U32 R11, RZ, RZ, 0x181f ;  /* 0x0000181fff0b7424 */ /* 0x000fe400078e00ff */
[----:B------:R-:W-:-:S07]  /*2b9d0*/  IMAD.MOV.U32 R15, RZ, RZ, -0x1 ;  /* 0xffffffffff0f7424 */ /* 0x000fce00078e00ff */
[----:B012---:R-:W-:Y:S05]  /*2b9e0*/  WARPSYNC.COLLECTIVE R15, `(.L_x_829) ;  /* 0x000000000f087348 */ /* 0x007fea0003c00000 */
[----:B------:R3:W4:Y:S02]  /*2b9f0*/  SHFL.IDX P6, R14, R13, R12, R11 ;  /* 0x0000000c0d0e7389 */ /* 0x00072400000c000b */
[----:B01234-:R-:W-:Y:S01]  /*2ba00*/  ENDCOLLECTIVE ;  /* 0x000000000000791b */ /* 0x01ffe20003800000 */
.L_x_829:
[----:B------:R-:W-:Y:S05]  /*2ba10*/  BSYNC B1 ;  /* 0x0000000000017941 */ /* 0x000fea0003800000 */
.L_x_828:
[----:B------:R-:W-:Y:S01]  /*2ba20*/  IMAD.MOV.U32 R13, RZ, RZ, R117 ;  /* 0x000000ffff0d7224 */ /* 0x000fe200078e0075 */
[----:B------:R-:W-:Y:S01]  /*2ba30*/  MOV R11, 0x181f ;  /* 0x0000181f000b7802 */ /* 0x000fe20000000f00 */
[----:B------:R-:W-:Y:S02]  /*2ba40*/  IMAD.MOV.U32 R12, RZ, RZ, 0x1 ;  /* 0x00000001ff0c7424 */ /* 0x000fe400078e00ff */
[----:B------:R-:W-:Y:S02]  /*2ba50*/  IMAD.MOV.U32 R15, RZ, RZ, -0x1 ;  /* 0xffffffffff0f7424 */ /* 0x000fe400078e00ff */
[----:B------:R-:W-:-:S07]  /*2ba60*/  IMAD.MOV.U32 R33, RZ, RZ, R14 ;  /* 0x000000ffff217224 */ /* 0x000fce00078e000e */
[----:B------:R-:W-:Y:S05]  /*2ba70*/  WARPSYNC.COLLECTIVE R15, `(.L_x_830) ;  /* 0x000000000f087348 */ /* 0x000fea0003c00000 */
[----:B------:R0:W1:Y:S02]  /*2ba80*/  SHFL.IDX P6, R14, R13, R12, R11 ;  /* 0x0000000c0d0e7389 */ /* 0x00006400000c000b */
[----:B01----:R-:W-:Y:S01]  /*2ba90*/  ENDCOLLECTIVE ;  /* 0x000000000000791b */ /* 0x003fe20003800000 */
.L_x_830:
[----:B------:R-:W-:Y:S01]  /*2baa0*/  IMAD.MOV.U32 R11, RZ, RZ, R14 ;  /* 0x000000ffff0b7224 */ /* 0x000fe200078e000e */
[----:B------:R-:W-:Y:S06]  /*2bab0*/  BRA `(.L_x_831) ;  /* 0xfffffdd0000c7947 */ /* 0x000fec000383ffff */
.L_x_534:
[----:B------:R-:W-:Y:S01]  /*2bac0*/  BSSY B1, `(.L_x_832) ;  /* 0x0000008000017945 */ /* 0x000fe20003800000 */
[----:B0--3--:R-:W-:Y:S02]  /*2bad0*/  IMAD.MOV.U32 R13, RZ, RZ, R116 ;  /* 0x000000ffff0d7224 */ /* 0x009fe400078e0074 */
[----:B------:R-:W-:Y:S02]  /*2bae0*/  IMAD.MOV.U32 R12, RZ, RZ, 0x2 ;  /* 0x00000002ff0c7424 */ /* 0x000fe400078e00ff */
[----:B------:R-:W-:Y:S02]  /*2baf0*/  IMAD.MOV.U32 R11, RZ, RZ, 0x181f ;  /* 0x0000181fff0b7424 */ /* 0x000fe400078e00ff */
[----:B------:R-:W-:-:S07]  /*2bb00*/  IMAD.MOV.U32 R15, RZ, RZ, -0x1 ;  /* 0xffffffffff0f7424 */ /* 0x000fce00078e00ff */
[----:B-12-4-:R-:W-:Y:S05]  /*2bb10*/  WARPSYNC.COLLECTIVE R15, `(.L_x_833) ;  /* 0x000000000f087348 */ /* 0x016fea0003c00000 */
[----:B------:R0:W3:Y:S02]  /*2bb20*/  SHFL.IDX P6, R14, R13, R12, R11 ;  /* 0x0000000c0d0e7389 */ /* 0x0000e400000c000b */
[----:B01234-:R-:W-:Y:S01]  /*2bb30*/  ENDCOLLECTIVE ;  /* 0x000000000000791b */ /* 0x01ffe20003800000 */
.L_x_833:
[----:B------:R-:W-:Y:S05]  /*2bb40*/  BSYNC B1 ;  /* 0x0000000000017941 */ /* 0x000fea0003800000 */
.L_x_832:
        /* <DEDUP_REMOVED lines=8> */
.L_x_834:
[----:B------:R-:W-:Y:S01]  /*2bbd0*/  IMAD.MOV.U32 R117, RZ, RZ, R14 ;  /* 0x000000ffff757224 */ /* 0x000fe200078e000e */
[----:B------:R-:W-:Y:S06]  /*2bbe0*/  BRA `(.L_x_835) ;  /* 0xfffffde000007947 */ /* 0x000fec000383ffff */
.L_x_543:
[----:B0-----:R0:W1:Y:S02]  /*2bbf0*/  SYNCS.PHASECHK.TRANS64.TRYWAIT P3, [R86+URZ+0x38890], R87 ;  /* 0x03889057560075a7 */ /* 0x001064000806017f */
[----:B-1----:R-:W-:Y:S05]  /*2bc00*/  @!P3 NANOSLEEP.SYNCS 0x989680 ;  /* 0x009896800000b95d */ /* 0x002fea0003900000 */
[----:B------:R-:W1:Y:S02]  /*2bc10*/  @!P3 SYNCS.PHASECHK.TRANS64 P3, [R86+URZ+0x38890], R87 ;  /* 0x038890575600b5a7 */ /* 0x000e64000806007f */
[----:B-1----:R-:W-:Y:S05]  /*2bc20*/  @!P3 BRA `(.L_x_543) ;  /* 0xfffffffc00f0b947 */ /* 0x002fea000383ffff */
[----:B------:R-:W-:Y:S05]  /*2bc30*/  BRA `(.L_x_836) ;  /* 0xfffffdf0005c7947 */ /* 0x000fea000383ffff */
.L_x_544:
        /* <DEDUP_REMOVED lines=8> */
.L_x_838:
[----:B------:R-:W-:Y:S05]  /*2bcc0*/  BSYNC B1 ;  /* 0x0000000000017941 */ /* 0x000fea0003800000 */
.L_x_837:
        /* <DEDUP_REMOVED lines=8> */
.L_x_839:
[----:B------:R-:W-:Y:S01]  /*2bd50*/  IMAD.MOV.U32 R35, RZ, RZ, R14 ;  /* 0x000000ffff237224 */ /* 0x000fe200078e000e */
[----:B------:R-:W-:Y:S06]  /*2bd60*/  BRA `(.L_x_840) ;  /* 0xfffffdf000787947 */ /* 0x000fec000383ffff */
.L_x_547:
[----:B------:R-:W-:Y:S01]  /*2bd70*/  BSSY B1, `(.L_x_841) ;  /* 0x0000008000017945 */ /* 0x000fe20003800000 */
[----:B----4-:R-:W-:Y:S01]  /*2bd80*/  IMAD.MOV.U32 R13, RZ, RZ, R31 ;  /* 0x000000ffff0d7224 */ /* 0x010fe200078e001f */
[----:B------:R-:W-:Y:S01]  /*2bd90*/  MOV R12, 0x1 ;  /* 0x00000001000c7802 */ /* 0x000fe20000000f00 */
[----:B------:R-:W-:Y:S02]  /*2bda0*/  IMAD.MOV.U32 R11, RZ, RZ, 0x181f ;  /* 0x0000181fff0b7424 */ /* 0x000fe400078e00ff */
[----:B------:R-:W-:-:S07]  /*2bdb0*/  IMAD.MOV.U32 R15, RZ, RZ, -0x1 ;  /* 0xffffffffff0f7424 */ /* 0x000fce00078e00ff */
[----:B0123--:R-:W-:Y:S05]  /*2bdc0*/  WARPSYNC.COLLECTIVE R15, `(.L_x_842) ;  /* 0x000000000f087348 */ /* 0x00ffea0003c00000 */
[----:B------:R4:W0:Y:S02]  /*2bdd0*/  SHFL.IDX P6, R14, R13, R12, R11 ;  /* 0x0000000c0d0e7389 */ /* 0x00082400000c000b */
[----:B01234-:R-:W-:Y:S01]  /*2bde0*/  ENDCOLLECTIVE ;  /* 0x000000000000791b */ /* 0x01ffe20003800000 */
.L_x_842:
[----:B------:R-:W-:Y:S05]  /*2bdf0*/  BSYNC B1 ;  /* 0x0000000000017941 */ /* 0x000fea0003800000 */
.L_x_841:
        /* <DEDUP_REMOVED lines=8> */
.L_x_843:
[----:B------:R-:W-:Y:S01]  /*2be80*/  IMAD.MOV.U32 R35, RZ, RZ, R14 ;  /* 0x000000ffff237224 */ /* 0x000fe200078e000e */
[----:B------:R-:W-:Y:S06]  /*2be90*/  BRA `(.L_x_844) ;  /* 0xfffffdf000a07947 */ /* 0x000fec000383ffff */
.L_x_550:
[----:B------:R-:W-:Y:S01]  /*2bea0*/  BSSY B1, `(.L_x_845) ;  /* 0x0000008000017945 */ /* 0x000fe20003800000 */
[----:B0---4-:R-:W-:Y:S02]  /*2beb0*/  IMAD.MOV.U32 R13, RZ, RZ, R31 ;  /* 0x000000ffff0d7224 */ /* 0x011fe400078e001f */
[----:B------:R-:W-:Y:S02]  /*2bec0*/  IMAD.MOV.U32 R12, RZ, RZ, 0x2 ;  /* 0x00000002ff0c7424 */ /* 0x000fe400078e00ff */
[----:B------:R-:W-:Y:S02]  /*2bed0*/  IMAD.MOV.U32 R11, RZ, RZ, 0x181f ;  /* 0x0000181fff0b7424 */ /* 0x000fe400078e00ff */
[----:B------:R-:W-:-:S07]  /*2bee0*/  IMAD.MOV.U32 R15, RZ, RZ, -0x1 ;  /* 0xffffffffff0f7424 */ /* 0x000fce00078e00ff */
[----:B-123--:R-:W-:Y:S05]  /*2bef0*/  WARPSYNC.COLLECTIVE R15, `(.L_x_846) ;  /* 0x000000000f087348 */ /* 0x00efea0003c00000 */
[----:B------:R0:W4:Y:S02]  /*2bf00*/  SHFL.IDX P6, R14, R13, R12, R11 ;  /* 0x0000000c0d0e7389 */ /* 0x00012400000c000b */
[----:B01234-:R-:W-:Y:S01]  /*2bf10*/  ENDCOLLECTIVE ;  /* 0x000000000000791b */ /* 0x01ffe20003800000 */
.L_x_846:
[----:B------:R-:W-:Y:S05]  /*2bf20*/  BSYNC B1 ;  /* 0x0000000000017941 */ /* 0x000fea0003800000 */
.L_x_845:
        /* <DEDUP_REMOVED lines=8> */
.L_x_847:
[----:B------:R-:W-:Y:S01]  /*2bfb0*/  IMAD.MOV.U32 R33, RZ, RZ, R14 ;  /* 0x000000ffff217224 */ /* 0x000fe200078e000e */
[----:B------:R-:W-:Y:S06]  /*2bfc0*/  BRA `(.L_x_848) ;  /* 0xfffffdf000cc7947 */ /* 0x000fec000383ffff */
.L_x_554:
[----:B------:R0:W0:Y:S02]  /*2bfd0*/  SYNCS.PHASECHK.TRANS64.TRYWAIT P0, [R86+URZ+0x388b0], R87 ;  /* 0x0388b057560075a7 */ /* 0x000024000800017f */
[----:B0-----:R-:W-:Y:S05]  /*2bfe0*/  @!P0 NANOSLEEP.SYNCS 0x989680 ;  /* 0x009896800000895d */ /* 0x001fea0003900000 */
[----:B------:R-:W0:Y:S02]  /*2bff0*/  @!P0 SYNCS.PHASECHK.TRANS64 P0, [R86+URZ+0x388b0], R87 ;  /* 0x0388b057560085a7 */ /* 0x000e24000800007f */
[----:B0-----:R-:W-:Y:S05]  /*2c000*/  @!P0 BRA `(.L_x_554) ;  /* 0xfffffffc00f08947 */ /* 0x001fea000383ffff */
[----:B------:R-:W-:Y:S05]  /*2c010*/  BRA `(.L_x_849) ;  /* 0xfffffdf400747947 */ /* 0x000fea000383ffff */
.L_x_576:
        /* <DEDUP_REMOVED lines=8> */
.L_x_851:
[----:B------:R-:W-:Y:S05]  /*2c0a0*/  BSYNC B1 ;  /* 0x0000000000017941 */ /* 0x000fea0003800000 */
.L_x_850:
[----:B------:R-:W-:Y:S01]  /*2c0b0*/  MOV R13, R30 ;  /* 0x0000001e000d7202 */ /* 0x000fe20000000f00 */
[----:B------:R-:W-:Y:S02]  /*2c0c0*/  IMAD.MOV.U32 R12, RZ, RZ, RZ ;  /* 0x000000ffff0c7224 */ /* 0x000fe400078e00ff */
[----:B------:R-:W-:Y:S02]  /*2c0d0*/  IMAD.MOV.U32 R11, RZ, RZ, 0x181f ;  /* 0x0000181fff0b7424 */ /* 0x000fe400078e00ff */
[----:B------:R-:W-:Y:S02]  /*2c0e0*/  IMAD.MOV.U32 R15, RZ, RZ, -0x1 ;  /* 0xffffffffff0f7424 */ /* 0x000fe400078e00ff */
[----:B------:R-:W-:-:S07]  /*2c0f0*/  IMAD.MOV.U32 R0, RZ, RZ, R14 ;  /* 0x000000ffff007224 */ /* 0x000fce00078e000e */
[----:B------:R-:W-:Y:S05]  /*2c100*/  WARPSYNC.COLLECTIVE R15, `(.L_x_852) ;  /* 0x000000000f087348 */ /* 0x000fea0003c00000 */
[----:B------:R0:W1:Y:S02]  /*2c110*/  SHFL.IDX P6, R14, R13, R12, R11 ;  /* 0x0000000c0d0e7389 */ /* 0x00006400000c000b */
[----:B01----:R-:W-:Y:S01]  /*2c120*/  ENDCOLLECTIVE ;  /* 0x000000000000791b */ /* 0x003fe20003800000 */
.L_x_852:
[----:B------:R-:W-:Y:S02]  /*2c130*/  IMAD.MOV.U32 R13, RZ, RZ, R27 ;  /* 0x000000ffff0d7224 */ /* 0x000fe400078e001b */
[----:B------:R-:W-:-:S07]  /*2c140*/  IMAD.MOV.U32 R3, RZ, RZ, R14 ;  /* 0x000000ffff037224 */ /* 0x000fce00078e000e */
[----:B------:R-:W-:Y:S05]  /*2c150*/  WARPSYNC.COLLECTIVE R15, `(.L_x_853) ;  /* 0x000000000f087348 */ /* 0x000fea0003c00000 */
[----:B------:R0:W1:Y:S02]  /*2c160*/  SHFL.IDX P6, R14, R13, R12, R11 ;  /* 0x0000000c0d0e7389 */ /* 0x00006400000c000b */
[----:B01----:R-:W-:Y:S01]  /*2c170*/  ENDCOLLECTIVE ;  /* 0x000000000000791b */ /* 0x003fe20003800000 */
.L_x_853:
[----:B------:R-:W-:Y:S02]  /*2c180*/  IMAD.MOV.U32 R13, RZ, RZ, R32 ;  /* 0x000000ffff0d7224 */ /* 0x000fe400078e0020 */
[----:B------:R-:W-:-:S07]  /*2c190*/  IMAD.MOV.U32 R27, RZ, RZ, R14 ;  /* 0x000000ffff1b7224 */ /* 0x000fce00078e000e */
[----:B------:R-:W-:Y:S05]  /*2c1a0*/  WARPSYNC.COLLECTIVE R15, `(.L_x_854) ;  /* 0x000000000f087348 */ /* 0x000fea0003c00000 */
[----:B------:R0:W1:Y:S02]  /*2c1b0*/  SHFL.IDX P6, R14, R13, R12, R11 ;  /* 0x0000000c0d0e7389 */ /* 0x00006400000c000b */
[----:B01----:R-:W-:Y:S01]  /*2c1c0*/  ENDCOLLECTIVE ;  /* 0x000000000000791b */ /* 0x003fe20003800000 */
.L_x_854:
[----:B------:R-:W-:Y:S01]  /*2c1d0*/  IMAD.MOV.U32 R32, RZ, RZ, R14 ;  /* 0x000000ffff207224 */ /* 0x000fe200078e000e */
[----:B------:R-:W-:Y:S06]  /*2c1e0*/  BRA `(.L_x_855) ;  /* 0xfffffe0800287947 */ /* 0x000fec000383ffff */
.L_x_580:
[----:B0-----:R0:W1:Y:S02]  /*2c1f0*/  SYNCS.PHASECHK.TRANS64.TRYWAIT P0, [R23+URZ+0x38800], R32 ;  /* 0x03880020170075a7 */ /* 0x001064000800017f */
[----:B-1----:R-:W-:Y:S05]  /*2c200*/  @!P0 NANOSLEEP.SYNCS 0x989680 ;  /* 0x009896800000895d */ /* 0x002fea0003900000 */
[----:B------:R-:W1:Y:S02]  /*2c210*/  @!P0 SYNCS.PHASECHK.TRANS64 P0, [R23+URZ+0x38800], R32 ;  /* 0x03880020170085a7 */ /* 0x000e64000800007f */
[----:B-1----:R-:W-:Y:S05]  /*2c220*/  @!P0 BRA `(.L_x_580) ;  /* 0xfffffffc00f08947 */ /* 0x002fea000383ffff */
[----:B------:R-:W-:Y:S05]  /*2c230*/  BRA `(.L_x_856) ;  /* 0xfffffe0c00ec7947 */ /* 0x000fea000383ffff */
.L_x_612:
        /* <DEDUP_REMOVED lines=8> */
.L_x_858:
[----:B------:R-:W-:Y:S05]  /*2c2c0*/  BSYNC B1 ;  /* 0x0000000000017941 */ /* 0x000fea0003800000 */
.L_x_857:
        /* <DEDUP_REMOVED lines=8> */
.L_x_859:
[----:B------:R-:W-:Y:S02]  /*2c350*/  IMAD.MOV.U32 R13, RZ, RZ, R27 ;  /* 0x000000ffff0d7224 */ /* 0x000fe400078e001b */
[----:B------:R-:W-:-:S07]  /*2c360*/  IMAD.MOV.U32 R30, RZ, RZ, R14 ;  /* 0x000000ffff1e7224 */ /* 0x000fce00078e000e */
[----:B------:R-:W-:Y:S05]  /*2c370*/  WARPSYNC.COLLECTIVE R15, `(.L_x_860) ;  /* 0x000000000f087348 */ /* 0x000fea0003c00000 */
[----:B------:R0:W1:Y:S02]  /*2c380*/  SHFL.IDX P6, R14, R13, R12, R11 ;  /* 0x0000000c0d0e7389 */ /* 0x00006400000c000b */
[----:B01----:R-:W-:Y:S01]  /*2c390*/  ENDCOLLECTIVE ;  /* 0x000000000000791b */ /* 0x003fe20003800000 */
.L_x_860:
[----:B------:R-:W-:Y:S02]  /*2c3a0*/  IMAD.MOV.U32 R13, RZ, RZ, R32 ;  /* 0x000000ffff0d7224 */ /* 0x000fe400078e0020 */
[----:B------:R-:W-:-:S07]  /*2c3b0*/  IMAD.MOV.U32 R3, RZ, RZ, R14 ;  /* 0x000000ffff037224 */ /* 0x000fce00078e000e */
[----:B------:R-:W-:Y:S05]  /*2c3c0*/  WARPSYNC.COLLECTIVE R15, `(.L_x_861) ;  /* 0x000000000f087348 */ /* 0x000fea0003c00000 */
[----:B------:R0:W1:Y:S02]  /*2c3d0*/  SHFL.IDX P6, R14, R13, R12, R11 ;  /* 0x0000000c0d0e7389 */ /* 0x00006400000c000b */
[----:B01----:R-:W-:Y:S01]  /*2c3e0*/  ENDCOLLECTIVE ;  /* 0x000000000000791b */ /* 0x003fe20003800000 */
.L_x_861:
[----:B------:R-:W-:Y:S01]  /*2c3f0*/  IMAD.MOV.U32 R32, RZ, RZ, R14 ;  /* 0x000000ffff207224 */ /* 0x000fe200078e000e */
[----:B------:R-:W-:Y:S06]  /*2c400*/  BRA `(.L_x_862) ;  /* 0xfffffe3800e07947 */ /* 0x000fec000383ffff */
.L_x_616:
[----:B0-----:R0:W1:Y:S02]  /*2c410*/  SYNCS.PHASECHK.TRANS64.TRYWAIT P0, [R23+URZ+0x38800], R20 ;  /* 0x03880014170075a7 */ /* 0x001064000800017f */
[----:B-1----:R-:W-:Y:S05]  /*2c420*/  @!P0 NANOSLEEP.SYNCS 0x989680 ;  /* 0x009896800000895d */ /* 0x002fea0003900000 */
[----:B------:R-:W1:Y:S02]  /*2c430*/  @!P0 SYNCS.PHASECHK.TRANS64 P0, [R23+URZ+0x38800], R20 ;  /* 0x03880014170085a7 */ /* 0x000e64000800007f */
[----:B-1----:R-:W-:Y:S05]  /*2c440*/  @!P0 BRA `(.L_x_616) ;  /* 0xfffffffc00f08947 */ /* 0x002fea000383ffff */
[----:B------:R-:W-:Y:S05]  /*2c450*/  BRA `(.L_x_863) ;  /* 0xfffffe4000507947 */ /* 0x000fea000383ffff */
.L_x_634:
[----:B-1----:R1:W0:Y:S02]  /*2c460*/  SYNCS.PHASECHK.TRANS64.TRYWAIT P1, [R0+URZ+0x38830], R3 ;  /* 0x03883003000075a7 */ /* 0x002224000802017f */
[----:B0-----:R-:W-:Y:S05]  /*2c470*/  @!P1 NANOSLEEP.SYNCS 0x989680 ;  /* 0x009896800000995d */ /* 0x001fea0003900000 */
[----:B------:R-:W0:Y:S02]  /*2c480*/  @!P1 SYNCS.PHASECHK.TRANS64 P1, [R0+URZ+0x38830], R3 ;  /* 0x03883003000095a7 */ /* 0x000e24000802007f */
[----:B0-----:R-:W-:Y:S05]  /*2c490*/  @!P1 BRA `(.L_x_634) ;  /* 0xfffffffc00f09947 */ /* 0x001fea000383ffff */
[----:B------:R-:W-:Y:S05]  /*2c4a0*/  BRA `(.L_x_633) ;  /* 0xfffffe7400bc7947 */ /* 0x000fea000383ffff */
.L_x_642:
[----:B-1----:R1:W2:Y:S02]  /*2c4b0*/  SYNCS.PHASECHK.TRANS64.TRYWAIT P1, [R9+URZ+0x38830], R3 ;  /* 0x03883003090075a7 */ /* 0x0022a4000802017f */
[----:B--2---:R-:W-:Y:S05]  /*2c4c0*/  @!P1 NANOSLEEP.SYNCS 0x989680 ;  /* 0x009896800000995d */ /* 0x004fea0003900000 */
[----:B------:R-:W2:Y:S02]  /*2c4d0*/  @!P1 SYNCS.PHASECHK.TRANS64 P1, [R9+URZ+0x38830], R3 ;  /* 0x03883003090095a7 */ /* 0x000ea4000802007f */
[----:B--2---:R-:W-:Y:S05]  /*2c4e0*/  @!P1 BRA `(.L_x_642) ;  /* 0xfffffffc00f09947 */ /* 0x004fea000383ffff */
[----:B------:R-:W-:Y:S05]  /*2c4f0*/  BRA `(.L_x_641) ;  /* 0xfffffec800847947 */ /* 0x000fea000383ffff */
.L_x_647:
[----:B---3--:R3:W4:Y:S02]  /*2c500*/  SYNCS.PHASECHK.TRANS64.TRYWAIT P1, [R6+URZ+0x38850], R0 ;  /* 0x03885000060075a7 */ /* 0x008724000802017f */
[----:B----4-:R-:W-:Y:S05]  /*2c510*/  @!P1 NANOSLEEP.SYNCS 0x989680 ;  /* 0x009896800000995d */ /* 0x010fea0003900000 */
[----:B------:R-:W4:Y:S02]  /*2c520*/  @!P1 SYNCS.PHASECHK.TRANS64 P1, [R6+URZ+0x38850], R0 ;  /* 0x03885000060095a7 */ /* 0x000f24000802007f */
[----:B----4-:R-:W-:Y:S05]  /*2c530*/  @!P1 BRA `(.L_x_647) ;  /* 0xfffffffc00f09947 */ /* 0x010fea000383ffff */
[----:B------:R-:W-:Y:S05]  /*2c540*/  BRA `(.L_x_646) ;  /* 0xffffff0000447947 */ /* 0x000fea000383ffff */
.L_x_655:
[----:B-1----:R1:W2:Y:S02]  /*2c550*/  SYNCS.PHASECHK.TRANS64.TRYWAIT P1, [R2+URZ+0x38850], R0 ;  /* 0x03885000020075a7 */ /* 0x0022a4000802017f */
[----:B--2---:R-:W-:Y:S05]  /*2c560*/  @!P1 NANOSLEEP.SYNCS 0x989680 ;  /* 0x009896800000995d */ /* 0x004fea0003900000 */
[----:B------:R-:W2:Y:S02]  /*2c570*/  @!P1 SYNCS.PHASECHK.TRANS64 P1, [R2+URZ+0x38850], R0 ;  /* 0x03885000020095a7 */ /* 0x000ea4000802007f */
[----:B--2---:R-:W-:Y:S05]  /*2c580*/  @!P1 BRA `(.L_x_655) ;  /* 0xfffffffc00f09947 */ /* 0x004fea000383ffff */
[----:B------:R-:W-:Y:S05]  /*2c590*/  BRA `(.L_x_654) ;  /* 0xffffff1c00b47947 */ /* 0x000fea000383ffff */
.L_x_695:
[----:B------:R-:W0:Y:S01]  /*2c5a0*/  S2R R10, SR_TID.X ;  /* 0x00000000000a7919 */ /* 0x000e220000002100 */
[----:B------:R-:W-:Y:S01]  /*2c5b0*/  BSSY B1, `(.L_x_864) ;  /* 0x000000a000017945 */ /* 0x000fe20003800000 */
[----:B------:R-:W-:Y:S01]  /*2c5c0*/  MOV R12, RZ ;  /* 0x000000ff000c7202 */ /* 0x000fe20000000f00 */
[----:B------:R-:W-:Y:S02]  /*2c5d0*/  IMAD.MOV.U32 R11, RZ, RZ, 0x1f ;  /* 0x0000001fff0b7424 */ /* 0x000fe400078e00ff */
[----:B------:R-:W-:Y:S01]  /*2c5e0*/  IMAD.MOV.U32 R15, RZ, RZ, -0x1 ;  /* 0xffffffffff0f7424 */ /* 0x000fe200078e00ff */
[----:B0-----:R-:W-:-:S04]  /*2c5f0*/  SHF.R.U32.HI R10, RZ, 0x5, R10 ;  /* 0x00000005ff0a7819 */ /* 0x001fc8000001160a */
[----:B------:R-:W-:-:S05]  /*2c600*/  LOP3.LUT R10, R10, 0x3, RZ, 0xc0, !PT ;  /* 0x000000030a0a7812 */ /* 0x000fca00078ec0ff */
[----:B------:R-:W-:-:S07]  /*2c610*/  IMAD.MOV.U32 R13, RZ, RZ, R10 ;  /* 0x000000ffff0d7224 */ /* 0x000fce00078e000a */
[----:B------:R-:W-:Y:S05]  /*2c620*/  WARPSYNC.COLLECTIVE R15, `(.L_x_865) ;  /* 0x000000000f087348 */ /* 0x000fea0003c00000 */
[----:B------:R0:W1:Y:S02]  /*2c630*/  SHFL.IDX P6, R14, R13, R12, R11 ;  /* 0x0000000c0d0e7389 */ /* 0x00006400000c000b */
[----:B01----:R-:W-:Y:S01]  /*2c640*/  ENDCOLLECTIVE ;  /* 0x000000000000791b */ /* 0x003fe20003800000 */
.L_x_865:
[----:B------:R-:W-:Y:S05]  /*2c650*/  BSYNC B1 ;  /* 0x0000000000017941 */ /* 0x000fea0003800000 */
.L_x_864:
[----:B------:R-:W-:Y:S05]  /*2c660*/  BRA `(.L_x_866) ;  /* 0xffffff8800b47947 */ /* 0x000fea000383ffff */
.L_x_697:
[----:B------:R-:W-:Y:S01]  /*2c670*/  BSSY B1, `(.L_x_867) ;  /* 0x0000006000017945 */ /* 0x000fe20003800000 */
[----:B------:R-:W-:-:S07]  /*2c680*/  IMAD.MOV.U32 R15, RZ, RZ, -0x1 ;  /* 0xffffffffff0f7424 */ /* 0x000fce00078e00ff */
[----:B0-----:R-:W-:Y:S05]  /*2c690*/  WARPSYNC.COLLECTIVE R15, `(.L_x_868) ;  /* 0x000000000f0c7348 */ /* 0x001fea0003c00000 */
[----:B------:R-:W-:Y:S02]  /*2c6a0*/  ELECT P6, UR62, PT ;  /* 0x00000000003e782f */ /* 0x000fe400038c0000 */
[----:B------:R-:W-:Y:S01]  /*2c6b0*/  MOV R14, UR62 ;  /* 0x0000003e000e7c02 */ /* 0x000fe20008000f00 */
[----:B0-----:R-:W-:Y:S10]  /*2c6c0*/  ENDCOLLECTIVE ;  /* 0x000000000000791b */ /* 0x001ff40003800000 */
.L_x_868:
[----:B------:R-:W-:Y:S05]  /*2c6d0*/  BSYNC B1 ;  /* 0x0000000000017941 */ /* 0x000fea0003800000 */
.L_x_867:
[----:B------:R-:W-:Y:S05]  /*2c6e0*/  BRA `(.L_x_696) ;  /* 0xffffff8800ac7947 */ /* 0x000fea000383ffff */
.L_x_699:
[----:B0-----:R0:W1:Y:S02]  /*2c6f0*/  SYNCS.PHASECHK.TRANS64.TRYWAIT P0, [R16+URZ+0x38820], R8 ;  /* 0x03882008100075a7 */ /* 0x001064000800017f */
[----:B-1----:R-:W-:Y:S05]  /*2c700*/  @!P0 NANOSLEEP.SYNCS 0x989680 ;  /* 0x009896800000895d */ /* 0x002fea0003900000 */
[----:B------:R-:W1:Y:S02]  /*2c710*/  @!P0 SYNCS.PHASECHK.TRANS64 P0, [R16+URZ+0x38820], R8 ;  /* 0x03882008100085a7 */ /* 0x000e64000800007f */
[----:B-1----:R-:W-:Y:S05]  /*2c720*/  @!P0 BRA `(.L_x_699) ;  /* 0xfffffffc00f08947 */ /* 0x002fea000383ffff */
[----:B------:R-:W-:Y:S05]  /*2c730*/  BRA `(.L_x_869) ;  /* 0xffffff8800bc7947 */ /* 0x000fea000383ffff */
.L_x_703:
[----:B-1----:R1:W2:Y:S02]  /*2c740*/  SYNCS.PHASECHK.TRANS64.TRYWAIT P0, [R12+URZ+0x388a0], R11 ;  /* 0x0388a00b0c0075a7 */ /* 0x0022a4000800017f */
[----:B--2---:R-:W-:Y:S05]  /*2c750*/  @!P0 NANOSLEEP.SYNCS 0x989680 ;  /* 0x009896800000895d */ /* 0x004fea0003900000 */
[----:B------:R-:W2:Y:S02]  /*2c760*/  @!P0 SYNCS.PHASECHK.TRANS64 P0, [R12+URZ+0x388a0], R11 ;  /* 0x0388a00b0c0085a7 */ /* 0x000ea4000800007f */
[----:B--2---:R-:W-:Y:S05]  /*2c770*/  @!P0 BRA `(.L_x_703) ;  /* 0xfffffffc00f08947 */ /* 0x004fea000383ffff */
[----:B------:R-:W-:Y:S05]  /*2c780*/  BRA `(.L_x_870) ;  /* 0xffffff8800d47947 */ /* 0x000fea000383ffff */
.L_x_711:
[----:B0-----:R0:W2:Y:S02]  /*2c790*/  SYNCS.PHASECHK.TRANS64.TRYWAIT P0, [R12+URZ+0x388c0], R11 ;  /* 0x0388c00b0c0075a7 */ /* 0x0010a4000800017f */
[----:B--2---:R-:W-:Y:S05]  /*2c7a0*/  @!P0 NANOSLEEP.SYNCS 0x989680 ;  /* 0x009896800000895d */ /* 0x004fea0003900000 */
[----:B------:R-:W2:Y:S02]  /*2c7b0*/  @!P0 SYNCS.PHASECHK.TRANS64 P0, [R12+URZ+0x388c0], R11 ;  /* 0x0388c00b0c0085a7 */ /* 0x000ea4000800007f */
[----:B--2---:R-:W-:Y:S05]  /*2c7c0*/  @!P0 BRA `(.L_x_711) ;  /* 0xfffffffc00f08947 */ /* 0x004fea000383ffff */
[----:B------:R-:W-:Y:S05]  /*2c7d0*/  BRA `(.L_x_871) ;  /* 0xffffff9000107947 */ /* 0x000fea000383ffff */
.L_x_721:
[----:B-1----:R1:W2:Y:S02]  /*2c7e0*/  SYNCS.PHASECHK.TRANS64.TRYWAIT P2, [R11+URZ+0x388a0], R10 ;  /* 0x0388a00a0b0075a7 */ /* 0x0022a4000804017f */
[----:B--2---:R-:W-:Y:S05]  /*2c7f0*/  @!P2 NANOSLEEP.SYNCS 0x989680 ;  /* 0x009896800000a95d */ /* 0x004fea0003900000 */
[----:B------:R-:W2:Y:S02]  /*2c800*/  @!P2 SYNCS.PHASECHK.TRANS64 P2, [R11+URZ+0x388a0], R10 ;  /* 0x0388a00a0b00a5a7 */ /* 0x000ea4000804007f */
[----:B--2---:R-:W-:Y:S05]  /*2c810*/  @!P2 BRA `(.L_x_721) ;  /* 0xfffffffc00f0a947 */ /* 0x004fea000383ffff */
[----:B------:R-:W-:Y:S05]  /*2c820*/  BRA `(.L_x_872) ;  /* 0xffffff9400847947 */ /* 0x000fea000383ffff */
.L_x_729:
[----:B0-----:R0:W2:Y:S02]  /*2c830*/  SYNCS.PHASECHK.TRANS64.TRYWAIT P2, [R11+URZ+0x388c0], R10 ;  /* 0x0388c00a0b0075a7 */ /* 0x0010a4000804017f */
[----:B--2---:R-:W-:Y:S05]  /*2c840*/  @!P2 NANOSLEEP.SYNCS 0x989680 ;  /* 0x009896800000a95d */ /* 0x004fea0003900000 */
[----:B------:R-:W2:Y:S02]  /*2c850*/  @!P2 SYNCS.PHASECHK.TRANS64 P2, [R11+URZ+0x388c0], R10 ;  /* 0x0388c00a0b00a5a7 */ /* 0x000ea4000804007f */
[----:B--2---:R-:W-:Y:S05]  /*2c860*/  @!P2 BRA `(.L_x_729) ;  /* 0xfffffffc00f0a947 */ /* 0x004fea000383ffff */
[----:B------:R-:W-:Y:S05]  /*2c870*/  BRA `(.L_x_873) ;  /* 0xffffff9800bc7947 */ /* 0x000fea000383ffff */
.L_x_747:
        /* <DEDUP_REMOVED lines=11> */
.L_x_875:
[----:B------:R-:W-:Y:S05]  /*2c930*/  BSYNC B0 ;  /* 0x0000000000007941 */ /* 0x000fea0003800000 */
.L_x_874:
[----:B------:R-:W-:Y:S05]  /*2c940*/  BRA `(.L_x_876) ;  /* 0xffffffa800c07947 */ /* 0x000fea000383ffff */
.L_x_750:
[----:B0-----:R0:W1:Y:S02]  /*2c950*/  SYNCS.PHASECHK.TRANS64.TRYWAIT P0, [R5+URZ+0x38840], R2 ;  /* 0x03884002050075a7 */ /* 0x001064000800017f */
[----:B-1----:R-:W-:Y:S05]  /*2c960*/  @!P0 NANOSLEEP.SYNCS 0x989680 ;  /* 0x009896800000895d */ /* 0x002fea0003900000 */
[----:B------:R-:W1:Y:S02]  /*2c970*/  @!P0 SYNCS.PHASECHK.TRANS64 P0, [R5+URZ+0x38840], R2 ;  /* 0x03884002050085a7 */ /* 0x000e64000800007f */
[----:B-1----:R-:W-:Y:S05]  /*2c980*/  @!P0 BRA `(.L_x_750) ;  /* 0xfffffffc00f08947 */ /* 0x002fea000383ffff */
[----:B------:R-:W-:Y:S05]  /*2c990*/  BRA `(.L_x_877) ;  /* 0xffffffac00107947 */ /* 0x000fea000383ffff */
.L_x_751:
        /* <DEDUP_REMOVED lines=8> */
.L_x_879:
[----:B------:R-:W-:Y:S05]  /*2ca20*/  BSYNC B0 ;  /* 0x0000000000007941 */ /* 0x000fea0003800000 */
.L_x_878:
        /* <DEDUP_REMOVED lines=13> */
.L_x_880:
[----:B------:R-:W-:Y:S01]  /*2cb00*/  ULDC.64 UR4, c[0x0][0x208] ;  /* 0x0000820000047ab9 */ /* 0x000fe20000000a00 */
[----:B------:R-:W-:Y:S02]  /*2cb10*/  IMAD.MOV.U32 R13, RZ, RZ, R6 ;  /* 0x000000ffff0d7224 */ /* 0x000fe400078e0006 */
[----:B------:R-:W-:Y:S02]  /*2cb20*/  IMAD.MOV.U32 R12, RZ, RZ, 0x1 ;  /* 0x00000001ff0c7424 */ /* 0x000fe400078e00ff */
[----:B------:R-:W-:-:S05]  /*2cb30*/  IMAD.MOV.U32 R3, RZ, RZ, R14 ;  /* 0x000000ffff037224 */ /* 0x000fca00078e000e */
[----:B------:R-:W-:-:S05]  /*2cb40*/  @P0 LEA R3, P1, R34, R3, 0x1 ;  /* 0x0000000322030211 */ /* 0x000fca00078208ff */
[----:B------:R-:W-:Y:S01]  /*2cb50*/  @P0 IMAD.X R2, RZ, RZ, R2, P1 ;  /* 0x000000ffff020224 */ /* 0x000fe200008e0602 */
[----:B------:R-:W-:-:S04]  /*2cb60*/  ISETP.GE.AND P1, PT, R4, 0x11, PT ;  /* 0x000000110400780c */ /* 0x000fc80003f26270 */
[----:B------:R-:W-:-:S04]  /*2cb70*/  @P0 LOP3.LUT R3, R3, R2, RZ, 0x3c, !PT ;  /* 0x0000000203030212 */ /* 0x000fc800078e3cff */
[----:B------:R-:W-:-:S04]  /*2cb80*/  @P0 LOP3.LUT R2, R3, R2, RZ, 0x3c, !PT ;  /* 0x0000000203020212 */ /* 0x000fc800078e3cff */
[----:B------:R-:W-:Y:S01]  /*2cb90*/  @P0 LOP3.LUT R3, R3, R2, RZ, 0x3c, !PT ;  /* 0x0000000203030212 */ /* 0x000fe200078e3cff */
[----:B------:R-:W-:-:S04]  /*2cba0*/  @P1 IMAD R21, R7, 0x2, R16 ;  /* 0x0000000207151824 */ /* 0x000fc800078e0210 */
        /* <DEDUP_REMOVED lines=10> */
.L_x_881:
[----:B------:R-:W-:Y:S02]  /*2cc50*/  IMAD.MOV.U32 R13, RZ, RZ, R0 ;  /* 0x000000ffff0d7224 */ /* 0x000fe400078e0000 */
[----:B------:R-:W-:-:S07]  /*2cc60*/  IMAD.MOV.U32 R8, RZ, RZ, R14 ;  /* 0x000000ffff087224 */ /* 0x000fce00078e000e */
[----:B------:R-:W-:Y:S05]  /*2cc70*/  WARPSYNC.COLLECTIVE R15, `(.L_x_882) ;  /* 0x000000000f087348 */ /* 0x000fea0003c00000 */
[----:B------:R0:W1:Y:S02]  /*2cc80*/  SHFL.IDX P6, R14, R13, R12, R11 ;  /* 0x0000000c0d0e7389 */ /* 0x00006400000c000b */
[----:B01----:R-:W-:Y:S01]  /*2cc90*/  ENDCOLLECTIVE ;  /* 0x000000000000791b */ /* 0x003fe20003800000 */
.L_x_882:
[----:B------:R-:W-:Y:S01]  /*2cca0*/  ULDC.64 UR4, c[0x0][0x208] ;  /* 0x0000820000047ab9 */ /* 0x000fe20000000a00 */
[----:B------:R-:W-:Y:S02]  /*2ccb0*/  IMAD.MOV.U32 R13, RZ, RZ, R6 ;  /* 0x000000ffff0d7224 */ /* 0x000fe400078e0006 */
[----:B------:R-:W-:Y:S01]  /*2ccc0*/  IMAD.MOV.U32 R12, RZ, RZ, 0x2 ;  /* 0x00000002ff0c7424 */ /* 0x000fe200078e00ff */
[----:B------:R-:W-:-:S04]  /*2ccd0*/  MOV R2, R14 ;  /* 0x0000000e00027202 */ /* 0x000fc80000000f00 */
[----:B------:R-:W-:-:S05]  /*2cce0*/  @P1 LEA R2, P0, R34, R2, 0x1 ;  /* 0x0000000222021211 */ /* 0x000fca00078008ff */
[----:B------:R-:W-:-:S05]  /*2ccf0*/  @P1 IMAD.X R3, RZ, RZ, R8, P0 ;  /* 0x000000ffff031224 */ /* 0x000fca00000e0608 */
        /* <DEDUP_REMOVED lines=11> */
.L_x_883:
[----:B------:R-:W-:Y:S02]  /*2cdb0*/  @P1 IMAD R9, R7, 0x2, R16 ;  /* 0x0000000207091824 */ /* 0x000fe400078e0210 */
[----:B------:R-:W-:Y:S02]  /*2cdc0*/  IMAD.MOV.U32 R13, RZ, RZ, R0 ;  /* 0x000000ffff0d7224 */ /* 0x000fe400078e0000 */
[----:B------:R-:W-:-:S07]  /*2cdd0*/  IMAD.MOV.U32 R8, RZ, RZ, R14 ;  /* 0x000000ffff087224 */ /* 0x000fce00078e000e */
[----:B------:R-:W-:Y:S05]  /*2cde0*/  WARPSYNC.COLLECTIVE R15, `(.L_x_884) ;  /* 0x000000000f087348 */ /* 0x000fea0003c00000 */
[----:B------:R0:W1:Y:S02]  /*2cdf0*/  SHFL.IDX P6, R14, R13, R12, R11 ;  /* 0x0000000c0d0e7389 */ /* 0x00006400000c000b */
[----:B01----:R-:W-:Y:S01]  /*2ce00*/  ENDCOLLECTIVE ;  /* 0x000000000000791b */ /* 0x003fe20003800000 */
.L_x_884:
[----:B------:R-:W-:Y:S01]  /*2ce10*/  ULDC.64 UR4, c[0x0][0x208] ;  /* 0x0000820000047ab9 */ /* 0x000fe20000000a00 */
[----:B------:R-:W-:Y:S02]  /*2ce20*/  IMAD.MOV.U32 R13, RZ, RZ, R6 ;  /* 0x000000ffff0d7224 */ /* 0x000fe400078e0006 */
[----:B------:R-:W-:Y:S02]  /*2ce30*/  IMAD.MOV.U32 R12, RZ, RZ, 0x3 ;  /* 0x00000003ff0c7424 */ /* 0x000fe400078e00ff */
[----:B------:R-:W-:-:S05]  /*2ce40*/  IMAD.MOV.U32 R2, RZ, RZ, R14 ;  /* 0x000000ffff027224 */ /* 0x000fca00078e000e */
        /* <DEDUP_REMOVED lines=13> */
.L_x_885:
[----:B------:R-:W-:Y:S02]  /*2cf20*/  @P1 IMAD R21, R7, 0x2, R16 ;  /* 0x0000000207151824 */ /* 0x000fe400078e0210 */
[----:B------:R-:W-:Y:S02]  /*2cf30*/  IMAD.MOV.U32 R13, RZ, RZ, R0 ;  /* 0x000000ffff0d7224 */ /* 0x000fe400078e0000 */
[----:B------:R-:W-:-:S07]  /*2cf40*/  IMAD.MOV.U32 R8, RZ, RZ, R14 ;  /* 0x000000ffff087224 */ /* 0x000fce00078e000e */
[----:B------:R-:W-:Y:S05]  /*2cf50*/  WARPSYNC.COLLECTIVE R15, `(.L_x_886) ;  /* 0x000000000f087348 */ /* 0x000fea0003c00000 */
[----:B------:R0:W1:Y:S02]  /*2cf60*/  SHFL.IDX P6, R14, R13, R12, R11 ;  /* 0x0000000c0d0e7389 */ /* 0x00006400000c000b */
[----:B01----:R-:W-:Y:S01]  /*2cf70*/  ENDCOLLECTIVE ;  /* 0x000000000000791b */ /* 0x003fe20003800000 */
.L_x_886:
        /* <DEDUP_REMOVED lines=16> */
.L_x_887:
[----:B------:R-:W-:Y:S02]  /*2d080*/  IMAD.MOV.U32 R13, RZ, RZ, R0 ;  /* 0x000000ffff0d7224 */ /* 0x000fe400078e0000 */
[----:B------:R-:W-:-:S07]  /*2d090*/  IMAD.MOV.U32 R8, RZ, RZ, R14 ;  /* 0x000000ffff087224 */ /* 0x000fce00078e000e */
[----:B------:R-:W-:Y:S05]  /*2d0a0*/  WARPSYNC.COLLECTIVE R15, `(.L_x_888) ;  /* 0x000000000f087348 */ /* 0x000fea0003c00000 */
[----:B------:R0:W1:Y:S02]  /*2d0b0*/  SHFL.IDX P6, R14, R13, R12, R11 ;  /* 0x0000000c0d0e7389 */ /* 0x00006400000c000b */
[----:B01----:R-:W-:Y:S01]  /*2d0c0*/  ENDCOLLECTIVE ;  /* 0x000000000000791b */ /* 0x003fe20003800000 */
.L_x_888:
[----:B------:R-:W-:Y:S01]  /*2d0d0*/  IMAD.MOV.U32 R0, RZ, RZ, R14 ;  /* 0x000000ffff007224 */ /* 0x000fe200078e000e */
[----:B------:R-:W-:Y:S06]  /*2d0e0*/  BRA `(.L_x_889) ;  /* 0xffffffa8006c7947 */ /* 0x000fec000383ffff */
.L_x_758:
[----:B------:R-:W-:Y:S01]  /*2d0f0*/  IMAD.MOV.U32 R13, RZ, RZ, R4 ;  /* 0x000000ffff0d7224 */ /* 0x000fe200078e0004 */
[----:B------:R-:W-:Y:S01]  /*2d100*/  MOV R11, 0x181f ;  /* 0x0000181f000b7802 */ /* 0x000fe20000000f00 */
[----:B------:R-:W-:Y:S02]  /*2d110*/  IMAD.MOV.U32 R12, RZ, RZ, RZ ;  /* 0x000000ffff0c7224 */ /* 0x000fe400078e00ff */
[----:B------:R-:W-:Y:S02]  /*2d120*/  IMAD.MOV.U32 R15, RZ, RZ, -0x1 ;  /* 0xffffffffff0f7424 */ /* 0x000fe400078e00ff */
[----:B-----5:R-:W-:Y:S02]  /*2d130*/  IMAD R6, R10, R8, RZ ;  /* 0x000000080a067224 */ /* 0x020fe400078e02ff */
[----:B------:R-:W-:-:S07]  /*2d140*/  IMAD.IADD R0, R9, 0x1, R0 ;  /* 0x0000000109007824 */ /* 0x000fce00078e0200 */
[----:B------:R-:W-:Y:S05]  /*2d150*/  WARPSYNC.COLLECTIVE R15, `(.L_x_890) ;  /* 0x000000000f087348 */ /* 0x000fea0003c00000 */
[----:B------:R0:W1:Y:S02]  /*2d160*/  SHFL.IDX P6, R14, R13, R12, R11 ;  /* 0x0000000c0d0e7389 */ /* 0x00006400000c000b */
[----:B01----:R-:W-:Y:S01]  /*2d170*/  ENDCOLLECTIVE ;  /* 0x000000000000791b */ /* 0x003fe20003800000 */
.L_x_890:
[----:B------:R-:W-:Y:S01]  /*2d180*/  ISETP.GE.AND P1, PT, R0, R6, PT ;  /* 0x000000060000720c */ /* 0x000fe20003f26270 */
[----:B------:R-:W-:Y:S02]  /*2d190*/  IMAD.MOV.U32 R13, RZ, RZ, R5 ;  /* 0x000000ffff0d7224 */ /* 0x000fe400078e0005 */
[----:B------:R-:W-:-:S10]  /*2d1a0*/  IMAD.MOV.U32 R2, RZ, RZ, R14 ;  /* 0x000000ffff027224 */ /* 0x000fd400078e000e */
[----:B------:R-:W-:Y:S05]  /*2d1b0*/  WARPSYNC.COLLECTIVE R15, `(.L_x_891) ;  /* 0x000000000f087348 */ /* 0x000fea0003c00000 */
[----:B------:R0:W1:Y:S02]  /*2d1c0*/  SHFL.IDX P6, R14, R13, R12, R11 ;  /* 0x0000000c0d0e7389 */ /* 0x00006400000c000b */
[----:B01----:R-:W-:Y:S01]  /*2d1d0*/  ENDCOLLECTIVE ;  /* 0x000000000000791b */ /* 0x003fe20003800000 */
.L_x_891:
[----:B------:R-:W-:Y:S01]  /*2d1e0*/  ULDC.64 UR4, c[0x0][0x208] ;  /* 0x0000820000047ab9 */ /* 0x000fe20000000a00 */
[----:B------:R-:W-:Y:S02]  /*2d1f0*/  IMAD.MOV.U32 R13, RZ, RZ, R4 ;  /* 0x000000ffff0d7224 */ /* 0x000fe400078e0004 */
[----:B------:R-:W-:Y:S02]  /*2d200*/  IMAD.MOV.U32 R12, RZ, RZ, 0x1 ;  /* 0x00000001ff0c7424 */ /* 0x000fe400078e00ff */
[----:B------:R-:W-:-:S05]  /*2d210*/  IMAD.MOV.U32 R3, RZ, RZ, R14 ;  /* 0x000000ffff037224 */ /* 0x000fca00078e000e */
[----:B------:R-:W-:-:S05]  /*2d220*/  @!P1 LEA R7, P5, R34, R3, 0x1 ;  /* 0x0000000322079211 */ /* 0x000fca00078a08ff */
[----:B------:R-:W-:Y:S02]  /*2d230*/  @!P1 IMAD.X R3, RZ, RZ, R2, P5 ;  /* 0x000000ffff039224 */ /* 0x000fe400028e0602 */
[----:B------:R-:W-:Y:S02]  /*2d240*/  @!P1 IMAD.MOV.U32 R2, RZ, RZ, R7 ;  /* 0x000000ffff029224 */ /* 0x000fe400078e0007 */
[----:B------:R-:W-:-:S03]  /*2d250*/  VIADD R7, R0, 0x10 ;  /* 0x0000001000077836 */ /* 0x000fc60000000000 */
        /* <DEDUP_REMOVED lines=11> */
.L_x_892:
[----:B------:R-:W-:Y:S02]  /*2d310*/  IMAD.MOV.U32 R13, RZ, RZ, R5 ;  /* 0x000000ffff0d7224 */ /* 0x000fe400078e0005 */
[----:B------:R-:W-:-:S07]  /*2d320*/  IMAD.MOV.U32 R2, RZ, RZ, R14 ;  /* 0x000000ffff027224 */ /* 0x000fce00078e000e */
[----:B------:R-:W-:Y:S05]  /*2d330*/  WARPSYNC.COLLECTIVE R15, `(.L_x_893) ;  /* 0x000000000f087348 */ /* 0x000fea0003c00000 */
[----:B------:R0:W1:Y:S02]  /*2d340*/  SHFL.IDX P6, R14, R13, R12, R11 ;  /* 0x0000000c0d0e7389 */ /* 0x00006400000c000b */
[----:B01----:R-:W-:Y:S01]  /*2d350*/  ENDCOLLECTIVE ;  /* 0x000000000000791b */ /* 0x003fe20003800000 */
.L_x_893:
[----:B------:R-:W-:Y:S01]  /*2d360*/  ULDC.64 UR4, c[0x0][0x208] ;  /* 0x0000820000047ab9 */ /* 0x000fe20000000a00 */
[----:B------:R-:W-:Y:S02]  /*2d370*/  IMAD.MOV.U32 R13, RZ, RZ, R4 ;  /* 0x000000ffff0d7224 */ /* 0x000fe400078e0004 */
[----:B------:R-:W-:Y:S02]  /*2d380*/  IMAD.MOV.U32 R12, RZ, RZ, 0x2 ;  /* 0x00000002ff0c7424 */ /* 0x000fe400078e00ff */
[----:B------:R-:W-:-:S05]  /*2d390*/  IMAD.MOV.U32 R3, RZ, RZ, R14 ;  /* 0x000000ffff037224 */ /* 0x000fca00078e000e */
[----:B------:R-:W-:-:S05]  /*2d3a0*/  @!P1 LEA R7, P5, R34, R3, 0x1 ;  /* 0x0000000322079211 */ /* 0x000fca00078a08ff */
[----:B------:R-:W-:Y:S02]  /*2d3b0*/  @!P1 IMAD.X R8, RZ, RZ, R2, P5 ;  /* 0x000000ffff089224 */ /* 0x000fe400028e0602 */
[----:B------:R-:W-:Y:S02]  /*2d3c0*/  @!P1 IMAD.MOV.U32 R2, RZ, RZ, R7 ;  /* 0x000000ffff029224 */ /* 0x000fe400078e0007 */
        /* <DEDUP_REMOVED lines=13> */
.L_x_894:
[----:B------:R-:W-:Y:S02]  /*2d4a0*/  IMAD.MOV.U32 R13, RZ, RZ, R5 ;  /* 0x000000ffff0d7224 */ /* 0x000fe400078e0005 */
[----:B------:R-:W-:-:S07]  /*2d4b0*/  IMAD.MOV.U32 R2, RZ, RZ, R14 ;  /* 0x000000ffff027224 */ /* 0x000fce00078e000e */
[----:B------:R-:W-:Y:S05]  /*2d4c0*/  WARPSYNC.COLLECTIVE R15, `(.L_x_895) ;  /* 0x000000000f087348 */ /* 0x000fea0003c00000 */
[----:B------:R0:W1:Y:S02]  /*2d4d0*/  SHFL.IDX P6, R14, R13, R12, R11 ;  /* 0x0000000c0d0e7389 */ /* 0x00006400000c000b */
[----:B01----:R-:W-:Y:S01]  /*2d4e0*/  ENDCOLLECTIVE ;  /* 0x000000000000791b */ /* 0x003fe20003800000 */
.L_x_895:
[----:B------:R-:W-:Y:S01]  /*2d4f0*/  ULDC.64 UR4, c[0x0][0x208] ;  /* 0x0000820000047ab9 */ /* 0x000fe20000000a00 */
[----:B------:R-:W-:Y:S02]  /*2d500*/  IMAD.MOV.U32 R13, RZ, RZ, R4 ;  /* 0x000000ffff0d7224 */ /* 0x000fe400078e0004 */
[----:B------:R-:W-:Y:S02]  /*2d510*/  IMAD.MOV.U32 R12, RZ, RZ, 0x3 ;  /* 0x00000003ff0c7424 */ /* 0x000fe400078e00ff */
[----:B------:R-:W-:-:S05]  /*2d520*/  IMAD.MOV.U32 R3, RZ, RZ, R14 ;  /* 0x000000ffff037224 */ /* 0x000fca00078e000e */
[----:B------:R-:W-:-:S05]  /*2d530*/  @!P1 LEA R7, P5, R34, R3, 0x1 ;  /* 0x0000000322079211 */ /* 0x000fca00078a08ff */
[----:B------:R-:W-:Y:S01]  /*2d540*/  @!P1 IMAD.X R8, RZ, RZ, R2, P5 ;  /* 0x000000ffff089224 */ /* 0x000fe200028e0602 */
[----:B------:R-:W-:Y:S01]  /*2d550*/  @!P1 MOV R2, R7 ;  /* 0x0000000700029202 */ /* 0x000fe20000000f00 */
[----:B------:R-:W-:Y:S02]  /*2d560*/  VIADD R7, R0, 0x30 ;  /* 0x0000003000077836 */ /* 0x000fe40000000000 */
[----:B------:R-:W-:-:S05]  /*2d570*/  @!P1 IMAD.MOV.U32 R3, RZ, RZ, R8 ;  /* 0x000000ffff039224 */ /* 0x000fca00078e0008 */
        /* <DEDUP_REMOVED lines=11> */
.L_x_896:
[----:B------:R-:W-:Y:S02]  /*2d630*/  IMAD.MOV.U32 R13, RZ, RZ, R5 ;  /* 0x000000ffff0d7224 */ /* 0x000fe400078e0005 */
[----:B------:R-:W-:-:S07]  /*2d640*/  IMAD.MOV.U32 R2, RZ, RZ, R14 ;  /* 0x000000ffff027224 */ /* 0x000fce00078e000e */
[----:B------:R-:W-:Y:S05]  /*2d650*/  WARPSYNC.COLLECTIVE R15, `(.L_x_897) ;  /* 0x000000000f087348 */ /* 0x000fea0003c00000 */
[----:B------:R0:W1:Y:S02]  /*2d660*/  SHFL.IDX P6, R14, R13, R12, R11 ;  /* 0x0000000c0d0e7389 */ /* 0x00006400000c000b */
[----:B01----:R-:W-:Y:S01]  /*2d670*/  ENDCOLLECTIVE ;  /* 0x000000000000791b */ /* 0x003fe20003800000 */
.L_x_897:
        /* <DEDUP_REMOVED lines=20> */
.L_x_898:
[----:B------:R-:W-:Y:S02]  /*2d7c0*/  IMAD.MOV.U32 R13, RZ, RZ, R5 ;  /* 0x000000ffff0d7224 */ /* 0x000fe400078e0005 */
[----:B------:R-:W-:-:S07]  /*2d7d0*/  IMAD.MOV.U32 R2, RZ, RZ, R14 ;  /* 0x000000ffff027224 */ /* 0x000fce00078e000e */
[----:B------:R-:W-:Y:S05]  /*2d7e0*/  WARPSYNC.COLLECTIVE R15, `(.L_x_899) ;  /* 0x000000000f087348 */ /* 0x000fea0003c00000 */
[----:B------:R0:W1:Y:S02]  /*2d7f0*/  SHFL.IDX P6, R14, R13, R12, R11 ;  /* 0x0000000c0d0e7389 */ /* 0x00006400000c000b */
[----:B01----:R-:W-:Y:S01]  /*2d800*/  ENDCOLLECTIVE ;  /* 0x000000000000791b */ /* 0x003fe20003800000 */
.L_x_899:
        /* <DEDUP_REMOVED lines=20> */
.L_x_900:
[----:B------:R-:W-:Y:S01]  /*2d950*/  MOV R13, R5 ;  /* 0x00000005000d7202 */ /* 0x000fe20000000f00 */
[----:B------:R-:W-:-:S07]  /*2d960*/  IMAD.MOV.U32 R2, RZ, RZ, R14 ;  /* 0x000000ffff027224 */ /* 0x000fce00078e000e */
[----:B------:R-:W-:Y:S05]  /*2d970*/  WARPSYNC.COLLECTIVE R15, `(.L_x_901) ;  /* 0x000000000f087348 */ /* 0x000fea0003c00000 */
[----:B------:R0:W1:Y:S02]  /*2d980*/  SHFL.IDX P6, R14, R13, R12, R11 ;  /* 0x0000000c0d0e7389 */ /* 0x00006400000c000b */
[----:B01----:R-:W-:Y:S01]  /*2d990*/  ENDCOLLECTIVE ;  /* 0x000000000000791b */ /* 0x003fe20003800000 */
.L_x_901:
        /* <DEDUP_REMOVED lines=20> */
.L_x_902:
[----:B------:R-:W-:Y:S02]  /*2dae0*/  IMAD.MOV.U32 R13, RZ, RZ, R5 ;  /* 0x000000ffff0d7224 */ /* 0x000fe400078e0005 */
[----:B------:R-:W-:-:S07]  /*2daf0*/  IMAD.MOV.U32 R2, RZ, RZ, R14 ;  /* 0x000000ffff027224 */ /* 0x000fce00078e000e */
[----:B------:R-:W-:Y:S05]  /*2db00*/  WARPSYNC.COLLECTIVE R15, `(.L_x_903) ;  /* 0x000000000f087348 */ /* 0x000fea0003c00000 */
[----:B------:R0:W1:Y:S02]  /*2db10*/  SHFL.IDX P6, R14, R13, R12, R11 ;  /* 0x0000000c0d0e7389 */ /* 0x00006400000c000b */
[----:B01----:R-:W-:Y:S01]  /*2db20*/  ENDCOLLECTIVE ;  /* 0x000000000000791b */ /* 0x003fe20003800000 */
.L_x_903:
[----:B------:R-:W-:Y:S01]  /*2db30*/  ULDC.64 UR4, c[0x0][0x208] ;  /* 0x0000820000047ab9 */ /* 0x000fe20000000a00 */
[----:B------:R-:W-:Y:S02]  /*2db40*/  IMAD.MOV.U32 R13, RZ, RZ, R4 ;  /* 0x000000ffff0d7224 */ /* 0x000fe400078e0004 */
[----:B------:R-:W-:Y:S02]  /*2db50*/  IMAD.MOV.U32 R12, RZ, RZ, 0x7 ;  /* 0x00000007ff0c7424 */ /* 0x000fe400078e00ff */
[----:B------:R-:W-:-:S05]  /*2db60*/  IMAD.MOV.U32 R3, RZ, RZ, R14 ;  /* 0x000000ffff037224 */ /* 0x000fca00078e000e */
[----:B------:R-:W-:-:S05]  /*2db70*/  @!P1 LEA R7, P5, R34, R3, 0x1 ;  /* 0x0000000322079211 */ /* 0x000fca00078a08ff */
[----:B------:R-:W-:Y:S02]  /*2db80*/  @!P1 IMAD.X R8, RZ, RZ, R2, P5 ;  /* 0x000000ffff089224 */ /* 0x000fe400028e0602 */
[----:B------:R-:W-:Y:S02]  /*2db90*/  @!P1 IMAD.MOV.U32 R2, RZ, RZ, R7 ;  /* 0x000000ffff029224 */ /* 0x000fe400078e0007 */
[----:B------:R-:W-:-:S05]  /*2dba0*/  @!P1 IMAD.MOV.U32 R3, RZ, RZ, R8 ;  /* 0x000000ffff039224 */ /* 0x000fca00078e0008 */
        /* <DEDUP_REMOVED lines=10> */
.L_x_904:
[----:B------:R-:W-:Y:S02]  /*2dc50*/  IMAD.MOV.U32 R13, RZ, RZ, R5 ;  /* 0x000000ffff0d7224 */ /* 0x000fe400078e0005 */
[----:B------:R-:W-:-:S07]  /*2dc60*/  IMAD.MOV.U32 R7, RZ, RZ, R14 ;  /* 0x000000ffff077224 */ /* 0x000fce00078e000e */
[----:B------:R-:W-:Y:S05]  /*2dc70*/  WARPSYNC.COLLECTIVE R15, `(.L_x_905) ;  /* 0x000000000f087348 */ /* 0x000fea0003c00000 */
[----:B------:R0:W1:Y:S02]  /*2dc80*/  SHFL.IDX P6, R14, R13, R12, R11 ;  /* 0x0000000c0d0e7389 */ /* 0x00006400000c000b */
[----:B01----:R-:W-:Y:S01]  /*2dc90*/  ENDCOLLECTIVE ;  /* 0x000000000000791b */ /* 0x003fe20003800000 */
.L_x_905:
[----:B------:R-:W-:Y:S05]  /*2dca0*/  BRA `(.L_x_906) ;  /* 0xffffffa800d07947 */ /* 0x000fea000383ffff */
.L_x_763:
[----:B0-----:R0:W2:Y:S02]  /*2dcb0*/  SYNCS.PHASECHK.TRANS64.TRYWAIT P0, [R16+URZ+0x38820], R3 ;  /* 0x03882003100075a7 */ /* 0x0010a4000800017f */
[----:B--2---:R-:W-:Y:S05]  /*2dcc0*/  @!P0 NANOSLEEP.SYNCS 0x989680 ;  /* 0x009896800000895d */ /* 0x004fea0003900000 */
[----:B------:R-:W2:Y:S02]  /*2dcd0*/  @!P0 SYNCS.PHASECHK.TRANS64 P0, [R16+URZ+0x38820], R3 ;  /* 0x03882003100085a7 */ /* 0x000ea4000800007f */
[----:B--2---:R-:W-:Y:S05]  /*2dce0*/  @!P0 BRA `(.L_x_763) ;  /* 0xfffffffc00f08947 */ /* 0x004fea000383ffff */
[----:B------:R-:W-:Y:S05]  /*2dcf0*/  BRA `(.L_x_907) ;  /* 0xffffffac00507947 */ /* 0x000fea000383ffff */
.L_x_768:
[----:B0-----:R0:W1:Y:S02]  /*2dd00*/  SYNCS.PHASECHK.TRANS64.TRYWAIT P0, [R6+URZ+0x38840], R3 ;  /* 0x03884003060075a7 */ /* 0x001064000800017f */
[----:B-1----:R-:W-:Y:S05]  /*2dd10*/  @!P0 NANOSLEEP.SYNCS 0x989680 ;  /* 0x009896800000895d */ /* 0x002fea0003900000 */
[----:B------:R-:W1:Y:S02]  /*2dd20*/  @!P0 SYNCS.PHASECHK.TRANS64 P0, [R6+URZ+0x38840], R3 ;  /* 0x03884003060085a7 */ /* 0x000e64000800007f */
[----:B-1----:R-:W-:Y:S05]  /*2dd30*/  @!P0 BRA `(.L_x_768) ;  /* 0xfffffffc00f08947 */ /* 0x002fea000383ffff */
[----:B------:R-:W-:Y:S05]  /*2dd40*/  BRA `(.L_x_908) ;  /* 0xffffffb0003c7947 */ /* 0x000fea000383ffff */
.L_x_769:
        /* <DEDUP_REMOVED lines=8> */
.L_x_910:
[----:B------:R-:W-:Y:S05]  /*2ddd0*/  BSYNC B1 ;  /* 0x0000000000017941 */ /* 0x000fea0003800000 */
.L_x_909:
[----:B------:R-:W-:Y:S01]  /*2dde0*/  IMAD.MOV.U32 R13, RZ, RZ, R8 ;  /* 0x000000ffff0d7224 */ /* 0x000fe200078e0008 */
[----:B------:R-:W-:Y:S01]  /*2ddf0*/  MOV R12, RZ ;  /* 0x000000ff000c7202 */ /* 0x000fe20000000f00 */
[----:B------:R-:W-:Y:S01]  /*2de00*/  IMAD.MOV.U32 R11, RZ, RZ, 0x181f ;  /* 0x0000181fff0b7424 */ /* 0x000fe200078e00ff */
[----:B------:R-:W-:Y:S01]  /*2de10*/  LOP3.LUT R18, R18, 0xfffffdff, RZ, 0xc0, !PT ;  /* 0xfffffdff12127812 */ /* 0x000fe200078ec0ff */
[----:B------:R-:W-:Y:S02]  /*2de20*/  IMAD.MOV.U32 R15, RZ, RZ, -0x1 ;  /* 0xffffffffff0f7424 */ /* 0x000fe400078e00ff */
[----:B------:R-:W-:Y:S01]  /*2de30*/  IMAD.MOV.U32 R3, RZ, RZ, R14 ;  /* 0x000000ffff037224 */ /* 0x000fe200078e000e */
[----:B------:R-:W-:Y:S01]  /*2de40*/  @P3 LOP3.LUT R18, R18, 0x200, RZ, 0xfc, !PT ;  /* 0x0000020012123812 */ /* 0x000fe200078efcff */
[----:B------:R-:W-:-:S07]  /*2de50*/  IMAD.SHL.U32 R0, R34, 0x2, RZ ;  /* 0x0000000222007824 */ /* 0x000fce00078e00ff */
[----:B------:R-:W-:Y:S05]  /*2de60*/  WARPSYNC.COLLECTIVE R15, `(.L_x_911) ;  /* 0x000000000f087348 */ /* 0x000fea0003c00000 */
[----:B------:R0:W1:Y:S02]  /*2de70*/  SHFL.IDX P6, R14, R13, R12, R11 ;  /* 0x0000000c0d0e7389 */ /* 0x00006400000c000b */
[----:B01----:R-:W-:Y:S01]  /*2de80*/  ENDCOLLECTIVE ;  /* 0x000000000000791b */ /* 0x003fe20003800000 */
.L_x_911:
[----:B------:R-:W-:Y:S01]  /*2de90*/  IMAD R9, R9, 0x2, R16 ;  /* 0x0000000209097824 */ /* 0x000fe200078e0210 */
[C---:B------:R-:W-:Y:S01]  /*2dea0*/  LOP3.LUT P3, RZ, R18.reuse, 0x10, RZ, 0xc0, !PT ;  /* 0x0000001012ff7812 */ /* 0x040fe2000786c0ff */
[----:B------:R-:W-:Y:S01]  /*2deb0*/  ULDC.64 UR4, c[0x0][0x208] ;  /* 0x0000820000047ab9 */ /* 0x000fe20000000a00 */
[----:B------:R-:W-:-:S04]  /*2dec0*/  LOP3.LUT R18, R18, 0xfffffeff, RZ, 0xc0, !PT ;  /* 0xfffffeff12127812 */ /* 0x000fc800078ec0ff */
[----:B------:R-:W-:-:S04]  /*2ded0*/  @P2 LOP3.LUT R18, R18, 0x100, RZ, 0xfc, !PT ;  /* 0x0000010012122812 */ /* 0x000fc800078efcff */
[C---:B------:R-:W-:Y:S02]  /*2dee0*/  LOP3.LUT P2, RZ, R18.reuse, 0x8, RZ, 0xc0, !PT ;  /* 0x0000000812ff7812 */ /* 0x040fe4000784c0ff */
[----:B------:R-:W-:Y:S01]  /*2def0*/  LOP3.LUT R18, R18, 0xffffff7f, RZ, 0xc0, !PT ;  /* 0xffffff7f12127812 */ /* 0x000fe200078ec0ff */
[----:B------:R-:W-:Y:S02]  /*2df00*/  IMAD.MOV.U32 R13, RZ, RZ, R10 ;  /* 0x000000ffff0d7224 */ /* 0x000fe400078e000a */
[----:B------:R-:W-:Y:S01]  /*2df10*/  IMAD.MOV.U32 R12, RZ, RZ, 0x1 ;  /* 0x00000001ff0c7424 */ /* 0x000fe200078e00ff */
[----:B------:R-:W-:-:S04]  /*2df20*/  @P1 LOP3.LUT R18, R18, 0x80, RZ, 0xfc, !PT ;  /* 0x0000008012121812 */ /* 0x000fc800078efcff */
[----:B------:R-:W-:Y:S01]  /*2df30*/  LOP3.LUT P1, RZ, R18, 0x4, RZ, 0xc0, !PT ;  /* 0x0000000412ff7812 */ /* 0x000fe2000782c0ff */
[----:B------:R-:W-:-:S05]  /*2df40*/  IMAD.MOV.U32 R2, RZ, RZ, R14 ;  /* 0x000000ffff027224 */ /* 0x000fca00078e000e */
        /* <DEDUP_REMOVED lines=12> */
.L_x_912:
[----:B------:R-:W-:Y:S02]  /*2e010*/  IMAD.MOV.U32 R13, RZ, RZ, R8 ;  /* 0x000000ffff0d7224 */ /* 0x000fe400078e0008 */
[----:B------:R-:W-:-:S07]  /*2e020*/  IMAD.MOV.U32 R35, RZ, RZ, R14 ;  /* 0x000000ffff237224 */ /* 0x000fce00078e000e */
[----:B------:R-:W-:Y:S05]  /*2e030*/  WARPSYNC.COLLECTIVE R15, `(.L_x_913) ;  /* 0x000000000f087348 */ /* 0x000fea0003c00000 */
[----:B------:R0:W1:Y:S02]  /*2e040*/  SHFL.IDX P6, R14, R13, R12, R11 ;  /* 0x0000000c0d0e7389 */ /* 0x00006400000c000b */
[----:B01----:R-:W-:Y:S01]  /*2e050*/  ENDCOLLECTIVE ;  /* 0x000000000000791b */ /* 0x003fe20003800000 */
.L_x_913:
[----:B------:R-:W-:Y:S01]  /*2e060*/  ULDC.64 UR4, c[0x0][0x208] ;  /* 0x0000820000047ab9 */ /* 0x000fe20000000a00 */
[----:B------:R-:W-:Y:S02]  /*2e070*/  IMAD.MOV.U32 R13, RZ, RZ, R10 ;  /* 0x000000ffff0d7224 */ /* 0x000fe400078e000a */
[----:B------:R-:W-:Y:S02]  /*2e080*/  IMAD.MOV.U32 R12, RZ, RZ, 0x2 ;  /* 0x00000002ff0c7424 */ /* 0x000fe400078e00ff */
        /* <DEDUP_REMOVED lines=13> */
.L_x_914:
[----:B------:R-:W-:Y:S02]  /*2e160*/  IMAD.MOV.U32 R13, RZ, RZ, R8 ;  /* 0x000000ffff0d7224 */ /* 0x000fe400078e0008 */
[----:B------:R-:W-:-:S07]  /*2e170*/  IMAD.MOV.U32 R35, RZ, RZ, R14 ;  /* 0x000000ffff237224 */ /* 0x000fce00078e000e */
[----:B------:R-:W-:Y:S05]  /*2e180*/  WARPSYNC.COLLECTIVE R15, `(.L_x_915) ;  /* 0x000000000f087348 */ /* 0x000fea0003c00000 */
[----:B------:R0:W1:Y:S02]  /*2e190*/  SHFL.IDX P6, R14, R13, R12, R11 ;  /* 0x0000000c0d0e7389 */ /* 0x00006400000c000b */
[----:B01----:R-:W-:Y:S01]  /*2e1a0*/  ENDCOLLECTIVE ;  /* 0x000000000000791b */ /* 0x003fe20003800000 */
.L_x_915:
        /* <DEDUP_REMOVED lines=16> */
.L_x_916:
[----:B------:R-:W-:Y:S02]  /*2e2b0*/  IMAD.MOV.U32 R13, RZ, RZ, R8 ;  /* 0x000000ffff0d7224 */ /* 0x000fe400078e0008 */
[----:B------:R-:W-:-:S07]  /*2e2c0*/  IMAD.MOV.U32 R35, RZ, RZ, R14 ;  /* 0x000000ffff237224 */ /* 0x000fce00078e000e */
[----:B------:R-:W-:Y:S05]  /*2e2d0*/  WARPSYNC.COLLECTIVE R15, `(.L_x_917) ;  /* 0x000000000f087348 */ /* 0x000fea0003c00000 */
[----:B------:R0:W1:Y:S02]  /*2e2e0*/  SHFL.IDX P6, R14, R13, R12, R11 ;  /* 0x0000000c0d0e7389 */ /* 0x00006400000c000b */
[----:B01----:R-:W-:Y:S01]  /*2e2f0*/  ENDCOLLECTIVE ;  /* 0x000000000000791b */ /* 0x003fe20003800000 */
.L_x_917:
[----:B------:R-:W-:Y:S01]  /*2e300*/  ULDC.64 UR4, c[0x0][0x208] ;  /* 0x0000820000047ab9 */ /* 0x000fe20000000a00 */
[----:B------:R-:W-:Y:S02]  /*2e310*/  IMAD.MOV.U32 R13, RZ, RZ, R10 ;  /* 0x000000ffff0d7224 */ /* 0x000fe400078e000a */
[----:B------:R-:W-:Y:S02]  /*2e320*/  IMAD.MOV.U32 R12, RZ, RZ, 0x4 ;  /* 0x00000004ff0c7424 */ /* 0x000fe400078e00ff */
[----:B------:R-:W-:-:S05]  /*2e330*/  IMAD.MOV.U32 R2, RZ, RZ, R14 ;  /* 0x000000ffff027224 */ /* 0x000fca00078e000e */
[----:B------:R-:W-:-:S04]  /*2e340*/  IADD3 R2, P0, R2, R0, RZ ;  /* 0x0000000002027210 */ /* 0x000fc80007f1e0ff */
[----:B------:R-:W-:-:S05]  /*2e350*/  IADD3.X R3, RZ, R35, RZ, P0, !PT ;  /* 0x00000023ff037210 */ /* 0x000fca00007fe4ff */
[----:B------:R-:W-:Y:S01]  /*2e360*/  @!PT LDS RZ, [RZ] ;  /* 0x00000000fffff984 */ /* 0x000fe20000000800 */
[----:B------:R-:W-:Y:S01]  /*2e370*/  @!PT LDS RZ, [RZ] ;  /* 0x00000000fffff984 */ /* 0x000fe20000000800 */
[----:B------:R-:W-:Y:S01]  /*2e380*/  @!PT LDS RZ, [RZ] ;  /* 0x00000000fffff984 */ /* 0x000fe20000000800 */
[----:B------:R0:W-:Y:S01]  /*2e390*/  LDGSTS.E.BYPASS.LTC128B.128 [R9+0x25c00], desc[UR4][R2.64], !P3 ;  /* 0x25c0000002097fae */ /* 0x0001e2000d901d44 */
[----:B------:R-:W-:-:S03]  /*2e3a0*/  LOP3.LUT P3, RZ, R18, 0x200, RZ, 0xc0, !PT ;  /* 0x0000020012ff7812 */ /* 0x000fc6000786c0ff */
[----:B------:R0:W-:Y:S01]  /*2e3b0*/  LDGSTS.E.BYPASS.LTC128B.128 [R9+0x28400], desc[UR4][R2.64+0x80], !P2 ;  /* 0x2840008002097fae */ /* 0x0001e2000d101d44 */
[----:B------:R-:W-:-:S03]  /*2e3c0*/  LOP3.LUT P2, RZ, R18, 0x100, RZ, 0xc0, !PT ;  /* 0x0000010012ff7812 */ /* 0x000fc6000784c0ff */
[----:B------:R0:W-:Y:S01]  /*2e3d0*/  LDGSTS.E.BYPASS.LTC128B.128 [R9+0x2ac00], desc[UR4][R2.64+0x100], !P1 ;  /* 0x2ac0010002097fae */ /* 0x0001e2000c901d44 */
[----:B------:R-:W-:-:S03]  /*2e3e0*/  LOP3.LUT P1, RZ, R18, 0x80, RZ, 0xc0, !PT ;  /* 0x0000008012ff7812 */ /* 0x000fc6000782c0ff */
[----:B------:R0:W-:Y:S10]  /*2e3f0*/  LDGSTS.E.BYPASS.LTC128B.128 [R9+0x2d400], desc[UR4][R2.64+0x180], !P5 ;  /* 0x2d40018002097fae */ /* 0x0001f4000e901d44 */
[----:B0-----:R-:W-:Y:S05]  /*2e400*/  WARPSYNC.COLLECTIVE R15, `(.L_x_918) ;  /* 0x000000000f087348 */ /* 0x001fea0003c00000 */
[----:B------:R1:W2:Y:S02]  /*2e410*/  SHFL.IDX P6, R14, R13, R12, R11 ;  /* 0x0000000c0d0e7389 */ /* 0x0002a400000c000b */
[----:B012---:R-:W-:Y:S01]  /*2e420*/  ENDCOLLECTIVE ;  /* 0x000000000000791b */ /* 0x007fe20003800000 */
.L_x_918:
[----:B------:R-:W-:Y:S02]  /*2e430*/  IMAD.MOV.U32 R13, RZ, RZ, R8 ;  /* 0x000000ffff0d7224 */ /* 0x000fe400078e0008 */
[----:B------:R-:W-:-:S07]  /*2e440*/  IMAD.MOV.U32 R35, RZ, RZ, R14 ;  /* 0x000000ffff237224 */ /* 0x000fce00078e000e */
[----:B------:R-:W-:Y:S05]  /*2e450*/  WARPSYNC.COLLECTIVE R15, `(.L_x_919) ;  /* 0x000000000f087348 */ /* 0x000fea0003c00000 */
[----:B------:R0:W1:Y:S02]  /*2e460*/  SHFL.IDX P6, R14, R13, R12, R11 ;  /* 0x0000000c0d0e7389 */ /* 0x00006400000c000b */
[----:B01----:R-:W-:Y:S01]  /*2e470*/  ENDCOLLECTIVE ;  /* 0x000000000000791b */ /* 0x003fe20003800000 */
.L_x_919:
[----:B------:R-:W-:Y:S01]  /*2e480*/  IMAD.MOV.U32 R2, RZ, RZ, R14 ;  /* 0x000000ffff027224 */ /* 0x000fe200078e000e */
[----:B------:R-:W-:Y:S06]  /*2e490*/  BRA `(.L_x_920) ;  /* 0xffffffac007c7947 */ /* 0x000fec000383ffff */
.L_x_774:
[----:B-1----:R1:W2:Y:S02]  /*2e4a0*/  SYNCS.PHASECHK.TRANS64.TRYWAIT P0, [R6+URZ+0x38860], R2 ;  /* 0x03886002060075a7 */ /* 0x0022a4000800017f */
[----:B--2---:R-:W-:Y:S05]  /*2e4b0*/  @!P0 NANOSLEEP.SYNCS 0x989680 ;  /* 0x009896800000895d */ /* 0x004fea0003900000 */
[----:B------:R-:W2:Y:S02]  /*2e4c0*/  @!P0 SYNCS.PHASECHK.TRANS64 P0, [R6+URZ+0x38860], R2 ;  /* 0x03886002060085a7 */ /* 0x000ea4000800007f */
[----:B--2---:R-:W-:Y:S05]  /*2e4d0*/  @!P0 BRA `(.L_x_774) ;  /* 0xfffffffc00f08947 */ /* 0x004fea000383ffff */
[----:B------:R-:W-:Y:S05]  /*2e4e0*/  BRA `(.L_x_921) ;  /* 0xffffffac00fc7947 */ /* 0x000fea000383ffff */
.L_x_775:
        /* <DEDUP_REMOVED lines=8> */
.L_x_923:
[----:B------:R-:W-:Y:S05]  /*2e570*/  BSYNC B1 ;  /* 0x0000000000017941 */ /* 0x000fea0003800000 */
.L_x_922:
        /* <DEDUP_REMOVED lines=9> */
.L_x_924:
[----:B------:R-:W-:Y:S01]  /*2e610*/  ULDC.64 UR4, c[0x0][0x208] ;  /* 0x0000820000047ab9 */ /* 0x000fe20000000a00 */
[----:B------:R-:W-:Y:S02]  /*2e620*/  IMAD.MOV.U32 R13, RZ, RZ, R19 ;  /* 0x000000ffff0d7224 */ /* 0x000fe400078e0013 */
[----:B------:R-:W-:Y:S02]  /*2e630*/  IMAD.MOV.U32 R12, RZ, RZ, 0x1 ;  /* 0x00000001ff0c7424 */ /* 0x000fe400078e00ff */
[----:B------:R-:W-:-:S05]  /*2e640*/  IMAD.MOV.U32 R2, RZ, RZ, R14 ;  /* 0x000000ffff027224 */ /* 0x000fca00078e000e */
        /* <DEDUP_REMOVED lines=16> */
.L_x_925:
[----:B------:R-:W-:Y:S02]  /*2e750*/  IMAD.MOV.U32 R13, RZ, RZ, R17 ;  /* 0x000000ffff0d7224 */ /* 0x000fe400078e0011 */
[----:B------:R-:W-:-:S07]  /*2e760*/  IMAD.MOV.U32 R3, RZ, RZ, R14 ;  /* 0x000000ffff037224 */ /* 0x000fce00078e000e */
[----:B------:R-:W-:Y:S05]  /*2e770*/  WARPSYNC.COLLECTIVE R15, `(.L_x_926) ;  /* 0x000000000f087348 */ /* 0x000fea0003c00000 */
[----:B------:R0:W1:Y:S02]  /*2e780*/  SHFL.IDX P6, R14, R13, R12, R11 ;  /* 0x0000000c0d0e7389 */ /* 0x00006400000c000b */
[----:B01----:R-:W-:Y:S01]  /*2e790*/  ENDCOLLECTIVE ;  /* 0x000000000000791b */ /* 0x003fe20003800000 */
.L_x_926:
[----:B------:R-:W-:Y:S01]  /*2e7a0*/  ULDC.64 UR4, c[0x0][0x208] ;  /* 0x0000820000047ab9 */ /* 0x000fe20000000a00 */
[----:B------:R-:W-:Y:S01]  /*2e7b0*/  MOV R13, R19 ;  /* 0x00000013000d7202 */ /* 0x000fe20000000f00 */
        /* <DEDUP_REMOVED lines=18> */
.L_x_927:
[----:B------:R-:W-:Y:S02]  /*2e8e0*/  IMAD.MOV.U32 R13, RZ, RZ, R17 ;  /* 0x000000ffff0d7224 */ /* 0x000fe400078e0011 */
[----:B------:R-:W-:-:S07]  /*2e8f0*/  IMAD.MOV.U32 R3, RZ, RZ, R14 ;  /* 0x000000ffff037224 */ /* 0x000fce00078e000e */
[----:B------:R-:W-:Y:S05]  /*2e900*/  WARPSYNC.COLLECTIVE R15, `(.L_x_928) ;  /* 0x000000000f087348 */ /* 0x000fea0003c00000 */
[----:B------:R0:W1:Y:S02]  /*2e910*/  SHFL.IDX P6, R14, R13, R12, R11 ;  /* 0x0000000c0d0e7389 */ /* 0x00006400000c000b */
[----:B01----:R-:W-:Y:S01]  /*2e920*/  ENDCOLLECTIVE ;  /* 0x000000000000791b */ /* 0x003fe20003800000 */
.L_x_928:
        /* <DEDUP_REMOVED lines=20> */
.L_x_929:
[----:B------:R-:W-:Y:S02]  /*2ea70*/  IMAD.MOV.U32 R13, RZ, RZ, R17 ;  /* 0x000000ffff0d7224 */ /* 0x000fe400078e0011 */
[----:B------:R-:W-:-:S07]  /*2ea80*/  IMAD.MOV.U32 R3, RZ, RZ, R14 ;  /* 0x000000ffff037224 */ /* 0x000fce00078e000e */
[----:B------:R-:W-:Y:S05]  /*2ea90*/  WARPSYNC.COLLECTIVE R15, `(.L_x_930) ;  /* 0x000000000f087348 */ /* 0x000fea0003c00000 */
[----:B------:R0:W1:Y:S02]  /*2eaa0*/  SHFL.IDX P6, R14, R13, R12, R11 ;  /* 0x0000000c0d0e7389 */ /* 0x00006400000c000b */
[----:B01----:R-:W-:Y:S01]  /*2eab0*/  ENDCOLLECTIVE ;  /* 0x000000000000791b */ /* 0x003fe20003800000 */
.L_x_930:
        /* <DEDUP_REMOVED lines=20> */
.L_x_931:
[----:B------:R-:W-:Y:S02]  /*2ec00*/  IMAD.MOV.U32 R13, RZ, RZ, R17 ;  /* 0x000000ffff0d7224 */ /* 0x000fe400078e0011 */
[----:B------:R-:W-:-:S07]  /*2ec10*/  IMAD.MOV.U32 R19, RZ, RZ, R14 ;  /* 0x000000ffff137224 */ /* 0x000fce00078e000e */
[----:B------:R-:W-:Y:S05]  /*2ec20*/  WARPSYNC.COLLECTIVE R15, `(.L_x_932) ;  /* 0x000000000f087348 */ /* 0x000fea0003c00000 */
[----:B------:R0:W1:Y:S02]  /*2ec30*/  SHFL.IDX P6, R14, R13, R12, R11 ;  /* 0x0000000c0d0e7389 */ /* 0x00006400000c000b */
[----:B01----:R-:W-:Y:S01]  /*2ec40*/  ENDCOLLECTIVE ;  /* 0x000000000000791b */ /* 0x003fe20003800000 */
.L_x_932:
[----:B------:R-:W-:Y:S01]  /*2ec50*/  IMAD.MOV.U32 R2, RZ, RZ, R14 ;  /* 0x000000ffff027224 */ /* 0x000fe200078e000e */
[----:B------:R-:W-:Y:S06]  /*2ec60*/  BRA `(.L_x_933) ;  /* 0xffffffac00187947 */ /* 0x000fec000383ffff */
.L_x_783:
[----:B0-----:R0:W2:Y:S02]  /*2ec70*/  SYNCS.PHASECHK.TRANS64.TRYWAIT P0, [R4+URZ+0x38860], R3 ;  /* 0x03886003040075a7 */ /* 0x0010a4000800017f */
[----:B--2---:R-:W-:Y:S05]  /*2ec80*/  @!P0 NANOSLEEP.SYNCS 0x989680 ;  /* 0x009896800000895d */ /* 0x004fea0003900000 */
[----:B------:R-:W2:Y:S02]  /*2ec90*/  @!P0 SYNCS.PHASECHK.TRANS64 P0, [R4+URZ+0x38860], R3 ;  /* 0x03886003040085a7 */ /* 0x000ea4000800007f */
[----:B--2---:R-:W-:Y:S05]  /*2eca0*/  @!P0 BRA `(.L_x_783) ;  /* 0xfffffffc00f08947 */ /* 0x004fea000383ffff */
[----:B------:R-:W-:Y:S05]  /*2ecb0*/  BRA `(.L_x_934) ;  /* 0xffffffb0004c7947 */ /* 0x000fea000383ffff */
.L_x_784:
        /* <DEDUP_REMOVED lines=8> */
.L_x_936:
[----:B------:R-:W-:Y:S05]  /*2ed40*/  BSYNC B0 ;  /* 0x0000000000007941 */ /* 0x000fea0003800000 */
.L_x_935:
[----:B------:R-:W-:Y:S01]  /*2ed50*/  IMAD.MOV.U32 R13, RZ, RZ, R17 ;  /* 0x000000ffff0d7224 */ /* 0x000fe200078e0011 */
[----:B------:R-:W-:Y:S01]  /*2ed60*/  MOV R11, 0x181f ;  /* 0x0000181f000b7802 */ /* 0x000fe20000000f00 */
[----:B------:R-:W-:Y:S01]  /*2ed70*/  IMAD.MOV.U32 R12, RZ, RZ, RZ ;  /* 0x000000ffff0c7224 */ /* 0x000fe200078e00ff */
[C---:B------:R-:W-:Y:S01]  /*2ed80*/  LOP3.LUT R0, R34.reuse, 0x40, RZ, 0xfc, !PT ;  /* 0x0000004022007812 */ /* 0x040fe200078efcff */
[----:B------:R-:W-:Y:S01]  /*2ed90*/  IMAD.MOV.U32 R15, RZ, RZ, -0x1 ;  /* 0xffffffffff0f7424 */ /* 0x000fe200078e00ff */
[C---:B------:R-:W-:Y:S01]  /*2eda0*/  LOP3.LUT R6, R34.reuse, 0x80, RZ, 0xfc, !PT ;  /* 0x0000008022067812 */ /* 0x040fe200078efcff */
[----:B------:R-:W-:Y:S02]  /*2edb0*/  IMAD.MOV.U32 R3, RZ, RZ, R14 ;  /* 0x000000ffff037224 */ /* 0x000fe400078e000e */
[----:B------:R-:W-:-:S07]  /*2edc0*/  IMAD.SHL.U32 R8, R34, 0x2, RZ ;  /* 0x0000000222087824 */ /* 0x000fce00078e00ff */
[----:B------:R-:W-:Y:S05]  /*2edd0*/  WARPSYNC.COLLECTIVE R15, `(.L_x_937) ;  /* 0x000000000f087348 */ /* 0x000fea0003c00000 */
[----:B------:R0:W1:Y:S02]  /*2ede0*/  SHFL.IDX P6, R14, R13, R12, R11 ;  /* 0x0000000c0d0e7389 */ /* 0x00006400000c000b */
[----:B01----:R-:W-:Y:S01]  /*2edf0*/  ENDCOLLECTIVE ;  /* 0x000000000000791b */ /* 0x003fe20003800000 */
.L_x_937:
[----:B------:R-:W-:Y:S01]  /*2ee00*/  ULDC UR4, c[0x0][0x2f4] ;  /* 0x0000bd0000047ab9 */ /* 0x000fe20000000800 */
[----:B------:R-:W-:Y:S01]  /*2ee10*/  ULDC.64 UR6, c[0x0][0x208] ;  /* 0x0000820000067ab9 */ /* 0x000fe20000000a00 */
[----:B------:R-:W-:Y:S02]  /*2ee20*/  ISETP.GE.AND P3, PT, R34, UR4, PT ;  /* 0x0000000422007c0c */ /* 0x000fe4000bf66270 */
[----:B------:R-:W-:Y:S01]  /*2ee30*/  ISETP.GE.AND P2, PT, R0, UR4, PT ;  /* 0x0000000400007c0c */ /* 0x000fe2000bf46270 */
[----:B------:R-:W-:Y:S01]  /*2ee40*/  IMAD R0, R7, 0x2, R16 ;  /* 0x0000000207007824 */ /* 0x000fe200078e0210 */
        /* <DEDUP_REMOVED lines=13> */
[----:B------:R-:W-:-:S04]  /*2ef20*/  ISETP.GE.AND P0, PT, R37, UR4, PT ;  /* 0x0000000425007c0c */ /* 0x000fc8000bf06270 */
[----:B------:R0:W-:Y:S01]  /*2ef30*/  LDGSTS.E.BYPASS.LTC128B.128 [R0+0x5400], desc[UR6][R2.64+0x100], !P4 ;  /* 0x0540010002007fae */ /* 0x0001e2000e101d46 */
[----:B------:R-:W-:-:S13]  /*2ef40*/  ISETP.LT.OR P4, PT, R5, 0x1, P0 ;  /* 0x000000010500780c */ /* 0x000fda0000781670 */
[----:B------:R0:W-:Y:S02]  /*2ef50*/  LDGSTS.E.BYPASS.LTC128B.128 [R0+0x7c00], desc[UR6][R2.64+0x180], !P4 ;  /* 0x07c0018002007fae */ /* 0x0001e4000e101d46 */
[----:B0-----:R-:W-:Y:S05]  /*2ef60*/  WARPSYNC.COLLECTIVE R15, `(.L_x_938) ;  /* 0x000000000f087348 */ /* 0x001fea0003c00000 */
[----:B------:R1:W2:Y:S02]  /*2ef70*/  SHFL.IDX P6, R14, R13, R12, R11 ;  /* 0x0000000c0d0e7389 */ /* 0x0002a400000c000b */
[----:B012---:R-:W-:Y:S01]  /*2ef80*/  ENDCOLLECTIVE ;  /* 0x000000000000791b */ /* 0x007fe20003800000 */
.L_x_938:
[----:B------:R-:W-:Y:S02]  /*2ef90*/  IMAD.MOV.U32 R13, RZ, RZ, R17 ;  /* 0x000000ffff0d7224 */ /* 0x000fe400078e0011 */
[----:B------:R-:W-:-:S07]  /*2efa0*/  IMAD.MOV.U32 R3, RZ, RZ, R14 ;  /* 0x000000ffff037224 */ /* 0x000fce00078e000e */
[----:B------:R-:W-:Y:S05]  /*2efb0*/  WARPSYNC.COLLECTIVE R15, `(.L_x_939) ;  /* 0x000000000f087348 */ /* 0x000fea0003c00000 */
[----:B------:R0:W1:Y:S02]  /*2efc0*/  SHFL.IDX P6, R14, R13, R12, R11 ;  /* 0x0000000c0d0e7389 */ /* 0x00006400000c000b */
[----:B01----:R-:W-:Y:S01]  /*2efd0*/  ENDCOLLECTIVE ;  /* 0x000000000000791b */ /* 0x003fe20003800000 */
.L_x_939:
[----:B------:R-:W-:Y:S01]  /*2efe0*/  ULDC.64 UR4, c[0x0][0x208] ;  /* 0x0000820000047ab9 */ /* 0x000fe20000000a00 */
[----:B------:R-:W-:Y:S02]  /*2eff0*/  IMAD.MOV.U32 R13, RZ, RZ, R19 ;  /* 0x000000ffff0d7224 */ /* 0x000fe400078e0013 */
        /* <DEDUP_REMOVED lines=17> */
.L_x_940:
[----:B------:R-:W-:Y:S02]  /*2f110*/  IMAD.MOV.U32 R13, RZ, RZ, R17 ;  /* 0x000000ffff0d7224 */ /* 0x000fe400078e0011 */
[----:B------:R-:W-:-:S07]  /*2f120*/  IMAD.MOV.U32 R7, RZ, RZ, R14 ;  /* 0x000000ffff077224 */ /* 0x000fce00078e000e */
[----:B------:R-:W-:Y:S05]  /*2f130*/  WARPSYNC.COLLECTIVE R15, `(.L_x_941) ;  /* 0x000000000f087348 */ /* 0x000fea0003c00000 */
[----:B------:R0:W1:Y:S02]  /*2f140*/  SHFL.IDX P6, R14, R13, R12, R11 ;  /* 0x0000000c0d0e7389 */ /* 0x00006400000c000b */
[----:B01----:R-:W-:Y:S01]  /*2f150*/  ENDCOLLECTIVE ;  /* 0x000000000000791b */ /* 0x003fe20003800000 */
.L_x_941:
        /* <DEDUP_REMOVED lines=19> */
.L_x_942:
[----:B------:R-:W-:Y:S02]  /*2f290*/  IMAD.MOV.U32 R13, RZ, RZ, R17 ;  /* 0x000000ffff0d7224 */ /* 0x000fe400078e0011 */
[----:B------:R-:W-:-:S07]  /*2f2a0*/  IMAD.MOV.U32 R3, RZ, RZ, R14 ;  /* 0x000000ffff037224 */ /* 0x000fce00078e000e */
[----:B------:R-:W-:Y:S05]  /*2f2b0*/  WARPSYNC.COLLECTIVE R15, `(.L_x_943) ;  /* 0x000000000f087348 */ /* 0x000fea0003c00000 */
[----:B------:R0:W1:Y:S02]  /*2f2c0*/  SHFL.IDX P6, R14, R13, R12, R11 ;  /* 0x0000000c0d0e7389 */ /* 0x00006400000c000b */
[----:B01----:R-:W-:Y:S01]  /*2f2d0*/  ENDCOLLECTIVE ;  /* 0x000000000000791b */ /* 0x003fe20003800000 */
.L_x_943:
        /* <DEDUP_REMOVED lines=19> */
.L_x_944:
[----:B------:R-:W-:Y:S02]  /*2f410*/  IMAD.MOV.U32 R13, RZ, RZ, R17 ;  /* 0x000000ffff0d7224 */ /* 0x000fe400078e0011 */
[----:B------:R-:W-:-:S07]  /*2f420*/  IMAD.MOV.U32 R19, RZ, RZ, R14 ;  /* 0x000000ffff137224 */ /* 0x000fce00078e000e */
[----:B------:R-:W-:Y:S05]  /*2f430*/  WARPSYNC.COLLECTIVE R15, `(.L_x_945) ;  /* 0x000000000f087348 */ /* 0x000fea0003c00000 */
[----:B------:R0:W1:Y:S02]  /*2f440*/  SHFL.IDX P6, R14, R13, R12, R11 ;  /* 0x0000000c0d0e7389 */ /* 0x00006400000c000b */
[----:B01----:R-:W-:Y:S01]  /*2f450*/  ENDCOLLECTIVE ;  /* 0x000000000000791b */ /* 0x003fe20003800000 */
.L_x_945:
[----:B------:R-:W-:Y:S05]  /*2f460*/  BRA `(.L_x_946) ;  /* 0xffffffac00707947 */ /* 0x000fea000383ffff */
.L_x_789:
[----:B------:R-:W-:Y:S01]  /*2f470*/  BSSY B0, `(.L_x_947) ;  /* 0x0000008000007945 */ /* 0x000fe20003800000 */
[----:B------:R-:W-:Y:S01]  /*2f480*/  MOV R13, R24 ;  /* 0x00000018000d7202 */ /* 0x000fe20000000f00 */
[----:B------:R-:W-:Y:S02]  /*2f490*/  IMAD.MOV.U32 R12, RZ, RZ, RZ ;  /* 0x000000ffff0c7224 */ /* 0x000fe400078e00ff */
[----:B------:R-:W-:Y:S02]  /*2f4a0*/  IMAD.MOV.U32 R11, RZ, RZ, 0x1f ;  /* 0x0000001fff0b7424 */ /* 0x000fe400078e00ff */
[----:B------:R-:W-:-:S07]  /*2f4b0*/  IMAD.MOV.U32 R15, RZ, RZ, -0x1 ;  /* 0xffffffffff0f7424 */ /* 0x000fce00078e00ff */
[----:B0-----:R-:W-:Y:S05]  /*2f4c0*/  WARPSYNC.COLLECTIVE R15, `(.L_x_948) ;  /* 0x000000000f087348 */ /* 0x001fea0003c00000 */
[----:B------:R1:W2:Y:S02]  /*2f4d0*/  SHFL.IDX P6, R14, R13, R12, R11 ;  /* 0x0000000c0d0e7389 */ /* 0x0002a400000c000b */
[----:B012---:R-:W-:Y:S01]  /*2f4e0*/  ENDCOLLECTIVE ;  /* 0x000000000000791b */ /* 0x007fe20003800000 */
.L_x_948:
[----:B------:R-:W-:Y:S05]  /*2f4f0*/  BSYNC B0 ;  /* 0x0000000000007941 */ /* 0x000fea0003800000 */
.L_x_947:
[----:B------:R-:W-:Y:S02]  /*2f500*/  IMAD.MOV.U32 R13, RZ, RZ, R24 ;  /* 0x000000ffff0d7224 */ /* 0x000fe400078e0018 */
[----:B------:R-:W-:Y:S02]  /*2f510*/  IMAD.MOV.U32 R12, RZ, RZ, 0x1 ;  /* 0x00000001ff0c7424 */ /* 0x000fe400078e00ff */
[----:B------:R-:W-:Y:S02]  /*2f520*/  IMAD.MOV.U32 R11, RZ, RZ, 0x1f ;  /* 0x0000001fff0b7424 */ /* 0x000fe400078e00ff */
[----:B------:R-:W-:Y:S02]  /*2f530*/  IMAD.MOV.U32 R15, RZ, RZ, -0x1 ;  /* 0xffffffffff0f7424 */ /* 0x000fe400078e00ff */
[----:B------:R-:W-:Y:S02]  /*2f540*/  IMAD.IADD R7, R27, 0x1, R9 ;  /* 0x000000011b077824 */ /* 0x000fe400078e0209 */
[----:B------:R-:W-:-:S07]  /*2f550*/  IMAD.MOV.U32 R0, RZ, RZ, R14 ;  /* 0x000000ffff007224 */ /* 0x000fce00078e000e */
[----:B------:R-:W-:Y:S05]  /*2f560*/  WARPSYNC.COLLECTIVE R15, `(.L_x_949) ;  /* 0x000000000f087348 */ /* 0x000fea0003c00000 */
[----:B------:R0:W1:Y:S02]  /*2f570*/  SHFL.IDX P6, R14, R13, R12, R11 ;  /* 0x0000000c0d0e7389 */ /* 0x00006400000c000b */
[----:B01----:R-:W-:Y:S01]  /*2f580*/  ENDCOLLECTIVE ;  /* 0x000000000000791b */ /* 0x003fe20003800000 */
.L_x_949:
[----:B------:R-:W-:Y:S01]  /*2f590*/  ULDC UR4, c[0x0][0xc3c] ;  /* 0x00030f0000047ab9 */ /* 0x000fe20000000800 */
[----:B------:R-:W-:Y:S01]  /*2f5a0*/  ULDC.64 UR6, c[0x0][0x208] ;  /* 0x0000820000067ab9 */ /* 0x000fe20000000a00 */
        /* <DEDUP_REMOVED lines=23> */
.L_x_950:
[----:B------:R-:W-:Y:S01]  /*2f720*/  IMAD.MOV.U32 R12, RZ, RZ, 0x2 ;  /* 0x00000002ff0c7424 */ /* 0x000fe200078e00ff */
[----:B------:R-:W-:-:S05]  /*2f730*/  SEL R14, R14, RZ, P1 ;  /* 0x000000ff0e0e7207 */ /* 0x000fca0000800000 */
[----:B------:R-:W-:-:S04]  /*2f740*/  IMAD.IADD R5, R13, 0x1, R14 ;  /* 0x000000010d057824 */ /* 0x000fc800078e020e */
[----:B------:R-:W-:-:S07]  /*2f750*/  IMAD.MOV.U32 R13, RZ, RZ, R5 ;  /* 0x000000ffff0d7224 */ /* 0x000fce00078e0005 */
[----:B------:R-:W-:Y:S05]  /*2f760*/  WARPSYNC.COLLECTIVE R15, `(.L_x_951) ;  /* 0x000000000f087348 */ /* 0x000fea0003c00000 */
[----:B------:R0:W1:Y:S02]  /*2f770*/  SHFL.UP P6, R14, R13, R12, R11 ;  /* 0x0400000c0d0e7389 */ /* 0x00006400000c000b */
[----:B01----:R-:W-:Y:S01]  /*2f780*/  ENDCOLLECTIVE ;  /* 0x000000000000791b */ /* 0x003fe20003800000 */
.L_x_951:
[----:B------:R-:W-:Y:S01]  /*2f790*/  IMAD.MOV.U32 R12, RZ, RZ, 0x4 ;  /* 0x00000004ff0c7424 */ /* 0x000fe200078e00ff */
[----:B------:R-:W-:-:S05]  /*2f7a0*/  SEL R2, R14, RZ, P2 ;  /* 0x000000ff0e027207 */ /* 0x000fca0001000000 */
[----:B------:R-:W-:-:S04]  /*2f7b0*/  IMAD.IADD R2, R5, 0x1, R2 ;  /* 0x0000000105027824 */ /* 0x000fc800078e0202 */
[----:B------:R-:W-:-:S07]  /*2f7c0*/  IMAD.MOV.U32 R13, RZ, RZ, R2 ;  /* 0x000000ffff0d7224 */ /* 0x000fce00078e0002 */
[----:B------:R-:W-:Y:S05]  /*2f7d0*/  WARPSYNC.COLLECTIVE R15, `(.L_x_952) ;  /* 0x000000000f087348 */ /* 0x000fea0003c00000 */
[----:B------:R0:W1:Y:S02]  /*2f7e0*/  SHFL.UP P6, R14, R13, R12, R11 ;  /* 0x0400000c0d0e7389 */ /* 0x00006400000c000b */
[----:B01----:R-:W-:Y:S01]  /*2f7f0*/  ENDCOLLECTIVE ;  /* 0x000000000000791b */ /* 0x003fe20003800000 */
.L_x_952:
[----:B------:R-:W-:Y:S02]  /*2f800*/  MOV R12, 0x8 ;  /* 0x00000008000c7802 */ /* 0x000fe40000000f00 */
[----:B------:R-:W-:-:S05]  /*2f810*/  SEL R3, R14, RZ, P3 ;  /* 0x000000ff0e037207 */ /* 0x000fca0001800000 */
[----:B------:R-:W-:-:S04]  /*2f820*/  IMAD.IADD R3, R2, 0x1, R3 ;  /* 0x0000000102037824 */ /* 0x000fc800078e0203 */
[----:B------:R-:W-:-:S07]  /*2f830*/  IMAD.MOV.U32 R13, RZ, RZ, R3 ;  /* 0x000000ffff0d7224 */ /* 0x000fce00078e0003 */
[----:B------:R-:W-:Y:S05]  /*2f840*/  WARPSYNC.COLLECTIVE R15, `(.L_x_953) ;  /* 0x000000000f087348 */ /* 0x000fea0003c00000 */
[----:B------:R0:W1:Y:S02]  /*2f850*/  SHFL.UP P6, R14, R13, R12, R11 ;  /* 0x0400000c0d0e7389 */ /* 0x00006400000c000b */
[----:B01----:R-:W-:Y:S01]  /*2f860*/  ENDCOLLECTIVE ;  /* 0x000000000000791b */ /* 0x003fe20003800000 */
.L_x_953:
[----:B------:R-:W-:Y:S01]  /*2f870*/  IMAD.MOV.U32 R12, RZ, RZ, 0x10 ;  /* 0x00000010ff0c7424 */ /* 0x000fe200078e00ff */
[----:B------:R-:W-:-:S05]  /*2f880*/  SEL R14, R14, RZ, P4 ;  /* 0x000000ff0e0e7207 */ /* 0x000fca0002000000 */
[----:B------:R-:W-:-:S04]  /*2f890*/  IMAD.IADD R5, R3, 0x1, R14 ;  /* 0x0000000103057824 */ /* 0x000fc800078e020e */
[----:B------:R-:W-:-:S07]  /*2f8a0*/  IMAD.MOV.U32 R13, RZ, RZ, R5 ;  /* 0x000000ffff0d7224 */ /* 0x000fce00078e0005 */
[----:B------:R-:W-:Y:S05]  /*2f8b0*/  WARPSYNC.COLLECTIVE R15, `(.L_x_954) ;  /* 0x000000000f087348 */ /* 0x000fea0003c00000 */
[----:B------:R0:W1:Y:S02]  /*2f8c0*/  SHFL.UP P6, R14, R13, R12, R11 ;  /* 0x0400000c0d0e7389 */ /* 0x00006400000c000b */
[----:B01----:R-:W-:Y:S01]  /*2f8d0*/  ENDCOLLECTIVE ;  /* 0x000000000000791b */ /* 0x003fe20003800000 */
.L_x_954:
        /* <DEDUP_REMOVED lines=8> */
.L_x_955:
[----:B------:R-:W-:Y:S05]  /*2f960*/  BRA `(.L_x_956) ;  /* 0xffffffac00947947 */ /* 0x000fea000383ffff */
.L_x_792:
[----:B------:R-:W-:Y:S01]  /*2f970*/  BSSY B0, `(.L_x_957) ;  /* 0x0000007000007945 */ /* 0x000fe20003800000 */
[----:B------:R-:W-:Y:S02]  /*2f980*/  IMAD.MOV.U32 R12, RZ, RZ, 0x1 ;  /* 0x00000001ff0c7424 */ /* 0x000fe400078e00ff */
[----:B------:R-:W-:Y:S02]  /*2f990*/  IMAD.MOV.U32 R11, RZ, RZ, RZ ;  /* 0x000000ffff0b7224 */ /* 0x000fe400078e00ff */
[----:B------:R-:W-:-:S07]  /*2f9a0*/  IMAD.MOV.U32 R15, RZ, RZ, -0x1 ;  /* 0xffffffffff0f7424 */ /* 0x000fce00078e00ff */
[----:B------:R-:W-:Y:S05]  /*2f9b0*/  WARPSYNC.COLLECTIVE R15, `(.L_x_958) ;  /* 0x000000000f087348 */ /* 0x000fea0003c00000 */
[----:B------:R0:W1:Y:S02]  /*2f9c0*/  SHFL.UP P6, R14, R13, R12, R11 ;  /* 0x0400000c0d0e7389 */ /* 0x00006400000c000b */
[----:B01----:R-:W-:Y:S01]  /*2f9d0*/  ENDCOLLECTIVE ;  /* 0x000000000000791b */ /* 0x003fe20003800000 */
.L_x_958:
[----:B------:R-:W-:Y:S05]  /*2f9e0*/  BSYNC B0 ;  /* 0x0000000000007941 */ /* 0x000fea0003800000 */
.L_x_957:
        /* <DEDUP_REMOVED lines=8> */
.L_x_959:
[----:B------:R-:W-:Y:S01]  /*2fa70*/  IMAD.MOV.U32 R12, RZ, RZ, 0x4 ;  /* 0x00000004ff0c7424 */ /* 0x000fe200078e00ff */
[----:B------:R-:W-:-:S05]  /*2fa80*/  SEL R2, R14, RZ, P2 ;  /* 0x000000ff0e027207 */ /* 0x000fca0001000000 */
[----:B------:R-:W-:-:S04]  /*2fa90*/  IMAD.IADD R2, R13, 0x1, R2 ;  /* 0x000000010d027824 */ /* 0x000fc800078e0202 */
[----:B------:R-:W-:-:S07]  /*2faa0*/  IMAD.MOV.U32 R13, RZ, RZ, R2 ;  /* 0x000000ffff0d7224 */ /* 0x000fce00078e0002 */
[----:B------:R-:W-:Y:S05]  /*2fab0*/  WARPSYNC.COLLECTIVE R15, `(.L_x_960) ;  /* 0x000000000f087348 */ /* 0x000fea0003c00000 */
[----:B------:R0:W1:Y:S02]  /*2fac0*/  SHFL.UP P6, R14, R13, R12, R11 ;  /* 0x0400000c0d0e7389 */ /* 0x00006400000c000b */
[----:B01----:R-:W-:Y:S01]  /*2fad0*/  ENDCOLLECTIVE ;  /* 0x000000000000791b */ /* 0x003fe20003800000 */
.L_x_960:
[----:B------:R-:W-:Y:S01]  /*2fae0*/  IMAD.MOV.U32 R12, RZ, RZ, 0x8 ;  /* 0x00000008ff0c7424 */ /* 0x000fe200078e00ff */
[----:B------:R-:W-:-:S05]  /*2faf0*/  SEL R3, R14, RZ, P3 ;  /* 0x000000ff0e037207 */ /* 0x000fca0001800000 */
[----:B------:R-:W-:-:S04]  /*2fb00*/  IMAD.IADD R3, R2, 0x1, R3 ;  /* 0x0000000102037824 */ /* 0x000fc800078e0203 */
[----:B------:R-:W-:-:S07]  /*2fb10*/  IMAD.MOV.U32 R13, RZ, RZ, R3 ;  /* 0x000000ffff0d7224 */ /* 0x000fce00078e0003 */
[----:B------:R-:W-:Y:S05]  /*2fb20*/  WARPSYNC.COLLECTIVE R15, `(.L_x_961) ;  /* 0x000000000f087348 */ /* 0x000fea0003c00000 */
[----:B------:R0:W1:Y:S02]  /*2fb30*/  SHFL.UP P6, R14, R13, R12, R11 ;  /* 0x0400000c0d0e7389 */ /* 0x00006400000c000b */
[----:B01----:R-:W-:Y:S01]  /*2fb40*/  ENDCOLLECTIVE ;  /* 0x000000000000791b */ /* 0x003fe20003800000 */
.L_x_961:
[----:B------:R-:W-:Y:S02]  /*2fb50*/  MOV R12, 0x10 ;  /* 0x00000010000c7802 */ /* 0x000fe40000000f00 */
[----:B------:R-:W-:-:S05]  /*2fb60*/  SEL R14, R14, RZ, P4 ;  /* 0x000000ff0e0e7207 */ /* 0x000fca0002000000 */
[----:B------:R-:W-:-:S04]  /*2fb70*/  IMAD.IADD R5, R3, 0x1, R14 ;  /* 0x0000000103057824 */ /* 0x000fc800078e020e */
[----:B------:R-:W-:-:S07]  /*2fb80*/  IMAD.MOV.U32 R13, RZ, RZ, R5 ;  /* 0x000000ffff0d7224 */ /* 0x000fce00078e0005 */
[----:B------:R-:W-:Y:S05]  /*2fb90*/  WARPSYNC.COLLECTIVE R15, `(.L_x_962) ;  /* 0x000000000f087348 */ /* 0x000fea0003c00000 */
[----:B------:R0:W1:Y:S02]  /*2fba0*/  SHFL.UP P6, R14, R13, R12, R11 ;  /* 0x0400000c0d0e7389 */ /* 0x00006400000c000b */
[----:B01----:R-:W-:Y:S01]  /*2fbb0*/  ENDCOLLECTIVE ;  /* 0x000000000000791b */ /* 0x003fe20003800000 */
.L_x_962:
        /* <DEDUP_REMOVED lines=8> */
.L_x_963:
[----:B------:R-:W-:Y:S05]  /*2fc40*/  BRA `(.L_x_964) ;  /* 0xffffffac00847947 */ /* 0x000fea000383ffff */
.L_x_794:
[----:B------:R-:W-:Y:S01]  /*2fc50*/  BSSY B0, `(.L_x_965) ;  /* 0x0000006000007945 */ /* 0x000fe20003800000 */
[----:B------:R-:W-:Y:S01]  /*2fc60*/  PLOP3.LUT P6, PT, P6, PT, PT, 0x8, 0x0 ;  /* 0x000000000000781c */ /* 0x000fe200037ce170 */
[----:B------:R-:W-:-:S12]  /*2fc70*/  IMAD.MOV.U32 R15, RZ, RZ, -0x1 ;  /* 0xffffffffff0f7424 */ /* 0x000fd800078e00ff */
[----:B0-----:R-:W-:Y:S05]  /*2fc80*/  WARPSYNC.COLLECTIVE R15, `(.L_x_966) ;  /* 0x000000000f087348 */ /* 0x001fea0003c00000 */
[----:B------:R-:W-:Y:S01]  /*2fc90*/  VOTE.ANY R14, PT, P6 ;  /* 0x00000000000e7806 */ /* 0x000fe200030e0100 */
[----:B0-----:R-:W-:Y:S06]  /*2fca0*/  ENDCOLLECTIVE ;  /* 0x000000000000791b */ /* 0x001fec0003800000 */
.L_x_966:
[----:B------:R-:W-:Y:S05]  /*2fcb0*/  BSYNC B0 ;  /* 0x0000000000007941 */ /* 0x000fea0003800000 */
.L_x_965:
[----:B------:R-:W-:Y:S02]  /*2fcc0*/  IMAD.MOV.U32 R3, RZ, RZ, R14 ;  /* 0x000000ffff037224 */ /* 0x000fe400078e000e */
[----:B------:R-:W-:Y:S02]  /*2fcd0*/  IMAD.MOV.U32 R13, RZ, RZ, R7 ;  /* 0x000000ffff0d7224 */ /* 0x000fe400078e0007 */
[----:B------:R-:W0:Y:S01]  /*2fce0*/  POPC R8, R3 ;  /* 0x0000000300087309 */ /* 0x000e220000000000 */
[----:B------:R-:W-:Y:S02]  /*2fcf0*/  IMAD.MOV.U32 R11, RZ, RZ, 0x1f ;  /* 0x0000001fff0b7424 */ /* 0x000fe400078e00ff */
[----:B------:R-:W-:Y:S02]  /*2fd00*/  IMAD.MOV.U32 R15, RZ, RZ, -0x1 ;  /* 0xffffffffff0f7424 */ /* 0x000fe400078e00ff */
[----:B0-----:R-:W-:-:S07]  /*2fd10*/  IMAD.MOV.U32 R12, RZ, RZ, R8 ;  /* 0x000000ffff0c7224 */ /* 0x001fce00078e0008 */
[----:B------:R-:W-:Y:S05]  /*2fd20*/  WARPSYNC.COLLECTIVE R15, `(.L_x_967) ;  /* 0x000000000f087348 */ /* 0x000fea0003c00000 */
[----:B------:R0:W1:Y:S02]  /*2fd30*/  SHFL.IDX P6, R14, R13, R12, R11 ;  /* 0x0000000c0d0e7389 */ /* 0x00006400000c000b */
[----:B01----:R-:W-:Y:S01]  /*2fd40*/  ENDCOLLECTIVE ;  /* 0x000000000000791b */ /* 0x003fe20003800000 */
.L_x_967:
[----:B------:R-:W-:Y:S02]  /*2fd50*/  IMAD.MOV.U32 R13, RZ, RZ, R4 ;  /* 0x000000ffff0d7224 */ /* 0x000fe400078e0004 */
[----:B------:R-:W-:-:S07]  /*2fd60*/  IMAD.MOV.U32 R7, RZ, RZ, R14 ;  /* 0x000000ffff077224 */ /* 0x000fce00078e000e */
[----:B------:R-:W-:Y:S05]  /*2fd70*/  WARPSYNC.COLLECTIVE R15, `(.L_x_968) ;  /* 0x000000000f087348 */ /* 0x000fea0003c00000 */
[----:B------:R0:W1:Y:S02]  /*2fd80*/  SHFL.IDX P6, R14, R13, R12, R11 ;  /* 0x0000000c0d0e7389 */ /* 0x00006400000c000b */
[----:B01----:R-:W-:Y:S01]  /*2fd90*/  ENDCOLLECTIVE ;  /* 0x000000000000791b */ /* 0x003fe20003800000 */
.L_x_968:
[----:B------:R-:W-:Y:S01]  /*2fda0*/  IMAD.MOV.U32 R4, RZ, RZ, R14 ;  /* 0x000000ffff047224 */ /* 0x000fe200078e000e */
[----:B------:R-:W-:Y:S06]  /*2fdb0*/  BRA `(.L_x_969) ;  /* 0xffffffac00647947 */ /* 0x000fec000383ffff */
.L_x_796:
[----:B------:R-:W-:Y:S01]  /*2fdc0*/  BSSY B0, `(.L_x_970) ;  /* 0x0000007000007945 */ /* 0x000fe20003800000 */
[----:B------:R-:W-:Y:S02]  /*2fdd0*/  IMAD.MOV.U32 R13, RZ, RZ, R2 ;  /* 0x000000ffff0d7224 */ /* 0x000fe400078e0002 */
[----:B------:R-:W-:Y:S02]  /*2fde0*/  IMAD.MOV.U32 R11, RZ, RZ, 0x1f ;  /* 0x0000001fff0b7424 */ /* 0x000fe400078e00ff */
[----:B------:R-:W-:-:S07]  /*2fdf0*/  IMAD.MOV.U32 R15, RZ, RZ, -0x1 ;  /* 0xffffffffff0f7424 */ /* 0x000fce00078e00ff */
[----:B0123--:R-:W-:Y:S05]  /*2fe00*/  WARPSYNC.COLLECTIVE R15, `(.L_x_971) ;  /* 0x000000000f087348 */ /* 0x00ffea0003c00000 */
[----:B------:R4:W0:Y:S02]  /*2fe10*/  SHFL.IDX P6, R14, R13, R12, R11 ;  /* 0x0000000c0d0e7389 */ /* 0x00082400000c000b */
[----:B01234-:R-:W-:Y:S01]  /*2fe20*/  ENDCOLLECTIVE ;  /* 0x000000000000791b */ /* 0x01ffe20003800000 */
.L_x_971:
[----:B------:R-:W-:Y:S05]  /*2fe30*/  BSYNC B0 ;  /* 0x0000000000007941 */ /* 0x000fea0003800000 */
.L_x_970:
[----:B------:R-:W-:Y:S01]  /*2fe40*/  IMAD.MOV.U32 R6, RZ, RZ, R14 ;  /* 0x000000ffff067224 */ /* 0x000fe200078e000e */
[----:B------:R-:W-:Y:S06]  /*2fe50*/  BRA `(.L_x_795) ;  /* 0xffffffac00547947 */ /* 0x000fec000383ffff */
.L_x_800:
[----:B-1----:R1:W3:Y:S02]  /*2fe60*/  SYNCS.PHASECHK.TRANS64.TRYWAIT P0, [R5+URZ+0x38820], R0 ;  /* 0x03882000050075a7 */ /* 0x0022e4000800017f */
[----:B---3--:R-:W-:Y:S05]  /*2fe70*/  @!P0 NANOSLEEP.SYNCS 0x989680 ;  /* 0x009896800000895d */ /* 0x008fea0003900000 */
[----:B------:R-:W3:Y:S02]  /*2fe80*/  @!P0 SYNCS.PHASECHK.TRANS64 P0, [R5+URZ+0x38820], R0 ;  /* 0x03882000050085a7 */ /* 0x000ee4000800007f */
[----:B---3--:R-:W-:Y:S05]  /*2fe90*/  @!P0 BRA `(.L_x_800) ;  /* 0xfffffffc00f08947 */ /* 0x008fea000383ffff */
[----:B------:R-:W-:Y:S05]  /*2fea0*/  BRA `(.L_x_972) ;  /* 0xffffffb000ac7947 */ /* 0x000fea000383ffff */
.L_x_801:
        /* <DEDUP_REMOVED lines=11> */
.L_x_974:
[----:B------:R-:W-:Y:S05]  /*2ff60*/  BSYNC B0 ;  /* 0x0000000000007941 */ /* 0x000fea0003800000 */
.L_x_973:
[----:B------:R-:W-:Y:S05]  /*2ff70*/  BRA `(.L_x_975) ;  /* 0xffffffb000947947 */ /* 0x000fea000383ffff */
.L_x_802:
[----:B------:R-:W-:Y:S01]  /*2ff80*/  BSSY B0, `(.L_x_976) ;  /* 0x0000006000007945 */ /* 0x000fe20003800000 */
[----:B------:R-:W-:-:S07]  /*2ff90*/  IMAD.MOV.U32 R15, RZ, RZ, -0x1 ;  /* 0xffffffffff0f7424 */ /* 0x000fce00078e00ff */
[----:B012---:R-:W-:Y:S05]  /*2ffa0*/  WARPSYNC.COLLECTIVE R15, `(.L_x_977) ;  /* 0x000000000f0c7348 */ /* 0x007fea0003c00000 */
[----:B------:R-:W-:Y:S02]  /*2ffb0*/  ELECT P6, UR62, PT ;  /* 0x00000000003e782f */ /* 0x000fe400038c0000 */
[----:B------:R-:W-:Y:S01]  /*2ffc0*/  MOV R14, UR62 ;  /* 0x0000003e000e7c02 */ /* 0x000fe20008000f00 */
[----:B012---:R-:W-:Y:S10]  /*2ffd0*/  ENDCOLLECTIVE ;  /* 0x000000000000791b */ /* 0x007ff40003800000 */
.L_x_977:
[----:B------:R-:W-:Y:S05]  /*2ffe0*/  BSYNC B0 ;  /* 0x0000000000007941 */ /* 0x000fea0003800000 */
.L_x_976:
[----:B------:R-:W-:Y:S05]  /*2fff0*/  BRA `(.L_x_978) ;  /* 0xffffffb000887947 */ /* 0x000fea000383ffff */
.L_x_804:
[----:B-1----:R1:W3:Y:S02]  /*30000*/  SYNCS.PHASECHK.TRANS64.TRYWAIT P1, [R3+URZ+0x38840], R2 ;  /* 0x03884002030075a7 */ /* 0x0022e4000802017f */
[----:B---3--:R-:W-:Y:S05]  /*30010*/  @!P1 NANOSLEEP.SYNCS 0x989680 ;  /* 0x009896800000995d */ /* 0x008fea0003900000 */
[----:B------:R-:W3:Y:S02]  /*30020*/  @!P1 SYNCS.PHASECHK.TRANS64 P1, [R3+URZ+0x38840], R2 ;  /* 0x03884002030095a7 */ /* 0x000ee4000802007f */
[----:B---3--:R-:W-:Y:S05]  /*30030*/  @!P1 BRA `(.L_x_804) ;  /* 0xfffffffc00f09947 */ /* 0x008fea000383ffff */
[----:B------:R-:W-:Y:S05]  /*30040*/  BRA `(.L_x_979) ;  /* 0xffffffb000a87947 */ /* 0x000fea000383ffff */
.L_x_806:
[----:B---3--:R3:W4:Y:S02]  /*30050*/  SYNCS.PHASECHK.TRANS64.TRYWAIT P1, [R23+URZ+0x38840], R0 ;  /* 0x03884000170075a7 */ /* 0x008724000802017f */
[----:B----4-:R-:W-:Y:S05]  /*30060*/  @!P1 NANOSLEEP.SYNCS 0x989680 ;  /* 0x009896800000995d */ /* 0x010fea0003900000 */
[----:B------:R-:W4:Y:S02]  /*30070*/  @!P1 SYNCS.PHASECHK.TRANS64 P1, [R23+URZ+0x38840], R0 ;  /* 0x03884000170095a7 */ /* 0x000f24000802007f */
[----:B----4-:R-:W-:Y:S05]  /*30080*/  @!P1 BRA `(.L_x_806) ;  /* 0xfffffffc00f09947 */ /* 0x010fea000383ffff */
[----:B------:R-:W-:Y:S05]  /*30090*/  BRA `(.L_x_980) ;  /* 0xffffffb000b47947 */ /* 0x000fea000383ffff */
.L_x_808:
[----:B----4-:R4:W0:Y:S02]  /*300a0*/  SYNCS.PHASECHK.TRANS64.TRYWAIT P1, [R3+URZ+0x38860], R2 ;  /* 0x03886002030075a7 */ /* 0x010824000802017f */
[----:B0-----:R-:W-:Y:S05]  /*300b0*/  @!P1 NANOSLEEP.SYNCS 0x989680 ;  /* 0x009896800000995d */ /* 0x001fea0003900000 */
[----:B------:R-:W0:Y:S02]  /*300c0*/  @!P1 SYNCS.PHASECHK.TRANS64 P1, [R3+URZ+0x38860], R2 ;  /* 0x03886002030095a7 */ /* 0x000e24000802007f */
[----:B0-----:R-:W-:Y:S05]  /*300d0*/  @!P1 BRA `(.L_x_808) ;  /* 0xfffffffc00f09947 */ /* 0x001fea000383ffff */
[----:B------:R-:W-:Y:S05]  /*300e0*/  BRA `(.L_x_981) ;  /* 0xffffffb000b07947 */ /* 0x000fea000383ffff */
.L_x_982:
        /* <DEDUP_REMOVED lines=9> */
.L_x_3273:


//--------------------- .text._ZN7cutlass13device_kernelIN5flash11enable_sm90INS1_16FlashAttnFwdSm90INS1_25CollectiveMainloopFwdSm90ILi2EN4cute5tupleIJNS5_1CILi1EEES8_S8_EEENS6_IJNS7_ILi128EEENS7_ILi64EEENS7_ILi256EEEEEELi256ENS_10bfloat16_tEfNS_4arch4Sm90ELb0ELb1ELb1ELb0ELb1ELb0ELb0ELb1ELb1ELb1ELb1ELb0EEENS1_21CollectiveEpilogueFwdINS6_IJSA_SC_SB_EEES9_SE_SG_Li256ELb0ELb1ELb1ELb0EEENS1_19SingleTileSchedulerILb0ELb1ELb1ELi128EEEEEEEEEvNT_6ParamsE --------------------------
	.section	.text._ZN7cutlass13device_kernelIN5flash11enable_sm90INS1_16FlashAttnFwdSm90INS1_25CollectiveMainloopFwdSm90ILi2EN4cute5tupleIJNS5_1CILi1EEES8_S8_EEENS6_IJNS7_ILi128EEENS7_ILi64EEENS7_ILi256EEEEEELi256ENS_10bfloat16_tEfNS_4arch4Sm90ELb0ELb1ELb1ELb0ELb1ELb0ELb0ELb1ELb1ELb1ELb1ELb0EEENS1_21CollectiveEpilogueFwdINS6_IJSA_SC_SB_EEES9_SE_SG_Li256ELb0ELb1ELb1ELb0EEENS1_19SingleTileSchedulerILb0ELb1ELb1ELi128EEEEEEEEEvNT_6ParamsE,"ax",@progbits
	.align	128
.text._ZN7cutlass13device_kernelIN5flash11enable_sm90INS1_16FlashAttnFwdSm90INS1_25CollectiveMainloopFwdSm90ILi2EN4cute5tupleIJNS5_1CILi1EEES8_S8_EEENS6_IJNS7_ILi128EEENS7_ILi64EEENS7_ILi256EEEEEELi256ENS_10bfloat16_tEfNS_4arch4Sm90ELb0ELb1ELb1ELb0ELb1ELb0ELb0ELb1ELb1ELb1ELb1ELb0EEENS1_21CollectiveEpilogueFwdINS6_IJSA_SC_SB_EEES9_SE_SG_Li256ELb0ELb1ELb1ELb0EEENS1_19SingleTileSchedulerILb0ELb1ELb1ELi128EEEEEEEEEvNT_6ParamsE:
        .type           _ZN7cutlass13device_kernelIN5flash11enable_sm90INS1_16FlashAttnFwdSm90INS1_25CollectiveMainloopFwdSm90ILi2EN4cute5tupleIJNS5_1CILi1EEES8_S8_EEENS6_IJNS7_ILi128EEENS7_ILi64EEENS7_ILi256EEEEEELi256ENS_10bfloat16_tEfNS_4arch4Sm90ELb0ELb1ELb1ELb0ELb1ELb0ELb0ELb1ELb1ELb1ELb1ELb0EEENS1_21CollectiveEpilogueFwdINS6_IJSA_SC_SB_EEES9_SE_SG_Li256ELb0ELb1ELb1ELb0EEENS1_19SingleTileSchedulerILb0ELb1ELb1ELi128EEEEEEEEEvNT_6ParamsE,@function
        .size           _ZN7cutlass13device_kernelIN5flash11enable_sm90INS1_16FlashAttnFwdSm90INS1_25CollectiveMainloopFwdSm90ILi2EN4cute5tupleIJNS5_1CILi1EEES8_S8_EEENS6_IJNS7_ILi128EEENS7_ILi64EEENS7_ILi256EEEEEELi256ENS_10bfloat16_tEfNS_4arch4Sm90ELb0ELb1ELb1ELb0ELb1ELb0ELb0ELb1ELb1ELb1ELb1ELb0EEENS1_21CollectiveEpilogueFwdINS6_IJSA_SC_SB_EEES9_SE_SG_Li256ELb0ELb1ELb1ELb0EEENS1_19SingleTileSchedulerILb0ELb1ELb1ELi128EEEEEEEEEvNT_6ParamsE,(.L_x_3274 - _ZN7cutlass13device_kernelIN5flash11enable_sm90INS1_16FlashAttnFwdSm90INS1_25CollectiveMainloopFwdSm90ILi2EN4cute5tupleIJNS5_1CILi1EEES8_S8_EEENS6_IJNS7_ILi128EEENS7_ILi64EEENS7_ILi256EEEEEELi256ENS_10bfloat16_tEfNS_4arch4Sm90ELb0ELb1ELb1ELb0ELb1ELb0ELb0ELb1ELb1ELb1ELb1ELb0EEENS1_21CollectiveEpilogueFwdINS6_IJSA_SC_SB_EEES9_SE_SG_Li256ELb0ELb1ELb1ELb0EEENS1_19SingleTileSchedulerILb0ELb1ELb1ELi128EEEEEEEEEvNT_6ParamsE)
        .other          _ZN7cutlass13device_kernelIN5flash11enable_sm90INS1_16FlashAttnFwdSm90INS1_25CollectiveMainloopFwdSm90ILi2EN4cute5tupleIJNS5_1CILi1EEES8_S8_EEENS6_IJNS7_ILi128EEENS7_ILi64EEENS7_ILi256EEEEEELi256ENS_10bfloat16_tEfNS_4arch4Sm90ELb0ELb1ELb1ELb0ELb1ELb0ELb0ELb1ELb1ELb1ELb1ELb0EEENS1_21CollectiveEpilogueFwdINS6_IJSA_SC_SB_EEES9_SE_SG_Li256ELb0ELb1ELb1ELb0EEENS1_19SingleTileSchedulerILb0ELb1ELb1ELi128EEEEEEEEEvNT_6ParamsE,@"STO_CUDA_ENTRY STV_DEFAULT"
_ZN7cutlass13device_kernelIN5flash11enable_sm90INS1_16FlashAttnFwdSm90INS1_25CollectiveMainloopFwdSm90ILi2EN4cute5tupleIJNS5_1CILi1EEES8_S8_EEENS6_IJNS7_ILi128EEENS7_ILi64EEENS7_ILi256EEEEEELi256ENS_10bfloat16_tEfNS_4arch4Sm90ELb0ELb1ELb1ELb0ELb1ELb0ELb0ELb1ELb1ELb1ELb1ELb0EEENS1_21CollectiveEpilogueFwdINS6_IJSA_SC_SB_EEES9_SE_SG_Li256ELb0ELb1ELb1ELb0EEENS1_19SingleTileSchedulerILb0ELb1ELb1ELi128EEEEEEEEEvNT_6ParamsE:
        /* <DEDUP_REMOVED lines=45> */
.L_x_983:
        /* <DEDUP_REMOVED lines=22> */
.L_x_984:
        /* <DEDUP_REMOVED lines=18> */
.L_x_985:
        /* <DEDUP_REMOVED lines=22> */
.L_x_986:
        /* <DEDUP_REMOVED lines=23> */
.L_x_987:
[----:B------:R-:W-:Y:S01]  /*0820*/  UISETP.NE.AND UP0, UPT, UR9, URZ, UPT ;  /* 0x0000003f0900728c */ /* 0x000fe2000bf05270 */
[----:B------:R-:W-:Y:S01]  /*0830*/  NOP ;  /* 0x0000000000007918 */ /* 0x000fe20000000000 */
[----:B0-----:R-:W-:Y:S01]  /*0840*/  UMOV UR4, 0x1 ;  /* 0x0000000100047882 */ /* 0x001fe20000000000 */
[----:B------:R-:W-:Y:S01]  /*0850*/  ULDC.64 UR60, c[0x0][0x208] ;  /* 0x00008200003c7ab9 */ /* 0x000fe20000000a00 */
[----:B------:R-:W-:Y:S01]  /*0860*/  USEL UR4, UR4, 0x2, !UP0 ;  /* 0x0000000204047887 */ /* 0x000fe2000c000000 */
[----:B------:R-:W-:Y:S01]  /*0870*/  BSSY B6, `(.L_x_988) ;  /* 0x000138e000067945 */ /* 0x000fe20003800000 */
[----:B-1234-:R-:W-:Y:S01]  /*0880*/  BAR.SYNC.DEFER_BLOCKING 0x0 ;  /* 0x0000000000007b1d */ /* 0x01efe20000010000 */
[----:B------:R-:W-:-:S03]  /*0890*/  PLOP3.LUT P0, PT, PT, PT, UP0, 0x80, 0x0 ;  /* 0x000000000000781c */ /* 0x000fc60003f0f008 */
[----:B------:R-:W-:-:S05]  /*08a0*/  IMAD.U32 R2, RZ, RZ, UR4 ;  /* 0x00000004ff027e24 */ /* 0x000fca000f8e00ff */
[----:B------:R0:W-:Y:S05]  /*08b0*/  STL [R1+0x4], R2 ;  /* 0x0000040201007387 */ /* 0x0001ea0000100800 */
[----:B------:R-:W-:Y:S05]  /*08c0*/  @!P0 BRA `(.L_x_989) ;  /* 0x000000f800908947 */ /* 0x000fea0003800000 */
.L_x_990:
        /* <DEDUP_REMOVED lines=14> */
[----:B------:R-:W-:Y:S01]  /*09b0*/  IMAD.U32 R0, RZ, RZ, UR10 ;  /* 0x0000000aff007e24 */ /* 0x000fe2000f8e00ff */
[----:B--2---:R-:W-:Y:S01]  /*09c0*/  ISETP.LE.AND P0, PT, RZ, UR8, PT ;  /* 0x00000008ff007c0c */ /* 0x004fe2000bf03270 */
[----:B------:R-:W-:-:S03]  /*09d0*/  UIADD3 UR4, -UR10, URZ, URZ ;  /* 0x0000003f0a047290 */ /* 0x000fc6000fffe13f */
[----:B------:R1:W-:Y:S01]  /*09e0*/  STL [R1], R0 ;  /* 0x0000000001007387 */ /* 0x0003e20000100800 */
[----:B------:R-:W-:-:S08]  /*09f0*/  UIMAD UR6, UR7, UR4, UR6 ;  /* 0x00000004070672a4 */ /* 0x000fd0000f8e0206 */
[----:B------:R-:W-:Y:S05]  /*0a00*/  @!P0 BRA `(.L_x_991) ;  /* 0x0000013400d08947 */ /* 0x000fea0003800000 */
[----:B0-----:R-:W0:Y:S01]  /*0a10*/  LDC.64 R2, c[0x0][0x418] ;  /* 0x00010600ff027b82 */ /* 0x001e220000000a00 */
[----:B------:R-:W-:Y:S01]  /*0a20*/  ULDC UR4, c[0x0][0x448] ;  /* 0x0001120000047ab9 */ /* 0x000fe20000000800 */
[----:B------:R-:W-:Y:S01]  /*0a30*/  VIADD R19, R26, 0xffffff80 ;  /* 0xffffff801a137836 */ /* 0x000fe20000000000 */
[----:B------:R-:W-:-:S04]  /*0a40*/  UISETP.NE.AND UP0, UPT, UR4, 0x1, UPT ;  /* 0x000000010400788c */ /* 0x000fc8000bf05270 */
[----:B------:R-:W-:Y:S01]  /*0a50*/  UP2UR UR4, UPR, URZ, 0x1 ;  /* 0x000000013f047883 */ /* 0x000fe20008000000 */
[----:B------:R-:W1:Y:S05]  /*0a60*/  LDC R18, c[0x0][0x288] ;  /* 0x0000a200ff127b82 */ /* 0x000e6a0000000800 */
[----:B------:R-:W-:Y:S01]  /*0a70*/  MOV R23, UR4 ;  /* 0x0000000400177c02 */ /* 0x000fe20008000f00 */
[----:B------:R-:W-:Y:S01]  /*0a80*/  @UP0 ULDC UR9, c[0x0][0x44c] ;  /* 0x0001130000090ab9 */ /* 0x000fe20000000800 */
[----:B------:R-:W-:Y:S01]  /*0a90*/  @UP0 ULDC UR11, c[0x0][0x450] ;  /* 0x00011400000b0ab9 */ /* 0x000fe20000000800 */
[----:B------:R-:W2:Y:S01]  /*0aa0*/  LDC R17, c[0x0][0x424] ;  /* 0x00010900ff117b82 */ /* 0x000ea20000000800 */
[----:B------:R-:W-:-:S07]  /*0ab0*/  ULDC.64 UR4, c[0x0][0x9e0] ;  /* 0x0002780000047ab9 */ /* 0x000fce0000000a00 */
[----:B------:R-:W3:Y:S01]  /*0ac0*/  S2UR UR38, SR_CTAID.X ;  /* 0x00000000002679c3 */ /* 0x000ee20000002500 */
[----:B0-----:R-:W-:-:S04]  /*0ad0*/  ISETP.NE.U32.AND P0, PT, R2, RZ, PT ;  /* 0x000000ff0200720c */ /* 0x001fc80003f05070 */
[----:B------:R-:W-:-:S03]  /*0ae0*/  ISETP.NE.AND.EX P0, PT, R3, RZ, PT, P0 ;  /* 0x000000ff0300720c */ /* 0x000fc60003f05300 */
[----:B------:R-:W0:Y:S01]  /*0af0*/  LDC R4, c[0x0][0x2f0] ;  /* 0x0000bc00ff047b82 */ /* 0x000e220000000800 */
[----:B-1----:R-:W-:Y:S02]  /*0b00*/  IADD3 R0, -R18, 0x1, RZ ;  /* 0x0000000112007810 */ /* 0x002fe40007ffe1ff */
[----:B--2---:R-:W-:Y:S01]  /*0b10*/  SEL R17, R17, 0x1, P0 ;  /* 0x0000000111117807 */ /* 0x004fe20000000000 */
[----:B---3--:R-:W-:-:S04]  /*0b20*/  USHF.L.U32 UR38, UR38, 0x7, URZ ;  /* 0x0000000726267899 */ /* 0x008fc8000800063f */
[----:B------:R-:W-:Y:S02]  /*0b30*/  @UP0 UIADD3 UR8, UR38, 0x7f, URZ ;  /* 0x0000007f26080890 */ /* 0x000fe4000fffe03f */
[----:B------:R-:W-:Y:S01]  /*0b40*/  UIADD3 UR7, UR38, 0x7f, URZ ;  /* 0x0000007f26077890 */ /* 0x000fe2000fffe03f */
[----:B0-----:R-:W-:Y:S01]  /*0b50*/  IMAD R0, R17, R4, R0 ;  /* 0x0000000411007224 */ /* 0x001fe200078e0200 */
[----:B------:R-:W-:-:S04]  /*0b60*/  UIMAD.WIDE.U32 UR8, UR8, UR9, URZ ;  /* 0x00000009080872a5 */ /* 0x000fc8000f8e003f */
[----:B------:R-:W-:Y:S01]  /*0b70*/  R2UR UR10, R0 ;  /* 0x00000000000a72ca */ /* 0x000fe200000e0000 */
[----:B------:R-:W-:Y:S02]  /*0b80*/  @UP0 USHF.R.U32.HI UR7, URZ, UR11, UR9 ;  /* 0x0000000b3f070299 */ /* 0x000fe40008011609 */
[----:B------:R-:W-:-:S04]  /*0b90*/  UISETP.GE.AND UP0, UPT, UR5, 0x1, UPT ;  /* 0x000000010500788c */ /* 0x000fc8000bf06270 */
[----:B------:R-:W-:Y:S02]  /*0ba0*/  UP2UR UR8, UPR, URZ, 0x1 ;  /* 0x000000013f087883 */ /* 0x000fe40008000000 */
[----:B------:R-:W-:-:S04]  /*0bb0*/  PLOP3.LUT P0, PT, PT, PT, UP0, 0x40, 0x0 ;  /* 0x000000000000781c */ /* 0x000fc80003f0e808 */
[----:B------:R-:W-:Y:S01]  /*0bc0*/  UIADD3 UR7, UR10, UR7, URZ ;  /* 0x000000070a077290 */ /* 0x000fe2000fffe03f */
[----:B------:R-:W-:-:S03]  /*0bd0*/  IMAD.U32 R22, RZ, RZ, UR8 ;  /* 0x00000008ff167e24 */ /* 0x000fc6000f8e00ff */
[----:B------:R-:W-:-:S06]  /*0be0*/  UIADD3 UR4, UR7, UR4, URZ ;  /* 0x0000000407047290 */ /* 0x000fcc000fffe03f */
[----:B------:R-:W-:Y:S01]  /*0bf0*/  IMAD.U32 R0, RZ, RZ, UR4 ;  /* 0x00000004ff007e24 */ /* 0x000fe2000f8e00ff */
[----:B------:R-:W-:Y:S06]  /*0c00*/  @P0 BRA `(.L_x_992) ;  /* 0x0000000000400947 */ /* 0x000fec0003800000 */
[----:B------:R-:W-:Y:S01]  /*0c10*/  ISETP.LT.AND P0, PT, RZ, UR7, PT ;  /* 0x00000007ff007c0c */ /* 0x000fe2000bf01270 */
[----:B------:R-:W-:-:S12]  /*0c20*/  UIADD3 UR4, UR7, -0x1, URZ ;  /* 0xffffffff07047890 */ /* 0x000fd8000fffe03f */
[----:B------:R-:W-:Y:S05]  /*0c30*/  @P0 BRA `(.L_x_993) ;  /* 0x00000000001c0947 */ /* 0x000fea0003800000 */
[----:B------:R-:W-:Y:S02]  /*0c40*/  UISETP.NE.AND UP0, UPT, UR5, 0x1, UPT ;  /* 0x000000010500788c */ /* 0x000fe4000bf05270 */
[----:B------:R-:W-:-:S09]  /*0c50*/  UIADD3 UR4, -UR7, URZ, URZ ;  /* 0x0000003f07047290 */ /* 0x000fd2000fffe13f */
[----:B------:R-:W-:Y:S02]  /*0c60*/  @UP0 ULDC.64 UR10, c[0x0][0x9e8] ;  /* 0x00027a00000a0ab9 */ /* 0x000fe40000000a00 */
[----:B------:R-:W-:-:S04]  /*0c70*/  UIMAD.WIDE.U32 UR8, UR4, UR10, URZ ;  /* 0x0000000a040872a5 */ /* 0x000fc8000f8e003f */
[----:B------:R-:W-:-:S04]  /*0c80*/  @UP0 USHF.R.U32.HI UR4, URZ, UR11, UR9 ;  /* 0x0000000b3f040299 */ /* 0x000fc80008011609 */
[----:B------:R-:W-:Y:S01]  /*0c90*/  ULOP3.LUT UR4, URZ, UR4, URZ, 0x33, !UPT ;  /* 0x000000043f047292 */ /* 0x000fe2000f8e333f */
[----:B------:R-:W-:Y:S11]  /*0ca0*/  BRA `(.L_x_994) ;  /* 0x0000000000107947 */ /* 0x000ff60003800000 */
.L_x_993:
[----:B------:R-:W-:-:S11]  /*0cb0*/  UISETP.NE.AND UP0, UPT, UR5, 0x1, UPT ;  /* 0x000000010500788c */ /* 0x000fd6000bf05270 */
[----:B------:R-:W-:Y:S02]  /*0cc0*/  @UP0 ULDC.64 UR10, c[0x0][0x9e8] ;  /* 0x00027a00000a0ab9 */ /* 0x000fe40000000a00 */
[----:B------:R-:W-:-:S04]  /*0cd0*/  UIMAD.WIDE.U32 UR8, UR4, UR10, URZ ;  /* 0x0000000a040872a5 */ /* 0x000fc8000f8e003f */
[----:B------:R-:W-:-:S12]  /*0ce0*/  @UP0 USHF.R.U32.HI UR4, URZ, UR11, UR9 ;  /* 0x0000000b3f040299 */ /* 0x000fd80008011609 */
.L_x_994:
[----:B------:R-:W-:-:S06]  /*0cf0*/  UIMAD UR4, UR4, UR5, UR5 ;  /* 0x00000005040472a4 */ /* 0x000fcc000f8e0205 */
[----:B------:R-:W-:-:S07]  /*0d00*/  VIMNMX R0, R0, UR4, PT ;  /* 0x0000000400007c48 */ /* 0x000fce000bfe0100 */
.L_x_992:
[----:B------:R-:W-:Y:S01]  /*0d10*/  R2UR UR4, R23 ;  /* 0x00000000170472ca */ /* 0x000fe200000e0000 */
[CC--:B------:R-:W-:Y:S01]  /*0d20*/  IMAD R18, R17.reuse, R4.reuse, -R18 ;  /* 0x0000000411127224 */ /* 0x0c0fe200078e0a12 */
[----:B------:R-:W-:Y:S01]  /*0d30*/  IADD3 R2, R0, 0x3f, RZ ;  /* 0x0000003f00027810 */ /* 0x000fe20007ffe0ff */
[----:B------:R-:W-:-:S03]  /*0d40*/  IMAD R0, R17, R4, 0x3f ;  /* 0x0000003f11007424 */ /* 0x000fc600078e0204 */
[----:B------:R-:W-:Y:S02]  /*0d50*/  R2UR UR7, R18 ;  /* 0x00000000120772ca */ /* 0x000fe400000e0000 */
[----:B------:R-:W-:Y:S02]  /*0d60*/  SHF.R.S32.HI R5, RZ, 0x1f, R2 ;  /* 0x0000001fff057819 */ /* 0x000fe40000011402 */
[----:B------:R-:W-:Y:S02]  /*0d70*/  SHF.R.S32.HI R3, RZ, 0x1f, R0 ;  /* 0x0000001fff037819 */ /* 0x000fe40000011400 */
[----:B------:R-:W-:Y:S01]  /*0d80*/  LEA.HI R5, R5, R2, RZ, 0x6 ;  /* 0x0000000205057211 */ /* 0x000fe200078f30ff */
[----:B------:R-:W-:Y:S01]  /*0d90*/  UISETP.NE.AND UP0, UPT, UR4, URZ, UPT ;  /* 0x0000003f0400728c */ /* 0x000fe2000bf05270 */
[----:B------:R-:W-:Y:S02]  /*0da0*/  LEA.HI R3, R3, R0, RZ, 0x6 ;  /* 0x0000000003037211 */ /* 0x000fe400078f30ff */
[----:B------:R-:W-:Y:S01]  /*0db0*/  UMOV UR4, UR38 ;  /* 0x0000002600047c82 */ /* 0x000fe20008000000 */
[----:B------:R-:W-:-:S02]  /*0dc0*/  SHF.R.S32.HI R0, RZ, 0x6, R5 ;  /* 0x00000006ff007819 */ /* 0x000fc40000011405 */
[----:B------:R-:W-:-:S04]  /*0dd0*/  SHF.R.S32.HI R3, RZ, 0x6, R3 ;  /* 0x00000006ff037819 */ /* 0x000fc80000011403 */
[----:B------:R-:W-:Y:S01]  /*0de0*/  VIMNMX R203, R3, R0, PT ;  /* 0x0000000003cb7248 */ /* 0x000fe20003fe0100 */
[----:B------:R-:W-:Y:S01]  /*0df0*/  @UP0 ULDC UR8, c[0x0][0x44c] ;  /* 0x0001130000080ab9 */ /* 0x000fe20000000800 */
[----:B------:R-:W-:Y:S01]  /*0e00*/  @UP0 ULDC UR10, c[0x0][0x450] ;  /* 0x00011400000a0ab9 */ /* 0x000fe20000000800 */
[----:B------:R-:W-:-:S04]  /*0e10*/  UIMAD.WIDE.U32 UR8, UR38, UR8, URZ ;  /* 0x00000008260872a5 */ /* 0x000fc8000f8e003f */
[----:B------:R-:W-:Y:S02]  /*0e20*/  @UP0 USHF.R.U32.HI UR4, URZ, UR10, UR9 ;  /* 0x0000000a3f040299 */ /* 0x000fe40008011609 */
[----:B------:R-:W-:Y:S02]  /*0e30*/  UISETP.GE.AND UP0, UPT, UR5, 0x1, UPT ;  /* 0x000000010500788c */ /* 0x000fe4000bf06270 */
[----:B------:R-:W-:-:S03]  /*0e40*/  UIADD3 UR4, UR7, UR4, URZ ;  /* 0x0000000407047290 */ /* 0x000fc6000fffe03f */
[----:B------:R-:W-:Y:S01]  /*0e50*/  ULDC UR7, c[0x0][0x9dc] ;  /* 0x0002770000077ab9 */ /* 0x000fe20000000800 */
[----:B------:R-:W-:Y:S01]  /*0e60*/  PLOP3.LUT P0, PT, PT, PT, UP0, 0x40, 0x0 ;  /* 0x000000000000781c */ /* 0x000fe20003f0e808 */
[----:B------:R-:W-:-:S12]  /*0e70*/  UIADD3 UR7, UR4, -UR7, URZ ;  /* 0x8000000704077290 */ /* 0x000fd8000fffe03f */
[----:B------:R-:W-:Y:S05]  /*0e80*/  @P0 BRA `(.L_x_995) ;  /* 0x0000000000440947 */ /* 0x000fea0003800000 */
[----:B------:R-:W-:-:S06]  /*0e90*/  UISETP.GT.AND UP0, UPT, UR4, -0x1, UPT ;  /* 0xffffffff0400788c */ /* 0x000fcc000bf04270 */
[----:B------:R-:W-:-:S13]  /*0ea0*/  PLOP3.LUT P0, PT, PT, PT, UP0, 0x80, 0x0 ;  /* 0x000000000000781c */ /* 0x000fda0003f0f008 */
[----:B------:R-:W-:Y:S05]  /*0eb0*/  @P0 BRA `(.L_x_996) ;  /* 0x00000000001c0947 */ /* 0x000fea0003800000 */
[----:B------:R-:W-:Y:S02]  /*0ec0*/  UISETP.NE.AND UP0, UPT, UR5, 0x1, UPT ;  /* 0x000000010500788c */ /* 0x000fe4000bf05270 */
[----:B------:R-:W-:-:S09]  /*0ed0*/  ULOP3.LUT UR4, URZ, UR4, URZ, 0x33, !UPT ;  /* 0x000000043f047292 */ /* 0x000fd2000f8e333f */
[----:B------:R-:W-:Y:S02]  /*0ee0*/  @UP0 ULDC.64 UR10, c[0x0][0x9e8] ;  /* 0x00027a00000a0ab9 */ /* 0x000fe40000000a00 */
[----:B------:R-:W-:-:S04]  /*0ef0*/  UIMAD.WIDE.U32 UR8, UR4, UR10, URZ ;  /* 0x0000000a040872a5 */ /* 0x000fc8000f8e003f */
[----:B------:R-:W-:-:S04]  /*0f00*/  @UP0 USHF.R.U32.HI UR4, URZ, UR11, UR9 ;  /* 0x0000000b3f040299 */ /* 0x000fc80008011609 */
[----:B------:R-:W-:Y:S01]  /*0f10*/  ULOP3.LUT UR4, URZ, UR4, URZ, 0x33, !UPT ;  /* 0x000000043f047292 */ /* 0x000fe2000f8e333f */
[----:B------:R-:W-:Y:S11]  /*0f20*/  BRA `(.L_x_997) ;  /* 0x0000000000107947 */ /* 0x000ff60003800000 */
.L_x_996:
[----:B------:R-:W-:-:S11]  /*0f30*/  UISETP.NE.AND UP0, UPT, UR5, 0x1, UPT ;  /* 0x000000010500788c */ /* 0x000fd6000bf05270 */
[----:B------:R-:W-:Y:S02]  /*0f40*/  @UP0 ULDC.64 UR10, c[0x0][0x9e8] ;  /* 0x00027a00000a0ab9 */ /* 0x000fe40000000a00 */
[----:B------:R-:W-:-:S04]  /*0f50*/  UIMAD.WIDE.U32 UR8, UR4, UR10, URZ ;  /* 0x0000000a040872a5 */ /* 0x000fc8000f8e003f */
[----:B------:R-:W-:-:S12]  /*0f60*/  @UP0 USHF.R.U32.HI UR4, URZ, UR11, UR9 ;  /* 0x0000000b3f040299 */ /* 0x000fd80008011609 */
.L_x_997:
[----:B------:R-:W-:-:S04]  /*0f70*/  UIMAD UR4, UR4, UR5, URZ ;  /* 0x00000005040472a4 */ /* 0x000fc8000f8e023f */
[----:B------:R-:W-:-:S04]  /*0f80*/  UISETP.LT.AND UP0, UPT, UR7, UR4, UPT ;  /* 0x000000040700728c */ /* 0x000fc8000bf01270 */
[----:B------:R-:W-:-:S12]  /*0f90*/  USEL UR7, UR7, UR4, !UP0 ;  /* 0x0000000407077287 */ /* 0x000fd8000c000000 */
.L_x_995:
[----:B------:R-:W-:Y:S02]  /*0fa0*/  USHF.R.S32.HI UR4, URZ, 0x1f, UR7 ;  /* 0x0000001f3f047899 */ /* 0x000fe40008011407 */
[----:B------:R-:W-:Y:S02]  /*0fb0*/  USHF.R.U32.HI UR11, URZ, 0x10, UR6 ;  /* 0x000000103f0b7899 */ /* 0x000fe40008011606 */
[----:B------:R-:W-:Y:S02]  /*0fc0*/  ULEA.HI UR4, UR4, UR7, URZ, 0x6 ;  /* 0x0000000704047291 */ /* 0x000fe4000f8f303f */
[----:B------:R-:W-:Y:S02]  /*0fd0*/  ULOP3.LUT UR7, UR6, 0xffff, URZ, 0xc0, !UPT ;  /* 0x0000ffff06077892 */ /* 0x000fe4000f8ec03f */
[----:B------:R-:W-:-:S04]  /*0fe0*/  USHF.R.S32.HI UR4, URZ, 0x6, UR4 ;  /* 0x000000063f047899 */ /* 0x000fc80008011404 */
[----:B------:R-:W-:-:S04]  /*0ff0*/  UISETP.LT.AND UP0, UPT, URZ, UR4, UPT ;  /* 0x000000043f00728c */ /* 0x000fc8000bf01270 */
[----:B------:R-:W-:Y:S02]  /*1000*/  USEL UR10, URZ, UR4, !UP0 ;  /* 0x000000043f0a7287 */ /* 0x000fe4000c000000 */
[----:B------:R-:W-:Y:S01]  /*1010*/  UISETP.NE.AND UP0, UPT, UR11, URZ, UPT ;  /* 0x0000003f0b00728c */ /* 0x000fe2000bf05270 */
[----:B------:R-:W-:-:S03]  /*1020*/  UMOV UR4, URZ ;  /* 0x0000003f00047c82 */ /* 0x000fc60008000000 */
[----:B------:R-:W-:-:S07]  /*1030*/  ISETP.GT.AND P0, PT, R203, UR10, PT ;  /* 0x0000000acb007c0c */ /* 0x000fce000bf04270 */
[----:B------:R-:W-:-:S06]  /*1040*/  @!UP0 ULDC UR11, c[0x0][0x9f0] ;  /* 0x00027c00000b8ab9 */ /* 0x000fcc0000000800 */
[----:B------:R-:W-:Y:S05]  /*1050*/  @!P0 BRA `(.L_x_998) ;  /* 0x00000000008c8947 */ /* 0x000fea0003800000 */
[----:B------:R-:W-:Y:S01]  /*1060*/  IMAD.U32 R4, RZ, RZ, UR11 ;  /* 0x0000000bff047e24 */ /* 0x000fe2000f8e00ff */
[----:B------:R-:W-:-:S04]  /*1070*/  UMOV UR4, URZ ;  /* 0x0000003f00047c82 */ /* 0x000fc80008000000 */
[----:B------:R-:W-:-:S04]  /*1080*/  IABS R0, R4 ;  /* 0x0000000400007213 */ /* 0x000fc80000000000 */
[----:B------:R-:W-:Y:S02]  /*1090*/  R2UR UR12, R0 ;  /* 0x00000000000c72ca */ /* 0x000fe400000e0000 */
[----:B------:R-:W-:Y:S02]  /*10a0*/  IADD3 R0, R4, -0x1, R203 ;  /* 0xffffffff04007810 */ /* 0x000fe40007ffe0cb */
[----:B------:R-:W-:Y:S02]  /*10b0*/  IABS R4, R4 ;  /* 0x0000000400047213 */ /* 0x000fe40000000000 */
[----:B------:R-:W-:Y:S02]  /*10c0*/  R2UR UR6, R0 ;  /* 0x00000000000672ca */ /* 0x000fe400000e0000 */
[----:B------:R-:W-:-:S05]  /*10d0*/  IADD3 R4, RZ, -R4, RZ ;  /* 0x80000004ff047210 */ /* 0x000fca0007ffe0ff */
[----:B------:R-:W0:Y:S06]  /*10e0*/  I2F.RP R2, UR12 ;  /* 0x0000000c00027d06 */ /* 0x000e2c0008209400 */
[----:B------:R-:W-:-:S06]  /*10f0*/  UIADD3 UR6, -UR10, UR6, URZ ;  /* 0x000000060a067290 */ /* 0x000fcc000fffe13f */
[----:B------:R-:W-:Y:S01]  /*1100*/  IMAD.U32 R0, RZ, RZ, UR6 ;  /* 0x00000006ff007e24 */ /* 0x000fe2000f8e00ff */
[----:B------:R-:W-:Y:S01]  /*1110*/  ULOP3.LUT UR6, UR6, UR11, URZ, 0x3c, !UPT ;  /* 0x0000000b06067292 */ /* 0x000fe2000f8e3c3f */
[----:B0-----:R-:W0:Y:S03]  /*1120*/  MUFU.RCP R2, R2 ;  /* 0x0000000200027308 */ /* 0x001e260000001000 */
[----:B------:R-:W-:-:S04]  /*1130*/  IABS R0, R0 ;  /* 0x0000000000007213 */ /* 0x000fc80000000000 */
[----:B------:R-:W-:Y:S01]  /*1140*/  R2UR UR9, R0 ;  /* 0x00000000000972ca */ /* 0x000fe200000e0000 */
[----:B------:R-:W-:Y:S02]  /*1150*/  IMAD.MOV.U32 R0, RZ, RZ, R4 ;  /* 0x000000ffff007224 */ /* 0x000fe400078e0004 */
[----:B0-----:R-:W-:-:S06]  /*1160*/  VIADD R3, R2, 0xffffffe ;  /* 0x0ffffffe02037836 */ /* 0x001fcc0000000000 */
        /* <DEDUP_REMOVED lines=18> */
.L_x_998:
[----:B------:R-:W-:Y:S02]  /*1290*/  UIMAD UR5, UR7, UR4, UR10 ;  /* 0x00000004070572a4 */ /* 0x000fe4000f8e020a */
[----:B------:R-:W-:Y:S01]  /*12a0*/  IMAD.U32 R0, RZ, RZ, UR4 ;  /* 0x00000004ff007e24 */ /* 0x000fe2000f8e00ff */
[----:B------:R-:W-:Y:S01]  /*12b0*/  PLOP3.LUT P0, PT, PT, PT, PT, 0x80, 0x0 ;  /* 0x000000000000781c */ /* 0x000fe20003f0f070 */
[----:B------:R-:W-:Y:S01]  /*12c0*/  IMAD.MOV.U32 R2, RZ, RZ, RZ ;  /* 0x000000ffff027224 */ /* 0x000fe200078e00ff */
[----:B------:R-:W-:Y:S02]  /*12d0*/  CS2R R150, SRZ ;  /* 0x0000000000967805 */ /* 0x000fe4000001ff00 */
[----:B------:R-:W-:Y:S02]  /*12e0*/  CS2R R148, SRZ ;  /* 0x0000000000947805 */ /* 0x000fe4000001ff00 */
[----:B------:R-:W-:Y:S01]  /*12f0*/  VIADDMNMX R203, R0, UR5, R203, PT ;  /* 0x0000000500cb7c46 */ /* 0x000fe2000b8001cb */
[----:B------:R-:W-:Y:S01]  /*1300*/  IMAD.MOV.U32 R0, RZ, RZ, RZ ;  /* 0x000000ffff007224 */ /* 0x000fe200078e00ff */
[----:B------:R-:W-:-:S02]  /*1310*/  MOV R200, UR5 ;  /* 0x0000000500c87c02 */ /* 0x000fc40008000f00 */
[----:B------:R-:W-:Y:S02]  /*1320*/  CS2R R146, SRZ ;  /* 0x0000000000927805 */ /* 0x000fe4000001ff00 */
[----:B------:R-:W-:Y:S02]  /*1330*/  ISETP.GT.AND P1, PT, R203, UR5, PT ;  /* 0x00000005cb007c0c */ /* 0x000fe4000bf24270 */
        /* <DEDUP_REMOVED lines=66> */
[----:B------:R-:W-:-:S05]  /*1760*/  SHF.R.S32.HI R58, RZ, 0x7, R57 ;  /* 0x00000007ff3a7819 */ /* 0x000fca0000011439 */
        /* <DEDUP_REMOVED lines=19> */
[----:B------:R-:W-:Y:S01]  /*18a0*/  MOV R5, UR5 ;  /* 0x0000000500057c02 */ /* 0x000fe20008000f00 */
[----:B------:R-:W-:Y:S01]  /*18b0*/  ULDC.64 UR4, c[0x4][0xb0] ;  /* 0x01002c0000047ab9 */ /* 0x000fe20000000a00 */
[----:B------:R-:W-:Y:S01]  /*18c0*/  IMAD.U32 R10, RZ, RZ, UR6 ;  /* 0x00000006ff0a7e24 */ /* 0x000fe2000f8e00ff */
[----:B------:R-:W-:Y:S01]  /*18d0*/  MOV R11, UR7 ;  /* 0x00000007000b7c02 */ /* 0x000fe20008000f00 */
[----:B------:R-:W-:Y:S02]  /*18e0*/  IMAD.U32 R6, RZ, RZ, UR4 ;  /* 0x00000004ff067e24 */ /* 0x000fe4000f8e00ff */
[----:B------:R-:W-:-:S02]  /*18f0*/  IMAD.U32 R7, RZ, RZ, UR5 ;  /* 0x00000005ff077e24 */ /* 0x000fc4000f8e00ff */
[----:B------:R-:W-:Y:S02]  /*1900*/  IMAD.MOV.U32 R8, RZ, RZ, 0x70 ;  /* 0x00000070ff087424 */ /* 0x000fe400078e00ff */
[----:B------:R-:W-:Y:S02]  /*1910*/  IMAD.MOV.U32 R12, RZ, RZ, 0x1 ;  /* 0x00000001ff0c7424 */ /* 0x000fe400078e00ff */
[----:B0-----:R-:W-:-:S07]  /*1920*/  IMAD.MOV.U32 R13, RZ, RZ, RZ ;  /* 0x000000ffff0d7224 */ /* 0x001fce00078e00ff */
[----:B------:R-:W-:-:S07]  /*1930*/  LEPC R20, `(.L_x_1000) ;  /* 0x000000001014794e */ /* 0x000fce0000000000 */
[----:B-1----:R-:W-:Y:S05]  /*1940*/  CALL.ABS.NOINC R2 ;  /* 0x0000000002007343 */ /* 0x002fea0003c00000 */
.L_x_1000:
[----:B------:R-:W-:Y:S02]  /*1950*/  R2UR UR4, R16 ;  /* 0x00000000100472ca */ /* 0x000fe400000e0000 */
[----:B------:R-:W-:-:S11]  /*1960*/  SHF.L.U32 R0, RZ, 0x1f, RZ ;  /* 0x0000001fff007819 */ /* 0x000fd600000006ff */
[----:B------:R-:W0:Y:S02]  /*1970*/  SYNCS.PHASECHK.TRANS64.TRYWAIT P0, [UR4+0x30800], R0 ;  /* 0x03080000ff0075a7 */ /* 0x000e240008000144 */
[----:B0-----:R-:W-:Y:S05]  /*1980*/  @!P0 BRA `(.L_x_1001) ;  /* 0x0000012400f88947 */ /* 0x001fea0003800000 */
.L_x_1134:
[----:B------:R-:W2:Y:S02]  /*1990*/  LDL R2, [R1+0x4] ;  /* 0x0000040001027983 */ /* 0x000ea40000100800 */
[----:B--2---:R-:W-:-:S13]  /*19a0*/  R2UR UR4, R2 ;  /* 0x00000000020472ca */ /* 0x004fda00000e0000 */
[----:B------:R-:W-:-:S06]  /*19b0*/  ULOP3.LUT UR4, UR4, 0x1, URZ, 0xfc, !UPT ;  /* 0x0000000104047892 */ /* 0x000fcc000f8efc3f */
[----:B------:R-:W-:-:S04]  /*19c0*/  MOV R2, UR4 ;  /* 0x0000000400027c02 */ /* 0x000fc80008000f00 */
[----:B------:R-:W-:-:S13]  /*19d0*/  ISETP.NE.AND P0, PT, R2, 0x3, PT ;  /* 0x000000030200780c */ /* 0x000fda0003f05270 */
[----:B------:R-:W-:Y:S05]  /*19e0*/  @!P0 BRA `(.L_x_1002) ;  /* 0x0000000000048947 */ /* 0x000fea0003800000 */
[----:B------:R-:W-:Y:S01]  /*19f0*/  BPT.TRAP 0x1 ;  /* 0x000000040000795c */ /* 0x000fe20000300000 */
.L_x_1002:
[----:B------:R-:W-:-:S13]  /*1a00*/  R2UR UR4, R16 ;  /* 0x00000000100472ca */ /* 0x000fda00000e0000 */
[----:B------:R1:W2:Y:S01]  /*1a10*/  SYNCS.PHASECHK.TRANS64.TRYWAIT P1, [UR4+0x30830], R0 ;  /* 0x03083000ff0075a7 */ /* 0x0002a20008020144 */
[----:B------:R-:W-:Y:S05]  /*1a20*/  @!P0 BRA `(.L_x_1003) ;  /* 0x0000000000048947 */ /* 0x000fea0003800000 */
[----:B------:R-:W-:Y:S01]  /*1a30*/  BPT.TRAP 0x1 ;  /* 0x000000040000795c */ /* 0x000fe20000300000 */
.L_x_1003:
[----:B------:R-:W-:-:S05]  /*1a40*/  IMAD.U32 R6, RZ, RZ, UR36 ;  /* 0x00000024ff067e24 */ /* 0x000fca000f8e00ff */
[----:B------:R-:W-:Y:S01]  /*1a50*/  LOP3.LUT R6, R6, 0x10000, RZ, 0xfc, !PT ;  /* 0x0001000006067812 */ /* 0x000fe200078efcff */
[----:B--2---:R-:W-:Y:S06]  /*1a60*/  @P1 BRA `(.L_x_1004) ;  /* 0x00000000000c1947 */ /* 0x004fec0003800000 */
[----:B------:R-:W-:-:S13]  /*1a70*/  R2UR UR4, R16 ;  /* 0x00000000100472ca */ /* 0x000fda00000e0000 */
[----:B------:R-:W2:Y:S02]  /*1a80*/  SYNCS.PHASECHK.TRANS64.TRYWAIT P1, [UR4+0x30830], R0 ;  /* 0x03083000ff0075a7 */ /* 0x000ea40008020144 */
[----:B--2---:R-:W-:Y:S05]  /*1a90*/  @!P1 BRA `(.L_x_1005) ;  /* 0x0000012400d09947 */ /* 0x004fea0003800000 */
.L_x_1004:
[----:B------:R-:W-:Y:S05]  /*1aa0*/  WARPSYNC.ALL ;  /* 0x0000000000007948 */ /* 0x000fea0003800000 */
[----:B------:R-:W-:Y:S01]  /*1ab0*/  IMAD.MOV.U32 R7, RZ, RZ, 0x40000040 ;  /* 0x40000040ff077424 */ /* 0x000fe200078e00ff */
[----:B------:R-:W-:Y:S01]  /*1ac0*/  R2UR UR4, R16 ;  /* 0x00000000100472ca */ /* 0x000fe200000e0000 */
[----:B------:R-:W-:Y:S01]  /*1ad0*/  WARPGROUP.ARRIVE ;  /* 0x00000000000079c5 */ /* 0x000fe20000000000 */
[----:B------:R-:W-:Y:S01]  /*1ae0*/  R2UR UR8, R6 ;  /* 0x00000000060872ca */ /* 0x000fe200000e0000 */
[----:B------:R-:W-:Y:S01]  /*1af0*/  UMOV UR11, 0x40000040 ;  /* 0x40000040000b7882 */ /* 0x000fe20000000000 */
[----:B------:R-:W-:Y:S01]  /*1b00*/  R2UR UR9, R7 ;  /* 0x00000000070972ca */ /* 0x000fe200000e0000 */
[----:B------:R-:W-:Y:S01]  /*1b10*/  UMOV UR13, 0x40000040 ;  /* 0x40000040000d7882 */ /* 0x000fe20000000000 */
[----:B------:R-:W-:Y:S01]  /*1b20*/  UMOV UR7, 0x40000040 ;  /* 0x4000004000077882 */ /* 0x000fe20000000000 */
[----:B------:R-:W-:Y:S01]  /*1b30*/  UMOV UR5, UR13 ;  /* 0x0000000d00057c82 */ /* 0x000fe20008000000 */
[----:B------:R-:W-:Y:S01]  /*1b40*/  IMAD.U32 R11, RZ, RZ, UR13 ;  /* 0x0000000dff0b7e24 */ /* 0x000fe2000f8e00ff */
[----:B------:R-:W-:Y:S01]  /*1b50*/  UMOV UR13, 0x40000040 ;  /* 0x40000040000d7882 */ /* 0x000fe20000000000 */
[----:B------:R-:W-:Y:S01]  /*1b60*/  UMOV UR15, 0x40000040 ;  /* 0x40000040000f7882 */ /* 0x000fe20000000000 */
[----:B------:R-:W-:Y:S01]  /*1b70*/  UMOV UR17, 0x40000040 ;  /* 0x4000004000117882 */ /* 0x000fe20000000000 */
[----:B------:R-:W-:Y:S01]  /*1b80*/  UMOV UR21, 0x40000040 ;  /* 0x4000004000157882 */ /* 0x000fe20000000000 */
[----:B------:R-:W-:Y:S01]  /*1b90*/  UIADD3 UR4, UR4, 0x20400, URZ ;  /* 0x0002040004047890 */ /* 0x000fe2000fffe03f */
[----:B------:R-:W-:Y:S01]  /*1ba0*/  UMOV UR25, 0x40000040 ;  /* 0x4000004000197882 */ /* 0x000fe20000000000 */
[----:B------:R-:W-:-:S02]  /*1bb0*/  UMOV UR29, 0x40000040 ;  /* 0x40000040001d7882 */ /* 0x000fc40000000000 */
[----:B------:R-:W-:Y:S01]  /*1bc0*/  USHF.R.U32.HI UR4, URZ, 0x4, UR4 ;  /* 0x000000043f047899 */ /* 0x000fe20008011604 */
[----:B------:R-:W-:Y:S01]  /*1bd0*/  UMOV UR33, 0x40000040 ;  /* 0x4000004000217882 */ /* 0x000fe20000000000 */
[----:B------:R-:W-:Y:S02]  /*1be0*/  UMOV UR37, 0x40000040 ;  /* 0x4000004000257882 */ /* 0x000fe40000000000 */
[----:B------:R-:W-:Y:S01]  /*1bf0*/  ULOP3.LUT UR4, UR4, 0x3fff, URZ, 0xc0, !UPT ;  /* 0x00003fff04047892 */ /* 0x000fe2000f8ec03f */
[----:B------:R-:W-:Y:S01]  /*1c00*/  UMOV UR41, 0x40000040 ;  /* 0x4000004000297882 */ /* 0x000fe20000000000 */
[----:B------:R-:W-:Y:S02]  /*1c10*/  UMOV UR45, 0x40000040 ;  /* 0x40000040002d7882 */ /* 0x000fe40000000000 */
[----:B------:R-:W-:Y:S01]  /*1c20*/  ULOP3.LUT UR18, UR4, 0x10000, URZ, 0xfc, !UPT ;  /* 0x0001000004127892 */ /* 0x000fe2000f8efc3f */
[----:B------:R-:W-:Y:S01]  /*1c30*/  UMOV UR49, 0x40000040 ;  /* 0x4000004000317882 */ /* 0x000fe20000000000 */
[----:B------:R-:W-:-:S02]  /*1c40*/  UMOV UR53, 0x40000040 ;  /* 0x4000004000357882 */ /* 0x000fc40000000000 */
[----:B------:R-:W-:Y:S02]  /*1c50*/  UIADD3 UR6, UR18, 0x2, URZ ;  /* 0x0000000212067890 */ /* 0x000fe4000fffe03f */
[----:B------:R-:W-:Y:S02]  /*1c60*/  UIADD3 UR14, UR18, 0x200, URZ ;  /* 0x00000200120e7890 */ /* 0x000fe4000fffe03f */
[----:B------:R-:W-:Y:S01]  /*1c70*/  IMAD.U32 R20, RZ, RZ, UR18 ;  /* 0x00000012ff147e24 */ /* 0x000fe2000f8e00ff */
[----:B------:R-:W-:Y:S02]  /*1c80*/  UMOV UR10, UR18 ;  /* 0x00000012000a7c82 */ /* 0x000fe40008000000 */
[----:B------:R-:W-:Y:S01]  /*1c90*/  HGMMA.64x64x16.F32.BF16 R24, gdesc[UR8], RZ, !UPT, gsb0 ;  /* 0x00e00000081879f0 */ /* 0x000fe2000c0018ff */
[----:B------:R-:W-:Y:S01]  /*1ca0*/  R2UR UR10, R6 ;  /* 0x00000000060a72ca */ /* 0x000fe200000e0000 */
[----:B------:R-:W-:Y:S02]  /*1cb0*/  UMOV UR9, 0x40000040 ;  /* 0x4000004000097882 */ /* 0x000fe40000000000 */
[----:B------:R-:W-:-:S10]  /*1cc0*/  IMAD.U32 R15, RZ, RZ, UR9 ;  /* 0x00000009ff0f7e24 */ /* 0x000fd4000f8e00ff */
[----:B------:R-:W-:Y:S02]  /*1cd0*/  UIADD3 UR4, UR10, 0x2, URZ ;  /* 0x000000020a047890 */ /* 0x000fe4000fffe03f */
[----:B------:R-:W-:Y:S02]  /*1ce0*/  UIADD3 UR16, UR10, 0x402, URZ ;  /* 0x000004020a107890 */ /* 0x000fe4000fffe03f */
[----:B------:R-:W-:Y:S02]  /*1cf0*/  UIADD3 UR20, UR10, 0x404, URZ ;  /* 0x000004040a147890 */ /* 0x000fe4000fffe03f */
[----:B------:R-:W-:Y:S01]  /*1d00*/  UIADD3 UR24, UR10, 0x406, URZ ;  /* 0x000004060a187890 */ /* 0x000fe2000fffe03f */
[----:B------:R-:W-:Y:S01]  /*1d10*/  UMOV UR12, UR4 ;  /* 0x00000004000c7c82 */ /* 0x000fe20008000000 */
[----:B------:R-:W-:Y:S01]  /*1d20*/  UIADD3 UR28, UR10, 0x800, URZ ;  /* 0x000008000a1c7890 */ /* 0x000fe2000fffe03f */
[----:B------:R-:W-:Y:S01]  /*1d30*/  MOV R10, UR12 ;  /* 0x0000000c000a7c02 */ /* 0x000fe20008000f00 */
[----:B------:R-:W-:Y:S01]  /*1d40*/  UMOV UR4, UR12 ;  /* 0x0000000c00047c82 */ /* 0x000fe20008000000 */
[----:B------:R-:W-:-:S02]  /*1d50*/  UIADD3 UR12, UR10, 0x400, URZ ;  /* 0x000004000a0c7890 */ /* 0x000fc4000fffe03f */
[----:B------:R-:W-:Y:S02]  /*1d60*/  UIADD3 UR32, UR10, 0x802, URZ ;  /* 0x000008020a207890 */ /* 0x000fe4000fffe03f */
[----:B------:R-:W-:Y:S02]  /*1d70*/  UIADD3 UR36, UR10, 0x804, URZ ;  /* 0x000008040a247890 */ /* 0x000fe4000fffe03f */
[----:B------:R-:W-:Y:S02]  /*1d80*/  UIADD3 UR40, UR10, 0x806, URZ ;  /* 0x000008060a287890 */ /* 0x000fe4000fffe03f */
[----:B------:R-:W-:Y:S02]  /*1d90*/  UIADD3 UR44, UR10, 0xc00, URZ ;  /* 0x00000c000a2c7890 */ /* 0x000fe4000fffe03f */
[----:B------:R-:W-:Y:S02]  /*1da0*/  UIADD3 UR48, UR10, 0xc02, URZ ;  /* 0x00000c020a307890 */ /* 0x000fe4000fffe03f */
[----:B------:R-:W-:Y:S01]  /*1db0*/  UIADD3 UR52, UR10, 0xc04, URZ ;  /* 0x00000c040a347890 */ /* 0x000fe2000fffe03f */
[----:B------:R-:W-:-:S02]  /*1dc0*/  WARPGROUP.DEPBAR.LE gsb0, 0x0 ;  /* 0x00008000000079c5 */ /* 0x000fc40000010000 */
[----:B------:R-:W-:-:S06]  /*1dd0*/  WARPGROUP.ARRIVE ;  /* 0x00000000000079c5 */ /* 0x000fcc0000000000 */
[----:B------:R-:W-:Y:S01]  /*1de0*/  HGMMA.64x64x16.F32.BF16 R24, gdesc[UR4], R24, gsb0 ;  /* 0x00e00000041879f0 */ /* 0x000fe20008001818 */
[----:B------:R-:W-:Y:S02]  /*1df0*/  UIADD3 UR4, UR10, 0x4, URZ ;  /* 0x000000040a047890 */ /* 0x000fe4000fffe03f */
[----:B------:R-:W-:Y:S01]  /*1e00*/  UIADD3 UR6, UR18, 0x4, URZ ;  /* 0x0000000412067890 */ /* 0x000fe2000fffe03f */
[----:B------:R-:W-:Y:S01]  /*1e10*/  UMOV UR5, UR9 ;  /* 0x0000000900057c82 */ /* 0x000fe20008000000 */
[----:B------:R-:W-:Y:S01]  /*1e20*/  UMOV UR7, 0x40000040 ;  /* 0x4000004000077882 */ /* 0x000fe20000000000 */
[----:B------:R-:W-:Y:S02]  /*1e30*/  UMOV UR9, 0x40000040 ;  /* 0x4000004000097882 */ /* 0x000fe40000000000 */
[----:B------:R-:W-:Y:S02]  /*1e40*/  UMOV UR8, UR4 ;  /* 0x0000000400087c82 */ /* 0x000fe40008000000 */
[----:B------:R-:W-:Y:S01]  /*1e50*/  UMOV UR4, UR8 ;  /* 0x0000000800047c82 */ /* 0x000fe20008000000 */
[----:B------:R-:W-:Y:S01]  /*1e60*/  IMAD.U32 R14, RZ, RZ, UR8 ;  /* 0x00000008ff0e7e24 */ /* 0x000fe2000f8e00ff */
[----:B------:R-:W-:-:S02]  /*1e70*/  UIADD3 UR8, UR10, 0x6, URZ ;  /* 0x000000060a087890 */ /* 0x000fc4000fffe03f */
[----:B------:R-:W-:Y:S01]  /*1e80*/  UIADD3 UR10, UR10, 0xc06, URZ ;  /* 0x00000c060a0a7890 */ /* 0x000fe2000fffe03f */
[----:B------:R-:W-:Y:S02]  /*1e90*/  WARPGROUP.DEPBAR.LE gsb0, 0x0 ;  /* 0x00008000000079c5 */ /* 0x000fe40000010000 */
[----:B------:R-:W-:-:S06]  /*1ea0*/  WARPGROUP.ARRIVE ;  /* 0x00000000000079c5 */ /* 0x000fcc0000000000 */
[----:B------:R-:W-:Y:S01]  /*1eb0*/  HGMMA.64x64x16.F32.BF16 R24, gdesc[UR4], R24, gsb0 ;  /* 0x00e00000041879f0 */ /* 0x000fe20008001818 */
[----:B------:R-:W-:Y:S01]  /*1ec0*/  UIADD3 UR6, UR18, 0x6, URZ ;  /* 0x0000000612067890 */ /* 0x000fe2000fffe03f */
[----:B------:R-:W-:Y:S01]  /*1ed0*/  UMOV UR4, UR8 ;  /* 0x0000000800047c82 */ /* 0x000fe20008000000 */
[----:B------:R-:W-:Y:S01]  /*1ee0*/  UMOV UR5, UR9 ;  /* 0x0000000900057c82 */ /* 0x000fe20008000000 */
[----:B------:R-:W-:Y:S01]  /*1ef0*/  UMOV UR7, 0x40000040 ;  /* 0x4000004000077882 */ /* 0x000fe20000000000 */
        /* <DEDUP_REMOVED lines=9> */
[----:B------:R-:W-:Y:S03]  /*1f90*/  HGMMA.64x64x16.F32.BF16 R24, gdesc[UR12], R24, gsb0 ;  /* 0x00e000000c1879f0 */ /* 0x000fe60008001818 */
        /* <DEDUP_REMOVED lines=68> */
[----:B------:R-:W-:Y:S01]  /*23e0*/  UMOV UR5, 0x40000040 ;  /* 0x4000004000057882 */ /* 0x000fe20000000000 */
[----:B------:R-:W-:Y:S01]  /*23f0*/  UMOV UR7, 0x40000040 ;  /* 0x4000004000077882 */ /* 0x000fe20000000000 */
[----:B------:R-:W-:Y:S01]  /*2400*/  MOV R12, UR4 ;  /* 0x00000004000c7c02 */ /* 0x000fe20008000f00 */
[----:B------:R-:W-:Y:S01]  /*2410*/  IMAD.U32 R13, RZ, RZ, UR5 ;  /* 0x00000005ff0d7e24 */ /* 0x000fe2000f8e00ff */
[----:B------:R-:W-:Y:S02]  /*2420*/  WARPGROUP.DEPBAR.LE gsb0, 0x0 ;  /* 0x00008000000079c5 */ /* 0x000fe40000010000 */
[----:B------:R-:W-:-:S06]  /*2430*/  WARPGROUP.ARRIVE ;  /* 0x00000000000079c5 */ /* 0x000fcc0000000000 */
[----:B------:R-:W-:Y:S03]  /*2440*/  HGMMA.64x64x16.F32.BF16 R24, gdesc[UR4], R24, gsb0 ;  /* 0x00e00000041879f0 */ /* 0x000fe60008001818 */
[----:B------:R-:W-:Y:S02]  /*2450*/  WARPGROUP.DEPBAR.LE gsb0, 0x0 ;  /* 0x00008000000079c5 */ /* 0x000fe40000010000 */
[----:B------:R-:W-:Y:S05]  /*2460*/  @!P0 BRA `(.L_x_1006) ;  /* 0x0000000000048947 */ /* 0x000fea0003800000 */
[----:B------:R-:W-:Y:S01]  /*2470*/  BPT.TRAP 0x1 ;  /* 0x000000040000795c */ /* 0x000fe20000300000 */
.L_x_1006:
[----:B01----:R-:W-:Y:S01]  /*2480*/  LOP3.LUT R0, R57, 0xffffff80, RZ, 0xc0, !PT ;  /* 0xffffff8039007812 */ /* 0x003fe200078ec0ff */
[----:B------:R-:W-:Y:S01]  /*2490*/  ULDC UR11, c[0x0][0x2f0] ;  /* 0x0000bc00000b7ab9 */ /* 0x000fe20000000800 */
[----:B------:R-:W-:Y:S01]  /*24a0*/  R2UR UR5, R23 ;  /* 0x00000000170572ca */ /* 0x000fe200000e0000 */
[----:B------:R-:W-:Y:S01]  /*24b0*/  ULDC UR14, c[0x0][0x9e0] ;  /* 0x00027800000e7ab9 */ /* 0x000fe20000000800 */
[----:B------:R-:W-:Y:S01]  /*24c0*/  LEA.HI R56, R56, R19, RZ, 0x2 ;  /* 0x0000001338387211 */ /* 0x000fe200078f10ff */
[----:B------:R-:W-:Y:S01]  /*24d0*/  IMAD.IADD R0, R19, 0x1, -R0 ;  /* 0x0000000113007824 */ /* 0x000fe200078e0a00 */
[----:B------:R-:W-:Y:S02]  /*24e0*/  LEA.HI R5, R58, R58, RZ, 0x1 ;  /* 0x0000003a3a057211 */ /* 0x000fe400078f08ff */
[----:B------:R-:W-:Y:S02]  /*24f0*/  LOP3.LUT R56, R56, 0xfffffffc, RZ, 0xc0, !PT ;  /* 0xfffffffc38387812 */ /* 0x000fe400078ec0ff */
[----:B------:R-:W-:-:S02]  /*2500*/  SHF.R.S32.HI R3, RZ, 0x1f, R0 ;  /* 0x0000001fff037819 */ /* 0x000fc40000011400 */
[----:B------:R-:W-:Y:S01]  /*2510*/  LOP3.LUT R5, R5, 0x3fffffe, RZ, 0xc0, !PT ;  /* 0x03fffffe05057812 */ /* 0x000fe200078ec0ff */
[----:B------:R-:W-:Y:S01]  /*2520*/  IMAD.IADD R56, R19, 0x1, -R56 ;  /* 0x0000000113387824 */ /* 0x000fe200078e0a38 */
[CC--:B------:R-:W-:Y:S01]  /*2530*/  LEA.HI R2, R3.reuse, R0.reuse, RZ, 0x2 ;  /* 0x0000000003027211 */ /* 0x0c0fe200078f10ff */
[----:B------:R-:W-:Y:S01]  /*2540*/  UISETP.NE.AND UP1, UPT, UR5, URZ, UPT ;  /* 0x0000003f0500728c */ /* 0x000fe2000bf25270 */
[----:B------:R-:W-:Y:S02]  /*2550*/  LEA.HI R4, R3, R0, RZ, 0x5 ;  /* 0x0000000003047211 */ /* 0x000fe400078f28ff */
[--C-:B------:R-:W-:Y:S01]  /*2560*/  SHF.R.S32.HI R3, RZ, 0x2, R2.reuse ;  /* 0x00000002ff037819 */ /* 0x100fe20000011402 */
[----:B------:R-:W-:Y:S01]  /*2570*/  ULDC UR5, c[0x0][0x9d8] ;  /* 0x0002760000057ab9 */ /* 0x000fe20000000800 */
[----:B------:R-:W-:Y:S01]  /*2580*/  SHF.R.S32.HI R8, RZ, 0x1f, R2 ;  /* 0x0000001fff087819 */ /* 0x000fe20000011402 */
[----:B------:R-:W-:Y:S01]  /*2590*/  FMUL.FTZ R26, R26, UR5 ;  /* 0x000000051a1a7c20 */ /* 0x000fe20008410000 */
[----:B------:R-:W-:Y:S01]  /*25a0*/  SHF.R.S32.HI R4, RZ, 0x5, R4 ;  /* 0x00000005ff047819 */ /* 0x000fe20000011404 */
[----:B------:R-:W-:Y:S01]  /*25b0*/  FMUL.FTZ R34, R34, UR5 ;  /* 0x0000000522227c20 */ /* 0x000fe20008410000 */
[-C--:B------:R-:W-:Y:S01]  /*25c0*/  LEA.HI R8, R8, R3.reuse, RZ, 0x3 ;  /* 0x0000000308087211 */ /* 0x080fe200078f18ff */
[----:B------:R-:W0:Y:S01]  /*25d0*/  MUFU.TANH R59, R26 ;  /* 0x0000001a003b7308 */ /* 0x000e220000002400 */
[----:B------:R-:W-:Y:S01]  /*25e0*/  LEA R9, R4, UR38, 0x4 ;  /* 0x0000002604097c11 */ /* 0x000fe2000f8e20ff */
[----:B------:R-:W-:Y:S01]  /*25f0*/  @UP1 ULDC UR6, c[0x0][0x450] ;  /* 0x0001140000061ab9 */ /* 0x000fe20000000800 */
[----:B------:R-:W-:Y:S01]  /*2600*/  LOP3.LUT R8, R8, 0xfffffff8, RZ, 0xc0, !PT ;  /* 0xfffffff808087812 */ /* 0x000fe200078ec0ff */
[----:B------:R-:W-:Y:S01]  /*2610*/  FMUL.FTZ R24, R24, UR5 ;  /* 0x0000000518187c20 */ /* 0x000fe20008410000 */
[----:B------:R-:W-:Y:S01]  /*2620*/  LEA.HI R4, R56, R56, RZ, 0x1 ;  /* 0x0000003838047211 */ /* 0x000fe200078f08ff */
[----:B------:R-:W-:Y:S01]  /*2630*/  FMUL.FTZ R25, R25, UR5 ;  /* 0x0000000519197c20 */ /* 0x000fe20008410000 */
[----:B------:R-:W-:Y:S01]  /*2640*/  R2UR UR4, R22 ;  /* 0x00000000160472ca */ /* 0x000fe200000e0000 */
[----:B------:R1:W2:Y:S01]  /*2650*/  MUFU.TANH R26, R34 ;  /* 0x00000022001a7308 */ /* 0x0002a20000002400 */
[----:B------:R-:W-:Y:S01]  /*2660*/  IADD3 R8, R9, R3, -R8 ;  /* 0x0000000309087210 */ /* 0x000fe20007ffe808 */
[----:B------:R-:W-:Y:S01]  /*2670*/  FMUL.FTZ R27, R27, UR5 ;  /* 0x000000051b1b7c20 */ /* 0x000fe20008410000 */
[----:B------:R-:W-:Y:S01]  /*2680*/  IADD3 R5, R58, -R5, RZ ;  /* 0x800000053a057210 */ /* 0x000fe20007ffe0ff */
[----:B------:R-:W-:Y:S01]  /*2690*/  FMUL.FTZ R28, R28, UR5 ;  /* 0x000000051c1c7c20 */ /* 0x000fe20008410000 */
[----:B------:R-:W-:Y:S01]  /*26a0*/  LOP3.LUT R3, R4, 0x1ffffffe, RZ, 0xc0, !PT ;  /* 0x1ffffffe04037812 */ /* 0x000fe200078ec0ff */
[----:B------:R-:W-:Y:S01]  /*26b0*/  FMUL.FTZ R29, R29, UR5 ;  /* 0x000000051d1d7c20 */ /* 0x000fe20008410000 */
[----:B------:R-:W-:Y:S01]  /*26c0*/  PLOP3.LUT P1, PT, PT, PT, UP1, 0x80, 0x0 ;  /* 0x000000000000781c */ /* 0x000fe20003f2f018 */
[----:B------:R-:W-:Y:S01]  /*26d0*/  IMAD R8, R5, 0x40, R8 ;  /* 0x0000004005087824 */ /* 0x000fe200078e0208 */
[----:B------:R-:W-:Y:S01]  /*26e0*/  R2UR UR7, R16 ;  /* 0x00000000100772ca */ /* 0x000fe200000e0000 */
[----:B------:R-:W-:Y:S01]  /*26f0*/  IMAD.IADD R3, R56, 0x1, -R3 ;  /* 0x0000000138037824 */ /* 0x000fe200078e0a03 */
[----:B------:R-:W-:Y:S01]  /*2700*/  PLOP3.LUT P2, PT, PT, PT, UP1, 0x80, 0x0 ;  /* 0x000000000000781c */ /* 0x000fe20003f4f018 */
[----:B------:R-:W-:Y:S01]  /*2710*/  UISETP.NE.AND UP0, UPT, UR4, URZ, UPT ;  /* 0x0000003f0400728c */ /* 0x000fe2000bf05270 */
[----:B------:R-:W-:Y:S01]  /*2720*/  LOP3.LUT R5, R2, 0x7ffffffc, RZ, 0xc0, !PT ;  /* 0x7ffffffc02057812 */ /* 0x000fe200078ec0ff */
[----:B------:R-:W-:Y:S01]  /*2730*/  IMAD R19, R3, 0x8, R8 ;  /* 0x0000000803137824 */ /* 0x000fe200078e0208 */
[----:B------:R-:W-:Y:S01]  /*2740*/  @UP1 ULDC UR4, c[0x0][0x44c] ;  /* 0x0001130000041ab9 */ /* 0x000fe20000000800 */
[----:B------:R-:W-:-:S02]  /*2750*/  IMAD.MOV.U32 R8, RZ, RZ, -0x40 ;  /* 0xffffffc0ff087424 */ /* 0x000fc400078e00ff */
[----:B------:R-:W-:Y:S01]  /*2760*/  FMUL.FTZ R30, R30, UR5 ;  /* 0x000000051e1e7c20 */ /* 0x000fe20008410000 */
[----:B------:R-:W-:Y:S01]  /*2770*/  IMAD.IADD R5, R0, 0x1, -R5 ;  /* 0x0000000100057824 */ /* 0x000fe200078e0a05 */
[----:B------:R-:W-:Y:S01]  /*2780*/  MOV R3, R19 ;  /* 0x0000001300037202 */ /* 0x000fe20000000f00 */
[----:B------:R-:W-:-:S04]  /*2790*/  @P1 IMAD.HI.U32 R4, R19, UR4, RZ ;  /* 0x0000000413041c27 */ /* 0x000fc8000f8e00ff */
[----:B------:R-:W-:Y:S01]  /*27a0*/  FMUL.FTZ R31, R31, UR5 ;  /* 0x000000051f1f7c20 */ /* 0x000fe20008410000 */
[----:B------:R-:W-:Y:S01]  /*27b0*/  UIADD3 UR4, UR7, 0x30840, URZ ;  /* 0x0003084007047890 */ /* 0x000fe2000fffe03f */
[----:B------:R-:W3:Y:S01]  /*27c0*/  S2UR UR7, SR_CgaCtaId ;  /* 0x00000000000779c3 */ /* 0x000ee20000008800 */
[----:B-1----:R-:W-:Y:S01]  /*27d0*/  IMAD R34, R203, R8, 0x40 ;  /* 0x00000040cb227424 */ /* 0x002fe200078e0208 */
[----:B------:R-:W-:Y:S01]  /*27e0*/  @P2 SHF.R.U32.HI R3, RZ, UR6, R4 ;  /* 0x00000006ff032c19 */ /* 0x000fe20008011604 */
[----:B------:R-:W-:Y:S01]  /*27f0*/  FMUL.FTZ R32, R32, UR5 ;  /* 0x0000000520207c20 */ /* 0x000fe20008410000 */
[----:B------:R-:W-:Y:S01]  /*2800*/  FMUL.FTZ R33, R33, UR5 ;  /* 0x0000000521217c20 */ /* 0x000fe20008410000 */
[----:B------:R-:W-:Y:S02]  /*2810*/  VIADD R0, R34, 0x1 ;  /* 0x0000000122007836 */ /* 0x000fe40000000000 */
[----:B------:R-:W-:Y:S01]  /*2820*/  FMUL.FTZ R35, R35, UR5 ;  /* 0x0000000523237c20 */ /* 0x000fe20008410000 */
[----:B------:R-:W1:Y:S01]  /*2830*/  SHFL.IDX PT, R4, R3, RZ, 0x1c1f ;  /* 0x001c1fff03047589 */ /* 0x000e6200000e0000 */
[----:B------:R-:W-:Y:S01]  /*2840*/  FMUL.FTZ R36, R36, UR5 ;  /* 0x0000000524247c20 */ /* 0x000fe20008410000 */
        /* <DEDUP_REMOVED lines=15> */
[----:B---3--:R-:W-:Y:S01]  /*2940*/  UPRMT UR4, UR7, 0x654, UR4 ;  /* 0x0000065407047896 */ /* 0x008fe20008000004 */
[----:B------:R-:W-:Y:S01]  /*2950*/  FMUL.FTZ R52, R52, UR5 ;  /* 0x0000000534347c20 */ /* 0x000fe20008410000 */
[----:B------:R-:W-:Y:S01]  /*2960*/  FMUL.FTZ R53, R53, UR5 ;  /* 0x0000000535357c20 */ /* 0x000fe20008410000 */
[----:B------:R-:W-:Y:S01]  /*2970*/  FMUL.FTZ R54, R54, UR5 ;  /* 0x0000000536367c20 */ /* 0x000fe20008410000 */
[----:B------:R-:W-:Y:S01]  /*2980*/  FMUL.FTZ R55, R55, UR5 ;  /* 0x0000000537377c20 */ /* 0x000fe20008410000 */
[----:B------:R-:W-:Y:S01]  /*2990*/  IMAD R0, R5, -0x2, R0 ;  /* 0xfffffffe05007824 */ /* 0x000fe200078e0200 */
[----:B------:R-:W-:Y:S01]  /*29a0*/  ULDC UR5, c[0x0][0x288] ;  /* 0x0000a20000057ab9 */ /* 0x000fe20000000800 */
[----:B------:R-:W-:Y:S01]  /*29b0*/  PLOP3.LUT P1, PT, PT, PT, UP0, 0x40, 0x0 ;  /* 0x000000000000781c */ /* 0x000fe20003f2e808 */
[----:B------:R-:W3:Y:S01]  /*29c0*/  MUFU.TANH R24, R24 ;  /* 0x0000001800187308 */ /* 0x000ee20000002400 */
[----:B------:R-:W-:Y:S01]  /*29d0*/  MOV R154, UR5 ;  /* 0x00000005009a7c02 */ /* 0x000fe20008000f00 */
[----:B------:R-:W-:Y:S01]  /*29e0*/  SYNCS.ARRIVE.TRANS64.RED.A1T0 RZ, [UR4], RZ ;  /* 0x000000ffffff79a7 */ /* 0x000fe20008100404 */
[C---:B------:R-:W-:Y:S01]  /*29f0*/  IMAD R9, R17.reuse, UR11, R0 ;  /* 0x0000000b11097c24 */ /* 0x040fe2000f8e0200 */
[----:B------:R-:W-:Y:S01]  /*2a00*/  ULDC UR4, c[0x0][0x9dc] ;  /* 0x0002770000047ab9 */ /* 0x000fe20000000800 */
[----:B------:R-:W-:Y:S01]  /*2a10*/  IMAD R0, R17, UR11, R34 ;  /* 0x0000000b11007c24 */ /* 0x000fe2000f8e0222 */
[----:B------:R-:W-:Y:S01]  /*2a20*/  ULOP3.LUT UR6, URZ, UR4, URZ, 0x33, !UPT ;  /* 0x000000043f067292 */ /* 0x000fe2000f8e333f */
[----:B------:R-:W-:Y:S01]  /*2a30*/  IMAD.IADD R9, R9, 0x1, -R154 ;  /* 0x0000000109097824 */ /* 0x000fe200078e0a9a */
[----:B------:R-:W4:Y:S01]  /*2a40*/  MUFU.TANH R25, R25 ;  /* 0x0000001900197308 */ /* 0x000f220000002400 */
[----:B------:R-:W-:Y:S01]  /*2a50*/  IMAD R56, R5, -0x2, R0 ;  /* 0xfffffffe05387824 */ /* 0x000fe200078e0200 */
[----:B------:R-:W-:Y:S01]  /*2a60*/  LEA R8, R203, 0xffffffc0, 0x6 ;  /* 0xffffffc0cb087811 */ /* 0x000fe200078e30ff */
[C---:B------:R-:W-:Y:S01]  /*2a70*/  VIADD R57, R9.reuse, UR14 ;  /* 0x0000000e09397c36 */ /* 0x040fe20008000000 */
[----:B------:R-:W-:Y:S01]  /*2a80*/  IADD3 R58, R9, UR6, RZ ;  /* 0x00000006093a7c10 */ /* 0x000fe2000fffe0ff */
[----:B------:R-:W-:-:S03]  /*2a90*/  IMAD.U32 R21, RZ, RZ, UR6 ;  /* 0x00000006ff157e24 */ /* 0x000fc6000f8e00ff */
[----:B------:R-:W0:Y:S01]  /*2aa0*/  MUFU.TANH R27, R27 ;  /* 0x0000001b001b7308 */ /* 0x000e220000002400 */
[----:B-1----:R-:W-:Y:S01]  /*2ab0*/  VIADDMNMX R0, R4, R57, R56, PT ;  /* 0x0000003904007246 */ /* 0x002fe20003800138 */
[----:B------:R-:W-:-:S06]  /*2ac0*/  IMAD.IADD R2, R58, 0x1, R4 ;  /* 0x000000013a027824 */ /* 0x000fcc00078e0204 */
[----:B------:R-:W1:Y:S08]  /*2ad0*/  MUFU.TANH R28, R28 ;  /* 0x0000001c001c7308 */ /* 0x000e700000002400 */
        /* <DEDUP_REMOVED lines=26> */
[----:B-1234-:R-:W-:Y:S05]  /*2c80*/  @P1 BRA `(.L_x_1007) ;  /* 0x0000000000641947 */ /* 0x01efea0003800000 */
[----:B------:R-:W-:Y:S01]  /*2c90*/  IMAD R9, R17, UR11, R4 ;  /* 0x0000000b11097c24 */ /* 0x000fe2000f8e0204 */
[----:B------:R-:W-:Y:S03]  /*2ca0*/  BSSY B0, `(.L_x_1008) ;  /* 0x0000013000007945 */ /* 0x000fe60003800000 */
[----:B------:R-:W-:-:S05]  /*2cb0*/  IMAD.IADD R9, R9, 0x1, -R154 ;  /* 0x0000000109097824 */ /* 0x000fca00078e0a9a */
[----:B------:R-:W-:-:S13]  /*2cc0*/  ISETP.GT.AND P1, PT, R9, -0x1, PT ;  /* 0xffffffff0900780c */ /* 0x000fda0003f24270 */
[----:B------:R-:W-:Y:S05]  /*2cd0*/  @P1 BRA `(.L_x_1009) ;  /* 0x0000000000241947 */ /* 0x000fea0003800000 */
[----:B------:R-:W-:Y:S01]  /*2ce0*/  ULDC UR4, c[0x0][0x9e4] ;  /* 0x0002790000047ab9 */ /* 0x000fe20000000800 */
[----:B------:R-:W-:Y:S01]  /*2cf0*/  LOP3.LUT R9, RZ, R9, RZ, 0x33, !PT ;  /* 0x00000009ff097212 */ /* 0x000fe200078e33ff */
[----:B------:R-:W-:-:S05]  /*2d00*/  IMAD.U32 R60, RZ, RZ, UR4 ;  /* 0x00000004ff3c7e24 */ /* 0x000fca000f8e00ff */
[----:B------:R-:W-:-:S13]  /*2d10*/  ISETP.NE.AND P1, PT, R60, 0x1, PT ;  /* 0x000000013c00780c */ /* 0x000fda0003f25270 */
[----:B------:R-:W1:Y:S02]  /*2d20*/  @P1 LDC.64 R62, c[0x0][0x9e8] ;  /* 0x00027a00ff3e1b82 */ /* 0x000e640000000a00 */
[----:B-1----:R-:W-:-:S05]  /*2d30*/  @P1 IMAD.HI.U32 R4, R9, R62, RZ ;  /* 0x0000003e09041227 */ /* 0x002fca00078e00ff */
[----:B------:R-:W-:-:S04]  /*2d40*/  @P1 SHF.R.U32.HI R9, RZ, R63, R4 ;  /* 0x0000003fff091219 */ /* 0x000fc80000011604 */
[----:B------:R-:W-:Y:S01]  /*2d50*/  LOP3.LUT R9, RZ, R9, RZ, 0x33, !PT ;  /* 0x00000009ff097212 */ /* 0x000fe200078e33ff */
[----:B------:R-:W-:Y:S06]  /*2d60*/  BRA `(.L_x_1010) ;  /* 0x0000000000187947 */ /* 0x000fec0003800000 */
.L_x_1009:
[----:B------:R-:W-:Y:S02]  /*2d70*/  ULDC UR4, c[0x0][0x9e4] ;  /* 0x0002790000047ab9 */ /* 0x000fe40000000800 */
[----:B------:R-:W-:-:S04]  /*2d80*/  MOV R60, UR4 ;  /* 0x00000004003c7c02 */ /* 0x000fc80008000f00 */
[----:B------:R-:W-:-:S13]  /*2d90*/  ISETP.NE.AND P1, PT, R60, 0x1, PT ;  /* 0x000000013c00780c */ /* 0x000fda0003f25270 */
[----:B------:R-:W1:Y:S02]  /*2da0*/  @P1 LDC.64 R62, c[0x0][0x9e8] ;  /* 0x00027a00ff3e1b82 */ /* 0x000e640000000a00 */
[----:B-1----:R-:W-:-:S05]  /*2db0*/  @P1 IMAD.HI.U32 R4, R9, R62, RZ ;  /* 0x0000003e09041227 */ /* 0x002fca00078e00ff */
[----:B------:R-:W-:-:S07]  /*2dc0*/  @P1 SHF.R.U32.HI R9, RZ, R63, R4 ;  /* 0x0000003fff091219 */ /* 0x000fce0000011604 */
.L_x_1010:
[----:B------:R-:W-:Y:S05]  /*2dd0*/  BSYNC B0 ;  /* 0x0000000000007941 */ /* 0x000fea0003800000 */
.L_x_1008:
[----:B------:R-:W-:-:S04]  /*2de0*/  IMAD R4, R9, R60, -R8 ;  /* 0x0000003c09047224 */ /* 0x000fc800078e0a08 */
[----:B------:R-:W-:-:S05]  /*2df0*/  IMAD R9, R5, -0x2, R4 ;  /* 0xfffffffe05097824 */ /* 0x000fca00078e0204 */
[----:B------:R-:W-:Y:S02]  /*2e00*/  VIADDMNMX R0, R9, R60, R0, PT ;  /* 0x0000003c09007246 */ /* 0x000fe40003800100 */
[----:B------:R-:W-:-:S07]  /*2e10*/  VIMNMX R2, R2, R9, !PT ;  /* 0x0000000902027248 */ /* 0x000fce0007fe0100 */
.L_x_1007:
[C---:B------:R-:W-:Y:S01]  /*2e20*/  ISETP.GE.AND P2, PT, R34.reuse, 0x9, PT ;  /* 0x000000092200780c */ /* 0x040fe20003f46270 */
[----:B------:R-:W1:Y:S01]  /*2e30*/  SHFL.IDX PT, R3, R3, 0x1, 0x1c1f ;  /* 0x003c1f0003037f89 */ /* 0x000e6200000e0000 */
[----:B------:R-:W-:Y:S02]  /*2e40*/  ISETP.GE.AND P1, PT, R34, 0x2, PT ;  /* 0x000000022200780c */ /* 0x000fe40003f26270 */
[C---:B------:R-:W-:Y:S02]  /*2e50*/  ISETP.GT.AND P3, PT, R2.reuse, 0x8, !P2 ;  /* 0x000000080200780c */ /* 0x040fe40005764270 */
[----:B------:R-:W-:Y:S02]  /*2e60*/  ISETP.GT.AND P4, PT, R2, 0x1, !P1 ;  /* 0x000000010200780c */ /* 0x000fe40004f84270 */
[----:B------:R-:W-:Y:S02]  /*2e70*/  ISETP.LT.OR P3, PT, R0, 0x9, P3 ;  /* 0x000000090000780c */ /* 0x000fe40001f61670 */
[----:B------:R-:W-:-:S02]  /*2e80*/  ISETP.GE.AND P5, PT, R34, 0x11, PT ;  /* 0x000000112200780c */ /* 0x000fc40003fa6270 */
[----:B------:R-:W-:Y:S02]  /*2e90*/  FSEL R63, R28, -INF , !P3 ;  /* 0xff8000001c3f7808 */ /* 0x000fe40005800000 */
[----:B------:R-:W-:Y:S02]  /*2ea0*/  ISETP.LT.OR P4, PT, R0, 0x2, P4 ;  /* 0x000000020000780c */ /* 0x000fe40002781670 */
[----:B------:R-:W-:Y:S02]  /*2eb0*/  ISETP.GT.AND P3, PT, R2, 0x10, !P5 ;  /* 0x000000100200780c */ /* 0x000fe40006f64270 */
[----:B------:R-:W-:Y:S02]  /*2ec0*/  ISETP.GE.AND P6, PT, R34, 0xa, PT ;  /* 0x0000000a2200780c */ /* 0x000fe40003fc6270 */
[----:B------:R-:W-:Y:S02]  /*2ed0*/  FSEL R61, R25, -INF , !P4 ;  /* 0xff800000193d7808 */ /* 0x000fe40006000000 */
[----:B------:R-:W-:-:S02]  /*2ee0*/  P2R R62, PR, RZ, 0x20 ;  /* 0x00000020ff3e7803 */ /* 0x000fc40000000000 */
[----:B------:R-:W-:Y:S02]  /*2ef0*/  ISETP.LT.OR P3, PT, R0, 0x11, P3 ;  /* 0x000000110000780c */ /* 0x000fe40001f61670 */
[----:B------:R-:W-:Y:S02]  /*2f00*/  ISETP.GT.AND P4, PT, R2, 0x9, !P6 ;  /* 0x000000090200780c */ /* 0x000fe40007784270 */
[----:B------:R-:W-:Y:S02]  /*2f10*/  ISETP.GE.AND P5, PT, R34, 0x12, PT ;  /* 0x000000122200780c */ /* 0x000fe40003fa6270 */
[----:B0-----:R-:W-:Y:S02]  /*2f20*/  FSEL R67, R32, -INF , !P3 ;  /* 0xff80000020437808 */ /* 0x001fe40005800000 */
[----:B------:R-:W-:Y:S02]  /*2f30*/  ISETP.LT.OR P4, PT, R0, 0xa, P4 ;  /* 0x0000000a0000780c */ /* 0x000fe40002781670 */
[----:B------:R-:W-:-:S02]  /*2f40*/  ISETP.GT.AND P3, PT, R2, 0x11, !P5 ;  /* 0x000000110200780c */ /* 0x000fc40006f64270 */
[----:B------:R-:W-:Y:S02]  /*2f50*/  FSEL R65, R29, -INF , !P4 ;  /* 0xff8000001d417808 */ /* 0x000fe40006000000 */
[----:B------:R-:W-:Y:S02]  /*2f60*/  ISETP.LT.OR P3, PT, R0, 0x12, P3 ;  /* 0x000000120000780c */ /* 0x000fe40001f61670 */
[----:B------:R-:W-:Y:S02]  /*2f70*/  ISETP.GE.AND P4, PT, R34, 0x19, PT ;  /* 0x000000192200780c */ /* 0x000fe40003f86270 */
[----:B------:R-:W-:Y:S02]  /*2f80*/  FSEL R69, R33, -INF , !P3 ;  /* 0xff80000021457808 */ /* 0x000fe40005800000 */
[----:B------:R-:W-:Y:S02]  /*2f90*/  ISETP.GT.AND P3, PT, R2, 0x18, !P4 ;  /* 0x000000180200780c */ /* 0x000fe40006764270 */
[----:B------:R-:W-:-:S02]  /*2fa0*/  P2R R32, PR, RZ, 0x10 ;  /* 0x00000010ff207803 */ /* 0x000fc40000000000 */
[----:B------:R-:W-:Y:S02]  /*2fb0*/  ISETP.LT.OR P3, PT, R0, 0x19, P3 ;  /* 0x000000190000780c */ /* 0x000fe40001f61670 */
[----:B------:R-:W-:Y:S02]  /*2fc0*/  ISETP.GE.AND P4, PT, R34, 0x1a, PT ;  /* 0x0000001a2200780c */ /* 0x000fe40003f86270 */
[----:B------:R-:W-:Y:S02]  /*2fd0*/  FSEL R71, R36, -INF , !P3 ;  /* 0xff80000024477808 */ /* 0x000fe40005800000 */
[----:B------:R-:W-:Y:S02]  /*2fe0*/  ISETP.GT.AND P3, PT, R2, 0x19, !P4 ;  /* 0x000000190200780c */ /* 0x000fe40006764270 */
[----:B------:R-:W-:Y:S02]  /*2ff0*/  P2R R33, PR, RZ, 0x10 ;  /* 0x00000010ff217803 */ /* 0x000fe40000000000 */
[----:B------:R-:W-:-:S02]  /*3000*/  ISETP.LT.OR P3, PT, R0, 0x1a, P3 ;  /* 0x0000001a0000780c */ /* 0x000fc40001f61670 */
[----:B------:R-:W-:Y:S02]  /*3010*/  ISETP.GE.AND P4, PT, R34, 0x21, PT ;  /* 0x000000212200780c */ /* 0x000fe40003f86270 */
[----:B------:R-:W-:Y:S02]  /*3020*/  FSEL R73, R37, -INF , !P3 ;  /* 0xff80000025497808 */ /* 0x000fe40005800000 */
[----:B------:R-:W-:Y:S02]  /*3030*/  ISETP.GT.AND P3, PT, R2, 0x20, !P4 ;  /* 0x000000200200780c */ /* 0x000fe40006764270 */
[----:B------:R-:W-:Y:S02]  /*3040*/  P2R R36, PR, RZ, 0x10 ;  /* 0x00000010ff247803 */ /* 0x000fe40000000000 */
[----:B------:R-:W-:Y:S02]  /*3050*/  ISETP.LT.OR P3, PT, R0, 0x21, P3 ;  /* 0x000000210000780c */ /* 0x000fe40001f61670 */
[----:B------:R-:W-:-:S02]  /*3060*/  ISETP.GE.AND P4, PT, R34, 0x22, PT ;  /* 0x000000222200780c */ /* 0x000fc40003f86270 */
[----:B------:R-:W-:Y:S02]  /*3070*/  FSEL R75, R40, -INF , !P3 ;  /* 0xff800000284b7808 */ /* 0x000fe40005800000 */
[----:B------:R-:W-:Y:S02]  /*3080*/  ISETP.GT.AND P3, PT, R2, 0x21, !P4 ;  /* 0x000000210200780c */ /* 0x000fe40006764270 */
[----:B------:R-:W-:Y:S02]  /*3090*/  P2R R40, PR, RZ, 0x10 ;  /* 0x00000010ff287803 */ /* 0x000fe40000000000 */
[----:B------:R-:W-:Y:S02]  /*30a0*/  ISETP.LT.OR P3, PT, R0, 0x22, P3 ;  /* 0x000000220000780c */ /* 0x000fe40001f61670 */
[----:B------:R-:W-:Y:S02]  /*30b0*/  ISETP.GE.AND P4, PT, R34, 0x29, PT ;  /* 0x000000292200780c */ /* 0x000fe40003f86270 */
[----:B------:R-:W-:-:S02]  /*30c0*/  FSEL R77, R41, -INF , !P3 ;  /* 0xff800000294d7808 */ /* 0x000fc40005800000 */
[----:B------:R-:W-:Y:S02]  /*30d0*/  ISETP.GT.AND P3, PT, R2, 0x28, !P4 ;  /* 0x000000280200780c */ /* 0x000fe40006764270 */
[----:B------:R-:W-:Y:S02]  /*30e0*/  P2R R41, PR, RZ, 0x10 ;  /* 0x00000010ff297803 */ /* 0x000fe40000000000 */
[----:B------:R-:W-:Y:S02]  /*30f0*/  ISETP.LT.OR P3, PT, R0, 0x29, P3 ;  /* 0x000000290000780c */ /* 0x000fe40001f61670 */
[----:B------:R-:W-:Y:S02]  /*3100*/  ISETP.GE.AND P4, PT, R34, 0x2a, PT ;  /* 0x0000002a2200780c */ /* 0x000fe40003f86270 */
[----:B------:R-:W-:Y:S02]  /*3110*/  FSEL R79, R44, -INF , !P3 ;  /* 0xff8000002c4f7808 */ /* 0x000fe40005800000 */
[----:B------:R-:W-:-:S02]  /*3120*/  ISETP.GT.AND P3, PT, R2, 0x29, !P4 ;  /* 0x000000290200780c */ /* 0x000fc40006764270 */
[----:B------:R-:W-:Y:S02]  /*3130*/  P2R R44, PR, RZ, 0x10 ;  /* 0x00000010ff2c7803 */ /* 0x000fe40000000000 */
[----:B------:R-:W-:Y:S02]  /*3140*/  ISETP.LT.OR P3, PT, R0, 0x2a, P3 ;  /* 0x0000002a0000780c */ /* 0x000fe40001f61670 */
[----:B------:R-:W-:Y:S02]  /*3150*/  P2R R29, PR, RZ, 0x20 ;  /* 0x00000020ff1d7803 */ /* 0x000fe40000000000 */
[----:B------:R-:W-:Y:S02]  /*3160*/  FSEL R81, R45, -INF , !P3 ;  /* 0xff8000002d517808 */ /* 0x000fe40005800000 */
[----:B------:R-:W-:Y:S02]  /*3170*/  ISETP.GE.AND P3, PT, R34, 0x31, PT ;  /* 0x000000312200780c */ /* 0x000fe40003f66270 */
[----:B------:R-:W-:-:S02]  /*3180*/  P2R R60, PR, RZ, 0x40 ;  /* 0x00000040ff3c7803 */ /* 0x000fc40000000000 */
[----:B------:R-:W-:Y:S02]  /*3190*/  ISETP.GT.AND P4, PT, R2, 0x30, !P3 ;  /* 0x000000300200780c */ /* 0x000fe40005f84270 */
[----:B------:R-:W-:Y:S02]  /*31a0*/  R2UR UR4, R22 ;  /* 0x00000000160472ca */ /* 0x000fe400000e0000 */
[----:B------:R-:W-:-:S04]  /*31b0*/  ISETP.LT.OR P4, PT, R0, 0x31, P4 ;  /* 0x000000310000780c */ /* 0x000fc80002781670 */
[----:B------:R-:W-:Y:S02]  /*31c0*/  FSEL R83, R48, -INF , !P4 ;  /* 0xff80000030537808 */ /* 0x000fe40006000000 */
[----:B------:R-:W-:-:S04]  /*31d0*/  ISETP.GE.AND P4, PT, R34, 0x32, PT ;  /* 0x000000322200780c */ /* 0x000fc80003f86270 */
[----:B------:R-:W-:Y:S01]  /*31e0*/  ISETP.GT.AND P5, PT, R2, 0x31, !P4 ;  /* 0x000000310200780c */ /* 0x000fe200067a4270 */
[----:B------:R-:W-:-:S03]  /*31f0*/  UISETP.NE.AND UP0, UPT, UR4, URZ, UPT ;  /* 0x0000003f0400728c */ /* 0x000fc6000bf05270 */
[----:B------:R-:W-:-:S04]  /*3200*/  ISETP.LT.OR P5, PT, R0, 0x32, P5 ;  /* 0x000000320000780c */ /* 0x000fc80002fa1670 */
[----:B------:R-:W-:Y:S02]  /*3210*/  FSEL R85, R49, -INF , !P5 ;  /* 0xff80000031557808 */ /* 0x000fe40006800000 */
[----:B------:R-:W-:-:S04]  /*3220*/  ISETP.GE.AND P5, PT, R34, 0x39, PT ;  /* 0x000000392200780c */ /* 0x000fc80003fa6270 */
[----:B------:R-:W-:-:S04]  /*3230*/  ISETP.GT.AND P6, PT, R2, 0x38, !P5 ;  /* 0x000000380200780c */ /* 0x000fc80006fc4270 */
[----:B------:R-:W-:-:S04]  /*3240*/  ISETP.LT.OR P6, PT, R0, 0x39, P6 ;  /* 0x000000390000780c */ /* 0x000fc800037c1670 */
[----:B------:R-:W-:Y:S02]  /*3250*/  FSEL R87, R52, -INF , !P6 ;  /* 0xff80000034577808 */ /* 0x000fe40007000000 */
[----:B------:R-:W-:-:S04]  /*3260*/  ISETP.GE.AND P6, PT, R34, 0x1, PT ;  /* 0x000000012200780c */ /* 0x000fc80003fc6270 */
[----:B------:R-:W-:Y:S02]  /*3270*/  P2R R28, PR, RZ, 0x40 ;  /* 0x00000040ff1c7803 */ /* 0x000fe40000000000 */
[----:B------:R-:W-:-:S04]  /*3280*/  ISETP.GT.AND P6, PT, R2, RZ, !P6 ;  /* 0x000000ff0200720c */ /* 0x000fc800077c4270 */
[----:B------:R-:W-:-:S04]  /*3290*/  ISETP.LT.OR P6, PT, R0, 0x1, P6 ;  /* 0x000000010000780c */ /* 0x000fc800037c1670 */
[----:B------:R-:W-:Y:S02]  /*32a0*/  FSEL R37, R24, -INF , !P6 ;  /* 0xff80000018257808 */ /* 0x000fe40007000000 */
[----:B------:R-:W-:-:S04]  /*32b0*/  ISETP.GE.AND P6, PT, R34, 0x3a, PT ;  /* 0x0000003a2200780c */ /* 0x000fc80003fc6270 */
[----:B------:R-:W-:Y:S02]  /*32c0*/  P2R R34, PR, RZ, 0x40 ;  /* 0x00000040ff227803 */ /* 0x000fe40000000000 */
[----:B------:R-:W-:Y:S01]  /*32d0*/  ISETP.GT.AND P6, PT, R2, 0x39, !P6 ;  /* 0x000000390200780c */ /* 0x000fe200077c4270 */
[----:B-1----:R-:W-:-:S03]  /*32e0*/  IMAD.IADD R2, R58, 0x1, R3 ;  /* 0x000000013a027824 */ /* 0x002fc600078e0203 */
[----:B------:R-:W-:Y:S02]  /*32f0*/  ISETP.LT.OR P6, PT, R0, 0x3a, P6 ;  /* 0x0000003a0000780c */ /* 0x000fe400037c1670 */
[----:B------:R-:W-:Y:S02]  /*3300*/  VIADDMNMX R0, R3, R57, R56, PT ;  /* 0x0000003903007246 */ /* 0x000fe40003800138 */
[----:B------:R-:W-:Y:S02]  /*3310*/  FSEL R53, R53, -INF , !P6 ;  /* 0xff80000035357808 */ /* 0x000fe40007000000 */
[----:B------:R-:W-:-:S13]  /*3320*/  PLOP3.LUT P6, PT, PT, PT, UP0, 0x40, 0x0 ;  /* 0x000000000000781c */ /* 0x000fda0003fce808 */
[----:B------:R-:W-:Y:S05]  /*3330*/  @P6 BRA `(.L_x_1011) ;  /* 0x0000000000646947 */ /* 0x000fea0003800000 */
        /* <DEDUP_REMOVED lines=9> */
[----:B------:R-:W0:Y:S02]  /*33d0*/  @P6 LDC.64 R24, c[0x0][0x9e8] ;  /* 0x00027a00ff186b82 */ /* 0x000e240000000a00 */
[----:B0-----:R-:W-:-:S05]  /*33e0*/  @P6 IMAD.HI.U32 R4, R3, R24, RZ ;  /* 0x0000001803046227 */ /* 0x001fca00078e00ff */
[----:B------:R-:W-:-:S04]  /*33f0*/  @P6 SHF.R.U32.HI R3, RZ, R25, R4 ;  /* 0x00000019ff036219 */ /* 0x000fc80000011604 */
[----:B------:R-:W-:Y:S01]  /*3400*/  LOP3.LUT R3, RZ, R3, RZ, 0x33, !PT ;  /* 0x00000003ff037212 */ /* 0x000fe200078e33ff */
[----:B------:R-:W-:Y:S06]  /*3410*/  BRA `(.L_x_1014) ;  /* 0x0000000000187947 */ /* 0x000fec0003800000 */
.L_x_1013:
[----:B------:R-:W-:Y:S02]  /*3420*/  ULDC UR4, c[0x0][0x9e4] ;  /* 0x0002790000047ab9 */ /* 0x000fe40000000800 */
[----:B------:R-:W-:-:S04]  /*3430*/  MOV R9, UR4 ;  /* 0x0000000400097c02 */ /* 0x000fc80008000f00 */
[----:B------:R-:W-:-:S13]  /*3440*/  ISETP.NE.AND P6, PT, R9, 0x1, PT ;  /* 0x000000010900780c */ /* 0x000fda0003fc5270 */
[----:B------:R-:W0:Y:S02]  /*3450*/  @P6 LDC.64 R24, c[0x0][0x9e8] ;  /* 0x00027a00ff186b82 */ /* 0x000e240000000a00 */
[----:B0-----:R-:W-:-:S05]  /*3460*/  @P6 IMAD.HI.U32 R4, R3, R24, RZ ;  /* 0x0000001803046227 */ /* 0x001fca00078e00ff */
[----:B------:R-:W-:-:S07]  /*3470*/  @P6 SHF.R.U32.HI R3, RZ, R25, R4 ;  /* 0x00000019ff036219 */ /* 0x000fce0000011604 */
.L_x_1014:
[----:B------:R-:W-:Y:S05]  /*3480*/  BSYNC B0 ;  /* 0x0000000000007941 */ /* 0x000fea0003800000 */
.L_x_1012:
[----:B------:R-:W-:-:S04]  /*3490*/  IMAD R4, R3, R9, -R8 ;  /* 0x0000000903047224 */ /* 0x000fc800078e0a08 */
[----:B------:R-:W-:-:S05]  /*34a0*/  IMAD R3, R5, -0x2, R4 ;  /* 0xfffffffe05037824 */ /* 0x000fca00078e0204 */
[----:B------:R-:W-:Y:S02]  /*34b0*/  VIADDMNMX R0, R3, R9, R0, PT ;  /* 0x0000000903007246 */ /* 0x000fe40003800100 */
[----:B------:R-:W-:-:S07]  /*34c0*/  VIMNMX R2, R2, R3, !PT ;  /* 0x0000000302027248 */ /* 0x000fce0007fe0100 */
.L_x_1011:
[----:B------:R-:W-:Y:S01]  /*34d0*/  ISETP.GT.AND P1, PT, R2, 0x1, !P1 ;  /* 0x000000010200780c */ /* 0x000fe20004f24270 */
[----:B------:R-:W-:Y:S01]  /*34e0*/  ULDC UR10, c[0x0][0x988] ;  /* 0x00026200000a7ab9 */ /* 0x000fe20000000800 */
[----:B------:R-:W-:Y:S01]  /*34f0*/  FMNMX.FTZ R3, R37, R61, !PT ;  /* 0x0000003d25037209 */ /* 0x000fe20007810000 */
[----:B------:R-:W-:Y:S01]  /*3500*/  VIADD R203, R203, 0xfffffffe ;  /* 0xfffffffecbcb7836 */ /* 0x000fe20000000000 */
[----:B------:R-:W-:Y:S02]  /*3510*/  ISETP.LT.OR P1, PT, R0, 0x2, P1 ;  /* 0x000000020000780c */ /* 0x000fe40000f21670 */
[----:B------:R-:W-:Y:S02]  /*3520*/  FMNMX.FTZ R3, R63, R3, !PT ;  /* 0x000000033f037209 */ /* 0x000fe40007810000 */
[----:B------:R-:W-:Y:S02]  /*3530*/  FSEL R9, R27, -INF , !P1 ;  /* 0xff8000001b097808 */ /* 0x000fe40004800000 */
[----:B------:R-:W-:-:S02]  /*3540*/  ISETP.NE.AND P1, PT, R60, RZ, PT ;  /* 0x000000ff3c00720c */ /* 0x000fc40003f25270 */
[----:B------:R-:W-:Y:S02]  /*3550*/  FMNMX.FTZ R3, R65, R3, !PT ;  /* 0x0000000341037209 */ /* 0x000fe40007810000 */
[----:B------:R-:W-:Y:S02]  /*3560*/  ISETP.GT.AND P1, PT, R2, 0x9, !P1 ;  /* 0x000000090200780c */ /* 0x000fe40004f24270 */
[----:B------:R-:W-:Y:S02]  /*3570*/  FMNMX.FTZ R3, R67, R3, !PT ;  /* 0x0000000343037209 */ /* 0x000fe40007810000 */
[----:B------:R-:W-:Y:S02]  /*3580*/  ISETP.LT.OR P1, PT, R0, 0xa, P1 ;  /* 0x0000000a0000780c */ /* 0x000fe40000f21670 */
[----:B------:R-:W-:Y:S02]  /*3590*/  FMNMX.FTZ R3, R69, R3, !PT ;  /* 0x0000000345037209 */ /* 0x000fe40007810000 */
[----:B------:R-:W-:-:S02]  /*35a0*/  FSEL R25, R31, -INF , !P1 ;  /* 0xff8000001f197808 */ /* 0x000fc40004800000 */
[----:B------:R-:W-:Y:S02]  /*35b0*/  ISETP.NE.AND P1, PT, R62, RZ, PT ;  /* 0x000000ff3e00720c */ /* 0x000fe40003f25270 */
[----:B------:R-:W-:Y:S02]  /*35c0*/  FMNMX.FTZ R3, R71, R3, !PT ;  /* 0x0000000347037209 */ /* 0x000fe40007810000 */
[----:B------:R-:W-:Y:S02]  /*35d0*/  ISETP.GT.AND P1, PT, R2, 0x10, !P1 ;  /* 0x000000100200780c */ /* 0x000fe40004f24270 */
[----:B------:R-:W-:Y:S02]  /*35e0*/  FMNMX.FTZ R3, R73, R3, !PT ;  /* 0x0000000349037209 */ /* 0x000fe40007810000 */
[----:B------:R-:W-:Y:S02]  /*35f0*/  ISETP.LT.OR P1, PT, R0, 0x11, P1 ;  /* 0x000000110000780c */ /* 0x000fe40000f21670 */
[----:B------:R-:W-:-:S02]  /*3600*/  FMNMX.FTZ R3, R75, R3, !PT ;  /* 0x000000034b037209 */ /* 0x000fc40007810000 */
[----:B------:R-:W-:Y:S02]  /*3610*/  FSEL R26, R26, -INF , !P1 ;  /* 0xff8000001a1a7808 */ /* 0x000fe40004800000 */
[----:B------:R-:W-:Y:S02]  /*3620*/  ISETP.NE.AND P1, PT, R29, RZ, PT ;  /* 0x000000ff1d00720c */ /* 0x000fe40003f25270 */
[----:B------:R-:W-:Y:S02]  /*3630*/  FMNMX.FTZ R3, R77, R3, !PT ;  /* 0x000000034d037209 */ /* 0x000fe40007810000 */
[----:B------:R-:W-:Y:S02]  /*3640*/  ISETP.GT.AND P1, PT, R2, 0x11, !P1 ;  /* 0x000000110200780c */ /* 0x000fe40004f24270 */
[----:B------:R-:W-:Y:S02]  /*3650*/  FMNMX.FTZ R3, R79, R3, !PT ;  /* 0x000000034f037209 */ /* 0x000fe40007810000 */
[----:B------:R-:W-:-:S02]  /*3660*/  ISETP.LT.OR P1, PT, R0, 0x12, P1 ;  /* 0x000000120000780c */ /* 0x000fc40000f21670 */
[----:B------:R-:W-:Y:S02]  /*3670*/  FMNMX.FTZ R3, R81, R3, !PT ;  /* 0x0000000351037209 */ /* 0x000fe40007810000 */
[----:B------:R-:W-:Y:S02]  /*3680*/  FSEL R27, R35, -INF , !P1 ;  /* 0xff800000231b7808 */ /* 0x000fe40004800000 */
[----:B------:R-:W-:Y:S02]  /*3690*/  ISETP.NE.AND P1, PT, R32, RZ, PT ;  /* 0x000000ff2000720c */ /* 0x000fe40003f25270 */
[----:B------:R-:W-:Y:S02]  /*36a0*/  FMNMX.FTZ R3, R83, R3, !PT ;  /* 0x0000000353037209 */ /* 0x000fe40007810000 */
[----:B------:R-:W-:Y:S02]  /*36b0*/  ISETP.GT.AND P1, PT, R2, 0x18, !P1 ;  /* 0x000000180200780c */ /* 0x000fe40004f24270 */
[----:B------:R-:W-:-:S02]  /*36c0*/  ISETP.NE.AND P6, PT, R28, RZ, PT ;  /* 0x000000ff1c00720c */ /* 0x000fc40003fc5270 */
[----:B------:R-:W-:Y:S02]  /*36d0*/  ISETP.LT.OR P1, PT, R0, 0x19, P1 ;  /* 0x000000190000780c */ /* 0x000fe40000f21670 */
[----:B------:R-:W-:Y:S02]  /*36e0*/  FMNMX.FTZ R3, R85, R3, !PT ;  /* 0x0000000355037209 */ /* 0x000fe40007810000 */
[----:B------:R-:W-:Y:S02]  /*36f0*/  FSEL R28, R38, -INF , !P1 ;  /* 0xff800000261c7808 */ /* 0x000fe40004800000 */
[----:B------:R-:W-:Y:S02]  /*3700*/  ISETP.NE.AND P1, PT, R33, RZ, PT ;  /* 0x000000ff2100720c */ /* 0x000fe40003f25270 */
[----:B------:R-:W-:Y:S02]  /*3710*/  FMNMX.FTZ R3, R87, R3, !PT ;  /* 0x0000000357037209 */ /* 0x000fe40007810000 */
[----:B------:R-:W-:-:S02]  /*3720*/  ISETP.GT.AND P1, PT, R2, 0x19, !P1 ;  /* 0x000000190200780c */ /* 0x000fc40004f24270 */
[----:B------:R-:W-:Y:S02]  /*3730*/  FMNMX.FTZ R33, R53, R3, !PT ;  /* 0x0000000335217209 */ /* 0x000fe40007810000 */
[----:B------:R-:W-:Y:S02]  /*3740*/  ISETP.LT.OR P1, PT, R0, 0x1a, P1 ;  /* 0x0000001a0000780c */ /* 0x000fe40000f21670 */
[----:B------:R-:W-:Y:S01]  /*3750*/  ISETP.GT.AND P2, PT, R2, 0x8, !P2 ;  /* 0x000000080200780c */ /* 0x000fe20005744270 */
[----:B------:R-:W0:Y:S01]  /*3760*/  SHFL.BFLY PT, R4, R33, 0x2, 0x1f ;  /* 0x0c401f0021047f89 */ /* 0x000e2200000e0000 */
[----:B------:R-:W-:Y:S02]  /*3770*/  FSEL R29, R39, -INF , !P1 ;  /* 0xff800000271d7808 */ /* 0x000fe40004800000 */
[----:B------:R-:W-:Y:S02]  /*3780*/  ISETP.NE.AND P1, PT, R36, RZ, PT ;  /* 0x000000ff2400720c */ /* 0x000fe40003f25270 */
[----:B------:R-:W-:-:S02]  /*3790*/  ISETP.LT.OR P2, PT, R0, 0x9, P2 ;  /* 0x000000090000780c */ /* 0x000fc40001741670 */
[----:B------:R-:W-:Y:S02]  /*37a0*/  ISETP.GT.AND P1, PT, R2, 0x20, !P1 ;  /* 0x000000200200780c */ /* 0x000fe40004f24270 */
[----:B------:R-:W-:Y:S02]  /*37b0*/  FSEL R24, R30, -INF , !P2 ;  /* 0xff8000001e187808 */ /* 0x000fe40005000000 */
[----:B------:R-:W-:Y:S02]  /*37c0*/  ISETP.LT.OR P1, PT, R0, 0x21, P1 ;  /* 0x000000210000780c */ /* 0x000fe40000f21670 */
[----:B------:R-:W-:Y:S02]  /*37d0*/  ISETP.NE.AND P2, PT, R40, RZ, PT ;  /* 0x000000ff2800720c */ /* 0x000fe40003f45270 */
[----:B------:R-:W-:Y:S02]  /*37e0*/  FSEL R30, R42, -INF , !P1 ;  /* 0xff8000002a1e7808 */ /* 0x000fe40004800000 */
[----:B------:R-:W-:-:S02]  /*37f0*/  ISETP.GT.AND P1, PT, R2, 0x21, !P2 ;  /* 0x000000210200780c */ /* 0x000fc40005724270 */
[----:B------:R-:W-:Y:S02]  /*3800*/  ISETP.NE.AND P2, PT, R44, RZ, PT ;  /* 0x000000ff2c00720c */ /* 0x000fe40003f45270 */
[----:B------:R-:W-:Y:S02]  /*3810*/  ISETP.LT.OR P1, PT, R0, 0x22, P1 ;  /* 0x000000220000780c */ /* 0x000fe40000f21670 */
[C---:B------:R-:W-:Y:S02]  /*3820*/  ISETP.GT.AND P2, PT, R2.reuse, 0x29, !P2 ;  /* 0x000000290200780c */ /* 0x040fe40005744270 */
[----:B------:R-:W-:Y:S02]  /*3830*/  FSEL R31, R43, -INF , !P1 ;  /* 0xff8000002b1f7808 */ /* 0x000fe40004800000 */
[----:B------:R-:W-:Y:S02]  /*3840*/  ISETP.GT.AND P1, PT, R2, RZ, !P6 ;  /* 0x000000ff0200720c */ /* 0x000fe40007724270 */
[----:B------:R-:W-:-:S02]  /*3850*/  ISETP.NE.AND P6, PT, R34, RZ, PT ;  /* 0x000000ff2200720c */ /* 0x000fc40003fc5270 */
[----:B0-----:R-:W-:Y:S02]  /*3860*/  FMNMX.FTZ R34, R33, R4, !PT ;  /* 0x0000000421227209 */ /* 0x001fe40007810000 */
[----:B------:R-:W-:Y:S02]  /*3870*/  ISETP.LT.OR P1, PT, R0, 0x1, P1 ;  /* 0x000000010000780c */ /* 0x000fe40000f21670 */
[----:B------:R-:W-:Y:S01]  /*3880*/  ISETP.GT.AND P3, PT, R2, 0x30, !P3 ;  /* 0x000000300200780c */ /* 0x000fe20005f64270 */
[----:B------:R-:W0:Y:S01]  /*3890*/  SHFL.BFLY PT, R35, R34, 0x1, 0x1f ;  /* 0x0c201f0022237f89 */ /* 0x000e2200000e0000 */
[----:B------:R-:W-:Y:S02]  /*38a0*/  FSEL R8, R59, -INF , !P1 ;  /* 0xff8000003b087808 */ /* 0x000fe40004800000 */
[----:B------:R-:W-:Y:S02]  /*38b0*/  ISETP.NE.AND P1, PT, R41, RZ, PT ;  /* 0x000000ff2900720c */ /* 0x000fe40003f25270 */
[----:B------:R-:W-:-:S02]  /*38c0*/  FMNMX.FTZ R3, R8, R9, !PT ;  /* 0x0000000908037209 */ /* 0x000fc40007810000 */
[----:B------:R-:W-:Y:S02]  /*38d0*/  ISETP.GT.AND P1, PT, R2, 0x28, !P1 ;  /* 0x000000280200780c */ /* 0x000fe40004f24270 */
[----:B------:R-:W-:Y:S02]  /*38e0*/  FMNMX.FTZ R4, R24, R3, !PT ;  /* 0x0000000318047209 */ /* 0x000fe40007810000 */
[C---:B------:R-:W-:Y:S02]  /*38f0*/  ISETP.LT.OR P1, PT, R0.reuse, 0x29, P1 ;  /* 0x000000290000780c */ /* 0x040fe40000f21670 */
[----:B------:R-:W-:Y:S02]  /*3900*/  FMNMX.FTZ R3, R25, R4, !PT ;  /* 0x0000000419037209 */ /* 0x000fe40007810000 */
[----:B------:R-:W-:Y:S02]  /*3910*/  ISETP.LT.OR P2, PT, R0, 0x2a, P2 ;  /* 0x0000002a0000780c */ /* 0x000fe40001741670 */
[----:B------:R-:W-:-:S02]  /*3920*/  FMNMX.FTZ R32, R26, R3, !PT ;  /* 0x000000031a207209 */ /* 0x000fc40007810000 */
[----:B------:R-:W-:Y:S02]  /*3930*/  ISETP.GT.AND P4, PT, R2, 0x31, !P4 ;  /* 0x000000310200780c */ /* 0x000fe40006784270 */
[----:B------:R-:W-:Y:S02]  /*3940*/  FMNMX.FTZ R3, R27, R32, !PT ;  /* 0x000000201b037209 */ /* 0x000fe40007810000 */
[----:B------:R-:W-:Y:S02]  /*3950*/  FSEL R32, R46, -INF , !P1 ;  /* 0xff8000002e207808 */ /* 0x000fe40004800000 */
[----:B0-----:R-:W-:Y:S02]  /*3960*/  FMNMX.FTZ R4, R34, R35, !PT ;  /* 0x0000002322047209 */ /* 0x001fe40007810000 */
[----:B------:R-:W-:Y:S02]  /*3970*/  FMNMX.FTZ R34, R28, R3, !PT ;  /* 0x000000031c227209 */ /* 0x000fe40007810000 */
[C---:B------:R-:W-:Y:S01]  /*3980*/  FSETP.NEU.FTZ.AND P1, PT, R4.reuse, -INF , PT ;  /* 0xff8000000400780b */ /* 0x040fe20003f3d000 */
[----:B------:R-:W-:Y:S01]  /*3990*/  FMUL.FTZ R33, R4, UR10 ;  /* 0x0000000a04217c20 */ /* 0x000fe20008410000 */
[----:B------:R-:W-:-:S02]  /*39a0*/  FMNMX.FTZ R3, R29, R34, !PT ;  /* 0x000000221d037209 */ /* 0x000fc40007810000 */
[----:B------:R-:W-:Y:S02]  /*39b0*/  ISETP.GT.AND P5, PT, R2, 0x38, !P5 ;  /* 0x000000380200780c */ /* 0x000fe40006fa4270 */
[----:B------:R-:W-:Y:S02]  /*39c0*/  FMNMX.FTZ R34, R30, R3, !PT ;  /* 0x000000031e227209 */ /* 0x000fe40007810000 */
[----:B------:R-:W-:Y:S02]  /*39d0*/  FSEL R38, R33, RZ, P1 ;  /* 0x000000ff21267208 */ /* 0x000fe40000800000 */
[----:B------:R-:W-:Y:S02]  /*39e0*/  FMNMX.FTZ R3, R31, R34, !PT ;  /* 0x000000221f037209 */ /* 0x000fe40007810000 */
[----:B------:R-:W-:Y:S01]  /*39f0*/  ISETP.GT.AND P1, PT, R2, 0x39, !P6 ;  /* 0x000000390200780c */ /* 0x000fe20007724270 */
[--C-:B------:R-:W-:Y:S01]  /*3a00*/  FFMA.FTZ R37, R37, UR10, -R38.reuse ;  /* 0x0000000a25257c23 */ /* 0x100fe20008010826 */
[----:B------:R-:W-:Y:S01]  /*3a10*/  ISETP.LT.OR P3, PT, R0, 0x31, P3 ;  /* 0x000000310000780c */ /* 0x000fe20001f61670 */
[--C-:B------:R-:W-:Y:S01]  /*3a20*/  FFMA.FTZ R39, R61, UR10, -R38.reuse ;  /* 0x0000000a3d277c23 */ /* 0x100fe20008010826 */
[----:B------:R-:W-:Y:S01]  /*3a30*/  FSEL R2, R47, -INF , !P2 ;  /* 0xff8000002f027808 */ /* 0x000fe20005000000 */
[----:B------:R0:W-:Y:S01]  /*3a40*/  MUFU.EX2 R196, R37 ;  /* 0x0000002500c47308 */ /* 0x0001e20000000800 */
[----:B------:R-:W-:Y:S01]  /*3a50*/  FMNMX.FTZ R3, R32, R3, !PT ;  /* 0x0000000320037209 */ /* 0x000fe20007810000 */
[--C-:B------:R-:W-:Y:S01]  /*3a60*/  FFMA.FTZ R40, R65, UR10, -R38.reuse ;  /* 0x0000000a41287c23 */ /* 0x100fe20008010826 */
[----:B------:R-:W-:Y:S01]  /*3a70*/  ISETP.LT.OR P4, PT, R0, 0x32, P4 ;  /* 0x000000320000780c */ /* 0x000fe20002781670 */
[--C-:B------:R-:W-:Y:S01]  /*3a80*/  FFMA.FTZ R42, R67, UR10, -R38.reuse ;  /* 0x0000000a432a7c23 */ /* 0x100fe20008010826 */
[----:B------:R-:W-:Y:S01]  /*3a90*/  FSEL R33, R50, -INF , !P3 ;  /* 0xff80000032217808 */ /* 0x000fe20005800000 */
[--C-:B------:R-:W-:Y:S01]  /*3aa0*/  FFMA.FTZ R43, R69, UR10, -R38.reuse ;  /* 0x0000000a452b7c23 */ /* 0x100fe20008010826 */
[----:B------:R-:W-:Y:S01]  /*3ab0*/  FMNMX.FTZ R36, R2, R3, !PT ;  /* 0x0000000302247209 */ /* 0x000fe20007810000 */
[----:B------:R-:W1:Y:S01]  /*3ac0*/  MUFU.EX2 R39, R39 ;  /* 0x0000002700277308 */ /* 0x000e620000000800 */
[C---:B------:R-:W-:Y:S01]  /*3ad0*/  ISETP.LT.OR P5, PT, R0.reuse, 0x39, P5 ;  /* 0x000000390000780c */ /* 0x040fe20002fa1670 */
[--C-:B0-----:R-:W-:Y:S01]  /*3ae0*/  FFMA.FTZ R37, R63, UR10, -R38.reuse ;  /* 0x0000000a3f257c23 */ /* 0x101fe20008010826 */
[----:B------:R-:W-:Y:S01]  /*3af0*/  FSEL R34, R51, -INF , !P4 ;  /* 0xff80000033227808 */ /* 0x000fe20006000000 */
[--C-:B------:R-:W-:Y:S01]  /*3b00*/  FFMA.FTZ R44, R71, UR10, -R38.reuse ;  /* 0x0000000a472c7c23 */ /* 0x100fe20008010826 */
[----:B------:R-:W-:Y:S01]  /*3b10*/  FMNMX.FTZ R3, R33, R36, !PT ;  /* 0x0000002421037209 */ /* 0x000fe20007810000 */
[--C-:B------:R-:W-:Y:S01]  /*3b20*/  FFMA.FTZ R45, R73, UR10, -R38.reuse ;  /* 0x0000000a492d7c23 */ /* 0x100fe20008010826 */
[----:B------:R-:W-:Y:S01]  /*3b30*/  ISETP.LT.OR P1, PT, R0, 0x3a, P1 ;  /* 0x0000003a0000780c */ /* 0x000fe20000f21670 */
[----:B------:R-:W-:Y:S01]  /*3b40*/  MUFU.EX2 R198, R37 ;  /* 0x0000002500c67308 */ /* 0x000fe20000000800 */
[----:B------:R-:W-:Y:S01]  /*3b50*/  FSEL R0, R54, -INF , !P5 ;  /* 0xff80000036007808 */ /* 0x000fe20006800000 */
[--C-:B------:R-:W-:Y:S01]  /*3b60*/  FFMA.FTZ R46, R75, UR10, -R38.reuse ;  /* 0x0000000a4b2e7c23 */ /* 0x100fe20008010826 */
[----:B------:R-:W-:Y:S01]  /*3b70*/  FMNMX.FTZ R3, R34, R3, !PT ;  /* 0x0000000322037209 */ /* 0x000fe20007810000 */
[--C-:B------:R-:W-:Y:S01]  /*3b80*/  FFMA.FTZ R48, R79, UR10, -R38.reuse ;  /* 0x0000000a4f307c23 */ /* 0x100fe20008010826 */
[----:B------:R-:W-:Y:S01]  /*3b90*/  FSEL R35, R55, -INF , !P1 ;  /* 0xff80000037237808 */ /* 0x000fe20004800000 */
[--C-:B------:R-:W-:Y:S01]  /*3ba0*/  FFMA.FTZ R49, R81, UR10, -R38.reuse ;  /* 0x0000000a51317c23 */ /* 0x100fe20008010826 */
[----:B------:R-:W-:Y:S01]  /*3bb0*/  FMNMX.FTZ R36, R0, R3, !PT ;  /* 0x0000000300247209 */ /* 0x000fe20007810000 */
[----:B------:R0:W-:Y:S01]  /*3bc0*/  MUFU.EX2 R41, R40 ;  /* 0x0000002800297308 */ /* 0x0001e20000000800 */
[--C-:B------:R-:W-:Y:S01]  /*3bd0*/  FFMA.FTZ R50, R83, UR10, -R38.reuse ;  /* 0x0000000a53327c23 */ /* 0x100fe20008010826 */
[----:B------:R-:W-:Y:S01]  /*3be0*/  FFMA.FTZ R51, R85, UR10, -R38 ;  /* 0x0000000a55337c23 */ /* 0x000fe20008010826 */
[----:B------:R-:W-:Y:S01]  /*3bf0*/  FMNMX.FTZ R36, R35, R36, !PT ;  /* 0x0000002423247209 */ /* 0x000fe20007810000 */
[----:B-1----:R-:W-:Y:S01]  /*3c00*/  FADD.FTZ R55, R196, R39 ;  /* 0x00000027c4377221 */ /* 0x002fe20000010000 */
[----:B------:R-:W-:-:S02]  /*3c10*/  R2UR UR6, R18 ;  /* 0x00000000120672ca */ /* 0x000fc400000e0000 */
[----:B------:R-:W-:Y:S01]  /*3c20*/  R2UR UR5, R23 ;  /* 0x00000000170572ca */ /* 0x000fe200000e0000 */
[----:B------:R-:W1:Y:S01]  /*3c30*/  SHFL.BFLY PT, R3, R36, 0x2, 0x1f ;  /* 0x0c401f0024037f89 */ /* 0x000e6200000e0000 */
[----:B0-----:R-:W-:Y:S01]  /*3c40*/  FFMA.FTZ R40, R77, UR10, -R38 ;  /* 0x0000000a4d287c23 */ /* 0x001fe20008010826 */
[----:B------:R-:W-:Y:S01]  /*3c50*/  MUFU.EX2 R42, R42 ;  /* 0x0000002a002a7308 */ /* 0x000fe20000000800 */
[----:B------:R-:W-:Y:S02]  /*3c60*/  F2FP.BF16.F32.PACK_AB R196, R39, R196 ;  /* 0x000000c427c4723e */ /* 0x000fe400000010ff */
[----:B------:R-:W-:-:S05]  /*3c70*/  R2UR UR4, R22 ;  /* 0x00000000160472ca */ /* 0x000fca00000e0000 */
[----:B------:R-:W0:Y:S02]  /*3c80*/  MUFU.EX2 R43, R43 ;  /* 0x0000002b002b7308 */ /* 0x000e240000000800 */
[----:B------:R-:W-:-:S06]  /*3c90*/  UISETP.NE.AND UP1, UPT, UR5, URZ, UPT ;  /* 0x0000003f0500728c */ /* 0x000fcc000bf25270 */
[----:B------:R-:W-:Y:S01]  /*3ca0*/  MUFU.EX2 R44, R44 ;  /* 0x0000002c002c7308 */ /* 0x000fe20000000800 */
[----:B------:R-:W-:-:S04]  /*3cb0*/  UISETP.NE.AND UP0, UPT, UR4, URZ, UPT ;  /* 0x0000003f0400728c */ /* 0x000fc8000bf05270 */
[----:B------:R-:W-:Y:S01]  /*3cc0*/  @UP1 ULDC UR4, c[0x0][0x44c] ;  /* 0x0001130000041ab9 */ /* 0x000fe20000000800 */
[----:B-1----:R-:W-:Y:S01]  /*3cd0*/  FMNMX.FTZ R37, R36, R3, !PT ;  /* 0x0000000324257209 */ /* 0x002fe20007810000 */
[----:B------:R-:W-:Y:S01]  /*3ce0*/  UIMAD.WIDE.U32 UR4, UR38, UR4, URZ ;  /* 0x00000004260472a5 */ /* 0x000fe2000f8e003f */
[----:B------:R-:W1:Y:S01]  /*3cf0*/  MUFU.EX2 R45, R45 ;  /* 0x0000002d002d7308 */ /* 0x000e620000000800 */
[----:B------:R-:W-:Y:S01]  /*3d00*/  @UP1 ULDC UR7, c[0x0][0x450] ;  /* 0x0001140000071ab9 */ /* 0x000fe20000000800 */
[----:B0-----:R-:W-:Y:S01]  /*3d10*/  F2FP.BF16.F32.PACK_AB R192, R43, R42 ;  /* 0x0000002a2bc0723e */ /* 0x001fe200000010ff */
[----:B------:R-:W0:Y:S01]  /*3d20*/  SHFL.BFLY PT, R36, R37, 0x1, 0x1f ;  /* 0x0c201f0025247f89 */ /* 0x000e2200000e0000 */
[----:B------:R-:W-:-:S04]  /*3d30*/  @UP1 USHF.R.U32.HI UR38, URZ, UR7, UR5 ;  /* 0x000000073f261299 */ /* 0x000fc80008011605 */
[----:B------:R-:W-:Y:S01]  /*3d40*/  MUFU.EX2 R46, R46 ;  /* 0x0000002e002e7308 */ /* 0x000fe20000000800 */
[----:B------:R-:W-:-:S04]  /*3d50*/  UIADD3 UR38, UR6, UR38, URZ ;  /* 0x0000002606267290 */ /* 0x000fc8000fffe03f */
[----:B------:R-:W-:-:S03]  /*3d60*/  UIADD3 UR14, UR38, UR14, URZ ;  /* 0x0000000e260e7290 */ /* 0x000fc6000fffe03f */
[----:B------:R-:W2:Y:S01]  /*3d70*/  MUFU.EX2 R47, R40 ;  /* 0x00000028002f7308 */ /* 0x000ea20000000800 */
[----:B-1----:R-:W-:-:S07]  /*3d80*/  F2FP.BF16.F32.PACK_AB R194, R45, R44 ;  /* 0x0000002c2dc2723e */ /* 0x002fce00000010ff */
[----:B------:R-:W-:Y:S01]  /*3d90*/  MUFU.EX2 R48, R48 ;  /* 0x0000003000307308 */ /* 0x000fe20000000800 */
[----:B0-----:R-:W-:Y:S01]  /*3da0*/  FMNMX.FTZ R3, R37, R36, !PT ;  /* 0x0000002425037209 */ /* 0x001fe20007810000 */
[--C-:B------:R-:W-:Y:S01]  /*3db0*/  FFMA.FTZ R36, R87, UR10, -R38.reuse ;  /* 0x0000000a57247c23 */ /* 0x100fe20008010826 */
[----:B------:R-:W-:Y:S02]  /*3dc0*/  FFMA.FTZ R38, R53, UR10, -R38 ;  /* 0x0000000a35267c23 */ /* 0x000fe40008010826 */
[C---:B------:R-:W-:Y:S01]  /*3dd0*/  FSETP.NEU.FTZ.AND P1, PT, R3.reuse, -INF , PT ;  /* 0xff8000000300780b */ /* 0x040fe20003f3d000 */
[----:B------:R-:W-:Y:S02]  /*3de0*/  FMUL.FTZ R37, R3, UR10 ;  /* 0x0000000a03257c20 */ /* 0x000fe40008410000 */
[----:B------:R-:W0:Y:S01]  /*3df0*/  MUFU.EX2 R49, R49 ;  /* 0x0000003100317308 */ /* 0x000e220000000800 */
[----:B--2---:R-:W-:Y:S02]  /*3e00*/  F2FP.BF16.F32.PACK_AB R188, R47, R46 ;  /* 0x0000002e2fbc723e */ /* 0x004fe400000010ff */
[----:B------:R-:W-:-:S02]  /*3e10*/  FSEL R53, R37, RZ, P1 ;  /* 0x000000ff25357208 */ /* 0x000fc40000800000 */
[----:B------:R-:W-:-:S03]  /*3e20*/  PLOP3.LUT P1, PT, PT, PT, UP0, 0x40, 0x0 ;  /* 0x000000000000781c */ /* 0x000fc60003f2e808 */
[----:B------:R1:W-:Y:S01]  /*3e30*/  MUFU.EX2 R37, R38 ;  /* 0x0000002600257308 */ /* 0x0003e20000000800 */
[--C-:B------:R-:W-:Y:S01]  /*3e40*/  FFMA.FTZ R8, R8, UR10, -R53.reuse ;  /* 0x0000000a08087c23 */ /* 0x100fe20008010835 */
[--C-:B------:R-:W-:Y:S01]  /*3e50*/  FFMA.FTZ R9, R9, UR10, -R53.reuse ;  /* 0x0000000a09097c23 */ /* 0x100fe20008010835 */
[--C-:B------:R-:W-:Y:S01]  /*3e60*/  FFMA.FTZ R24, R24, UR10, -R53.reuse ;  /* 0x0000000a18187c23 */ /* 0x100fe20008010835 */
[--C-:B------:R-:W-:Y:S01]  /*3e70*/  FFMA.FTZ R25, R25, UR10, -R53.reuse ;  /* 0x0000000a19197c23 */ /* 0x100fe20008010835 */
[--C-:B------:R-:W-:Y:S01]  /*3e80*/  FFMA.FTZ R26, R26, UR10, -R53.reuse ;  /* 0x0000000a1a1a7c23 */ /* 0x100fe20008010835 */
[--C-:B------:R-:W-:Y:S01]  /*3e90*/  FFMA.FTZ R27, R27, UR10, -R53.reuse ;  /* 0x0000000a1b1b7c23 */ /* 0x100fe20008010835 */
[----:B------:R-:W-:Y:S01]  /*3ea0*/  FFMA.FTZ R28, R28, UR10, -R53 ;  /* 0x0000000a1c1c7c23 */ /* 0x000fe20008010835 */
[----:B------:R-:W-:Y:S01]  /*3eb0*/  MUFU.EX2 R8, R8 ;  /* 0x0000000800087308 */ /* 0x000fe20000000800 */
[----:B-1----:R-:W-:Y:S01]  /*3ec0*/  FADD.FTZ R38, R198, R55 ;  /* 0x00000037c6267221 */ /* 0x002fe20000010000 */
[--C-:B------:R-:W-:Y:S01]  /*3ed0*/  FFMA.FTZ R29, R29, UR10, -R53.reuse ;  /* 0x0000000a1d1d7c23 */ /* 0x100fe20008010835 */
[--C-:B------:R-:W-:Y:S01]  /*3ee0*/  FFMA.FTZ R30, R30, UR10, -R53.reuse ;  /* 0x0000000a1e1e7c23 */ /* 0x100fe20008010835 */
[--C-:B------:R-:W-:Y:S01]  /*3ef0*/  FFMA.FTZ R31, R31, UR10, -R53.reuse ;  /* 0x0000000a1f1f7c23 */ /* 0x100fe20008010835 */
[----:B------:R-:W-:Y:S01]  /*3f00*/  FADD.FTZ R55, R41, R38 ;  /* 0x0000002629377221 */ /* 0x000fe20000010000 */
[--C-:B------:R-:W-:Y:S01]  /*3f10*/  FFMA.FTZ R32, R32, UR10, -R53.reuse ;  /* 0x0000000a20207c23 */ /* 0x100fe20008010835 */
[----:B------:R-:W-:Y:S01]  /*3f20*/  FFMA.FTZ R2, R2, UR10, -R53 ;  /* 0x0000000a02027c23 */ /* 0x000fe20008010835 */
[----:B------:R-:W1:Y:S01]  /*3f30*/  MUFU.EX2 R9, R9 ;  /* 0x0000000900097308 */ /* 0x000e620000000800 */
[----:B------:R-:W-:Y:S01]  /*3f40*/  FADD.FTZ R38, R42, R55 ;  /* 0x000000372a267221 */ /* 0x000fe20000010000 */
[--C-:B------:R-:W-:Y:S01]  /*3f50*/  FFMA.FTZ R33, R33, UR10, -R53.reuse ;  /* 0x0000000a21217c23 */ /* 0x100fe20008010835 */
[--C-:B------:R-:W-:Y:S01]  /*3f60*/  FFMA.FTZ R34, R34, UR10, -R53.reuse ;  /* 0x0000000a22227c23 */ /* 0x100fe20008010835 */
[--C-:B------:R-:W-:Y:S01]  /*3f70*/  FFMA.FTZ R0, R0, UR10, -R53.reuse ;  /* 0x0000000a00007c23 */ /* 0x100fe20008010835 */
[----:B------:R-:W-:Y:S01]  /*3f80*/  FADD.FTZ R55, R43, R38 ;  /* 0x000000262b377221 */ /* 0x000fe20000010000 */
[----:B------:R-:W-:Y:S01]  /*3f90*/  FFMA.FTZ R35, R35, UR10, -R53 ;  /* 0x0000000a23237c23 */ /* 0x000fe20008010835 */
[----:B------:R-:W-:Y:S01]  /*3fa0*/  F2FP.BF16.F32.PACK_AB R198, R41, R198 ;  /* 0x000000c629c6723e */ /* 0x000fe200000010ff */
[----:B------:R-:W2:Y:S01]  /*3fb0*/  MUFU.EX2 R24, R24 ;  /* 0x0000001800187308 */ /* 0x000ea20000000800 */
[----:B------:R-:W-:Y:S01]  /*3fc0*/  FADD.FTZ R38, R44, R55 ;  /* 0x000000372c267221 */ /* 0x000fe20000010000 */
[----:B0-----:R-:W-:-:S03]  /*3fd0*/  F2FP.BF16.F32.PACK_AB R190, R49, R48 ;  /* 0x0000003031be723e */ /* 0x001fc600000010ff */
[----:B------:R-:W-:-:S03]  /*3fe0*/  FADD.FTZ R57, R45, R38 ;  /* 0x000000262d397221 */ /* 0x000fc60000010000 */
[----:B------:R-:W0:Y:S01]  /*3ff0*/  MUFU.EX2 R25, R25 ;  /* 0x0000001900197308 */ /* 0x000e220000000800 */
[----:B-1----:R-:W-:Y:S01]  /*4000*/  FADD.FTZ R55, R8, R9 ;  /* 0x0000000908377221 */ /* 0x002fe20000010000 */
[----:B------:R-:W-:Y:S01]  /*4010*/  FADD.FTZ R38, R46, R57 ;  /* 0x000000392e267221 */ /* 0x000fe20000010000 */
[----:B------:R-:W-:-:S03]  /*4020*/  F2FP.BF16.F32.PACK_AB R197, R9, R8 ;  /* 0x0000000809c5723e */ /* 0x000fc600000010ff */
[----:B------:R-:W-:Y:S02]  /*4030*/  FADD.FTZ R57, R47, R38 ;  /* 0x000000262f397221 */ /* 0x000fe40000010000 */
[----:B------:R-:W1:Y:S01]  /*4040*/  MUFU.EX2 R26, R26 ;  /* 0x0000001a001a7308 */ /* 0x000e620000000800 */
[----:B--2---:R-:W-:Y:S01]  /*4050*/  FADD.FTZ R18, R24, R55 ;  /* 0x0000003718127221 */ /* 0x004fe20000010000 */
[----:B------:R-:W-:-:S04]  /*4060*/  FADD.FTZ R38, R48, R57 ;  /* 0x0000003930267221 */ /* 0x000fc80000010000 */
[----:B------:R-:W-:Y:S02]  /*4070*/  FADD.FTZ R53, R49, R38 ;  /* 0x0000002631357221 */ /* 0x000fe40000010000 */
[----:B------:R-:W2:Y:S01]  /*4080*/  MUFU.EX2 R27, R27 ;  /* 0x0000001b001b7308 */ /* 0x000ea20000000800 */
[C---:B0-----:R-:W-:Y:S01]  /*4090*/  FADD.FTZ R55, R25.reuse, R18 ;  /* 0x0000001219377221 */ /* 0x041fe20000010000 */
[----:B------:R-:W-:-:S06]  /*40a0*/  F2FP.BF16.F32.PACK_AB R199, R25, R24 ;  /* 0x0000001819c7723e */ /* 0x000fcc00000010ff */
[----:B------:R-:W-:Y:S01]  /*40b0*/  MUFU.EX2 R28, R28 ;  /* 0x0000001c001c7308 */ /* 0x000fe20000000800 */
[----:B-1----:R-:W-:-:S07]  /*40c0*/  FADD.FTZ R18, R26, R55 ;  /* 0x000000371a127221 */ /* 0x002fce0000010000 */
[----:B------:R-:W0:Y:S01]  /*40d0*/  MUFU.EX2 R29, R29 ;  /* 0x0000001d001d7308 */ /* 0x000e220000000800 */
[C---:B--2---:R-:W-:Y:S01]  /*40e0*/  FADD.FTZ R39, R27.reuse, R18 ;  /* 0x000000121b277221 */ /* 0x044fe20000010000 */
[----:B------:R-:W-:-:S06]  /*40f0*/  F2FP.BF16.F32.PACK_AB R193, R27, R26 ;  /* 0x0000001a1bc1723e */ /* 0x000fcc00000010ff */
[----:B------:R-:W-:Y:S08]  /*4100*/  MUFU.EX2 R30, R30 ;  /* 0x0000001e001e7308 */ /* 0x000ff00000000800 */
[----:B------:R-:W1:Y:S01]  /*4110*/  MUFU.EX2 R31, R31 ;  /* 0x0000001f001f7308 */ /* 0x000e620000000800 */
[----:B0-----:R-:W-:-:S07]  /*4120*/  F2FP.BF16.F32.PACK_AB R195, R29, R28 ;  /* 0x0000001c1dc3723e */ /* 0x001fce00000010ff */
[----:B------:R-:W0:Y:S08]  /*4130*/  MUFU.EX2 R32, R32 ;  /* 0x0000002000207308 */ /* 0x000e300000000800 */
[----:B------:R2:W-:Y:S01]  /*4140*/  MUFU.EX2 R191, R2 ;  /* 0x0000000200bf7308 */ /* 0x0005e20000000800 */
[----:B-1----:R-:W-:-:S07]  /*4150*/  F2FP.BF16.F32.PACK_AB R189, R31, R30 ;  /* 0x0000001e1fbd723e */ /* 0x002fce00000010ff */
[----:B------:R-:W1:Y:S01]  /*4160*/  MUFU.EX2 R50, R50 ;  /* 0x0000003200327308 */ /* 0x000e620000000800 */
[----:B--2---:R-:W-:-:S04]  /*4170*/  FADD.FTZ R2, R28, R39 ;  /* 0x000000271c027221 */ /* 0x004fc80000010000 */
[----:B------:R-:W-:-:S03]  /*4180*/  FADD.FTZ R39, R29, R2 ;  /* 0x000000021d277221 */ /* 0x000fc60000010000 */
[----:B------:R-:W2:Y:S01]  /*4190*/  MUFU.EX2 R33, R33 ;  /* 0x0000002100217308 */ /* 0x000ea20000000800 */
[----:B------:R-:W-:-:S04]  /*41a0*/  FADD.FTZ R2, R30, R39 ;  /* 0x000000271e027221 */ /* 0x000fc80000010000 */
[----:B------:R-:W-:-:S03]  /*41b0*/  FADD.FTZ R39, R31, R2 ;  /* 0x000000021f277221 */ /* 0x000fc60000010000 */
[----:B------:R-:W3:Y:S01]  /*41c0*/  MUFU.EX2 R51, R51 ;  /* 0x0000003300337308 */ /* 0x000ee20000000800 */
[----:B0-----:R-:W-:Y:S01]  /*41d0*/  FADD.FTZ R2, R32, R39 ;  /* 0x0000002720027221 */ /* 0x001fe20000010000 */
[----:B-1----:R-:W-:-:S03]  /*41e0*/  FADD.FTZ R18, R50, R53 ;  /* 0x0000003532127221 */ /* 0x002fc60000010000 */
[C---:B------:R-:W-:Y:S01]  /*41f0*/  FADD.FTZ R2, R191.reuse, R2 ;  /* 0x00000002bf027221 */ /* 0x040fe20000010000 */
[----:B------:R-:W-:Y:S02]  /*4200*/  F2FP.BF16.F32.PACK_AB R191, R191, R32 ;  /* 0x00000020bfbf723e */ /* 0x000fe400000010ff */
[----:B------:R-:W0:Y:S01]  /*4210*/  MUFU.EX2 R34, R34 ;  /* 0x0000002200227308 */ /* 0x000e220000000800 */
[----:B--2---:R-:W-:-:S07]  /*4220*/  FADD.FTZ R9, R33, R2 ;  /* 0x0000000221097221 */ /* 0x004fce0000010000 */
[----:B------:R-:W1:Y:S01]  /*4230*/  MUFU.EX2 R36, R36 ;  /* 0x0000002400247308 */ /* 0x000e620000000800 */
[C---:B---3--:R-:W-:Y:S01]  /*4240*/  FADD.FTZ R41, R51.reuse, R18 ;  /* 0x0000001233297221 */ /* 0x048fe20000010000 */
[----:B------:R-:W-:-:S06]  /*4250*/  F2FP.BF16.F32.PACK_AB R184, R51, R50 ;  /* 0x0000003233b8723e */ /* 0x000fcc00000010ff */
[----:B------:R-:W2:Y:S01]  /*4260*/  MUFU.EX2 R0, R0 ;  /* 0x0000000000007308 */ /* 0x000ea20000000800 */
[C---:B0-----:R-:W-:Y:S01]  /*4270*/  FADD.FTZ R9, R34.reuse, R9 ;  /* 0x0000000922097221 */ /* 0x041fe20000010000 */
[----:B------:R-:W-:-:S06]  /*4280*/  F2FP.BF16.F32.PACK_AB R185, R34, R33 ;  /* 0x0000002122b9723e */ /* 0x000fcc00000010ff */
[----:B------:R-:W0:Y:S01]  /*4290*/  MUFU.EX2 R35, R35 ;  /* 0x0000002300237308 */ /* 0x000e220000000800 */
[----:B-1----:R-:W-:Y:S01]  /*42a0*/  FADD.FTZ R18, R36, R41 ;  /* 0x0000002924127221 */ /* 0x002fe20000010000 */
[----:B------:R-:W-:-:S03]  /*42b0*/  F2FP.BF16.F32.PACK_AB R186, R37, R36 ;  /* 0x0000002425ba723e */ /* 0x000fc600000010ff */
[----:B------:R-:W-:Y:S01]  /*42c0*/  FADD.FTZ R18, R37, R18 ;  /* 0x0000001225127221 */ /* 0x000fe20000010000 */
[----:B--2---:R-:W-:-:S04]  /*42d0*/  FADD.FTZ R2, R0, R9 ;  /* 0x0000000900027221 */ /* 0x004fc80000010000 */
[C---:B0-----:R-:W-:Y:S01]  /*42e0*/  FADD.FTZ R9, R35.reuse, R2 ;  /* 0x0000000223097221 */ /* 0x041fe20000010000 */
[----:B------:R-:W-:Y:S01]  /*42f0*/  F2FP.BF16.F32.PACK_AB R187, R35, R0 ;  /* 0x0000000023bb723e */ /* 0x000fe200000010ff */
[----:B------:R-:W-:Y:S06]  /*4300*/  @P1 BRA `(.L_x_1015) ;  /* 0x00000000004c1947 */ /* 0x000fec0003800000 */
[----:B------:R-:W-:Y:S01]  /*4310*/  ISETP.LT.AND P1, PT, RZ, UR38, PT ;  /* 0x00000026ff007c0c */ /* 0x000fe2000bf21270 */
[----:B------:R-:W-:-:S12]  /*4320*/  UIADD3 UR15, UR38, -0x1, URZ ;  /* 0xffffffff260f7890 */ /* 0x000fd8000fffe03f */
[----:B------:R-:W-:Y:S05]  /*4330*/  @P1 BRA `(.L_x_1016) ;  /* 0x0000000000201947 */ /* 0x000fea0003800000 */
[----:B------:R-:W-:Y:S01]  /*4340*/  ULDC UR18, c[0x0][0x9e4] ;  /* 0x0002790000127ab9 */ /* 0x000fe20000000800 */
[----:B------:R-:W-:Y:S02]  /*4350*/  UIADD3 UR15, -UR38, URZ, URZ ;  /* 0x0000003f260f7290 */ /* 0x000fe4000fffe13f */
[----:B------:R-:W-:-:S11]  /*4360*/  UISETP.NE.AND UP0, UPT, UR18, 0x1, UPT ;  /* 0x000000011200788c */ /* 0x000fd6000bf05270 */
[----:B------:R-:W-:Y:S02]  /*4370*/  @UP0 ULDC.64 UR4, c[0x0][0x9e8] ;  /* 0x00027a0000040ab9 */ /* 0x000fe40000000a00 */
[----:B------:R-:W-:-:S04]  /*4380*/  UIMAD.WIDE.U32 UR6, UR15, UR4, URZ ;  /* 0x000000040f0672a5 */ /* 0x000fc8000f8e003f */
[----:B------:R-:W-:-:S04]  /*4390*/  @UP0 USHF.R.U32.HI UR15, URZ, UR5, UR7 ;  /* 0x000000053f0f0299 */ /* 0x000fc80008011607 */
[----:B------:R-:W-:Y:S01]  /*43a0*/  ULOP3.LUT UR15, URZ, UR15, URZ, 0x33, !UPT ;  /* 0x0000000f3f0f7292 */ /* 0x000fe2000f8e333f */
[----:B------:R-:W-:Y:S11]  /*43b0*/  BRA `(.L_x_1017) ;  /* 0x0000000000147947 */ /* 0x000ff60003800000 */
.L_x_1016:
[----:B------:R-:W-:Y:S02]  /*43c0*/  ULDC UR18, c[0x0][0x9e4] ;  /* 0x0002790000127ab9 */ /* 0x000fe40000000800 */
[----:B------:R-:W-:-:S11]  /*43d0*/  UISETP.NE.AND UP0, UPT, UR18, 0x1, UPT ;  /* 0x000000011200788c */ /* 0x000fd6000bf05270 */
[----:B------:R-:W-:Y:S02]  /*43e0*/  @UP0 ULDC.64 UR4, c[0x0][0x9e8] ;  /* 0x00027a0000040ab9 */ /* 0x000fe40000000a00 */
[----:B------:R-:W-:-:S04]  /*43f0*/  UIMAD.WIDE.U32 UR6, UR15, UR4, URZ ;  /* 0x000000040f0672a5 */ /* 0x000fc8000f8e003f */
[----:B------:R-:W-:-:S12]  /*4400*/  @UP0 USHF.R.U32.HI UR15, URZ, UR5, UR7 ;  /* 0x000000053f0f0299 */ /* 0x000fd80008011607 */
.L_x_1017:
[----:B------:R-:W-:-:S04]  /*4410*/  UIMAD UR15, UR15, UR18, UR18 ;  /* 0x000000120f0f72a4 */ /* 0x000fc8000f8e0212 */
[----:B------:R-:W-:-:S04]  /*4420*/  UISETP.LT.AND UP0, UPT, UR14, UR15, UPT ;  /* 0x0000000f0e00728c */ /* 0x000fc8000bf01270 */
[----:B------:R-:W-:-:S12]  /*4430*/  USEL UR14, UR14, UR15, UP0 ;  /* 0x0000000f0e0e7287 */ /* 0x000fd80008000000 */
.L_x_1015:
[----:B------:R-:W-:Y:S01]  /*4440*/  R2UR UR5, R200 ;  /* 0x00000000c80572ca */ /* 0x000fe200000e0000 */
[----:B------:R-:W-:Y:S01]  /*4450*/  USHF.R.S32.HI UR4, URZ, 0x1f, UR14 ;  /* 0x0000001f3f047899 */ /* 0x000fe2000801140e */
[----:B------:R-:W-:Y:S01]  /*4460*/  IMAD.MOV.U32 R0, RZ, RZ, 0x3f800000 ;  /* 0x3f800000ff007424 */ /* 0x000fe200078e00ff */
[----:B------:R-:W-:Y:S01]  /*4470*/  CS2R R150, SRZ ;  /* 0x0000000000967805 */ /* 0x000fe2000001ff00 */
[----:B------:R-:W-:Y:S01]  /*4480*/  IMAD.MOV.U32 R2, RZ, RZ, 0x3f800000 ;  /* 0x3f800000ff027424 */ /* 0x000fe200078e00ff */
[----:B------:R-:W-:Y:S01]  /*4490*/  ULEA.HI UR4, UR4, UR14, URZ, 0x6 ;  /* 0x0000000e04047291 */ /* 0x000fe2000f8f303f */
[----:B------:R-:W-:Y:S02]  /*44a0*/  CS2R R148, SRZ ;  /* 0x0000000000947805 */ /* 0x000fe4000001ff00 */
[----:B------:R-:W-:Y:S02]  /*44b0*/  CS2R R146, SRZ ;  /* 0x0000000000927805 */ /* 0x000fe4000001ff00 */
[----:B------:R-:W-:Y:S01]  /*44c0*/  CS2R R144, SRZ ;  /* 0x0000000000907805 */ /* 0x000fe2000001ff00 */
[----:B------:R-:W-:Y:S01]  /*44d0*/  USHF.R.S32.HI UR4, URZ, 0x6, UR4 ;  /* 0x000000063f047899 */ /* 0x000fe20008011404 */
[----:B------:R-:W-:-:S02]  /*44e0*/  CS2R R142, SRZ ;  /* 0x00000000008e7805 */ /* 0x000fc4000001ff00 */
[----:B------:R-:W-:Y:S02]  /*44f0*/  CS2R R140, SRZ ;  /* 0x00000000008c7805 */ /* 0x000fe4000001ff00 */
[----:B------:R-:W-:Y:S01]  /*4500*/  CS2R R138, SRZ ;  /* 0x00000000008a7805 */ /* 0x000fe2000001ff00 */
[----:B------:R-:W-:Y:S01]  /*4510*/  UISETP.LT.AND UP0, UPT, UR5, UR4, UPT ;  /* 0x000000040500728c */ /* 0x000fe2000bf01270 */
[----:B------:R-:W-:Y:S02]  /*4520*/  CS2R R136, SRZ ;  /* 0x0000000000887805 */ /* 0x000fe4000001ff00 */
[----:B------:R-:W-:Y:S02]  /*4530*/  CS2R R134, SRZ ;  /* 0x0000000000867805 */ /* 0x000fe4000001ff00 */
[----:B------:R-:W-:Y:S01]  /*4540*/  CS2R R132, SRZ ;  /* 0x0000000000847805 */ /* 0x000fe2000001ff00 */
[----:B------:R-:W-:Y:S01]  /*4550*/  USEL UR5, UR5, UR4, !UP0 ;  /* 0x0000000405057287 */ /* 0x000fe2000c000000 */
[----:B------:R-:W-:-:S02]  /*4560*/  CS2R R130, SRZ ;  /* 0x0000000000827805 */ /* 0x000fc4000001ff00 */
[----:B------:R-:W-:Y:S01]  /*4570*/  CS2R R128, SRZ ;  /* 0x0000000000807805 */ /* 0x000fe2000001ff00 */
[----:B------:R-:W-:Y:S01]  /*4580*/  UMOV UR4, URZ ;  /* 0x0000003f00047c82 */ /* 0x000fe20008000000 */
[----:B------:R-:W-:Y:S02]  /*4590*/  CS2R R126, SRZ ;  /* 0x00000000007e7805 */ /* 0x000fe4000001ff00 */
[----:B------:R-:W-:Y:S02]  /*45a0*/  CS2R R124, SRZ ;  /* 0x00000000007c7805 */ /* 0x000fe4000001ff00 */
[----:B------:R-:W-:Y:S02]  /*45b0*/  ISETP.GE.AND P1, PT, R203, UR5, PT ;  /* 0x00000005cb007c0c */ /* 0x000fe4000bf26270 */
[----:B------:R-:W-:Y:S02]  /*45c0*/  CS2R R122, SRZ ;  /* 0x00000000007a7805 */ /* 0x000fe4000001ff00 */
[----:B------:R-:W-:Y:S01]  /*45d0*/  MOV R204, UR5 ;  /* 0x0000000500cc7c02 */ /* 0x000fe20008000f00 */
[----:B------:R-:W-:Y:S01]  /*45e0*/  UMOV UR5, URZ ;  /* 0x0000003f00057c82 */ /* 0x000fe20008000000 */
        /* <DEDUP_REMOVED lines=50> */
[----:B------:R-:W-:Y:S06]  /*4910*/  @!P1 BRA `(.L_x_1018) ;  /* 0x0000002c00789947 */ /* 0x000fec0003800000 */
[----:B------:R-:W-:Y:S01]  /*4920*/  UMOV UR4, URZ ;  /* 0x0000003f00047c82 */ /* 0x000fe20008000000 */
[----:B------:R-:W-:Y:S01]  /*4930*/  IMAD.MOV.U32 R202, RZ, RZ, R3 ;  /* 0x000000ffffca7224 */ /* 0x000fe200078e0003 */
[----:B------:R-:W-:Y:S01]  /*4940*/  MOV R205, UR4 ;  /* 0x0000000400cd7c02 */ /* 0x000fe20008000f00 */
[----:B------:R-:W-:Y:S01]  /*4950*/  IMAD.MOV.U32 R201, RZ, RZ, R4 ;  /* 0x000000ffffc97224 */ /* 0x000fe200078e0004 */
[----:B------:R-:W-:Y:S01]  /*4960*/  UMOV UR5, URZ ;  /* 0x0000003f00057c82 */ /* 0x000fe20008000000 */
[----:B------:R-:W-:Y:S01]  /*4970*/  IMAD.MOV.U32 R2, RZ, RZ, 0x3f800000 ;  /* 0x3f800000ff027424 */ /* 0x000fe200078e00ff */
[----:B------:R-:W-:Y:S01]  /*4980*/  ULDC UR7, c[0x0][0x9d8] ;  /* 0x0002760000077ab9 */ /* 0x000fe20000000800 */
[----:B------:R-:W-:Y:S02]  /*4990*/  IMAD.MOV.U32 R0, RZ, RZ, 0x3f800000 ;  /* 0x3f800000ff007424 */ /* 0x000fe400078e00ff */
[----:B------:R-:W-:-:S07]  /*49a0*/  IMAD.MOV.U32 R151, RZ, RZ, RZ ;  /* 0x000000ffff977224 */ /* 0x000fce00078e00ff */
.L_x_1037:
[----:B------:R-:W-:Y:S01]  /*49b0*/  R2UR UR6, R205 ;  /* 0x00000000cd0672ca */ /* 0x000fe200000e0000 */
[----:B------:R-:W-:-:S04]  /*49c0*/  UISETP.NE.AND UP0, UPT, UR5, 0x1, UPT ;  /* 0x000000010500788c */ /* 0x000fc8000bf05270 */
[----:B------:R-:W-:-:S08]  /*49d0*/  USEL UR4, URZ, 0x1, UP0 ;  /* 0x000000013f047887 */ /* 0x000fd00008000000 */
[----:B------:R-:W-:-:S06]  /*49e0*/  ULOP3.LUT UR4, UR6, UR4, URZ, 0x3c, !UPT ;  /* 0x0000000406047292 */ /* 0x000fcc000f8e3c3f */
[----:B------:R-:W-:Y:S01]  /*49f0*/  MOV R8, UR4 ;  /* 0x0000000400087c02 */ /* 0x000fe20008000f00 */
[----:B------:R-:W-:Y:S06]  /*4a00*/  @!P0 BRA `(.L_x_1019) ;  /* 0x0000000000048947 */ /* 0x000fec0003800000 */
[----:B------:R-:W-:Y:S01]  /*4a10*/  BPT.TRAP 0x1 ;  /* 0x000000040000795c */ /* 0x000fe20000300000 */
.L_x_1019:
[----:B------:R-:W-:Y:S01]  /*4a20*/  R2UR UR6, R16 ;  /* 0x00000000100672ca */ /* 0x000fe200000e0000 */
[----:B------:R-:W-:Y:S01]  /*4a30*/  UIADD3 UR4, UR5, 0x1, URZ ;  /* 0x0000000105047890 */ /* 0x000fe2000fffe03f */
[----:B------:R-:W-:-:S03]  /*4a40*/  R2UR UR10, R8 ;  /* 0x00000000080a72ca */ /* 0x000fc600000e0000 */
[----:B------:R-:W-:-:S04]  /*4a50*/  UISETP.NE.AND UP0, UPT, UR4, 0x2, UPT ;  /* 0x000000020400788c */ /* 0x000fc8000bf05270 */
[----:B------:R-:W-:-:S04]  /*4a60*/  USEL UR4, UR4, URZ, UP0 ;  /* 0x0000003f04047287 */ /* 0x000fc80008000000 */
[----:B------:R-:W-:Y:S02]  /*4a70*/  ULEA UR6, UR4, UR6, 0x3 ;  /* 0x0000000604067291 */ /* 0x000fe4000f8e183f */
[----:B------:R-:W-:-:S04]  /*4a80*/  IMAD.U32 R3, RZ, RZ, UR10 ;  /* 0x0000000aff037e24 */ /* 0x000fc8000f8e00ff */
[----:B------:R-:W-:Y:S01]  /*4a90*/  IMAD.U32 R206, RZ, RZ, UR6 ;  /* 0x00000006ffce7e24 */ /* 0x000fe2000f8e00ff */
[----:B------:R-:W-:-:S04]  /*4aa0*/  SHF.L.U32 R3, R3, 0x1f, RZ ;  /* 0x0000001f03037819 */ /* 0x000fc800000006ff */
[----:B------:R0:W1:Y:S01]  /*4ab0*/  SYNCS.PHASECHK.TRANS64.TRYWAIT P1, [UR6+0x30830], R3 ;  /* 0x03083003ff0075a7 */ /* 0x0000620008020146 */
[----:B------:R-:W-:Y:S05]  /*4ac0*/  @!P0 BRA `(.L_x_1020) ;  /* 0x0000000000048947 */ /* 0x000fea0003800000 */
[----:B------:R-:W-:Y:S01]  /*4ad0*/  BPT.TRAP 0x1 ;  /* 0x000000040000795c */ /* 0x000fe20000300000 */
.L_x_1020:
[----:B-1----:R-:W-:Y:S05]  /*4ae0*/  @P1 BRA `(.L_x_1021) ;  /* 0x00000000000c1947 */ /* 0x002fea0003800000 */
[----:B------:R-:W-:-:S13]  /*4af0*/  R2UR UR6, R206 ;  /* 0x00000000ce0672ca */ /* 0x000fda00000e0000 */
[----:B------:R-:W1:Y:S02]  /*4b00*/  SYNCS.PHASECHK.TRANS64.TRYWAIT P1, [UR6+0x30830], R3 ;  /* 0x03083003ff0075a7 */ /* 0x000e640008020146 */
[----:B-1----:R-:W-:Y:S05]  /*4b10*/  @!P1 BRA `(.L_x_1022) ;  /* 0x000000f400cc9947 */ /* 0x002fea0003800000 */
.L_x_1021:
[----:B------:R-:W-:Y:S01]  /*4b20*/  R2UR UR6, R20 ;  /* 0x00000000140672ca */ /* 0x000fe200000e0000 */
[----:B------:R-:W-:Y:S01]  /*4b30*/  WARPGROUP.ARRIVE ;  /* 0x00000000000079c5 */ /* 0x000fe20000000000 */
[----:B------:R-:W-:Y:S01]  /*4b40*/  R2UR UR56, R6 ;  /* 0x00000000063872ca */ /* 0x000fe200000e0000 */
[----:B------:R-:W-:Y:S01]  /*4b50*/  UMOV UR59, 0x40000040 ;  /* 0x40000040003b7882 */ /* 0x000fe20000000000 */
[----:B------:R-:W-:Y:S01]  /*4b60*/  R2UR UR57, R7 ;  /* 0x00000000073972ca */ /* 0x000fe200000e0000 */
[----:B------:R-:W-:Y:S01]  /*4b70*/  UMOV UR55, 0x40000040 ;  /* 0x4000004000377882 */ /* 0x000fe20000000000 */
[----:B01----:R-:W-:Y:S01]  /*4b80*/  MOV R3, UR53 ;  /* 0x0000003500037c02 */ /* 0x003fe20008000f00 */
[----:B------:R-:W-:Y:S01]  /*4b90*/  UMOV UR11, 0x40000040 ;  /* 0x40000040000b7882 */ /* 0x000fe20000000000 */
[----:B------:R-:W-:Y:S01]  /*4ba0*/  MOV R4, UR52 ;  /* 0x0000003400047c02 */ /* 0x000fe20008000f00 */
[----:B------:R-:W-:Y:S01]  /*4bb0*/  UMOV UR15, 0x40000040 ;  /* 0x40000040000f7882 */ /* 0x000fe20000000000 */
[----:B------:R-:W-:Y:S01]  /*4bc0*/  R2UR UR52, R10 ;  /* 0x000000000a3472ca */ /* 0x000fe200000e0000 */
[----:B------:R-:W-:Y:S01]  /*4bd0*/  UMOV UR19, 0x40000040 ;  /* 0x4000004000137882 */ /* 0x000fe20000000000 */
[----:B------:R-:W-:Y:S01]  /*4be0*/  R2UR UR53, R11 ;  /* 0x000000000b3572ca */ /* 0x000fe200000e0000 */
[----:B------:R-:W-:Y:S01]  /*4bf0*/  ULEA UR6, UR4, UR6, 0xb ;  /* 0x0000000604067291 */ /* 0x000fe2000f8e583f */
[-C--:B------:R-:W-:Y:S01]  /*4c00*/  FMUL.FTZ R24, R24, R0.reuse ;  /* 0x0000000018187220 */ /* 0x080fe20000410000 */
[----:B------:R-:W-:Y:S01]  /*4c10*/  UMOV UR23, 0x40000040 ;  /* 0x4000004000177882 */ /* 0x000fe20000000000 */
[----:B------:R-:W-:Y:S01]  /*4c20*/  UMOV UR27, 0x40000040 ;  /* 0x40000040001b7882 */ /* 0x000fe20000000000 */
[----:B------:R-:W-:Y:S01]  /*4c30*/  UIADD3 UR10, UR6, 0x2, URZ ;  /* 0x00000002060a7890 */ /* 0x000fe2000fffe03f */
[-C--:B------:R-:W-:Y:S01]  /*4c40*/  FMUL.FTZ R25, R25, R0.reuse ;  /* 0x0000000019197220 */ /* 0x080fe20000410000 */
[----:B------:R-:W-:Y:S01]  /*4c50*/  UIADD3 UR14, UR6, 0x200, URZ ;  /* 0x00000200060e7890 */ /* 0x000fe2000fffe03f */
[-C--:B------:R-:W-:Y:S01]  /*4c60*/  FMUL.FTZ R28, R28, R0.reuse ;  /* 0x000000001c1c7220 */ /* 0x080fe20000410000 */
[----:B------:R-:W-:Y:S01]  /*4c70*/  UMOV UR58, UR6 ;  /* 0x00000006003a7c82 */ /* 0x000fe20008000000 */
[----:B------:R-:W-:Y:S01]  /*4c80*/  UIADD3 UR18, UR6, 0x202, URZ ;  /* 0x0000020206127890 */ /* 0x000fe2000fffe03f */
[----:B------:R-:W-:Y:S01]  /*4c90*/  HGMMA.64x64x16.F32.BF16 R152, gdesc[UR56], RZ, !UPT, gsb0 ;  /* 0x00e00000389879f0 */ /* 0x000fe2000c0018ff */
[----:B------:R-:W-:Y:S01]  /*4ca0*/  UMOV UR54, UR10 ;  /* 0x0000000a00367c82 */ /* 0x000fe20008000000 */
[----:B------:R-:W-:Y:S01]  /*4cb0*/  R2UR UR56, R14 ;  /* 0x000000000e3872ca */ /* 0x000fe200000e0000 */
[----:B------:R-:W-:Y:S01]  /*4cc0*/  UIADD3 UR10, UR6, 0x4, URZ ;  /* 0x00000004060a7890 */ /* 0x000fe2000fffe03f */
[----:B------:R-:W-:Y:S01]  /*4cd0*/  R2UR UR57, R15 ;  /* 0x000000000f3972ca */ /* 0x000fe200000e0000 */
[----:B------:R-:W-:Y:S01]  /*4ce0*/  UMOV UR59, 0x40000040 ;  /* 0x40000040003b7882 */ /* 0x000fe20000000000 */
[----:B------:R-:W-:Y:S01]  /*4cf0*/  UIADD3 UR22, UR6, 0x204, URZ ;  /* 0x0000020406167890 */ /* 0x000fe2000fffe03f */
[-C--:B------:R-:W-:Y:S01]  /*4d00*/  FMUL.FTZ R29, R29, R0.reuse ;  /* 0x000000001d1d7220 */ /* 0x080fe20000410000 */
[----:B------:R-:W-:Y:S01]  /*4d10*/  UIADD3 UR26, UR6, 0x206, URZ ;  /* 0x00000206061a7890 */ /* 0x000fe2000fffe03f */
[-C--:B------:R-:W-:Y:S01]  /*4d20*/  FMUL.FTZ R32, R32, R0.reuse ;  /* 0x0000000020207220 */ /* 0x080fe20000410000 */
[----:B------:R-:W-:Y:S01]  /*4d30*/  UMOV UR58, UR10 ;  /* 0x0000000a003a7c82 */ /* 0x000fe20008000000 */
[----:B------:R-:W-:Y:S01]  /*4d40*/  UIADD3 UR10, UR6, 0x6, URZ ;  /* 0x00000006060a7890 */ /* 0x000fe2000fffe03f */
[-C--:B------:R-:W-:Y:S01]  /*4d50*/  FMUL.FTZ R33, R33, R0.reuse ;  /* 0x0000000021217220 */ /* 0x080fe20000410000 */
        /* <DEDUP_REMOVED lines=70> */
[----:B------:R-:W-:Y:S01]  /*51c0*/  HGMMA.64x64x16.F32.BF16 R152, gdesc[UR52], R152, gsb0 ;  /* 0x00e00000349879f0 */ /* 0x000fe20008001898 */
[----:B------:R-:W-:Y:S01]  /*51d0*/  R2UR UR53, R3 ;  /* 0x00000000033572ca */ /* 0x000fe200000e0000 */
[----:B------:R-:W-:Y:S01]  /*51e0*/  UIADD3 UR54, UR6, 0x604, URZ ;  /* 0x0000060406367890 */ /* 0x000fe2000fffe03f */
[----:B------:R-:W-:Y:S01]  /*51f0*/  R2UR UR52, R4 ;  /* 0x00000000043472ca */ /* 0x000fe200000e0000 */
[----:B------:R-:W-:Y:S01]  /*5200*/  UMOV UR55, 0x40000040 ;  /* 0x4000004000377882 */ /* 0x000fe20000000000 */
[----:B------:R-:W-:Y:S01]  /*5210*/  UIADD3 UR6, UR6, 0x606, URZ ;  /* 0x0000060606067890 */ /* 0x000fe2000fffe03f */
        /* <DEDUP_REMOVED lines=68> */
[----:B------:R-:W-:Y:S01]  /*5660*/  HGMMA.64x64x16.F32.BF16 R152, gdesc[UR56], R152, gsb0 ;  /* 0x00e00000389879f0 */ /* 0x000fe20008001898 */
[----:B------:R-:W-:Y:S01]  /*5670*/  R2UR UR56, R12 ;  /* 0x000000000c3872ca */ /* 0x000fe200000e0000 */
[----:B------:R-:W-:Y:S01]  /*5680*/  UMOV UR58, UR6 ;  /* 0x00000006003a7c82 */ /* 0x000fe20008000000 */
[----:B------:R-:W-:Y:S01]  /*5690*/  R2UR UR57, R13 ;  /* 0x000000000d3972ca */ /* 0x000fe200000e0000 */
[----:B------:R-:W-:Y:S01]  /*56a0*/  UMOV UR59, 0x40000040 ;  /* 0x40000040003b7882 */ /* 0x000fe20000000000 */
[----:B------:R-:W-:Y:S02]  /*56b0*/  WARPGROUP.DEPBAR.LE gsb0, 0x0 ;  /* 0x00008000000079c5 */ /* 0x000fe40000010000 */
[----:B------:R-:W-:-:S06]  /*56c0*/  WARPGROUP.ARRIVE ;  /* 0x00000000000079c5 */ /* 0x000fcc0000000000 */
[----:B------:R-:W-:Y:S03]  /*56d0*/  HGMMA.64x64x16.F32.BF16 R152, gdesc[UR8], R152, gsb0 ;  /* 0x00e00000089879f0 */ /* 0x000fe60008001898 */
        /* <DEDUP_REMOVED lines=37> */
[----:B------:R-:W-:Y:S05]  /*5930*/  @!P0 BRA `(.L_x_1023) ;  /* 0x0000000000048947 */ /* 0x000fea0003800000 */
[----:B------:R-:W-:Y:S01]  /*5940*/  BPT.TRAP 0x1 ;  /* 0x000000040000795c */ /* 0x000fe20000300000 */
.L_x_1023:
        /* <DEDUP_REMOVED lines=8> */
.L_x_1024:
[----:B-1----:R-:W-:Y:S05]  /*59d0*/  @P1 BRA `(.L_x_1025) ;  /* 0x0000000000081947 */ /* 0x002fea0003800000 */
[----:B------:R-:W1:Y:S02]  /*59e0*/  SYNCS.PHASECHK.TRANS64.TRYWAIT P1, [UR6+0x30850], R0 ;  /* 0x03085000ff0075a7 */ /* 0x000e640008020146 */
[----:B-1----:R-:W-:Y:S05]  /*59f0*/  @!P1 BRA `(.L_x_1026) ;  /* 0x000000e800309947 */ /* 0x002fea0003800000 */
.L_x_1025:
[----:B------:R-:W-:Y:S01]  /*5a00*/  R2UR UR10, R16 ;  /* 0x00000000100a72ca */ /* 0x000fe200000e0000 */
[----:B------:R-:W-:Y:S01]  /*5a10*/  WARPGROUP.ARRIVE ;  /* 0x00000000000079c5 */ /* 0x000fe20000000000 */
[----:B------:R-:W-:-:S11]  /*5a20*/  UMOV UR11, 0x40000040 ;  /* 0x40000040000b7882 */ /* 0x000fd60000000000 */
[----:B------:R-:W-:-:S04]  /*5a30*/  UIADD3 UR10, UR10, 0x400, URZ ;  /* 0x000004000a0a7890 */ /* 0x000fc8000fffe03f */
[----:B------:R-:W-:-:S04]  /*5a40*/  USHF.R.U32.HI UR10, URZ, 0x4, UR10 ;  /* 0x000000043f0a7899 */ /* 0x000fc8000801160a */
[----:B------:R-:W-:-:S04]  /*5a50*/  ULOP3.LUT UR10, UR10, 0x3fff, URZ, 0xc0, !UPT ;  /* 0x00003fff0a0a7892 */ /* 0x000fc8000f8ec03f */
[----:B------:R-:W-:-:S04]  /*5a60*/  ULOP3.LUT UR10, UR10, 0x2000000, URZ, 0xfc, !UPT ;  /* 0x020000000a0a7892 */ /* 0x000fc8000f8efc3f */
[----:B------:R-:W-:-:S07]  /*5a70*/  ULEA UR5, UR5, UR10, 0xb ;  /* 0x0000000a05057291 */ /* 0x000fce000f8e583f */
        /* <DEDUP_REMOVED lines=23> */
.L_x_1027:
[----:B------:R-:W-:Y:S01]  /*5bf0*/  R2UR UR10, R23 ;  /* 0x00000000170a72ca */ /* 0x000fe200000e0000 */
[----:B------:R-:W2:Y:S01]  /*5c00*/  S2UR UR11, SR_CgaCtaId ;  /* 0x00000000000b79c3 */ /* 0x000ea20000008800 */
[----:B------:R-:W-:Y:S01]  /*5c10*/  R2UR UR5, R22 ;  /* 0x00000000160572ca */ /* 0x000fe200000e0000 */
[----:B01----:R-:W-:Y:S01]  /*5c20*/  FMUL.FTZ R0, R154, UR7 ;  /* 0x000000079a007c20 */ /* 0x003fe20008410000 */
[----:B------:R-:W-:Y:S01]  /*5c30*/  R2UR UR14, R206 ;  /* 0x00000000ce0e72ca */ /* 0x000fe200000e0000 */
[----:B------:R-:W-:Y:S01]  /*5c40*/  FMUL.FTZ R188, R161, UR7 ;  /* 0x00000007a1bc7c20 */ /* 0x000fe20008410000 */
[----:B------:R-:W-:Y:S01]  /*5c50*/  FMUL.FTZ R161, R171, UR7 ;  /* 0x00000007aba17c20 */ /* 0x000fe20008410000 */
[----:B------:R-:W-:Y:S01]  /*5c60*/  FMUL.FTZ R171, R173, UR7 ;  /* 0x00000007adab7c20 */ /* 0x000fe20008410000 */
[----:B------:R-:W-:Y:S01]  /*5c70*/  FMUL.FTZ R185, R156, UR7 ;  /* 0x000000079cb97c20 */ /* 0x000fe20008410000 */
[----:B------:R-:W0:Y:S01]  /*5c80*/  LDC R154, c[0x0][0x288] ;  /* 0x0000a200ff9a7b82 */ /* 0x000e220000000800 */
[----:B------:R-:W-:Y:S01]  /*5c90*/  FMUL.FTZ R173, R177, UR7 ;  /* 0x00000007b1ad7c20 */ /* 0x000fe20008410000 */
[----:B------:R-:W-:Y:S01]  /*5ca0*/  FMUL.FTZ R156, R162, UR7 ;  /* 0x00000007a29c7c20 */ /* 0x000fe20008410000 */
[----:B------:R-:W-:Y:S01]  /*5cb0*/  MOV R177, R19 ;  /* 0x0000001300b17202 */ /* 0x000fe20000000f00 */
[----:B------:R-:W-:Y:S01]  /*5cc0*/  UISETP.NE.AND UP1, UPT, UR10, URZ, UPT ;  /* 0x0000003f0a00728c */ /* 0x000fe2000bf25270 */
[----:B------:R-:W-:Y:S01]  /*5cd0*/  FMUL.FTZ R162, R174, UR7 ;  /* 0x00000007aea27c20 */ /* 0x000fe20008410000 */
[----:B------:R-:W-:Y:S01]  /*5ce0*/  UISETP.NE.AND UP0, UPT, UR5, URZ, UPT ;  /* 0x0000003f0500728c */ /* 0x000fe2000bf05270 */
[----:B------:R-:W-:-:S02]  /*5cf0*/  IMAD.SHL.U32 R174, R203, 0x40, RZ ;  /* 0x00000040cbae7824 */ /* 0x000fc400078e00ff */
[----:B------:R-:W-:Y:S01]  /*5d00*/  FMUL.FTZ R189, R164, UR7 ;  /* 0x00000007a4bd7c20 */ /* 0x000fe20008410000 */
[----:B------:R-:W-:Y:S01]  /*5d10*/  FMUL.FTZ R164, R178, UR7 ;  /* 0x00000007b2a47c20 */ /* 0x000fe20008410000 */
[----:B------:R-:W-:Y:S01]  /*5d20*/  PLOP3.LUT P1, PT, PT, PT, UP1, 0x80, 0x0 ;  /* 0x000000000000781c */ /* 0x000fe20003f2f018 */
[----:B------:R-:W-:Y:S01]  /*5d30*/  FMUL.FTZ R4, R152, UR7 ;  /* 0x0000000798047c20 */ /* 0x000fe20008410000 */
[----:B------:R-:W-:Y:S01]  /*5d40*/  PLOP3.LUT P2, PT, PT, PT, UP1, 0x80, 0x0 ;  /* 0x000000000000781c */ /* 0x000fe20003f4f018 */
[----:B------:R-:W-:Y:S01]  /*5d50*/  FMUL.FTZ R187, R160, UR7 ;  /* 0x00000007a0bb7c20 */ /* 0x000fe20008410000 */
[----:B------:R-:W-:Y:S01]  /*5d60*/  FMUL.FTZ R184, R153, UR7 ;  /* 0x0000000799b87c20 */ /* 0x000fe20008410000 */
[----:B------:R-:W-:Y:S01]  /*5d70*/  @UP1 ULDC UR5, c[0x0][0x44c] ;  /* 0x0001130000051ab9 */ /* 0x000fe20000000800 */
[----:B------:R-:W-:Y:S01]  /*5d80*/  FMUL.FTZ R152, R155, UR7 ;  /* 0x000000079b987c20 */ /* 0x000fe20008410000 */
[----:B------:R-:W-:Y:S01]  /*5d90*/  FMUL.FTZ R186, R157, UR7 ;  /* 0x000000079dba7c20 */ /* 0x000fe20008410000 */
[----:B------:R-:W-:Y:S01]  /*5da0*/  FMUL.FTZ R160, R170, UR7 ;  /* 0x00000007aaa07c20 */ /* 0x000fe20008410000 */
[----:B------:R-:W-:Y:S01]  /*5db0*/  FMUL.FTZ R153, R158, UR7 ;  /* 0x000000079e997c20 */ /* 0x000fe20008410000 */
[----:B------:R-:W-:Y:S01]  /*5dc0*/  FMUL.FTZ R155, R159, UR7 ;  /* 0x000000079f9b7c20 */ /* 0x000fe20008410000 */
[----:B------:R-:W-:Y:S01]  /*5dd0*/  FMUL.FTZ R157, R163, UR7 ;  /* 0x00000007a39d7c20 */ /* 0x000fe20008410000 */
[----:B------:R-:W-:Y:S01]  /*5de0*/  FMUL.FTZ R170, R172, UR7 ;  /* 0x00000007acaa7c20 */ /* 0x000fe20008410000 */
[----:B------:R-:W-:Y:S01]  /*5df0*/  @P1 IMAD.HI.U32 R2, R19, UR5, RZ ;  /* 0x0000000513021c27 */ /* 0x000fe2000f8e00ff */
[----:B------:R-:W-:-:S03]  /*5e00*/  @UP1 ULDC UR5, c[0x0][0x450] ;  /* 0x0001140000051ab9 */ /* 0x000fc60000000800 */
[----:B------:R-:W-:Y:S01]  /*5e10*/  FMUL.FTZ R190, R165, UR7 ;  /* 0x00000007a5be7c20 */ /* 0x000fe20008410000 */
[----:B------:R-:W-:Y:S01]  /*5e20*/  FMUL.FTZ R158, R166, UR7 ;  /* 0x00000007a69e7c20 */ /* 0x000fe20008410000 */
[----:B------:R-:W-:Y:S01]  /*5e30*/  FMUL.FTZ R159, R167, UR7 ;  /* 0x00000007a79f7c20 */ /* 0x000fe20008410000 */
[----:B------:R-:W-:Y:S01]  /*5e40*/  @P2 SHF.R.U32.HI R177, RZ, UR5, R2 ;  /* 0x00000005ffb12c19 */ /* 0x000fe20008011602 */
[----:B------:R-:W-:Y:S01]  /*5e50*/  UIADD3 UR5, UR14, 0x30840, URZ ;  /* 0x000308400e057890 */ /* 0x000fe2000fffe03f */
[----:B------:R-:W-:Y:S01]  /*5e60*/  IADD3 R2, -R174, 0x1, RZ ;  /* 0x00000001ae027810 */ /* 0x000fe20007ffe1ff */
[----:B------:R-:W-:Y:S01]  /*5e70*/  FMUL.FTZ R163, R175, UR7 ;  /* 0x00000007afa37c20 */ /* 0x000fe20008410000 */
[----:B------:R-:W-:Y:S01]  /*5e80*/  FMUL.FTZ R172, R176, UR7 ;  /* 0x00000007b0ac7c20 */ /* 0x000fe20008410000 */
[----:B------:R-:W1:Y:S01]  /*5e90*/  SHFL.IDX PT, R178, R177, RZ, 0x1c1f ;  /* 0x001c1fffb1b27589 */ /* 0x000e6200000e0000 */
[----:B------:R-:W-:Y:S01]  /*5ea0*/  R2UR UR10, R21 ;  /* 0x00000000150a72ca */ /* 0x000fe200000e0000 */
[----:B------:R-:W-:Y:S01]  /*5eb0*/  FMUL.FTZ R168, R168, UR7 ;  /* 0x00000007a8a87c20 */ /* 0x000fe20008410000 */
[----:B------:R-:W-:Y:S01]  /*5ec0*/  FMUL.FTZ R169, R169, UR7 ;  /* 0x00000007a9a97c20 */ /* 0x000fe20008410000 */
[----:B------:R-:W-:Y:S01]  /*5ed0*/  FMUL.FTZ R165, R179, UR7 ;  /* 0x00000007b3a57c20 */ /* 0x000fe20008410000 */
[----:B------:R-:W-:Y:S01]  /*5ee0*/  FMUL.FTZ R175, R180, UR7 ;  /* 0x00000007b4af7c20 */ /* 0x000fe20008410000 */
[----:B------:R-:W-:Y:S01]  /*5ef0*/  FMUL.FTZ R176, R181, UR7 ;  /* 0x00000007b5b07c20 */ /* 0x000fe20008410000 */
[----:B------:R-:W-:Y:S01]  /*5f00*/  FMUL.FTZ R166, R182, UR7 ;  /* 0x00000007b6a67c20 */ /* 0x000fe20008410000 */
[----:B------:R-:W-:-:S02]  /*5f10*/  IMAD R2, R5, -0x2, R2 ;  /* 0xfffffffe05027824 */ /* 0x000fc400078e0202 */
[----:B------:R-:W-:Y:S01]  /*5f20*/  FMUL.FTZ R167, R183, UR7 ;  /* 0x00000007b7a77c20 */ /* 0x000fe20008410000 */
[----:B--2---:R-:W-:Y:S01]  /*5f30*/  UPRMT UR5, UR11, 0x654, UR5 ;  /* 0x000006540b057896 */ /* 0x004fe20008000005 */
[----:B------:R-:W-:Y:S01]  /*5f40*/  PLOP3.LUT P1, PT, PT, PT, UP0, 0x40, 0x0 ;  /* 0x000000000000781c */ /* 0x000fe20003f2e808 */
[----:B------:R-:W2:Y:S01]  /*5f50*/  MUFU.TANH R4, R4 ;  /* 0x0000000400047308 */ /* 0x000ea20000002400 */
[----:B------:R-:W-:Y:S01]  /*5f60*/  ULDC UR11, c[0x0][0x2f0] ;  /* 0x0000bc00000b7ab9 */ /* 0x000fe20000000800 */
[----:B------:R-:W-:Y:S01]  /*5f70*/  ULDC UR14, c[0x0][0x9e0] ;  /* 0x00027800000e7ab9 */ /* 0x000fe20000000800 */
[----:B------:R-:W-:-:S04]  /*5f80*/  IMAD R3, R17, UR11, R2 ;  /* 0x0000000b11037c24 */ /* 0x000fc8000f8e0202 */
[----:B0-----:R-:W-:Y:S01]  /*5f90*/  IMAD.IADD R3, R3, 0x1, -R154 ;  /* 0x0000000103037824 */ /* 0x001fe200078e0a9a */
[----:B------:R-:W0:Y:S01]  /*5fa0*/  MUFU.TANH R184, R184 ;  /* 0x000000b800b87308 */ /* 0x000e220000002400 */
[----:B------:R-:W-:Y:S02]  /*5fb0*/  SYNCS.ARRIVE.TRANS64.RED.A1T0 RZ, [UR5], RZ ;  /* 0x000000ffffff79a7 */ /* 0x000fe40008100405 */
[C---:B------:R-:W-:Y:S01]  /*5fc0*/  VIADD R182, R3.reuse, UR14 ;  /* 0x0000000e03b67c36 */ /* 0x040fe20008000000 */
[----:B------:R-:W-:-:S03]  /*5fd0*/  IADD3 R183, R3, UR10, RZ ;  /* 0x0000000a03b77c10 */ /* 0x000fc6000fffe0ff */
[--C-:B-1----:R-:W-:Y:S01]  /*5fe0*/  IMAD.IADD R179, R182, 0x1, R178.reuse ;  /* 0x00000001b6b37824 */ /* 0x102fe200078e02b2 */
[----:B------:R-:W1:Y:S01]  /*5ff0*/  MUFU.TANH R0, R0 ;  /* 0x0000000000007308 */ /* 0x000e620000002400 */
[----:B------:R-:W-:-:S07]  /*6000*/  IMAD.IADD R180, R183, 0x1, R178 ;  /* 0x00000001b7b47824 */ /* 0x000fce00078e02b2 */
[----:B------:R-:W3:Y:S08]  /*6010*/  MUFU.TANH R152, R152 ;  /* 0x0000009800987308 */ /* 0x000ef00000002400 */
[----:B------:R-:W4:Y:S08]  /*6020*/  MUFU.TANH R185, R185 ;  /* 0x000000b900b97308 */ /* 0x000f300000002400 */
        /* <DEDUP_REMOVED lines=34> */
[----:B------:R-:W-:Y:S02]  /*6250*/  LOP3.LUT R181, RZ, R181, RZ, 0x33, !PT ;  /* 0x000000b5ffb57212 */ /* 0x000fe400078e33ff */
[----:B------:R-:W-:-:S04]  /*6260*/  MOV R178, UR5 ;  /* 0x0000000500b27c02 */ /* 0x000fc80008000f00 */
[----:B------:R-:W-:-:S13]  /*6270*/  ISETP.NE.AND P1, PT, R178, 0x1, PT ;  /* 0x00000001b200780c */ /* 0x000fda0003f25270 */
[----:B------:R-:W1:Y:S02]  /*6280*/  @P1 LDC.64 R2, c[0x0][0x9e8] ;  /* 0x00027a00ff021b82 */ /* 0x000e640000000a00 */
[----:B-1----:R-:W-:-:S05]  /*6290*/  @P1 IMAD.HI.U32 R2, R181, R2, RZ ;  /* 0x00000002b5021227 */ /* 0x002fca00078e00ff */
[----:B------:R-:W-:-:S04]  /*62a0*/  @P1 SHF.R.U32.HI R181, RZ, R3, R2 ;  /* 0x00000003ffb51219 */ /* 0x000fc80000011602 */
[----:B------:R-:W-:Y:S01]  /*62b0*/  LOP3.LUT R181, RZ, R181, RZ, 0x33, !PT ;  /* 0x000000b5ffb57212 */ /* 0x000fe200078e33ff */
[----:B------:R-:W-:Y:S06]  /*62c0*/  BRA `(.L_x_1031) ;  /* 0x0000000000187947 */ /* 0x000fec0003800000 */
.L_x_1030:
[----:B------:R-:W-:Y:S02]  /*62d0*/  ULDC UR5, c[0x0][0x9e4] ;  /* 0x0002790000057ab9 */ /* 0x000fe40000000800 */
[----:B------:R-:W-:-:S05]  /*62e0*/  IMAD.U32 R178, RZ, RZ, UR5 ;  /* 0x00000005ffb27e24 */ /* 0x000fca000f8e00ff */
[----:B------:R-:W-:-:S13]  /*62f0*/  ISETP.NE.AND P1, PT, R178, 0x1, PT ;  /* 0x00000001b200780c */ /* 0x000fda0003f25270 */
[----:B------:R-:W1:Y:S02]  /*6300*/  @P1 LDC.64 R2, c[0x0][0x9e8] ;  /* 0x00027a00ff021b82 */ /* 0x000e640000000a00 */
[----:B-1----:R-:W-:-:S05]  /*6310*/  @P1 IMAD.HI.U32 R2, R181, R2, RZ ;  /* 0x00000002b5021227 */ /* 0x002fca00078e00ff */
[----:B------:R-:W-:-:S07]  /*6320*/  @P1 SHF.R.U32.HI R181, RZ, R3, R2 ;  /* 0x00000003ffb51219 */ /* 0x000fce0000011602 */
.L_x_1031:
[----:B------:R-:W-:Y:S05]  /*6330*/  BSYNC B0 ;  /* 0x0000000000007941 */ /* 0x000fea0003800000 */
.L_x_1029:
[----:B------:R-:W-:-:S04]  /*6340*/  IMAD R2, R181, R178, -R174 ;  /* 0x000000b2b5027224 */ /* 0x000fc800078e0aae */
[----:B------:R-:W-:-:S05]  /*6350*/  IMAD R2, R5, -0x2, R2 ;  /* 0xfffffffe05027824 */ /* 0x000fca00078e0202 */
[----:B------:R-:W-:Y:S02]  /*6360*/  VIADDMNMX R179, R2, R178, R179, PT ;  /* 0x000000b202b37246 */ /* 0x000fe400038001b3 */
[----:B------:R-:W-:-:S07]  /*6370*/  VIMNMX R180, R180, R2, !PT ;  /* 0x00000002b4b47248 */ /* 0x000fce0007fe0100 */
.L_x_1028:
[----:B------:R-:W-:Y:S01]  /*6380*/  ISETP.GT.AND P1, PT, R203, -0x1, PT ;  /* 0xffffffffcb00780c */ /* 0x000fe20003f24270 */
[----:B------:R-:W1:Y:S01]  /*6390*/  SHFL.IDX PT, R2, R177, 0x1, 0x1c1f ;  /* 0x003c1f00b1027f89 */ /* 0x000e6200000e0000 */
[----:B------:R-:W-:Y:S02]  /*63a0*/  R2UR UR5, R22 ;  /* 0x00000000160572ca */ /* 0x000fe400000e0000 */
[C---:B------:R-:W-:Y:S02]  /*63b0*/  ISETP.GT.AND P4, PT, R180.reuse, 0x1, P1 ;  /* 0x00000001b400780c */ /* 0x040fe40000f84270 */
[----:B------:R-:W-:Y:S02]  /*63c0*/  ISETP.GT.AND P5, PT, R180, RZ, P1 ;  /* 0x000000ffb400720c */ /* 0x000fe40000fa4270 */
[C---:B------:R-:W-:Y:S02]  /*63d0*/  ISETP.LT.OR P4, PT, R179.reuse, 0x2, P4 ;  /* 0x00000002b300780c */ /* 0x040fe40002781670 */
[----:B------:R-:W-:-:S02]  /*63e0*/  ISETP.LT.OR P5, PT, R179, 0x1, P5 ;  /* 0x00000001b300780c */ /* 0x000fc40002fa1670 */
[----:B0-----:R-:W-:Y:S02]  /*63f0*/  FSEL R184, R184, -INF , !P4 ;  /* 0xff800000b8b87808 */ /* 0x001fe40006000000 */
[----:B------:R-:W-:Y:S01]  /*6400*/  ISETP.GT.AND P4, PT, R180, 0x18, P1 ;  /* 0x00000018b400780c */ /* 0x000fe20000f84270 */
[----:B------:R-:W-:Y:S01]  /*6410*/  UISETP.NE.AND UP0, UPT, UR5, URZ, UPT ;  /* 0x0000003f0500728c */ /* 0x000fe2000bf05270 */
[----:B------:R-:W-:Y:S02]  /*6420*/  FSEL R178, R4, -INF , !P5 ;  /* 0xff80000004b27808 */ /* 0x000fe40006800000 */
[----:B------:R-:W-:Y:S02]  /*6430*/  ISETP.LT.OR P4, PT, R179, 0x19, P4 ;  /* 0x00000019b300780c */ /* 0x000fe40002781670 */
[C---:B------:R-:W-:Y:S02]  /*6440*/  ISETP.GT.AND P6, PT, R180.reuse, 0x8, P1 ;  /* 0x00000008b400780c */ /* 0x040fe40000fc4270 */
[----:B------:R-:W-:-:S02]  /*6450*/  ISETP.GT.AND P2, PT, R180, 0x9, P1 ;  /* 0x00000009b400780c */ /* 0x000fc40000f44270 */
[----:B------:R-:W-:Y:S01]  /*6460*/  ISETP.GT.AND P3, PT, R180, 0x10, P1 ;  /* 0x00000010b400780c */ /* 0x000fe20000f64270 */
[----:B-1----:R-:W-:Y:S01]  /*6470*/  IMAD.IADD R177, R182, 0x1, R2 ;  /* 0x00000001b6b17824 */ /* 0x002fe200078e0202 */
[C---:B------:R-:W-:Y:S02]  /*6480*/  ISETP.GT.AND P5, PT, R180.reuse, 0x11, P1 ;  /* 0x00000011b400780c */ /* 0x040fe40000fa4270 */
[----:B------:R-:W-:Y:S02]  /*6490*/  FSEL R189, R189, -INF , !P4 ;  /* 0xff800000bdbd7808 */ /* 0x000fe40006000000 */
[----:B------:R-:W-:Y:S02]  /*64a0*/  ISETP.GT.AND P4, PT, R180, 0x29, P1 ;  /* 0x00000029b400780c */ /* 0x000fe40000f84270 */
[C---:B------:R-:W-:Y:S02]  /*64b0*/  ISETP.LT.OR P6, PT, R179.reuse, 0x9, P6 ;  /* 0x00000009b300780c */ /* 0x040fe400037c1670 */
[----:B------:R-:W-:-:S02]  /*64c0*/  ISETP.LT.OR P2, PT, R179, 0xa, P2 ;  /* 0x0000000ab300780c */ /* 0x000fc40001741670 */
[C---:B------:R-:W-:Y:S02]  /*64d0*/  ISETP.LT.OR P3, PT, R179.reuse, 0x11, P3 ;  /* 0x00000011b300780c */ /* 0x040fe40001f61670 */
[C---:B------:R-:W-:Y:S02]  /*64e0*/  ISETP.LT.OR P5, PT, R179.reuse, 0x12, P5 ;  /* 0x00000012b300780c */ /* 0x040fe40002fa1670 */
[----:B------:R-:W-:Y:S02]  /*64f0*/  ISETP.LT.OR P4, PT, R179, 0x2a, P4 ;  /* 0x0000002ab300780c */ /* 0x000fe40002781670 */
[----:B------:R-:W-:Y:S02]  /*6500*/  FSEL R185, R185, -INF , !P6 ;  /* 0xff800000b9b97808 */ /* 0x000fe40007000000 */
[----:B------:R-:W-:Y:S02]  /*6510*/  FSEL R186, R186, -INF , !P2 ;  /* 0xff800000baba7808 */ /* 0x000fe40005000000 */
[----:B------:R-:W-:-:S02]  /*6520*/  FSEL R187, R187, -INF , !P3 ;  /* 0xff800000bbbb7808 */ /* 0x000fc40005800000 */
[----:B------:R-:W-:Y:S02]  /*6530*/  FSEL R188, R188, -INF , !P5 ;  /* 0xff800000bcbc7808 */ /* 0x000fe40006800000 */
[C---:B------:R-:W-:Y:S02]  /*6540*/  ISETP.GT.AND P6, PT, R180.reuse, 0x19, P1 ;  /* 0x00000019b400780c */ /* 0x040fe40000fc4270 */
[C---:B------:R-:W-:Y:S02]  /*6550*/  ISETP.GT.AND P2, PT, R180.reuse, 0x20, P1 ;  /* 0x00000020b400780c */ /* 0x040fe40000f44270 */
[C---:B------:R-:W-:Y:S02]  /*6560*/  ISETP.GT.AND P3, PT, R180.reuse, 0x21, P1 ;  /* 0x00000021b400780c */ /* 0x040fe40000f64270 */
[----:B------:R-:W-:Y:S02]  /*6570*/  ISETP.GT.AND P5, PT, R180, 0x28, P1 ;  /* 0x00000028b400780c */ /* 0x000fe40000fa4270 */
[----:B------:R-:W-:-:S02]  /*6580*/  FSEL R171, R171, -INF , !P4 ;  /* 0xff800000abab7808 */ /* 0x000fc40006000000 */
[----:B------:R-:W-:Y:S02]  /*6590*/  PLOP3.LUT P4, PT, PT, PT, UP0, 0x40, 0x0 ;  /* 0x000000000000781c */ /* 0x000fe40003f8e808 */
[C---:B------:R-:W-:Y:S02]  /*65a0*/  ISETP.LT.OR P6, PT, R179.reuse, 0x1a, P6 ;  /* 0x0000001ab300780c */ /* 0x040fe400037c1670 */
[C---:B------:R-:W-:Y:S02]  /*65b0*/  ISETP.LT.OR P2, PT, R179.reuse, 0x21, P2 ;  /* 0x00000021b300780c */ /* 0x040fe40001741670 */
[C---:B------:R-:W-:Y:S02]  /*65c0*/  ISETP.LT.OR P3, PT, R179.reuse, 0x22, P3 ;  /* 0x00000022b300780c */ /* 0x040fe40001f61670 */
[----:B------:R-:W-:Y:S02]  /*65d0*/  ISETP.LT.OR P5, PT, R179, 0x29, P5 ;  /* 0x00000029b300780c */ /* 0x000fe40002fa1670 */
[----:B------:R-:W-:-:S02]  /*65e0*/  FSEL R190, R190, -INF , !P6 ;  /* 0xff800000bebe7808 */ /* 0x000fc40007000000 */
[----:B------:R-:W-:Y:S02]  /*65f0*/  FSEL R168, R168, -INF , !P2 ;  /* 0xff800000a8a87808 */ /* 0x000fe40005000000 */
[----:B------:R-:W-:Y:S02]  /*6600*/  FSEL R169, R169, -INF , !P3 ;  /* 0xff800000a9a97808 */ /* 0x000fe40005800000 */
[----:B------:R-:W-:Y:S02]  /*6610*/  FSEL R170, R170, -INF , !P5 ;  /* 0xff800000aaaa7808 */ /* 0x000fe40006800000 */
[C---:B------:R-:W-:Y:S02]  /*6620*/  ISETP.GT.AND P6, PT, R180.reuse, 0x30, P1 ;  /* 0x00000030b400780c */ /* 0x040fe40000fc4270 */
[C---:B------:R-:W-:Y:S02]  /*6630*/  ISETP.GT.AND P2, PT, R180.reuse, 0x31, P1 ;  /* 0x00000031b400780c */ /* 0x040fe40000f44270 */
[----:B------:R-:W-:-:S02]  /*6640*/  ISETP.GT.AND P3, PT, R180, 0x38, P1 ;  /* 0x00000038b400780c */ /* 0x000fc40000f64270 */
[----:B------:R-:W-:Y:S02]  /*6650*/  ISETP.GT.AND P5, PT, R180, 0x39, P1 ;  /* 0x00000039b400780c */ /* 0x000fe40000fa4270 */
[C---:B------:R-:W-:Y:S02]  /*6660*/  ISETP.LT.OR P6, PT, R179.reuse, 0x31, P6 ;  /* 0x00000031b300780c */ /* 0x040fe400037c1670 */
[C---:B------:R-:W-:Y:S02]  /*6670*/  ISETP.LT.OR P2, PT, R179.reuse, 0x32, P2 ;  /* 0x00000032b300780c */ /* 0x040fe40001741670 */
[C---:B------:R-:W-:Y:S02]  /*6680*/  ISETP.LT.OR P3, PT, R179.reuse, 0x39, P3 ;  /* 0x00000039b300780c */ /* 0x040fe40001f61670 */
[----:B------:R-:W-:Y:S01]  /*6690*/  ISETP.LT.OR P5, PT, R179, 0x3a, P5 ;  /* 0x0000003ab300780c */ /* 0x000fe20002fa1670 */
[----:B------:R-:W-:Y:S01]  /*66a0*/  IMAD.IADD R179, R183, 0x1, R2 ;  /* 0x00000001b7b37824 */ /* 0x000fe200078e0202 */
[----:B------:R-:W-:-:S02]  /*66b0*/  FSEL R172, R172, -INF , !P6 ;  /* 0xff800000acac7808 */ /* 0x000fc40007000000 */
[----:B------:R-:W-:Y:S02]  /*66c0*/  FSEL R173, R173, -INF , !P2 ;  /* 0xff800000adad7808 */ /* 0x000fe40005000000 */
[----:B------:R-:W-:Y:S02]  /*66d0*/  FSEL R175, R175, -INF , !P3 ;  /* 0xff800000afaf7808 */ /* 0x000fe40005800000 */
[----:B------:R-:W-:Y:S01]  /*66e0*/  FSEL R176, R176, -INF , !P5 ;  /* 0xff800000b0b07808 */ /* 0x000fe20006800000 */
[----:B------:R-:W-:Y:S06]  /*66f0*/  @P4 BRA `(.L_x_1032) ;  /* 0x0000000000644947 */ /* 0x000fec0003800000 */
[----:B------:R-:W-:Y:S01]  /*6700*/  IMAD R3, R17, UR11, R2 ;  /* 0x0000000b11037c24 */ /* 0x000fe2000f8e0202 */
[----:B------:R-:W-:Y:S04]  /*6710*/  BSSY B0, `(.L_x_1033) ;  /* 0x0000013000007945 */ /* 0x000fe80003800000 */
[----:B------:R-:W-:-:S04]  /*6720*/  IADD3 R181, R3, -R154, RZ ;  /* 0x8000009a03b57210 */ /* 0x000fc80007ffe0ff */
        /* <DEDUP_REMOVED lines=11> */
.L_x_1034:
[----:B------:R-:W-:Y:S02]  /*67e0*/  ULDC UR5, c[0x0][0x9e4] ;  /* 0x0002790000057ab9 */ /* 0x000fe40000000800 */
[----:B------:R-:W-:-:S05]  /*67f0*/  IMAD.U32 R4, RZ, RZ, UR5 ;  /* 0x00000005ff047e24 */ /* 0x000fca000f8e00ff */
[----:B------:R-:W-:-:S13]  /*6800*/  ISETP.NE.AND P2, PT, R4, 0x1, PT ;  /* 0x000000010400780c */ /* 0x000fda0003f45270 */
[----:B------:R-:W0:Y:S02]  /*6810*/  @P2 LDC.64 R2, c[0x0][0x9e8] ;  /* 0x00027a00ff022b82 */ /* 0x000e240000000a00 */
[----:B0-----:R-:W-:-:S05]  /*6820*/  @P2 IMAD.HI.U32 R2, R181, R2, RZ ;  /* 0x00000002b5022227 */ /* 0x001fca00078e00ff */
[----:B------:R-:W-:-:S07]  /*6830*/  @P2 SHF.R.U32.HI R181, RZ, R3, R2 ;  /* 0x00000003ffb52219 */ /* 0x000fce0000011602 */
.L_x_1035:
[----:B------:R-:W-:Y:S05]  /*6840*/  BSYNC B0 ;  /* 0x0000000000007941 */ /* 0x000fea0003800000 */
.L_x_1033:
[----:B------:R-:W-:-:S04]  /*6850*/  IMAD R174, R181, R4, -R174 ;  /* 0x00000004b5ae7224 */ /* 0x000fc800078e0aae */
[----:B------:R-:W-:-:S05]  /*6860*/  IMAD R174, R5, -0x2, R174 ;  /* 0xfffffffe05ae7824 */ /* 0x000fca00078e02ae */
[----:B------:R-:W-:Y:S02]  /*6870*/  VIADDMNMX R177, R174, R4, R177, PT ;  /* 0x00000004aeb17246 */ /* 0x000fe400038001b1 */
[----:B------:R-:W-:-:S07]  /*6880*/  VIMNMX R179, R179, R174, !PT ;  /* 0x000000aeb3b37248 */ /* 0x000fce0007fe0100 */
.L_x_1032:
[----:B------:R-:W-:Y:S01]  /*6890*/  FMNMX.FTZ R3, R178, R201, !PT ;  /* 0x000000c9b2037209 */ /* 0x000fe20007810000 */
[----:B------:R-:W-:Y:S01]  /*68a0*/  ULDC UR5, c[0x0][0x988] ;  /* 0x0002620000057ab9 */ /* 0x000fe20000000800 */
[C---:B------:R-:W-:Y:S01]  /*68b0*/  ISETP.GT.AND P3, PT, R179.reuse, RZ, P1 ;  /* 0x000000ffb300720c */ /* 0x040fe20000f64270 */
[----:B------:R-:W-:Y:S01]  /*68c0*/  UMOV UR10, UR5 ;  /* 0x00000005000a7c82 */ /* 0x000fe20008000000 */
[----:B------:R-:W-:Y:S02]  /*68d0*/  FMNMX.FTZ R2, R184, R3, !PT ;  /* 0x00000003b8027209 */ /* 0x000fe40007810000 */
[----:B------:R-:W-:Y:S02]  /*68e0*/  ISETP.GT.AND P4, PT, R179, 0x1, P1 ;  /* 0x00000001b300780c */ /* 0x000fe40000f84270 */
[----:B------:R-:W-:Y:S02]  /*68f0*/  FMNMX.FTZ R3, R185, R2, !PT ;  /* 0x00000002b9037209 */ /* 0x000fe40007810000 */
[----:B------:R-:W-:-:S02]  /*6900*/  ISETP.LT.OR P3, PT, R177, 0x1, P3 ;  /* 0x00000001b100780c */ /* 0x000fc40001f61670 */
[----:B------:R-:W-:Y:S02]  /*6910*/  FMNMX.FTZ R2, R186, R3, !PT ;  /* 0x00000003ba027209 */ /* 0x000fe40007810000 */
[----:B------:R-:W-:Y:S02]  /*6920*/  ISETP.GT.AND P6, PT, R179, 0x8, P1 ;  /* 0x00000008b300780c */ /* 0x000fe40000fc4270 */
[----:B------:R-:W-:Y:S02]  /*6930*/  FMNMX.FTZ R3, R187, R2, !PT ;  /* 0x00000002bb037209 */ /* 0x000fe40007810000 */
[----:B------:R-:W-:Y:S02]  /*6940*/  ISETP.LT.OR P4, PT, R177, 0x2, P4 ;  /* 0x00000002b100780c */ /* 0x000fe40002781670 */
[----:B------:R-:W-:Y:S02]  /*6950*/  FMNMX.FTZ R2, R188, R3, !PT ;  /* 0x00000003bc027209 */ /* 0x000fe40007810000 */
[----:B------:R-:W-:-:S02]  /*6960*/  ISETP.GT.AND P2, PT, R179, 0x9, P1 ;  /* 0x00000009b300780c */ /* 0x000fc40000f44270 */
[----:B------:R-:W-:Y:S02]  /*6970*/  FMNMX.FTZ R3, R189, R2, !PT ;  /* 0x00000002bd037209 */ /* 0x000fe40007810000 */
[----:B------:R-:W-:Y:S02]  /*6980*/  ISETP.LT.OR P6, PT, R177, 0x9, P6 ;  /* 0x00000009b100780c */ /* 0x000fe400037c1670 */
[----:B------:R-:W-:Y:S02]  /*6990*/  FMNMX.FTZ R3, R190, R3, !PT ;  /* 0x00000003be037209 */ /* 0x000fe40007810000 */
[----:B------:R-:W-:Y:S02]  /*69a0*/  FSEL R152, R152, -INF , !P4 ;  /* 0xff80000098987808 */ /* 0x000fe40006000000 */
        /* <DEDUP_REMOVED lines=9> */
[----:B------:R-:W-:Y:S02]  /*6a40*/  FSEL R155, R155, -INF , !P2 ;  /* 0xff8000009b9b7808 */ /* 0x000fe40005000000 */
[----:B------:R-:W-:Y:S02]  /*6a50*/  FMNMX.FTZ R2, R173, R2, !PT ;  /* 0x00000002ad027209 */ /* 0x000fe40007810000 */
[----:B------:R-:W-:Y:S02]  /*6a60*/  ISETP.LT.OR P5, PT, R177, 0x11, P5 ;  /* 0x00000011b100780c */ /* 0x000fe40002fa1670 */
[----:B------:R-:W-:Y:S02]  /*6a70*/  FMNMX.FTZ R3, R175, R2, !PT ;  /* 0x00000002af037209 */ /* 0x000fe40007810000 */
[----:B------:R-:W-:-:S02]  /*6a80*/  ISETP.GT.AND P6, PT, R179, 0x18, P1 ;  /* 0x00000018b300780c */ /* 0x000fc40000fc4270 */
[----:B------:R-:W-:Y:S02]  /*6a90*/  FMNMX.FTZ R3, R176, R3, !PT ;  /* 0x00000003b0037209 */ /* 0x000fe40007810000 */
[----:B------:R-:W-:Y:S02]  /*6aa0*/  ISETP.LT.OR P4, PT, R177, 0x12, P4 ;  /* 0x00000012b100780c */ /* 0x000fe40002781670 */
[----:B------:R-:W-:Y:S01]  /*6ab0*/  FSEL R156, R156, -INF , !P5 ;  /* 0xff8000009c9c7808 */ /* 0x000fe20006800000 */
[----:B------:R-:W0:Y:S01]  /*6ac0*/  SHFL.BFLY PT, R2, R3, 0x2, 0x1f ;  /* 0x0c401f0003027f89 */ /* 0x000e2200000e0000 */
[----:B------:R-:W-:Y:S02]  /*6ad0*/  ISETP.GT.AND P2, PT, R179, 0x19, P1 ;  /* 0x00000019b300780c */ /* 0x000fe40000f44270 */
[----:B------:R-:W-:Y:S02]  /*6ae0*/  ISETP.LT.OR P6, PT, R177, 0x19, P6 ;  /* 0x00000019b100780c */ /* 0x000fe400037c1670 */
[----:B------:R-:W-:-:S02]  /*6af0*/  FSEL R157, R157, -INF , !P4 ;  /* 0xff8000009d9d7808 */ /* 0x000fc40006000000 */
[----:B------:R-:W-:Y:S02]  /*6b00*/  FSEL R158, R158, -INF , !P6 ;  /* 0xff8000009e9e7808 */ /* 0x000fe40007000000 */
[----:B------:R-:W-:Y:S02]  /*6b10*/  ISETP.LT.OR P2, PT, R177, 0x1a, P2 ;  /* 0x0000001ab100780c */ /* 0x000fe40001741670 */
[----:B------:R-:W-:Y:S02]  /*6b20*/  ISETP.GT.AND P5, PT, R179, 0x21, P1 ;  /* 0x00000021b300780c */ /* 0x000fe40000fa4270 */
[----:B------:R-:W-:Y:S02]  /*6b30*/  FSEL R159, R159, -INF , !P2 ;  /* 0xff8000009f9f7808 */ /* 0x000fe40005000000 */
[----:B------:R-:W-:Y:S02]  /*6b40*/  ISETP.GT.AND P4, PT, R179, 0x28, P1 ;  /* 0x00000028b300780c */ /* 0x000fe40000f84270 */
[----:B------:R-:W-:-:S02]  /*6b50*/  ISETP.LT.OR P5, PT, R177, 0x22, P5 ;  /* 0x00000022b100780c */ /* 0x000fc40002fa1670 */
[----:B------:R-:W-:Y:S02]  /*6b60*/  ISETP.GT.AND P6, PT, R179, 0x29, P1 ;  /* 0x00000029b300780c */ /* 0x000fe40000fc4270 */
[----:B------:R-:W-:Y:S02]  /*6b70*/  ISETP.LT.OR P4, PT, R177, 0x29, P4 ;  /* 0x00000029b100780c */ /* 0x000fe40002781670 */
[----:B------:R-:W-:Y:S02]  /*6b80*/  FSEL R174, R161, -INF , !P5 ;  /* 0xff800000a1ae7808 */ /* 0x000fe40006800000 */
[----:B0-----:R-:W-:Y:S02]  /*6b90*/  FMNMX.FTZ R2, R3, R2, !PT ;  /* 0x0000000203027209 */ /* 0x001fe40007810000 */
[----:B------:R-:W-:Y:S02]  /*6ba0*/  ISETP.GT.AND P2, PT, R179, 0x30, P1 ;  /* 0x00000030b300780c */ /* 0x000fe40000f44270 */
[----:B------:R-:W-:Y:S01]  /*6bb0*/  FSEL R162, R162, -INF , !P4 ;  /* 0xff800000a2a27808 */ /* 0x000fe20006000000 */
[----:B------:R-:W0:Y:S01]  /*6bc0*/  SHFL.BFLY PT, R181, R2, 0x1, 0x1f ;  /* 0x0c201f0002b57f89 */ /* 0x000e2200000e0000 */
[----:B------:R-:W-:-:S02]  /*6bd0*/  ISETP.LT.OR P6, PT, R177, 0x2a, P6 ;  /* 0x0000002ab100780c */ /* 0x000fc400037c1670 */
[----:B------:R-:W-:Y:S02]  /*6be0*/  ISETP.GT.AND P5, PT, R179, 0x31, P1 ;  /* 0x00000031b300780c */ /* 0x000fe40000fa4270 */
[----:B------:R-:W-:Y:S02]  /*6bf0*/  ISETP.LT.OR P2, PT, R177, 0x31, P2 ;  /* 0x00000031b100780c */ /* 0x000fe40001741670 */
[----:B------:R-:W-:Y:S02]  /*6c00*/  FSEL R163, R163, -INF , !P6 ;  /* 0xff800000a3a37808 */ /* 0x000fe40007000000 */
[----:B------:R-:W-:Y:S02]  /*6c10*/  ISETP.GT.AND P4, PT, R179, 0x38, P1 ;  /* 0x00000038b300780c */ /* 0x000fe40000f84270 */
[----:B------:R-:W-:Y:S02]  /*6c20*/  ISETP.LT.OR P5, PT, R177, 0x32, P5 ;  /* 0x00000032b100780c */ /* 0x000fe40002fa1670 */
[----:B------:R-:W-:-:S02]  /*6c30*/  FSEL R164, R164, -INF , !P2 ;  /* 0xff800000a4a47808 */ /* 0x000fc40005000000 */
[----:B------:R-:W-:Y:S02]  /*6c40*/  ISETP.LT.OR P4, PT, R177, 0x39, P4 ;  /* 0x00000039b100780c */ /* 0x000fe40002781670 */
[----:B------:R-:W-:Y:S02]  /*6c50*/  FSEL R165, R165, -INF , !P5 ;  /* 0xff800000a5a57808 */ /* 0x000fe40006800000 */
[----:B------:R-:W-:Y:S02]  /*6c60*/  FSEL R166, R166, -INF , !P4 ;  /* 0xff800000a6a67808 */ /* 0x000fe40006000000 */
[----:B0-----:R-:W-:Y:S02]  /*6c70*/  FMNMX.FTZ R4, R2, R181, !PT ;  /* 0x000000b502047209 */ /* 0x001fe40007810000 */
[----:B------:R-:W-:Y:S02]  /*6c80*/  FSEL R181, R0, -INF , !P3 ;  /* 0xff80000000b57808 */ /* 0x000fe40005800000 */
        /* <DEDUP_REMOVED lines=8> */
[----:B------:R-:W-:Y:S02]  /*6d10*/  FSETP.NEU.FTZ.AND P3, PT, R4, -INF , PT ;  /* 0xff8000000400780b */ /* 0x000fe40003f7d000 */
[----:B------:R-:W-:Y:S01]  /*6d20*/  FMNMX.FTZ R0, R156, R3, !PT ;  /* 0x000000039c007209 */ /* 0x000fe20007810000 */
[----:B------:R-:W-:Y:S01]  /*6d30*/  FMUL.FTZ R3, R4, UR10 ;  /* 0x0000000a04037c20 */ /* 0x000fe20008410000 */
[----:B------:R-:W-:Y:S02]  /*6d40*/  ISETP.LT.OR P1, PT, R177, 0x3a, P1 ;  /* 0x0000003ab100780c */ /* 0x000fe40000f21670 */
[----:B------:R-:W-:Y:S02]  /*6d50*/  FMNMX.FTZ R183, R157, R0, !PT ;  /* 0x000000009db77209 */ /* 0x000fe40007810000 */
[----:B------:R-:W-:-:S02]  /*6d60*/  FSEL R3, R3, RZ, P3 ;  /* 0x000000ff03037208 */ /* 0x000fc40001800000 */
[----:B------:R-:W-:Y:S02]  /*6d70*/  FMNMX.FTZ R0, R158, R183, !PT ;  /* 0x000000b79e007209 */ /* 0x000fe40007810000 */
[----:B------:R-:W-:Y:S01]  /*6d80*/  FSEL R2, R4, RZ, P3 ;  /* 0x000000ff04027208 */ /* 0x000fe20001800000 */
        /* <DEDUP_REMOVED lines=8> */
[--C-:B------:R-:W-:Y:S01]  /*6e10*/  FFMA.FTZ R192, R187, UR10, -R3.reuse ;  /* 0x0000000abbc07c23 */ /* 0x100fe20008010803 */
[----:B------:R-:W-:Y:S01]  /*6e20*/  FMNMX.FTZ R183, R174, R183, !PT ;  /* 0x000000b7aeb77209 */ /* 0x000fe20007810000 */
[--C-:B------:R-:W-:Y:S01]  /*6e30*/  FFMA.FTZ R194, R189, UR10, -R3.reuse ;  /* 0x0000000abdc27c23 */ /* 0x100fe20008010803 */
[--C-:B------:R-:W-:Y:S01]  /*6e40*/  FFMA.FTZ R169, R169, UR10, -R3.reuse ;  /* 0x0000000aa9a97c23 */ /* 0x100fe20008010803 */
[--C-:B------:R-:W-:Y:S01]  /*6e50*/  FFMA.FTZ R171, R171, UR10, -R3.reuse ;  /* 0x0000000aabab7c23 */ /* 0x100fe20008010803 */
[----:B------:R-:W-:Y:S01]  /*6e60*/  FMNMX.FTZ R0, R162, R183, !PT ;  /* 0x000000b7a2007209 */ /* 0x000fe20007810000 */
[--C-:B------:R-:W-:Y:S01]  /*6e70*/  FFMA.FTZ R184, R172, UR10, -R3.reuse ;  /* 0x0000000aacb87c23 */ /* 0x100fe20008010803 */
[--C-:B0-----:R-:W-:Y:S01]  /*6e80*/  FFMA.FTZ R186, R175, UR10, -R3.reuse ;  /* 0x0000000aafba7c23 */ /* 0x101fe20008010803 */
[--C-:B------:R-:W-:Y:S01]  /*6e90*/  FFMA.FTZ R173, R173, UR10, -R3.reuse ;  /* 0x0000000aadad7c23 */ /* 0x100fe20008010803 */
[----:B------:R-:W-:Y:S01]  /*6ea0*/  FMNMX.FTZ R179, R163, R0, !PT ;  /* 0x00000000a3b37209 */ /* 0x000fe20007810000 */
[----:B------:R-:W-:Y:S01]  /*6eb0*/  FFMA.FTZ R175, R176, UR10, -R3 ;  /* 0x0000000ab0af7c23 */ /* 0x000fe20008010803 */
[----:B------:R-:W-:Y:S01]  /*6ec0*/  FADD.FTZ R2, -R2, R201 ;  /* 0x000000c902027221 */ /* 0x000fe20000010100 */
[----:B------:R-:W-:Y:S01]  /*6ed0*/  MUFU.EX2 R161, R161 ;  /* 0x000000a100a17308 */ /* 0x000fe20000000800 */
[----:B------:R-:W-:Y:S01]  /*6ee0*/  FMNMX.FTZ R0, R164, R179, !PT ;  /* 0x000000b3a4007209 */ /* 0x000fe20007810000 */
[--C-:B------:R-:W-:Y:S01]  /*6ef0*/  FFMA.FTZ R179, R190, UR10, -R3.reuse ;  /* 0x0000000abeb37c23 */ /* 0x100fe20008010803 */
[----:B------:R-:W-:Y:S01]  /*6f00*/  FFMA.FTZ R190, R170, UR10, -R3 ;  /* 0x0000000aaabe7c23 */ /* 0x000fe20008010803 */
[----:B------:R-:W-:Y:S01]  /*6f10*/  FMUL.FTZ R2, R2, UR10 ;  /* 0x0000000a02027c20 */ /* 0x000fe20008410000 */
[----:B------:R-:W-:-:S03]  /*6f20*/  FMNMX.FTZ R177, R165, R0, !PT ;  /* 0x00000000a5b17209 */ /* 0x000fc60007810000 */
[----:B------:R-:W-:Y:S01]  /*6f30*/  MUFU.EX2 R196, R196 ;  /* 0x000000c400c47308 */ /* 0x000fe20000000800 */
[----:B------:R-:W-:-:S04]  /*6f40*/  FMNMX.FTZ R177, R166, R177, !PT ;  /* 0x000000b1a6b17209 */ /* 0x000fc80007810000 */
[----:B------:R-:W-:Y:S01]  /*6f50*/  FMNMX.FTZ R0, R178, R177, !PT ;  /* 0x000000b1b2007209 */ /* 0x000fe20007810000 */
[--C-:B------:R-:W-:Y:S01]  /*6f60*/  FFMA.FTZ R177, R188, UR10, -R3.reuse ;  /* 0x0000000abcb17c23 */ /* 0x100fe20008010803 */
[----:B------:R-:W-:Y:S01]  /*6f70*/  FFMA.FTZ R188, R168, UR10, -R3 ;  /* 0x0000000aa8bc7c23 */ /* 0x000fe20008010803 */
[----:B------:R-:W-:Y:S02]  /*6f80*/  MUFU.EX2 R198, R198 ;  /* 0x000000c600c67308 */ /* 0x000fe40000000800 */
[----:B------:R-:W0:Y:S06]  /*6f90*/  SHFL.BFLY PT, R183, R0, 0x2, 0x1f ;  /* 0x0c401f0000b77f89 */ /* 0x000e2c00000e0000 */
[----:B------:R-:W-:Y:S08]  /*6fa0*/  MUFU.EX2 R192, R192 ;  /* 0x000000c000c07308 */ /* 0x000ff00000000800 */
[----:B------:R-:W-:Y:S08]  /*6fb0*/  MUFU.EX2 R177, R177 ;  /* 0x000000b100b17308 */ /* 0x000ff00000000800 */
[----:B------:R-:W-:Y:S01]  /*6fc0*/  MUFU.EX2 R194, R194 ;  /* 0x000000c200c27308 */ /* 0x000fe20000000800 */
[----:B0-----:R-:W-:-:S05]  /*6fd0*/  FMNMX.FTZ R183, R0, R183, !PT ;  /* 0x000000b700b77209 */ /* 0x001fca0007810000 */
[----:B------:R-:W0:Y:S02]  /*6fe0*/  SHFL.BFLY PT, R0, R183, 0x1, 0x1f ;  /* 0x0c201f00b7007f89 */ /* 0x000e2400000e0000 */
[----:B------:R-:W-:Y:S08]  /*6ff0*/  MUFU.EX2 R179, R179 ;  /* 0x000000b300b37308 */ /* 0x000ff00000000800 */
[----:B------:R-:W-:Y:S08]  /*7000*/  MUFU.EX2 R188, R188 ;  /* 0x000000bc00bc7308 */ /* 0x000ff00000000800 */
[----:B------:R-:W-:Y:S01]  /*7010*/  MUFU.EX2 R169, R169 ;  /* 0x000000a900a97308 */ /* 0x000fe20000000800 */
[----:B0-----:R-:W-:-:S07]  /*7020*/  FMNMX.FTZ R3, R183, R0, !PT ;  /* 0x00000000b7037209 */ /* 0x001fce0007810000 */
[----:B------:R-:W-:Y:S01]  /*7030*/  MUFU.EX2 R190, R190 ;  /* 0x000000be00be7308 */ /* 0x000fe20000000800 */
[C---:B------:R-:W-:Y:S01]  /*7040*/  FSETP.NEU.FTZ.AND P1, PT, R3.reuse, -INF , PT ;  /* 0xff8000000300780b */ /* 0x040fe20003f3d000 */
[----:B------:R-:W-:-:S06]  /*7050*/  FMUL.FTZ R183, R3, UR10 ;  /* 0x0000000a03b77c20 */ /* 0x000fcc0008410000 */
[----:B------:R-:W0:Y:S01]  /*7060*/  MUFU.EX2 R0, R2 ;  /* 0x0000000200007308 */ /* 0x000e220000000800 */
[----:B------:R-:W-:-:S05]  /*7070*/  FSEL R183, R183, RZ, P1 ;  /* 0x000000ffb7b77208 */ /* 0x000fca0000800000 */
[--C-:B------:R-:W-:Y:S01]  /*7080*/  FFMA.FTZ R199, R153, UR10, -R183.reuse ;  /* 0x0000000a99c77c23 */ /* 0x100fe200080108b7 */
[----:B------:R-:W-:Y:S01]  /*7090*/  FSEL R153, R3, RZ, P1 ;  /* 0x000000ff03997208 */ /* 0x000fe20000800000 */
[--C-:B------:R-:W-:Y:S01]  /*70a0*/  FFMA.FTZ R197, R181, UR10, -R183.reuse ;  /* 0x0000000ab5c57c23 */ /* 0x100fe200080108b7 */
[--C-:B------:R-:W-:Y:S01]  /*70b0*/  FFMA.FTZ R152, R152, UR10, -R183.reuse ;  /* 0x0000000a98987c23 */ /* 0x100fe200080108b7 */
[--C-:B------:R-:W-:Y:S01]  /*70c0*/  FFMA.FTZ R168, R155, UR10, -R183.reuse ;  /* 0x0000000a9ba87c23 */ /* 0x100fe200080108b7 */
[--C-:B------:R-:W-:Y:S01]  /*70d0*/  FFMA.FTZ R193, R156, UR10, -R183.reuse ;  /* 0x0000000a9cc17c23 */ /* 0x100fe200080108b7 */
[----:B------:R-:W-:Y:S01]  /*70e0*/  FADD.FTZ R153, -R153, R202 ;  /* 0x000000ca99997221 */ /* 0x000fe20000010100 */
[----:B------:R-:W-:Y:S01]  /*70f0*/  MUFU.EX2 R199, R199 ;  /* 0x000000c700c77308 */ /* 0x000fe20000000800 */
[--C-:B------:R-:W-:Y:S01]  /*7100*/  FFMA.FTZ R156, R157, UR10, -R183.reuse ;  /* 0x0000000a9d9c7c23 */ /* 0x100fe200080108b7 */
[----:B------:R-:W-:Y:S01]  /*7110*/  FFMA.FTZ R195, R158, UR10, -R183 ;  /* 0x0000000a9ec37c23 */ /* 0x000fe200080108b7 */
[----:B------:R-:W-:Y:S01]  /*7120*/  FMUL.FTZ R153, R153, UR10 ;  /* 0x0000000a99997c20 */ /* 0x000fe20008410000 */
[----:B0-----:R-:W-:Y:S01]  /*7130*/  FFMA.FTZ R155, R0, R18, R161 ;  /* 0x00000012009b7223 */ /* 0x001fe200000100a1 */
[--C-:B------:R-:W-:Y:S01]  /*7140*/  FFMA.FTZ R158, R159, UR10, -R183.reuse ;  /* 0x0000000a9f9e7c23 */ /* 0x100fe200080108b7 */
[--C-:B------:R-:W-:Y:S01]  /*7150*/  FFMA.FTZ R189, R160, UR10, -R183.reuse ;  /* 0x0000000aa0bd7c23 */ /* 0x100fe200080108b7 */
[----:B------:R-:W-:Y:S01]  /*7160*/  FFMA.FTZ R160, R174, UR10, -R183 ;  /* 0x0000000aaea07c23 */ /* 0x000fe200080108b7 */
[----:B------:R-:W-:Y:S01]  /*7170*/  MUFU.EX2 R197, R197 ;  /* 0x000000c500c57308 */ /* 0x000fe20000000800 */
[----:B------:R-:W-:Y:S01]  /*7180*/  FADD.FTZ R155, R196, R155 ;  /* 0x0000009bc49b7221 */ /* 0x000fe20000010000 */
[--C-:B------:R-:W-:Y:S01]  /*7190*/  FFMA.FTZ R185, R164, UR10, -R183.reuse ;  /* 0x0000000aa4b97c23 */ /* 0x100fe200080108b7 */
[--C-:B------:R-:W-:Y:S01]  /*71a0*/  FFMA.FTZ R191, R162, UR10, -R183.reuse ;  /* 0x0000000aa2bf7c23 */ /* 0x100fe200080108b7 */
[----:B------:R-:W-:Y:S01]  /*71b0*/  FFMA.FTZ R162, R163, UR10, -R183 ;  /* 0x0000000aa3a27c23 */ /* 0x000fe200080108b7 */
[----:B------:R-:W-:Y:S01]  /*71c0*/  FADD.FTZ R170, R198, R155 ;  /* 0x0000009bc6aa7221 */ /* 0x000fe20000010000 */
[--C-:B------:R-:W-:Y:S01]  /*71d0*/  FFMA.FTZ R165, R165, UR10, -R183.reuse ;  /* 0x0000000aa5a57c23 */ /* 0x100fe200080108b7 */
[--C-:B------:R-:W-:Y:S01]  /*71e0*/  FFMA.FTZ R166, R166, UR10, -R183.reuse ;  /* 0x0000000aa6a67c23 */ /* 0x100fe200080108b7 */
[----:B------:R0:W1:Y:S01]  /*71f0*/  MUFU.EX2 R2, R153 ;  /* 0x0000009900027308 */ /* 0x0000620000000800 */
[----:B------:R-:W-:-:S07]  /*7200*/  FFMA.FTZ R178, R178, UR10, -R183 ;  /* 0x0000000ab2b27c23 */ /* 0x000fce00080108b7 */
[----:B------:R-:W2:Y:S01]  /*7210*/  MUFU.EX2 R152, R152 ;  /* 0x0000009800987308 */ /* 0x000ea20000000800 */
[----:B0-----:R-:W-:-:S04]  /*7220*/  FADD.FTZ R153, R167, R170 ;  /* 0x000000aaa7997221 */ /* 0x001fc80000010000 */
[----:B------:R-:W-:-:S03]  /*7230*/  FADD.FTZ R164, R192, R153 ;  /* 0x00000099c0a47221 */ /* 0x000fc60000010000 */
[----:B------:R-:W0:Y:S01]  /*7240*/  MUFU.EX2 R168, R168 ;  /* 0x000000a800a87308 */ /* 0x000e220000000800 */
[----:B-1----:R-:W-:Y:S01]  /*7250*/  FFMA.FTZ R9, R2, R9, R197 ;  /* 0x0000000902097223 */ /* 0x002fe200000100c5 */
[----:B------:R-:W-:-:S04]  /*7260*/  FADD.FTZ R153, R177, R164 ;  /* 0x000000a4b1997221 */ /* 0x000fc80000010000 */
[----:B------:R-:W-:Y:S02]  /*7270*/  FADD.FTZ R164, R194, R153 ;  /* 0x00000099c2a47221 */ /* 0x000fe40000010000 */
[----:B------:R-:W1:Y:S01]  /*7280*/  MUFU.EX2 R193, R193 ;  /* 0x000000c100c17308 */ /* 0x000e620000000800 */
[----:B--2---:R-:W-:Y:S01]  /*7290*/  FADD.FTZ R18, R152, R9 ;  /* 0x0000000998127221 */ /* 0x004fe20000010000 */
[----:B------:R-:W-:-:S03]  /*72a0*/  FADD.FTZ R153, R179, R164 ;  /* 0x000000a4b3997221 */ /* 0x000fc60000010000 */
[----:B------:R-:W-:Y:S01]  /*72b0*/  FADD.FTZ R9, R199, R18 ;  /* 0x00000012c7097221 */ /* 0x000fe20000010000 */
[----:B------:R-:W-:Y:S02]  /*72c0*/  FADD.FTZ R164, R188, R153 ;  /* 0x00000099bca47221 */ /* 0x000fe40000010000 */
[----:B------:R-:W2:Y:S01]  /*72d0*/  MUFU.EX2 R156, R156 ;  /* 0x0000009c009c7308 */ /* 0x000ea20000000800 */
[----:B0-----:R-:W-:Y:S01]  /*72e0*/  FADD.FTZ R18, R168, R9 ;  /* 0x00000009a8127221 */ /* 0x001fe20000010000 */
[----:B------:R-:W-:-:S04]  /*72f0*/  FADD.FTZ R153, R169, R164 ;  /* 0x000000a4a9997221 */ /* 0x000fc80000010000 */
[----:B------:R-:W-:Y:S02]  /*7300*/  FADD.FTZ R164, R190, R153 ;  /* 0x00000099bea47221 */ /* 0x000fe40000010000 */
        /* <DEDUP_REMOVED lines=34> */
.L_x_1036:
[----:B------:R-:W0:Y:S01]  /*7530*/  S2UR UR14, SR_CgaCtaId ;  /* 0x00000000000e79c3 */ /* 0x000e220000008800 */
[----:B------:R-:W-:Y:S01]  /*7540*/  UIADD3 UR6, UR6, 0x30860, URZ ;  /* 0x0003086006067890 */ /* 0x000fe2000fffe03f */
[----:B------:R-:W-:Y:S01]  /*7550*/  R2UR UR5, R204 ;  /* 0x00000000cc0572ca */ /* 0x000fe200000e0000 */
[----:B------:R-:W-:Y:S01]  /*7560*/  IMAD.MOV.U32 R201, RZ, RZ, R4 ;  /* 0x000000ffffc97224 */ /* 0x000fe200078e0004 */
[----:B------:R-:W-:Y:S02]  /*7570*/  F2FP.BF16.F32.PACK_AB R196, R196, R161 ;  /* 0x000000a1c4c4723e */ /* 0x000fe400000010ff */
[----:B------:R-:W-:Y:S02]  /*7580*/  F2FP.BF16.F32.PACK_AB R197, R152, R197 ;  /* 0x000000c598c5723e */ /* 0x000fe400000010ff */
[----:B------:R-:W-:Y:S02]  /*7590*/  F2FP.BF16.F32.PACK_AB R198, R167, R198 ;  /* 0x000000c6a7c6723e */ /* 0x000fe400000010ff */
[----:B------:R-:W-:-:S02]  /*75a0*/  F2FP.BF16.F32.PACK_AB R199, R168, R199 ;  /* 0x000000c7a8c7723e */ /* 0x000fc400000010ff */
[----:B------:R-:W-:Y:S02]  /*75b0*/  F2FP.BF16.F32.PACK_AB R192, R177, R192 ;  /* 0x000000c0b1c0723e */ /* 0x000fe400000010ff */
[----:B------:R-:W-:Y:S02]  /*75c0*/  F2FP.BF16.F32.PACK_AB R193, R156, R193 ;  /* 0x000000c19cc1723e */ /* 0x000fe400000010ff */
[----:B------:R-:W-:Y:S01]  /*75d0*/  ISETP.GT.AND P1, PT, R203, UR5, PT ;  /* 0x00000005cb007c0c */ /* 0x000fe2000bf24270 */
[----:B------:R-:W-:Y:S01]  /*75e0*/  UMOV UR5, UR4 ;  /* 0x0000000400057c82 */ /* 0x000fe20008000000 */
[----:B------:R-:W-:Y:S01]  /*75f0*/  F2FP.BF16.F32.PACK_AB R194, R179, R194 ;  /* 0x000000c2b3c2723e */ /* 0x000fe200000010ff */
[----:B------:R-:W-:Y:S01]  /*7600*/  VIADD R203, R203, 0xffffffff ;  /* 0xffffffffcbcb7836 */ /* 0x000fe20000000000 */
[----:B------:R-:W-:Y:S02]  /*7610*/  F2FP.BF16.F32.PACK_AB R195, R158, R195 ;  /* 0x000000c39ec3723e */ /* 0x000fe400000010ff */
[----:B------:R-:W-:Y:S01]  /*7620*/  F2FP.BF16.F32.PACK_AB R188, R169, R188 ;  /* 0x000000bca9bc723e */ /* 0x000fe200000010ff */
[----:B0-----:R-:W-:Y:S01]  /*7630*/  UPRMT UR6, UR14, 0x654, UR6 ;  /* 0x000006540e067896 */ /* 0x001fe20008000006 */
[----:B------:R-:W-:-:S02]  /*7640*/  F2FP.BF16.F32.PACK_AB R189, R160, R189 ;  /* 0x000000bda0bd723e */ /* 0x000fc400000010ff */
        /* <DEDUP_REMOVED lines=8> */
[----:B------:R-:W-:-:S05]  /*76d0*/  MOV R202, R3 ;  /* 0x0000000300ca7202 */ /* 0x000fca0000000f00 */
[----:B------:R-:W-:Y:S01]  /*76e0*/  IMAD.U32 R205, RZ, RZ, UR6 ;  /* 0x00000006ffcd7e24 */ /* 0x000fe2000f8e00ff */
[----:B------:R-:W-:Y:S06]  /*76f0*/  @P1 BRA `(.L_x_1037) ;  /* 0xffffffd000ac1947 */ /* 0x000fec000383ffff */
.L_x_1018:
[----:B------:R-:W-:Y:S02]  /*7700*/  R2UR UR5, R22 ;  /* 0x00000000160572ca */ /* 0x000fe400000e0000 */
[----:B------:R-:W-:Y:S02]  /*7710*/  R2UR UR6, R23 ;  /* 0x00000000170672ca */ /* 0x000fe400000e0000 */
[----:B------:R-:W-:-:S05]  /*7720*/  IADD3 R154, -R154, 0x1, RZ ;  /* 0x000000019a9a7810 */ /* 0x000fca0007ffe1ff */
[----:B------:R-:W-:-:S04]  /*7730*/  IMAD R154, R17, UR11, R154 ;  /* 0x0000000b119a7c24 */ /* 0x000fc8000f8e029a */
[----:B------:R-:W-:Y:S01]  /*7740*/  UISETP.NE.AND UP0, UPT, UR5, URZ, UPT ;  /* 0x0000003f0500728c */ /* 0x000fe2000bf05270 */
[----:B------:R-:W0:Y:S01]  /*7750*/  S2UR UR5, SR_CTAID.X ;  /* 0x00000000000579c3 */ /* 0x000e220000002500 */
[----:B------:R-:W-:Y:S01]  /*7760*/  UISETP.NE.AND UP1, UPT, UR6, URZ, UPT ;  /* 0x0000003f0600728c */ /* 0x000fe2000bf25270 */
[----:B------:R-:W-:-:S03]  /*7770*/  R2UR UR11, R154 ;  /* 0x000000009a0b72ca */ /* 0x000fc600000e0000 */
[----:B------:R-:W-:-:S07]  /*7780*/  PLOP3.LUT P1, PT, PT, PT, UP0, 0x40, 0x0 ;  /* 0x000000000000781c */ /* 0x000fce0003f2e808 */
[----:B------:R-:W-:Y:S01]  /*7790*/  @UP1 ULDC UR6, c[0x0][0x44c] ;  /* 0x0001130000061ab9 */ /* 0x000fe20000000800 */
[----:B------:R-:W-:Y:S01]  /*77a0*/  @UP1 ULDC UR14, c[0x0][0x450] ;  /* 0x00011400000e1ab9 */ /* 0x000fe20000000800 */
[----:B0-----:R-:W-:-:S04]  /*77b0*/  ULEA UR5, UR5, 0x7f, 0x7 ;  /* 0x0000007f05057891 */ /* 0x001fc8000f8e383f */
[----:B------:R-:W-:-:S04]  /*77c0*/  UIMAD.WIDE.U32 UR6, UR5, UR6, URZ ;  /* 0x00000006050672a5 */ /* 0x000fc8000f8e003f */
[----:B------:R-:W-:-:S04]  /*77d0*/  @UP1 USHF.R.U32.HI UR5, URZ, UR14, UR7 ;  /* 0x0000000e3f051299 */ /* 0x000fc80008011607 */
[----:B------:R-:W-:-:S03]  /*77e0*/  UIADD3 UR6, UR11, UR5, URZ ;  /* 0x000000050b067290 */ /* 0x000fc6000fffe03f */
[----:B------:R-:W-:Y:S02]  /*77f0*/  ULDC UR5, c[0x0][0x9dc] ;  /* 0x0002770000057ab9 */ /* 0x000fe40000000800 */
[----:B------:R-:W-:Y:S01]  /*7800*/  UIADD3 UR5, UR6, -UR5, URZ ;  /* 0x8000000506057290 */ /* 0x000fe2000fffe03f */
[----:B------:R-:W-:Y:S11]  /*7810*/  @P1 BRA `(.L_x_1038) ;  /* 0x0000000000501947 */ /* 0x000ff60003800000 */
[----:B------:R-:W-:Y:S02]  /*7820*/  UMOV UR11, UR6 ;  /* 0x00000006000b7c82 */ /* 0x000fe40008000000 */
[----:B------:R-:W-:-:S06]  /*7830*/  UISETP.GT.AND UP0, UPT, UR11, -0x1, UPT ;  /* 0xffffffff0b00788c */ /* 0x000fcc000bf04270 */
[----:B------:R-:W-:-:S13]  /*7840*/  PLOP3.LUT P1, PT, PT, PT, UP0, 0x80, 0x0 ;  /* 0x000000000000781c */ /* 0x000fda0003f2f008 */
[----:B------:R-:W-:Y:S05]  /*7850*/  @P1 BRA `(.L_x_1039) ;  /* 0x0000000000201947 */ /* 0x000fea0003800000 */
[----:B------:R-:W-:Y:S01]  /*7860*/  ULDC UR18, c[0x0][0x9e4] ;  /* 0x0002790000127ab9 */ /* 0x000fe20000000800 */
[----:B------:R-:W-:Y:S02]  /*7870*/  ULOP3.LUT UR11, URZ, UR11, URZ, 0x33, !UPT ;  /* 0x0000000b3f0b7292 */ /* 0x000fe4000f8e333f */
[----:B------:R-:W-:-:S11]  /*7880*/  UISETP.NE.AND UP0, UPT, UR18, 0x1, UPT ;  /* 0x000000011200788c */ /* 0x000fd6000bf05270 */
[----:B------:R-:W-:Y:S02]  /*7890*/  @UP0 ULDC.64 UR6, c[0x0][0x9e8] ;  /* 0x00027a0000060ab9 */ /* 0x000fe40000000a00 */
[----:B------:R-:W-:-:S04]  /*78a0*/  UIMAD.WIDE.U32 UR14, UR11, UR6, URZ ;  /* 0x000000060b0e72a5 */ /* 0x000fc8000f8e003f */
[----:B------:R-:W-:-:S04]  /*78b0*/  @UP0 USHF.R.U32.HI UR11, URZ, UR7, UR15 ;  /* 0x000000073f0b0299 */ /* 0x000fc8000801160f */
[----:B------:R-:W-:Y:S01]  /*78c0*/  ULOP3.LUT UR11, URZ, UR11, URZ, 0x33, !UPT ;  /* 0x0000000b3f0b7292 */ /* 0x000fe2000f8e333f */
[----:B------:R-:W-:Y:S11]  /*78d0*/  BRA `(.L_x_1040) ;  /* 0x0000000000147947 */ /* 0x000ff60003800000 */
.L_x_1039:
[----:B------:R-:W-:Y:S02]  /*78e0*/  ULDC UR18, c[0x0][0x9e4] ;  /* 0x0002790000127ab9 */ /* 0x000fe40000000800 */
[----:B------:R-:W-:-:S11]  /*78f0*/  UISETP.NE.AND UP0, UPT, UR18, 0x1, UPT ;  /* 0x000000011200788c */ /* 0x000fd6000bf05270 */
[----:B------:R-:W-:Y:S02]  /*7900*/  @UP0 ULDC.64 UR6, c[0x0][0x9e8] ;  /* 0x00027a0000060ab9 */ /* 0x000fe40000000a00 */
[----:B------:R-:W-:-:S04]  /*7910*/  UIMAD.WIDE.U32 UR14, UR11, UR6, URZ ;  /* 0x000000060b0e72a5 */ /* 0x000fc8000f8e003f */
[----:B------:R-:W-:-:S12]  /*7920*/  @UP0 USHF.R.U32.HI UR11, URZ, UR7, UR15 ;  /* 0x000000073f0b0299 */ /* 0x000fd8000801160f */
.L_x_1040:
[----:B------:R-:W-:-:S04]  /*7930*/  UIMAD UR11, UR11, UR18, URZ ;  /* 0x000000120b0b72a4 */ /* 0x000fc8000f8e023f */
[----:B------:R-:W-:-:S04]  /*7940*/  UISETP.LT.AND UP0, UPT, UR5, UR11, UPT ;  /* 0x0000000b0500728c */ /* 0x000fc8000bf01270 */
[----:B------:R-:W-:-:S12]  /*7950*/  USEL UR5, UR5, UR11, !UP0 ;  /* 0x0000000b05057287 */ /* 0x000fd8000c000000 */
.L_x_1038:
[----:B------:R-:W-:Y:S01]  /*7960*/  UIADD3 UR5, UR5, 0x3f, URZ ;  /* 0x0000003f05057890 */ /* 0x000fe2000fffe03f */
[----:B------:R-:W-:-:S03]  /*7970*/  R2UR UR7, R200 ;  /* 0x00000000c80772ca */ /* 0x000fc600000e0000 */
[----:B------:R-:W-:-:S04]  /*7980*/  USHF.R.S32.HI UR6, URZ, 0x1f, UR5 ;  /* 0x0000001f3f067899 */ /* 0x000fc80008011405 */
[----:B------:R-:W-:-:S04]  /*7990*/  ULEA.HI UR6, UR6, UR5, URZ, 0x6 ;  /* 0x0000000506067291 */ /* 0x000fc8000f8f303f */
[----:B------:R-:W-:-:S04]  /*79a0*/  USHF.R.S32.HI UR6, URZ, 0x6, UR6 ;  /* 0x000000063f067899 */ /* 0x000fc80008011406 */
[----:B------:R-:W-:-:S04]  /*79b0*/  UISETP.LT.AND UP0, UPT, UR7, UR6, UPT ;  /* 0x000000060700728c */ /* 0x000fc8000bf01270 */
[----:B------:R-:W-:-:S06]  /*79c0*/  USEL UR5, UR7, UR6, !UP0 ;  /* 0x0000000607057287 */ /* 0x000fcc000c000000 */
[----:B------:R-:W-:Y:S01]  /*79d0*/  ISETP.GE.AND P1, PT, R203, UR5, PT ;  /* 0x00000005cb007c0c */ /* 0x000fe2000bf26270 */
[----:B------:R-:W-:-:S12]  /*79e0*/  IMAD.U32 R204, RZ, RZ, UR5 ;  /* 0x00000005ffcc7e24 */ /* 0x000fd8000f8e00ff */
[----:B------:R-:W-:Y:S05]  /*79f0*/  @!P1 BRA `(.L_x_1041) ;  /* 0x00000020005c9947 */ /* 0x000fea0003800000 */
[----:B------:R-:W-:Y:S01]  /*7a00*/  R2UR UR5, R8 ;  /* 0x00000000080572ca */ /* 0x000fe200000e0000 */
[----:B------:R-:W-:Y:S01]  /*7a10*/  IMAD.MOV.U32 R201, RZ, RZ, R4 ;  /* 0x000000ffffc97224 */ /* 0x000fe200078e0004 */
[----:B------:R-:W-:Y:S01]  /*7a20*/  MOV R202, R3 ;  /* 0x0000000300ca7202 */ /* 0x000fe20000000f00 */
[----:B------:R-:W-:Y:S01]  /*7a30*/  UMOV UR7, UR4 ;  /* 0x0000000400077c82 */ /* 0x000fe20008000000 */
[----:B------:R-:W-:-:S09]  /*7a40*/  ULDC UR6, c[0x0][0x9d8] ;  /* 0x0002760000067ab9 */ /* 0x000fd20000000800 */
[----:B------:R-:W-:-:S07]  /*7a50*/  IMAD.U32 R205, RZ, RZ, UR5 ;  /* 0x00000005ffcd7e24 */ /* 0x000fce000f8e00ff */
.L_x_1052:
[----:B------:R-:W-:Y:S01]  /*7a60*/  R2UR UR10, R205 ;  /* 0x00000000cd0a72ca */ /* 0x000fe200000e0000 */
[----:B------:R-:W-:-:S04]  /*7a70*/  UIADD3 UR4, UR7, 0x1, URZ ;  /* 0x0000000107047890 */ /* 0x000fc8000fffe03f */
[----:B------:R-:W-:-:S04]  /*7a80*/  UISETP.NE.AND UP0, UPT, UR4, 0x2, UPT ;  /* 0x000000020400788c */ /* 0x000fc8000bf05270 */
[----:B------:R-:W-:Y:S02]  /*7a90*/  USEL UR5, URZ, 0x1, UP0 ;  /* 0x000000013f057887 */ /* 0x000fe40008000000 */
[----:B------:R-:W-:Y:S02]  /*7aa0*/  USEL UR4, UR4, URZ, UP0 ;  /* 0x0000003f04047287 */ /* 0x000fe40008000000 */
[----:B------:R-:W-:-:S06]  /*7ab0*/  ULOP3.LUT UR5, UR10, UR5, URZ, 0x3c, !UPT ;  /* 0x000000050a057292 */ /* 0x000fcc000f8e3c3f */
[----:B------:R-:W-:Y:S01]  /*7ac0*/  IMAD.U32 R8, RZ, RZ, UR5 ;  /* 0x00000005ff087e24 */ /* 0x000fe2000f8e00ff */
[----:B------:R-:W-:Y:S06]  /*7ad0*/  @!P0 BRA `(.L_x_1042) ;  /* 0x0000000000048947 */ /* 0x000fec0003800000 */
[----:B------:R-:W-:Y:S01]  /*7ae0*/  BPT.TRAP 0x1 ;  /* 0x000000040000795c */ /* 0x000fe20000300000 */
.L_x_1042:
[----:B------:R-:W-:Y:S02]  /*7af0*/  R2UR UR5, R16 ;  /* 0x00000000100572ca */ /* 0x000fe400000e0000 */
[----:B------:R-:W-:-:S11]  /*7b00*/  R2UR UR10, R8 ;  /* 0x00000000080a72ca */ /* 0x000fd600000e0000 */
[----:B------:R-:W-:Y:S02]  /*7b10*/  ULEA UR5, UR4, UR5, 0x3 ;  /* 0x0000000504057291 */ /* 0x000fe4000f8e183f */
[----:B------:R-:W-:-:S04]  /*7b20*/  MOV R3, UR10 ;  /* 0x0000000a00037c02 */ /* 0x000fc80008000f00 */
[----:B------:R-:W-:-:S04]  /*7b30*/  SHF.L.U32 R3, R3, 0x1f, RZ ;  /* 0x0000001f03037819 */ /* 0x000fc800000006ff */
[----:B------:R0:W1:Y:S01]  /*7b40*/  SYNCS.PHASECHK.TRANS64.TRYWAIT P1, [UR5+0x30830], R3 ;  /* 0x03083003ff0075a7 */ /* 0x0000620008020145 */
[----:B------:R-:W-:Y:S05]  /*7b50*/  @!P0 BRA `(.L_x_1043) ;  /* 0x0000000000048947 */ /* 0x000fea0003800000 */
[----:B------:R-:W-:Y:S01]  /*7b60*/  BPT.TRAP 0x1 ;  /* 0x000000040000795c */ /* 0x000fe20000300000 */
.L_x_1043:
[----:B-1----:R-:W-:Y:S05]  /*7b70*/  @P1 BRA `(.L_x_1044) ;  /* 0x0000000000081947 */ /* 0x002fea0003800000 */
[----:B------:R-:W1:Y:S02]  /*7b80*/  SYNCS.PHASECHK.TRANS64.TRYWAIT P1, [UR5+0x30830], R3 ;  /* 0x03083003ff0075a7 */ /* 0x000e640008020145 */
[----:B-1----:R-:W-:Y:S05]  /*7b90*/  @!P1 BRA `(.L_x_1045) ;  /* 0x000000c400e09947 */ /* 0x002fea0003800000 */
.L_x_1044:
[----:B------:R-:W-:Y:S01]  /*7ba0*/  R2UR UR5, R20 ;  /* 0x00000000140572ca */ /* 0x000fe200000e0000 */
[----:B------:R-:W-:Y:S01]  /*7bb0*/  WARPGROUP.ARRIVE ;  /* 0x00000000000079c5 */ /* 0x000fe20000000000 */
[----:B------:R-:W-:Y:S01]  /*7bc0*/  R2UR UR56, R6 ;  /* 0x00000000063872ca */ /* 0x000fe200000e0000 */
[----:B------:R-:W-:Y:S01]  /*7bd0*/  UMOV UR59, 0x40000040 ;  /* 0x40000040003b7882 */ /* 0x000fe20000000000 */
[----:B------:R-:W-:Y:S01]  /*7be0*/  R2UR UR57, R7 ;  /* 0x00000000073972ca */ /* 0x000fe200000e0000 */
[----:B------:R-:W-:Y:S01]  /*7bf0*/  UMOV UR11, 0x40000040 ;  /* 0x40000040000b7882 */ /* 0x000fe20000000000 */
[----:B------:R-:W-:Y:S01]  /*7c00*/  UMOV UR15, 0x40000040 ;  /* 0x40000040000f7882 */ /* 0x000fe20000000000 */
[----:B------:R-:W-:Y:S01]  /*7c10*/  UMOV UR19, 0x40000040 ;  /* 0x4000004000137882 */ /* 0x000fe20000000000 */
[----:B------:R-:W-:Y:S01]  /*7c20*/  UMOV UR23, 0x40000040 ;  /* 0x4000004000177882 */ /* 0x000fe20000000000 */
[----:B------:R-:W-:Y:S01]  /*7c30*/  UMOV UR27, 0x40000040 ;  /* 0x40000040001b7882 */ /* 0x000fe20000000000 */
[----:B------:R-:W-:Y:S01]  /*7c40*/  UMOV UR31, 0x40000040 ;  /* 0x40000040001f7882 */ /* 0x000fe20000000000 */
[----:B------:R-:W-:Y:S01]  /*7c50*/  UMOV UR35, 0x40000040 ;  /* 0x4000004000237882 */ /* 0x000fe20000000000 */
[----:B------:R-:W-:Y:S01]  /*7c60*/  UMOV UR39, 0x40000040 ;  /* 0x4000004000277882 */ /* 0x000fe20000000000 */
        /* <DEDUP_REMOVED lines=88> */
[----:B------:R-:W-:Y:S01]  /*81f0*/  FMUL.FTZ R149, R149, R0 ;  /* 0x0000000095957220 */ /* 0x000fe20000410000 */
        /* <DEDUP_REMOVED lines=73> */
[----:B------:R-:W-:Y:S01]  /*8690*/  UIADD3 UR58, UR5, 0x606, URZ ;  /* 0x00000606053a7890 */ /* 0x000fe2000fffe03f */
        /* <DEDUP_REMOVED lines=44> */
.L_x_1046:
[----:B------:R-:W-:Y:S02]  /*8960*/  R2UR UR5, R16 ;  /* 0x00000000100572ca */ /* 0x000fe400000e0000 */
[----:B------:R-:W-:-:S11]  /*8970*/  R2UR UR10, R205 ;  /* 0x00000000cd0a72ca */ /* 0x000fd600000e0000 */
[----:B------:R-:W-:Y:S02]  /*8980*/  ULEA UR5, UR7, UR5, 0x3 ;  /* 0x0000000507057291 */ /* 0x000fe4000f8e183f */
[----:B------:R-:W-:-:S05]  /*8990*/  IMAD.U32 R0, RZ, RZ, UR10 ;  /* 0x0000000aff007e24 */ /* 0x000fca000f8e00ff */
[----:B------:R-:W-:-:S04]  /*89a0*/  SHF.L.U32 R0, R0, 0x1f, RZ ;  /* 0x0000001f00007819 */ /* 0x000fc800000006ff */
[----:B------:R2:W3:Y:S01]  /*89b0*/  SYNCS.PHASECHK.TRANS64.TRYWAIT P1, [UR5+0x30850], R0 ;  /* 0x03085000ff0075a7 */ /* 0x0004e20008020145 */
[----:B------:R-:W-:Y:S05]  /*89c0*/  @!P0 BRA `(.L_x_1047) ;  /* 0x0000000000048947 */ /* 0x000fea0003800000 */
[----:B------:R-:W-:Y:S01]  /*89d0*/  BPT.TRAP 0x1 ;  /* 0x000000040000795c */ /* 0x000fe20000300000 */
.L_x_1047:
[----:B---3--:R-:W-:Y:S05]  /*89e0*/  @P1 BRA `(.L_x_1048) ;  /* 0x0000000000081947 */ /* 0x008fea0003800000 */
[----:B------:R-:W3:Y:S02]  /*89f0*/  SYNCS.PHASECHK.TRANS64.TRYWAIT P1, [UR5+0x30850], R0 ;  /* 0x03085000ff0075a7 */ /* 0x000ee40008020145 */
[----:B---3--:R-:W-:Y:S05]  /*8a00*/  @!P1 BRA `(.L_x_1049) ;  /* 0x000000b8005c9947 */ /* 0x008fea0003800000 */
.L_x_1048:
        /* <DEDUP_REMOVED lines=31> */
.L_x_1050:
        /* <DEDUP_REMOVED lines=23> */
[----:B0-2---:R-:W-:Y:S01]  /*8d70*/  FMNMX.FTZ R0, R184, R201, !PT ;  /* 0x000000c9b8007209 */ /* 0x005fe20007810000 */
[----:B------:R-:W-:Y:S01]  /*8d80*/  FMUL.FTZ R171, R173, UR6 ;  /* 0x00000006adab7c20 */ /* 0x000fe20008410000 */
[----:B------:R-:W-:Y:S01]  /*8d90*/  FMUL.FTZ R173, R177, UR6 ;  /* 0x00000006b1ad7c20 */ /* 0x000fe20008410000 */
[----:B------:R-:W-:Y:S01]  /*8da0*/  FMUL.FTZ R170, R172, UR6 ;  /* 0x00000006acaa7c20 */ /* 0x000fe20008410000 */
[----:B------:R-:W-:Y:S01]  /*8db0*/  FMUL.FTZ R162, R174, UR6 ;  /* 0x00000006aea27c20 */ /* 0x000fe20008410000 */
[----:B------:R-:W-:Y:S01]  /*8dc0*/  FMUL.FTZ R164, R175, UR6 ;  /* 0x00000006afa47c20 */ /* 0x000fe20008410000 */
[----:B------:R-:W-:Y:S01]  /*8dd0*/  FMUL.FTZ R172, R176, UR6 ;  /* 0x00000006b0ac7c20 */ /* 0x000fe20008410000 */
[----:B------:R-:W0:Y:S01]  /*8de0*/  MUFU.TANH R152, R152 ;  /* 0x0000009800987308 */ /* 0x000e220000002400 */
[----:B-1----:R-:W-:Y:S01]  /*8df0*/  FMNMX.FTZ R3, R153, R202, !PT ;  /* 0x000000ca99037209 */ /* 0x002fe20007810000 */
[----:B------:R-:W-:Y:S01]  /*8e00*/  FMUL.FTZ R167, R178, UR6 ;  /* 0x00000006b2a77c20 */ /* 0x000fe20008410000 */
[----:B------:R-:W-:Y:S01]  /*8e10*/  FMUL.FTZ R175, R180, UR6 ;  /* 0x00000006b4af7c20 */ /* 0x000fe20008410000 */
[----:B------:R-:W-:Y:S01]  /*8e20*/  FMUL.FTZ R174, R182, UR6 ;  /* 0x00000006b6ae7c20 */ /* 0x000fe20008410000 */
[----:B------:R-:W-:Y:S01]  /*8e30*/  FMUL.FTZ R176, R183, UR6 ;  /* 0x00000006b7b07c20 */ /* 0x000fe20008410000 */
[----:B------:R-:W-:Y:S01]  /*8e40*/  ULDC UR7, c[0x0][0x988] ;  /* 0x0002620000077ab9 */ /* 0x000fe20000000800 */
[----:B------:R-:W1:Y:S01]  /*8e50*/  S2UR UR11, SR_CgaCtaId ;  /* 0x00000000000b79c3 */ /* 0x000e620000008800 */
[----:B------:R-:W2:Y:S01]  /*8e60*/  MUFU.TANH R186, R186 ;  /* 0x000000ba00ba7308 */ /* 0x000ea20000002400 */
[----:B---3--:R-:W-:Y:S01]  /*8e70*/  FMNMX.FTZ R169, R185, R0, !PT ;  /* 0x00000000b9a97209 */ /* 0x008fe20007810000 */
[----:B------:R-:W-:Y:S01]  /*8e80*/  UMOV UR10, UR7 ;  /* 0x00000007000a7c82 */ /* 0x000fe20008000000 */
[----:B------:R-:W-:-:S05]  /*8e90*/  R2UR UR7, R16 ;  /* 0x00000000100772ca */ /* 0x000fca00000e0000 */
[----:B------:R-:W3:Y:S01]  /*8ea0*/  MUFU.TANH R154, R154 ;  /* 0x0000009a009a7308 */ /* 0x000ee20000002400 */
[----:B0-----:R-:W-:-:S07]  /*8eb0*/  FMNMX.FTZ R3, R152, R3, !PT ;  /* 0x0000000398037209 */ /* 0x001fce0007810000 */
[----:B------:R-:W0:Y:S01]  /*8ec0*/  MUFU.TANH R187, R187 ;  /* 0x000000bb00bb7308 */ /* 0x000e220000002400 */
[----:B--2---:R-:W-:Y:S01]  /*8ed0*/  FMNMX.FTZ R0, R186, R169, !PT ;  /* 0x000000a9ba007209 */ /* 0x004fe20007810000 */
[----:B------:R-:W-:Y:S01]  /*8ee0*/  FMUL.FTZ R169, R179, UR6 ;  /* 0x00000006b3a97c20 */ /* 0x000fe20008410000 */
[----:B------:R-:W-:-:S04]  /*8ef0*/  ULEA UR7, UR4, UR7, 0x3 ;  /* 0x0000000704077291 */ /* 0x000fc8000f8e183f */
[----:B------:R-:W-:Y:S01]  /*8f00*/  UIADD3 UR7, UR7, 0x30840, URZ ;  /* 0x0003084007077890 */ /* 0x000fe2000fffe03f */
[----:B------:R-:W2:Y:S01]  /*8f10*/  MUFU.TANH R155, R155 ;  /* 0x0000009b009b7308 */ /* 0x000ea20000002400 */
[----:B---3--:R-:W-:Y:S02]  /*8f20*/  FMNMX.FTZ R2, R154, R3, !PT ;  /* 0x000000039a027209 */ /* 0x008fe40007810000 */
[----:B-1----:R-:W-:-:S05]  /*8f30*/  UPRMT UR7, UR11, 0x654, UR7 ;  /* 0x000006540b077896 */ /* 0x002fca0008000007 */
[----:B------:R-:W1:Y:S01]  /*8f40*/  MUFU.TANH R188, R188 ;  /* 0x000000bc00bc7308 */ /* 0x000e620000002400 */
[----:B0-----:R-:W-:-:S03]  /*8f50*/  FMNMX.FTZ R3, R187, R0, !PT ;  /* 0x00000000bb037209 */ /* 0x001fc60007810000 */
[----:B------:R-:W-:Y:S04]  /*8f60*/  SYNCS.ARRIVE.TRANS64.RED.A1T0 RZ, [UR7], RZ ;  /* 0x000000ffffff79a7 */ /* 0x000fe80008100407 */
[----:B------:R-:W0:Y:S01]  /*8f70*/  MUFU.TANH R156, R156 ;  /* 0x0000009c009c7308 */ /* 0x000e220000002400 */
[----:B--2---:R-:W-:-:S07]  /*8f80*/  FMNMX.FTZ R177, R155, R2, !PT ;  /* 0x000000029bb17209 */ /* 0x004fce0007810000 */
[----:B------:R-:W2:Y:S01]  /*8f90*/  MUFU.TANH R189, R189 ;  /* 0x000000bd00bd7308 */ /* 0x000ea20000002400 */
[----:B-1----:R-:W-:-:S07]  /*8fa0*/  FMNMX.FTZ R0, R188, R3, !PT ;  /* 0x00000003bc007209 */ /* 0x002fce0007810000 */
[----:B------:R-:W1:Y:S01]  /*8fb0*/  MUFU.TANH R157, R157 ;  /* 0x0000009d009d7308 */ /* 0x000e620000002400 */
[----:B0-----:R-:W-:Y:S01]  /*8fc0*/  FMNMX.FTZ R2, R156, R177, !PT ;  /* 0x000000b19c027209 */ /* 0x001fe20007810000 */
[----:B------:R-:W-:-:S06]  /*8fd0*/  FMUL.FTZ R177, R181, UR6 ;  /* 0x00000006b5b17c20 */ /* 0x000fcc0008410000 */
        /* <DEDUP_REMOVED lines=39> */
[----:B-1----:R-:W-:Y:S02]  /*9250*/  FMNMX.FTZ R3, R174, R3, !PT ;  /* 0x00000003ae037209 */ /* 0x002fe40007810000 */
[----:B0-----:R-:W-:Y:S02]  /*9260*/  FMNMX.FTZ R2, R177, R2, !PT ;  /* 0x00000002b1027209 */ /* 0x001fe40007810000 */
[----:B--2---:R-:W-:-:S03]  /*9270*/  FMNMX.FTZ R0, R176, R3, !PT ;  /* 0x00000003b0007209 */ /* 0x004fc60007810000 */
[----:B------:R-:W0:Y:S04]  /*9280*/  SHFL.BFLY PT, R3, R2, 0x2, 0x1f ;  /* 0x0c401f0002037f89 */ /* 0x000e2800000e0000 */
[----:B------:R-:W1:Y:S01]  /*9290*/  SHFL.BFLY PT, R179, R0, 0x2, 0x1f ;  /* 0x0c401f0000b37f89 */ /* 0x000e6200000e0000 */
[----:B0-----:R-:W-:Y:S02]  /*92a0*/  FMNMX.FTZ R178, R2, R3, !PT ;  /* 0x0000000302b27209 */ /* 0x001fe40007810000 */
[----:B-1----:R-:W-:-:S03]  /*92b0*/  FMNMX.FTZ R179, R0, R179, !PT ;  /* 0x000000b300b37209 */ /* 0x002fc60007810000 */
[----:B------:R-:W0:Y:S04]  /*92c0*/  SHFL.BFLY PT, R3, R178, 0x1, 0x1f ;  /* 0x0c201f00b2037f89 */ /* 0x000e2800000e0000 */
[----:B------:R-:W1:Y:S01]  /*92d0*/  SHFL.BFLY PT, R180, R179, 0x1, 0x1f ;  /* 0x0c201f00b3b47f89 */ /* 0x000e6200000e0000 */
[----:B0-----:R-:W-:Y:S02]  /*92e0*/  FMNMX.FTZ R4, R178, R3, !PT ;  /* 0x00000003b2047209 */ /* 0x001fe40007810000 */
[----:B-1----:R-:W-:-:S03]  /*92f0*/  FMNMX.FTZ R3, R179, R180, !PT ;  /* 0x000000b4b3037209 */ /* 0x002fc60007810000 */
[C---:B------:R-:W-:Y:S01]  /*9300*/  FMUL.FTZ R182, R4.reuse, UR10 ;  /* 0x0000000a04b67c20 */ /* 0x040fe20008410000 */
[----:B------:R-:W-:-:S03]  /*9310*/  FADD.FTZ R180, -R4, R201 ;  /* 0x000000c904b47221 */ /* 0x000fc60000010100 */
[--C-:B------:R-:W-:Y:S01]  /*9320*/  FFMA.FTZ R198, R186, UR10, -R182.reuse ;  /* 0x0000000abac67c23 */ /* 0x100fe200080108b6 */
[--C-:B------:R-:W-:Y:S01]  /*9330*/  FFMA.FTZ R186, R175, UR10, -R182.reuse ;  /* 0x0000000aafba7c23 */ /* 0x100fe200080108b6 */
[----:B------:R-:W-:Y:S01]  /*9340*/  FFMA.FTZ R175, R177, UR10, -R182 ;  /* 0x0000000ab1af7c23 */ /* 0x000fe200080108b6 */
[C---:B------:R-:W-:Y:S01]  /*9350*/  FADD.FTZ R2, -R3.reuse, R202 ;  /* 0x000000ca03027221 */ /* 0x040fe20000010100 */
[----:B------:R-:W-:Y:S01]  /*9360*/  FMUL.FTZ R177, R3, UR10 ;  /* 0x0000000a03b17c20 */ /* 0x000fe20008410000 */
[--C-:B------:R-:W-:Y:S01]  /*9370*/  FFMA.FTZ R179, R184, UR10, -R182.reuse ;  /* 0x0000000ab8b37c23 */ /* 0x100fe200080108b6 */
[----:B------:R-:W-:Y:S01]  /*9380*/  FMUL.FTZ R180, R180, UR10 ;  /* 0x0000000ab4b47c20 */ /* 0x000fe20008410000 */
[----:B------:R-:W-:Y:S01]  /*9390*/  FMUL.FTZ R2, R2, UR10 ;  /* 0x0000000a02027c20 */ /* 0x000fe20008410000 */
        /* <DEDUP_REMOVED lines=26> */
[----:B------:R-:W-:Y:S01]  /*9540*/  FFMA.FTZ R185, R167, UR10, -R177 ;  /* 0x0000000aa7b97c23 */ /* 0x000fe200080108b1 */
[----:B------:R-:W1:Y:S01]  /*9550*/  MUFU.EX2 R197, R197 ;  /* 0x000000c500c57308 */ /* 0x000e620000000800 */
[----:B0-----:R-:W-:Y:S01]  /*9560*/  FFMA.FTZ R153, R0, R18, R179 ;  /* 0x0000001200997223 */ /* 0x001fe200000100b3 */
[----:B------:R-:W-:Y:S01]  /*9570*/  FFMA.FTZ R173, R173, UR10, -R182 ;  /* 0x0000000aadad7c23 */ /* 0x000fe200080108b6 */
[--C-:B------:R-:W-:Y:S01]  /*9580*/  FFMA.FTZ R169, R169, UR10, -R177.reuse ;  /* 0x0000000aa9a97c23 */ /* 0x100fe200080108b1 */
[--C-:B------:R-:W-:Y:S01]  /*9590*/  FFMA.FTZ R174, R174, UR10, -R177.reuse ;  /* 0x0000000aaeae7c23 */ /* 0x100fe200080108b1 */
[----:B------:R-:W-:-:S03]  /*95a0*/  FFMA.FTZ R176, R176, UR10, -R177 ;  /* 0x0000000ab0b07c23 */ /* 0x000fc600080108b1 */
        /* <DEDUP_REMOVED lines=58> */
[----:B0-----:R-:W-:Y:S01]  /*9950*/  FADD.FTZ R9, R187, R18 ;  /* 0x00000012bb097221 */ /* 0x001fe20000010000 */
[----:B--2---:R-:W-:-:S03]  /*9960*/  FADD.FTZ R18, R175, R164 ;  /* 0x000000a4af127221 */ /* 0x004fc60000010000 */
[----:B-1----:R-:W-:Y:S01]  /*9970*/  FADD.FTZ R9, R176, R9 ;  /* 0x00000009b0097221 */ /* 0x002fe20000010000 */
[----:B------:R-:W-:Y:S06]  /*9980*/  @!P0 BRA `(.L_x_1051) ;  /* 0x0000000000048947 */ /* 0x000fec0003800000 */
[----:B------:R-:W-:Y:S01]  /*9990*/  BPT.TRAP 0x1 ;  /* 0x000000040000795c */ /* 0x000fe20000300000 */
.L_x_1051:
        /* <DEDUP_REMOVED lines=29> */
.L_x_1041:
[----:B------:R-:W-:-:S13]  /*9b70*/  R2UR UR5, R200 ;  /* 0x00000000c80572ca */ /* 0x000fda00000e0000 */
[----:B------:R-:W-:-:S13]  /*9b80*/  ISETP.GE.AND P1, PT, R203, UR5, PT ;  /* 0x00000005cb007c0c */ /* 0x000fda000bf26270 */
[----:B------:R-:W-:Y:S05]  /*9b90*/  @!P1 BRA `(.L_x_1053) ;  /* 0x0000002c005c9947 */ /* 0x000fea0003800000 */
[----:B------:R-:W-:Y:S01]  /*9ba0*/  R2UR UR5, R8 ;  /* 0x00000000080572ca */ /* 0x000fe200000e0000 */
[----:B------:R-:W-:Y:S01]  /*9bb0*/  IMAD.MOV.U32 R202, RZ, RZ, R3 ;  /* 0x000000ffffca7224 */ /* 0x000fe200078e0003 */
[----:B------:R-:W-:Y:S01]  /*9bc0*/  UMOV UR7, UR4 ;  /* 0x0000000400077c82 */ /* 0x000fe20008000000 */
[----:B------:R-:W-:Y:S01]  /*9bd0*/  IMAD.MOV.U32 R201, RZ, RZ, R4 ;  /* 0x000000ffffc97224 */ /* 0x000fe200078e0004 */
[----:B------:R-:W-:-:S09]  /*9be0*/  ULDC UR6, c[0x0][0x9d8] ;  /* 0x0002760000067ab9 */ /* 0x000fd20000000800 */
[----:B------:R-:W-:-:S07]  /*9bf0*/  MOV R204, UR5 ;  /* 0x0000000500cc7c02 */ /* 0x000fce0008000f00 */
.L_x_1072:
        /* <DEDUP_REMOVED lines=9> */
.L_x_1054:
[----:B------:R-:W-:Y:S02]  /*9c90*/  R2UR UR5, R16 ;  /* 0x00000000100572ca */ /* 0x000fe400000e0000 */
[----:B------:R-:W-:-:S11]  /*9ca0*/  R2UR UR10, R8 ;  /* 0x00000000080a72ca */ /* 0x000fd600000e0000 */
[----:B------:R-:W-:Y:S02]  /*9cb0*/  ULEA UR5, UR4, UR5, 0x3 ;  /* 0x0000000504057291 */ /* 0x000fe4000f8e183f */
[----:B------:R-:W-:-:S04]  /*9cc0*/  IMAD.U32 R3, RZ, RZ, UR10 ;  /* 0x0000000aff037e24 */ /* 0x000fc8000f8e00ff */
[----:B------:R-:W-:Y:S01]  /*9cd0*/  IMAD.U32 R205, RZ, RZ, UR5 ;  /* 0x00000005ffcd7e24 */ /* 0x000fe2000f8e00ff */
[----:B------:R-:W-:-:S04]  /*9ce0*/  SHF.L.U32 R3, R3, 0x1f, RZ ;  /* 0x0000001f03037819 */ /* 0x000fc800000006ff */
[----:B------:R0:W1:Y:S01]  /*9cf0*/  SYNCS.PHASECHK.TRANS64.TRYWAIT P1, [UR5+0x30830], R3 ;  /* 0x03083003ff0075a7 */ /* 0x0000620008020145 */
[----:B------:R-:W-:Y:S05]  /*9d00*/  @!P0 BRA `(.L_x_1055) ;  /* 0x0000000000048947 */ /* 0x000fea0003800000 */
[----:B------:R-:W-:Y:S01]  /*9d10*/  BPT.TRAP 0x1 ;  /* 0x000000040000795c */ /* 0x000fe20000300000 */
.L_x_1055:
[----:B-1----:R-:W-:Y:S05]  /*9d20*/  @P1 BRA `(.L_x_1056) ;  /* 0x00000000000c1947 */ /* 0x002fea0003800000 */
[----:B------:R-:W-:-:S13]  /*9d30*/  R2UR UR5, R205 ;  /* 0x00000000cd0572ca */ /* 0x000fda00000e0000 */
[----:B------:R-:W1:Y:S02]  /*9d40*/  SYNCS.PHASECHK.TRANS64.TRYWAIT P1, [UR5+0x30830], R3 ;  /* 0x03083003ff0075a7 */ /* 0x000e640008020145 */
[----:B-1----:R-:W-:Y:S05]  /*9d50*/  @!P1 BRA `(.L_x_1057) ;  /* 0x000000a400a09947 */ /* 0x002fea0003800000 */
.L_x_1056:
        /* <DEDUP_REMOVED lines=220> */
.L_x_1058:
[----:B------:R-:W-:Y:S02]  /*ab20*/  R2UR UR5, R16 ;  /* 0x00000000100572ca */ /* 0x000fe400000e0000 */
[----:B------:R-:W-:-:S11]  /*ab30*/  R2UR UR10, R204 ;  /* 0x00000000cc0a72ca */ /* 0x000fd600000e0000 */
[----:B------:R-:W-:Y:S02]  /*ab40*/  ULEA UR5, UR7, UR5, 0x3 ;  /* 0x0000000507057291 */ /* 0x000fe4000f8e183f */
[----:B------:R-:W-:-:S04]  /*ab50*/  MOV R0, UR10 ;  /* 0x0000000a00007c02 */ /* 0x000fc80008000f00 */
[----:B------:R-:W-:-:S04]  /*ab60*/  SHF.L.U32 R0, R0, 0x1f, RZ ;  /* 0x0000001f00007819 */ /* 0x000fc800000006ff */
[----:B------:R2:W3:Y:S01]  /*ab70*/  SYNCS.PHASECHK.TRANS64.TRYWAIT P1, [UR5+0x30850], R0 ;  /* 0x03085000ff0075a7 */ /* 0x0004e20008020145 */
[----:B------:R-:W-:Y:S05]  /*ab80*/  @!P0 BRA `(.L_x_1059) ;  /* 0x0000000000048947 */ /* 0x000fea0003800000 */
[----:B------:R-:W-:Y:S01]  /*ab90*/  BPT.TRAP 0x1 ;  /* 0x000000040000795c */ /* 0x000fe20000300000 */
.L_x_1059:
[----:B---3--:R-:W-:Y:S05]  /*aba0*/  @P1 BRA `(.L_x_1060) ;  /* 0x0000000000081947 */ /* 0x008fea0003800000 */
[----:B------:R-:W3:Y:S02]  /*abb0*/  SYNCS.PHASECHK.TRANS64.TRYWAIT P1, [UR5+0x30850], R0 ;  /* 0x03085000ff0075a7 */ /* 0x000ee40008020145 */
[----:B---3--:R-:W-:Y:S05]  /*abc0*/  @!P1 BRA `(.L_x_1061) ;  /* 0x0000009800209947 */ /* 0x008fea0003800000 */
.L_x_1060:
        /* <DEDUP_REMOVED lines=31> */
.L_x_1062:
[----:B------:R-:W-:Y:S01]  /*adc0*/  R2UR UR10, R23 ;  /* 0x00000000170a72ca */ /* 0x000fe200000e0000 */
[----:B------:R-:W3:Y:S01]  /*add0*/  S2UR UR11, SR_CgaCtaId ;  /* 0x00000000000b79c3 */ /* 0x000ee20000008800 */
[----:B------:R-:W-:Y:S01]  /*ade0*/  R2UR UR7, R22 ;  /* 0x00000000160772ca */ /* 0x000fe200000e0000 */
[----:B------:R-:W-:Y:S01]  /*adf0*/  FMUL.FTZ R184, R153, UR6 ;  /* 0x0000000699b87c20 */ /* 0x000fe20008410000 */
[----:B------:R-:W-:Y:S01]  /*ae00*/  FMUL.FTZ R153, R158, UR6 ;  /* 0x000000069e997c20 */ /* 0x000fe20008410000 */
[----:B------:R-:W-:Y:S01]  /*ae10*/  FMUL.FTZ R158, R167, UR6 ;  /* 0x00000006a79e7c20 */ /* 0x000fe20008410000 */
[----:B------:R-:W-:Y:S01]  /*ae20*/  R2UR UR14, R205 ;  /* 0x00000000cd0e72ca */ /* 0x000fe200000e0000 */
[----:B------:R-:W-:Y:S01]  /*ae30*/  FMUL.FTZ R167, R168, UR6 ;  /* 0x00000006a8a77c20 */ /* 0x000fe20008410000 */
[----:B------:R-:W-:Y:S01]  /*ae40*/  FMUL.FTZ R168, R169, UR6 ;  /* 0x00000006a9a87c20 */ /* 0x000fe20008410000 */
[----:B0-2---:R-:W-:Y:S01]  /*ae50*/  FMUL.FTZ R0, R154, UR6 ;  /* 0x000000069a007c20 */ /* 0x005fe20008410000 */
[----:B------:R-:W-:Y:S01]  /*ae60*/  FMUL.FTZ R169, R172, UR6 ;  /* 0x00000006aca97c20 */ /* 0x000fe20008410000 */
[----:B------:R-:W-:Y:S01]  /*ae70*/  FMUL.FTZ R154, R159, UR6 ;  /* 0x000000069f9a7c20 */ /* 0x000fe20008410000 */
[----:B------:R-:W-:Y:S01]  /*ae80*/  FMUL.FTZ R172, R177, UR6 ;  /* 0x00000006b1ac7c20 */ /* 0x000fe20008410000 */
[----:B------:R-:W-:Y:S01]  /*ae90*/  UISETP.NE.AND UP1, UPT, UR10, URZ, UPT ;  /* 0x0000003f0a00728c */ /* 0x000fe2000bf25270 */
[----:B------:R-:W-:Y:S01]  /*aea0*/  FMUL.FTZ R159, R170, UR6 ;  /* 0x00000006aa9f7c20 */ /* 0x000fe20008410000 */
[----:B------:R-:W-:Y:S01]  /*aeb0*/  UISETP.NE.AND UP0, UPT, UR7, URZ, UPT ;  /* 0x0000003f0700728c */ /* 0x000fe2000bf05270 */
[----:B------:R-:W-:-:S02]  /*aec0*/  IMAD.MOV.U32 R177, RZ, RZ, R19 ;  /* 0x000000ffffb17224 */ /* 0x000fc400078e0013 */
[----:B------:R-:W-:Y:S01]  /*aed0*/  FMUL.FTZ R170, R173, UR6 ;  /* 0x00000006adaa7c20 */ /* 0x000fe20008410000 */
[----:B------:R-:W-:Y:S01]  /*aee0*/  IMAD.SHL.U32 R173, R203, 0x40, RZ ;  /* 0x00000040cbad7824 */ /* 0x000fe200078e00ff */
[----:B------:R-:W-:Y:S01]  /*aef0*/  PLOP3.LUT P1, PT, PT, PT, UP1, 0x80, 0x0 ;  /* 0x000000000000781c */ /* 0x000fe20003f2f018 */
[----:B-1----:R-:W-:Y:S01]  /*af00*/  FMUL.FTZ R4, R152, UR6 ;  /* 0x0000000698047c20 */ /* 0x002fe20008410000 */
        /* <DEDUP_REMOVED lines=21> */
[----:B------:R-:W0:Y:S01]  /*b060*/  SHFL.IDX PT, R3, R177, RZ, 0x1c1f ;  /* 0x001c1fffb1037589 */ /* 0x000e2200000e0000 */
[----:B------:R-:W-:Y:S01]  /*b070*/  FMUL.FTZ R163, R178, UR6 ;  /* 0x00000006b2a37c20 */ /* 0x000fe20008410000 */
[----:B------:R-:W-:Y:S01]  /*b080*/  FMUL.FTZ R164, R179, UR6 ;  /* 0x00000006b3a47c20 */ /* 0x000fe20008410000 */
[----:B------:R-:W-:Y:S01]  /*b090*/  FMUL.FTZ R174, R180, UR6 ;  /* 0x00000006b4ae7c20 */ /* 0x000fe20008410000 */
[----:B------:R-:W-:Y:S01]  /*b0a0*/  FMUL.FTZ R175, R181, UR6 ;  /* 0x00000006b5af7c20 */ /* 0x000fe20008410000 */
[----:B------:R-:W-:Y:S01]  /*b0b0*/  FMUL.FTZ R166, R182, UR6 ;  /* 0x00000006b6a67c20 */ /* 0x000fe20008410000 */
[----:B------:R-:W-:-:S02]  /*b0c0*/  IMAD R2, R5, -0x2, R2 ;  /* 0xfffffffe05027824 */ /* 0x000fc400078e0202 */
[----:B------:R-:W-:Y:S01]  /*b0d0*/  FMUL.FTZ R165, R183, UR6 ;  /* 0x00000006b7a57c20 */ /* 0x000fe20008410000 */
[----:B------:R-:W-:Y:S01]  /*b0e0*/  R2UR UR10, R21 ;  /* 0x00000000150a72ca */ /* 0x000fe200000e0000 */
[----:B---3--:R-:W-:Y:S01]  /*b0f0*/  UPRMT UR7, UR11, 0x654, UR7 ;  /* 0x000006540b077896 */ /* 0x008fe20008000007 */
[----:B------:R-:W-:Y:S01]  /*b100*/  PLOP3.LUT P1, PT, PT, PT, UP0, 0x40, 0x0 ;  /* 0x000000000000781c */ /* 0x000fe20003f2e808 */
[----:B------:R-:W1:Y:S01]  /*b110*/  MUFU.TANH R4, R4 ;  /* 0x0000000400047308 */ /* 0x000e620000002400 */
[----:B------:R-:W-:Y:S01]  /*b120*/  ULDC UR11, c[0x0][0x2f0] ;  /* 0x0000bc00000b7ab9 */ /* 0x000fe20000000800 */
[----:B------:R-:W-:Y:S01]  /*b130*/  ULDC UR14, c[0x0][0x288] ;  /* 0x0000a200000e7ab9 */ /* 0x000fe20000000800 */
[----:B------:R-:W-:Y:S01]  /*b140*/  IMAD R2, R17, UR11, R2 ;  /* 0x0000000b11027c24 */ /* 0x000fe2000f8e0202 */
[----:B------:R-:W-:-:S03]  /*b150*/  ULDC UR11, c[0x0][0x9e0] ;  /* 0x00027800000b7ab9 */ /* 0x000fc60000000800 */
[----:B------:R-:W-:Y:S01]  /*b160*/  VIADD R2, R2, -UR14 ;  /* 0x8000000e02027c36 */ /* 0x000fe20008000000 */
[----:B------:R-:W2:Y:S01]  /*b170*/  MUFU.TANH R184, R184 ;  /* 0x000000b800b87308 */ /* 0x000ea20000002400 */
[----:B------:R-:W-:Y:S02]  /*b180*/  SYNCS.ARRIVE.TRANS64.RED.A1T0 RZ, [UR7], RZ ;  /* 0x000000ffffff79a7 */ /* 0x000fe40008100407 */
[C---:B------:R-:W-:Y:S01]  /*b190*/  VIADD R182, R2.reuse, UR10 ;  /* 0x0000000a02b67c36 */ /* 0x040fe20008000000 */
[----:B------:R-:W-:-:S03]  /*b1a0*/  IADD3 R180, R2, UR11, RZ ;  /* 0x0000000b02b47c10 */ /* 0x000fc6000fffe0ff */
[--C-:B0-----:R-:W-:Y:S01]  /*b1b0*/  IMAD.IADD R179, R182, 0x1, R3.reuse ;  /* 0x00000001b6b37824 */ /* 0x101fe200078e0203 */
[----:B------:R-:W0:Y:S01]  /*b1c0*/  MUFU.TANH R0, R0 ;  /* 0x0000000000007308 */ /* 0x000e220000002400 */
        /* <DEDUP_REMOVED lines=31> */
[----:B------:R-:W-:Y:S01]  /*b3c0*/  ULDC UR10, c[0x0][0x2f0] ;  /* 0x0000bc00000a7ab9 */ /* 0x000fe20000000800 */
[----:B------:R-:W-:Y:S01]  /*b3d0*/  ULDC UR7, c[0x0][0x288] ;  /* 0x0000a20000077ab9 */ /* 0x000fe20000000800 */
[----:B------:R-:W-:Y:S01]  /*b3e0*/  IMAD R2, R17, UR10, R3 ;  /* 0x0000000a11027c24 */ /* 0x000fe2000f8e0203 */
[----:B------:R-:W-:Y:S04]  /*b3f0*/  BSSY B0, `(.L_x_1064) ;  /* 0x0000013000007945 */ /* 0x000fe80003800000 */
[----:B------:R-:W-:-:S04]  /*b400*/  IADD3 R176, R2, -UR7, RZ ;  /* 0x8000000702b07c10 */ /* 0x000fc8000fffe0ff */
        /* <DEDUP_REMOVED lines=11> */
.L_x_1065:
[----:B------:R-:W-:Y:S02]  /*b4c0*/  ULDC UR7, c[0x0][0x9e4] ;  /* 0x0002790000077ab9 */ /* 0x000fe40000000800 */
[----:B------:R-:W-:-:S05]  /*b4d0*/  IMAD.U32 R183, RZ, RZ, UR7 ;  /* 0x00000007ffb77e24 */ /* 0x000fca000f8e00ff */
[----:B------:R-:W-:-:S13]  /*b4e0*/  ISETP.NE.AND P1, PT, R183, 0x1, PT ;  /* 0x00000001b700780c */ /* 0x000fda0003f25270 */
[----:B------:R-:W1:Y:S02]  /*b4f0*/  @P1 LDC.64 R2, c[0x0][0x9e8] ;  /* 0x00027a00ff021b82 */ /* 0x000e640000000a00 */
[----:B-1----:R-:W-:-:S05]  /*b500*/  @P1 IMAD.HI.U32 R2, R176, R2, RZ ;  /* 0x00000002b0021227 */ /* 0x002fca00078e00ff */
[----:B------:R-:W-:-:S07]  /*b510*/  @P1 SHF.R.U32.HI R176, RZ, R3, R2 ;  /* 0x00000003ffb01219 */ /* 0x000fce0000011602 */
.L_x_1066:
[----:B------:R-:W-:Y:S05]  /*b520*/  BSYNC B0 ;  /* 0x0000000000007941 */ /* 0x000fea0003800000 */
.L_x_1064:
[----:B------:R-:W-:-:S04]  /*b530*/  IMAD R176, R176, R183, -R173 ;  /* 0x000000b7b0b07224 */ /* 0x000fc800078e0aad */
[----:B------:R-:W-:-:S05]  /*b540*/  IMAD R176, R5, -0x2, R176 ;  /* 0xfffffffe05b07824 */ /* 0x000fca00078e02b0 */
[----:B------:R-:W-:Y:S02]  /*b550*/  VIADDMNMX R178, R176, R183, R178, PT ;  /* 0x000000b7b0b27246 */ /* 0x000fe400038001b2 */
[----:B------:R-:W-:-:S07]  /*b560*/  VIMNMX R179, R179, R176, !PT ;  /* 0x000000b0b3b37248 */ /* 0x000fce0007fe0100 */
.L_x_1063:
[----:B------:R-:W-:Y:S01]  /*b570*/  ISETP.GT.AND P1, PT, R203, -0x1, PT ;  /* 0xffffffffcb00780c */ /* 0x000fe20003f24270 */
[----:B------:R-:W1:Y:S01]  /*b580*/  SHFL.IDX PT, R3, R177, 0x1, 0x1c1f ;  /* 0x003c1f00b1037f89 */ /* 0x000e6200000e0000 */
[----:B------:R-:W-:Y:S02]  /*b590*/  R2UR UR7, R22 ;  /* 0x00000000160772ca */ /* 0x000fe400000e0000 */
[C---:B------:R-:W-:Y:S02]  /*b5a0*/  ISETP.GT.AND P4, PT, R179.reuse, 0x1, P1 ;  /* 0x00000001b300780c */ /* 0x040fe40000f84270 */
[----:B------:R-:W-:Y:S02]  /*b5b0*/  ISETP.GT.AND P5, PT, R179, RZ, P1 ;  /* 0x000000ffb300720c */ /* 0x000fe40000fa4270 */
[C---:B------:R-:W-:Y:S02]  /*b5c0*/  ISETP.LT.OR P4, PT, R178.reuse, 0x2, P4 ;  /* 0x00000002b200780c */ /* 0x040fe40002781670 */
[----:B------:R-:W-:-:S02]  /*b5d0*/  ISETP.LT.OR P5, PT, R178, 0x1, P5 ;  /* 0x00000001b200780c */ /* 0x000fc40002fa1670 */
[----:B------:R-:W-:Y:S02]  /*b5e0*/  FSEL R184, R184, -INF , !P4 ;  /* 0xff800000b8b87808 */ /* 0x000fe40006000000 */
[C---:B------:R-:W-:Y:S01]  /*b5f0*/  ISETP.GT.AND P4, PT, R179.reuse, 0x18, P1 ;  /* 0x00000018b300780c */ /* 0x040fe20000f84270 */
[----:B------:R-:W-:Y:S01]  /*b600*/  UISETP.NE.AND UP0, UPT, UR7, URZ, UPT ;  /* 0x0000003f0700728c */ /* 0x000fe2000bf05270 */
[----:B------:R-:W-:Y:S02]  /*b610*/  FSEL R176, R4, -INF , !P5 ;  /* 0xff80000004b07808 */ /* 0x000fe40006800000 */
[----:B------:R-:W-:Y:S02]  /*b620*/  ISETP.LT.OR P4, PT, R178, 0x19, P4 ;  /* 0x00000019b200780c */ /* 0x000fe40002781670 */
[C---:B------:R-:W-:Y:S02]  /*b630*/  ISETP.GT.AND P6, PT, R179.reuse, 0x8, P1 ;  /* 0x00000008b300780c */ /* 0x040fe40000fc4270 */
[----:B------:R-:W-:-:S02]  /*b640*/  ISETP.GT.AND P2, PT, R179, 0x9, P1 ;  /* 0x00000009b300780c */ /* 0x000fc40000f44270 */
[C---:B------:R-:W-:Y:S01]  /*b650*/  ISETP.GT.AND P3, PT, R179.reuse, 0x10, P1 ;  /* 0x00000010b300780c */ /* 0x040fe20000f64270 */
[----:B-1----:R-:W-:Y:S01]  /*b660*/  IMAD.IADD R177, R180, 0x1, R3 ;  /* 0x00000001b4b17824 */ /* 0x002fe200078e0203 */
[----:B------:R-:W-:Y:S02]  /*b670*/  ISETP.GT.AND P5, PT, R179, 0x11, P1 ;  /* 0x00000011b300780c */ /* 0x000fe40000fa4270 */
[----:B0-----:R-:W-:Y:S02]  /*b680*/  FSEL R189, R189, -INF , !P4 ;  /* 0xff800000bdbd7808 */ /* 0x001fe40006000000 */
        /* <DEDUP_REMOVED lines=31> */
[----:B------:R-:W-:Y:S02]  /*b880*/  ISETP.LT.OR P5, PT, R178, 0x3a, P5 ;  /* 0x0000003ab200780c */ /* 0x000fe40002fa1670 */
[----:B------:R-:W-:-:S02]  /*b890*/  IADD3 R178, R182, R3, RZ ;  /* 0x00000003b6b27210 */ /* 0x000fc40007ffe0ff */
[----:B------:R-:W-:Y:S02]  /*b8a0*/  FSEL R171, R171, -INF , !P6 ;  /* 0xff800000abab7808 */ /* 0x000fe40007000000 */
[----:B------:R-:W-:Y:S02]  /*b8b0*/  FSEL R172, R172, -INF , !P2 ;  /* 0xff800000acac7808 */ /* 0x000fe40005000000 */
[----:B------:R-:W-:Y:S02]  /*b8c0*/  FSEL R174, R174, -INF , !P3 ;  /* 0xff800000aeae7808 */ /* 0x000fe40005800000 */
[----:B------:R-:W-:Y:S01]  /*b8d0*/  FSEL R175, R175, -INF , !P5 ;  /* 0xff800000afaf7808 */ /* 0x000fe20006800000 */
[----:B------:R-:W-:Y:S06]  /*b8e0*/  @P4 BRA `(.L_x_1067) ;  /* 0x00000000006c4947 */ /* 0x000fec0003800000 */
[----:B------:R-:W-:Y:S01]  /*b8f0*/  ULDC UR10, c[0x0][0x2f0] ;  /* 0x0000bc00000a7ab9 */ /* 0x000fe20000000800 */
[----:B------:R-:W-:Y:S01]  /*b900*/  ULDC UR7, c[0x0][0x288] ;  /* 0x0000a20000077ab9 */ /* 0x000fe20000000800 */
[----:B------:R-:W-:Y:S01]  /*b910*/  IMAD R2, R17, UR10, R3 ;  /* 0x0000000a11027c24 */ /* 0x000fe2000f8e0203 */
[----:B------:R-:W-:Y:S03]  /*b920*/  BSSY B0, `(.L_x_1068) ;  /* 0x0000013000007945 */ /* 0x000fe60003800000 */
[----:B------:R-:W-:-:S05]  /*b930*/  VIADD R4, R2, -UR7 ;  /* 0x8000000702047c36 */ /* 0x000fca0008000000 */
        /* <DEDUP_REMOVED lines=11> */
.L_x_1069:
[----:B------:R-:W-:Y:S02]  /*b9f0*/  ULDC UR7, c[0x0][0x9e4] ;  /* 0x0002790000077ab9 */ /* 0x000fe40000000800 */
[----:B------:R-:W-:-:S05]  /*ba00*/  IMAD.U32 R180, RZ, RZ, UR7 ;  /* 0x00000007ffb47e24 */ /* 0x000fca000f8e00ff */
[----:B------:R-:W-:-:S13]  /*ba10*/  ISETP.NE.AND P2, PT, R180, 0x1, PT ;  /* 0x00000001b400780c */ /* 0x000fda0003f45270 */
[----:B------:R-:W0:Y:S02]  /*ba20*/  @P2 LDC.64 R2, c[0x0][0x9e8] ;  /* 0x00027a00ff022b82 */ /* 0x000e240000000a00 */
[----:B0-----:R-:W-:-:S05]  /*ba30*/  @P2 IMAD.HI.U32 R2, R4, R2, RZ ;  /* 0x0000000204022227 */ /* 0x001fca00078e00ff */
[----:B------:R-:W-:-:S07]  /*ba40*/  @P2 SHF.R.U32.HI R4, RZ, R3, R2 ;  /* 0x00000003ff042219 */ /* 0x000fce0000011602 */
.L_x_1070:
[----:B------:R-:W-:Y:S05]  /*ba50*/  BSYNC B0 ;  /* 0x0000000000007941 */ /* 0x000fea0003800000 */
.L_x_1068:
[----:B------:R-:W-:-:S04]  /*ba60*/  IMAD R4, R4, R180, -R173 ;  /* 0x000000b404047224 */ /* 0x000fc800078e0aad */
[----:B------:R-:W-:-:S05]  /*ba70*/  IMAD R4, R5, -0x2, R4 ;  /* 0xfffffffe05047824 */ /* 0x000fca00078e0204 */
[----:B------:R-:W-:Y:S02]  /*ba80*/  VIADDMNMX R177, R4, R180, R177, PT ;  /* 0x000000b404b17246 */ /* 0x000fe400038001b1 */
[----:B------:R-:W-:-:S07]  /*ba90*/  VIMNMX R178, R178, R4, !PT ;  /* 0x00000004b2b27248 */ /* 0x000fce0007fe0100 */
.L_x_1067:
[----:B------:R-:W-:Y:S01]  /*baa0*/  FMNMX.FTZ R3, R176, R201, !PT ;  /* 0x000000c9b0037209 */ /* 0x000fe20007810000 */
[----:B------:R-:W-:Y:S01]  /*bab0*/  ULDC UR7, c[0x0][0x988] ;  /* 0x0002620000077ab9 */ /* 0x000fe20000000800 */
[----:B------:R-:W-:Y:S01]  /*bac0*/  ISETP.GT.AND P3, PT, R178, RZ, P1 ;  /* 0x000000ffb200720c */ /* 0x000fe20000f64270 */
        /* <DEDUP_REMOVED lines=10> */
[----:B------:R-:W-:-:S02]  /*bb70*/  FSEL R173, R0, -INF , !P3 ;  /* 0xff80000000ad7808 */ /* 0x000fc40005800000 */
        /* <DEDUP_REMOVED lines=15> */
[----:B------:R-:W-:Y:S02]  /*bc70*/  FSEL R154, R154, -INF , !P2 ;  /* 0xff8000009a9a7808 */ /* 0x000fe40005000000 */
[----:B------:R-:W-:Y:S02]  /*bc80*/  FMNMX.FTZ R2, R174, R3, !PT ;  /* 0x00000003ae027209 */ /* 0x000fe40007810000 */
[----:B------:R-:W-:-:S02]  /*bc90*/  ISETP.LT.OR P5, PT, R177, 0x11, P5 ;  /* 0x00000011b100780c */ /* 0x000fc40002fa1670 */
[----:B------:R-:W-:Y:S02]  /*bca0*/  FMNMX.FTZ R2, R175, R2, !PT ;  /* 0x00000002af027209 */ /* 0x000fe40007810000 */
[C---:B------:R-:W-:Y:S02]  /*bcb0*/  ISETP.GT.AND P6, PT, R178.reuse, 0x18, P1 ;  /* 0x00000018b200780c */ /* 0x040fe40000fc4270 */
[----:B------:R-:W-:Y:S01]  /*bcc0*/  ISETP.LT.OR P4, PT, R177, 0x12, P4 ;  /* 0x00000012b100780c */ /* 0x000fe20002781670 */
[----:B------:R-:W0:Y:S01]  /*bcd0*/  SHFL.BFLY PT, R3, R2, 0x2, 0x1f ;  /* 0x0c401f0002037f89 */ /* 0x000e2200000e0000 */
[----:B------:R-:W-:Y:S02]  /*bce0*/  FSEL R155, R155, -INF , !P5 ;  /* 0xff8000009b9b7808 */ /* 0x000fe40006800000 */
[----:B------:R-:W-:Y:S02]  /*bcf0*/  ISETP.GT.AND P2, PT, R178, 0x19, P1 ;  /* 0x00000019b200780c */ /* 0x000fe40000f44270 */
[----:B------:R-:W-:-:S02]  /*bd00*/  ISETP.LT.OR P6, PT, R177, 0x19, P6 ;  /* 0x00000019b100780c */ /* 0x000fc400037c1670 */
[----:B------:R-:W-:Y:S02]  /*bd10*/  FSEL R156, R156, -INF , !P4 ;  /* 0xff8000009c9c7808 */ /* 0x000fe40006000000 */
[C---:B------:R-:W-:Y:S02]  /*bd20*/  ISETP.GT.AND P3, PT, R178.reuse, 0x20, P1 ;  /* 0x00000020b200780c */ /* 0x040fe40000f64270 */
[----:B------:R-:W-:Y:S02]  /*bd30*/  FSEL R157, R157, -INF , !P6 ;  /* 0xff8000009d9d7808 */ /* 0x000fe40007000000 */
[C---:B------:R-:W-:Y:S02]  /*bd40*/  ISETP.LT.OR P2, PT, R177.reuse, 0x1a, P2 ;  /* 0x0000001ab100780c */ /* 0x040fe40001741670 */
[----:B------:R-:W-:Y:S02]  /*bd50*/  ISETP.LT.OR P3, PT, R177, 0x21, P3 ;  /* 0x00000021b100780c */ /* 0x000fe40001f61670 */
[----:B------:R-:W-:-:S02]  /*bd60*/  ISETP.GT.AND P5, PT, R178, 0x21, P1 ;  /* 0x00000021b200780c */ /* 0x000fc40000fa4270 */
[----:B------:R-:W-:Y:S02]  /*bd70*/  FSEL R158, R158, -INF , !P2 ;  /* 0xff8000009e9e7808 */ /* 0x000fe40005000000 */
[----:B------:R-:W-:Y:S02]  /*bd80*/  FSEL R159, R159, -INF , !P3 ;  /* 0xff8000009f9f7808 */ /* 0x000fe40005800000 */
[----:B------:R-:W-:Y:S02]  /*bd90*/  ISETP.GT.AND P4, PT, R178, 0x28, P1 ;  /* 0x00000028b200780c */ /* 0x000fe40000f84270 */
[----:B0-----:R-:W-:Y:S02]  /*bda0*/  FMNMX.FTZ R3, R2, R3, !PT ;  /* 0x0000000302037209 */ /* 0x001fe40007810000 */
[C---:B------:R-:W-:Y:S02]  /*bdb0*/  ISETP.LT.OR P5, PT, R177.reuse, 0x22, P5 ;  /* 0x00000022b100780c */ /* 0x040fe40002fa1670 */
[----:B------:R-:W-:Y:S01]  /*bdc0*/  ISETP.GT.AND P6, PT, R178, 0x29, P1 ;  /* 0x00000029b200780c */ /* 0x000fe20000fc4270 */
[----:B------:R-:W0:Y:S01]  /*bdd0*/  SHFL.BFLY PT, R4, R3, 0x1, 0x1f ;  /* 0x0c201f0003047f89 */ /* 0x000e2200000e0000 */
[----:B------:R-:W-:-:S02]  /*bde0*/  ISETP.LT.OR P4, PT, R177, 0x29, P4 ;  /* 0x00000029b100780c */ /* 0x000fc40002781670 */
[----:B------:R-:W-:Y:S02]  /*bdf0*/  FSEL R160, R160, -INF , !P5 ;  /* 0xff800000a0a07808 */ /* 0x000fe40006800000 */
[C---:B------:R-:W-:Y:S02]  /*be00*/  ISETP.GT.AND P2, PT, R178.reuse, 0x30, P1 ;  /* 0x00000030b200780c */ /* 0x040fe40000f44270 */
[C---:B------:R-:W-:Y:S02]  /*be10*/  ISETP.LT.OR P6, PT, R177.reuse, 0x2a, P6 ;  /* 0x0000002ab100780c */ /* 0x040fe400037c1670 */
[----:B------:R-:W-:Y:S02]  /*be20*/  ISETP.GT.AND P5, PT, R178, 0x31, P1 ;  /* 0x00000031b200780c */ /* 0x000fe40000fa4270 */
[----:B------:R-:W-:Y:S02]  /*be30*/  ISETP.LT.OR P2, PT, R177, 0x31, P2 ;  /* 0x00000031b100780c */ /* 0x000fe40001741670 */
[----:B------:R-:W-:-:S02]  /*be40*/  FSEL R162, R162, -INF , !P6 ;  /* 0xff800000a2a27808 */ /* 0x000fc40007000000 */
[----:B------:R-:W-:Y:S02]  /*be50*/  ISETP.LT.OR P5, PT, R177, 0x32, P5 ;  /* 0x00000032b100780c */ /* 0x000fe40002fa1670 */
[----:B------:R-:W-:Y:S02]  /*be60*/  FSEL R163, R163, -INF , !P2 ;  /* 0xff800000a3a37808 */ /* 0x000fe40005000000 */
[----:B------:R-:W-:Y:S02]  /*be70*/  FSEL R164, R164, -INF , !P5 ;  /* 0xff800000a4a47808 */ /* 0x000fe40006800000 */
[----:B0-----:R-:W-:Y:S02]  /*be80*/  FMNMX.FTZ R4, R3, R4, !PT ;  /* 0x0000000403047209 */ /* 0x001fe40007810000 */
[----:B------:R-:W-:Y:S02]  /*be90*/  FMNMX.FTZ R3, R173, R202, !PT ;  /* 0x000000caad037209 */ /* 0x000fe40007810000 */
[C---:B------:R-:W-:Y:S01]  /*bea0*/  FSETP.NEU.FTZ.AND P3, PT, R4.reuse, -INF , PT ;  /* 0xff8000000400780b */ /* 0x040fe20003f7d000 */
[----:B------:R-:W-:Y:S01]  /*beb0*/  FMUL.FTZ R2, R4, UR10 ;  /* 0x0000000a04027c20 */ /* 0x000fe20008410000 */
[----:B------:R-:W-:-:S04]  /*bec0*/  FMNMX.FTZ R0, R152, R3, !PT ;  /* 0x0000000398007209 */ /* 0x000fc80007810000 */
[----:B------:R-:W-:-:S04]  /*bed0*/  FMNMX.FTZ R3, R153, R0, !PT ;  /* 0x0000000099037209 */ /* 0x000fc80007810000 */
[----:B------:R-:W-:-:S04]  /*bee0*/  FMNMX.FTZ R0, R154, R3, !PT ;  /* 0x000000039a007209 */ /* 0x000fc80007810000 */
[----:B------:R-:W-:-:S04]  /*bef0*/  FMNMX.FTZ R3, R155, R0, !PT ;  /* 0x000000009b037209 */ /* 0x000fc80007810000 */
[----:B------:R-:W-:Y:S02]  /*bf00*/  FMNMX.FTZ R0, R156, R3, !PT ;  /* 0x000000039c007209 */ /* 0x000fe40007810000 */
[----:B------:R-:W-:Y:S02]  /*bf10*/  FSEL R3, R2, RZ, P3 ;  /* 0x000000ff02037208 */ /* 0x000fe40001800000 */
[----:B------:R-:W-:-:S03]  /*bf20*/  FMNMX.FTZ R179, R157, R0, !PT ;  /* 0x000000009db37209 */ /* 0x000fc60007810000 */
[--C-:B------:R-:W-:Y:S01]  /*bf30*/  FFMA.FTZ R2, R176, UR10, -R3.reuse ;  /* 0x0000000ab0027c23 */ /* 0x100fe20008010803 */
[----:B------:R-:W-:Y:S01]  /*bf40*/  FMNMX.FTZ R0, R158, R179, !PT ;  /* 0x000000b39e007209 */ /* 0x000fe20007810000 */
[--C-:B------:R-:W-:Y:S01]  /*bf50*/  FFMA.FTZ R186, R186, UR10, -R3.reuse ;  /* 0x0000000ababa7c23 */ /* 0x100fe20008010803 */
[----:B------:R-:W-:Y:S01]  /*bf60*/  FSEL R176, R161, -INF , !P4 ;  /* 0xff800000a1b07808 */ /* 0x000fe20006000000 */
[--C-:B------:R-:W-:Y:S01]  /*bf70*/  FFMA.FTZ R196, R184, UR10, -R3.reuse ;  /* 0x0000000ab8c47c23 */ /* 0x100fe20008010803 */
[----:B------:R-:W-:Y:S01]  /*bf80*/  FMNMX.FTZ R179, R159, R0, !PT ;  /* 0x000000009fb37209 */ /* 0x000fe20007810000 */
[--C-:B------:R-:W-:Y:S01]  /*bf90*/  FFMA.FTZ R181, R190, UR10, -R3.reuse ;  /* 0x0000000abeb57c23 */ /* 0x100fe20008010803 */
[----:B------:R-:W-:Y:S01]  /*bfa0*/  ISETP.GT.AND P4, PT, R178, 0x38, P1 ;  /* 0x00000038b200780c */ /* 0x000fe20000f84270 */
[--C-:B------:R-:W-:Y:S01]  /*bfb0*/  FFMA.FTZ R190, R169, UR10, -R3.reuse ;  /* 0x0000000aa9be7c23 */ /* 0x100fe20008010803 */
[----:B------:R-:W-:Y:S01]  /*bfc0*/  FMNMX.FTZ R179, R160, R179, !PT ;  /* 0x000000b3a0b37209 */ /* 0x000fe20007810000 */
[--C-:B------:R-:W-:Y:S01]  /*bfd0*/  FFMA.FTZ R184, R171, UR10, -R3.reuse ;  /* 0x0000000aabb87c23 */ /* 0x100fe20008010803 */
[----:B------:R-:W-:Y:S01]  /*bfe0*/  ISETP.GT.AND P1, PT, R178, 0x39, P1 ;  /* 0x00000039b200780c */ /* 0x000fe20000f24270 */
[--C-:B------:R-:W-:Y:S01]  /*bff0*/  FFMA.FTZ R198, R185, UR10, -R3.reuse ;  /* 0x0000000ab9c67c23 */ /* 0x100fe20008010803 */
[----:B------:R-:W-:Y:S01]  /*c000*/  FMNMX.FTZ R179, R176, R179, !PT ;  /* 0x000000b3b0b37209 */ /* 0x000fe20007810000 */
[--C-:B------:R-:W-:Y:S01]  /*c010*/  FFMA.FTZ R192, R187, UR10, -R3.reuse ;  /* 0x0000000abbc07c23 */ /* 0x100fe20008010803 */
[----:B------:R-:W-:Y:S01]  /*c020*/  ISETP.LT.OR P4, PT, R177, 0x39, P4 ;  /* 0x00000039b100780c */ /* 0x000fe20002781670 */
[--C-:B------:R-:W-:Y:S01]  /*c030*/  FFMA.FTZ R194, R189, UR10, -R3.reuse ;  /* 0x0000000abdc27c23 */ /* 0x100fe20008010803 */
[----:B------:R-:W-:Y:S01]  /*c040*/  FMNMX.FTZ R0, R162, R179, !PT ;  /* 0x000000b3a2007209 */ /* 0x000fe20007810000 */
[--C-:B------:R-:W-:Y:S01]  /*c050*/  FFMA.FTZ R169, R170, UR10, -R3.reuse ;  /* 0x0000000aaaa97c23 */ /* 0x100fe20008010803 */
[----:B------:R-:W-:Y:S01]  /*c060*/  ISETP.LT.OR P1, PT, R177, 0x3a, P1 ;  /* 0x0000003ab100780c */ /* 0x000fe20000f21670 */
[--C-:B------:R-:W-:Y:S01]  /*c070*/  FFMA.FTZ R171, R172, UR10, -R3.reuse ;  /* 0x0000000aacab7c23 */ /* 0x100fe20008010803 */
[----:B------:R-:W-:Y:S01]  /*c080*/  FMNMX.FTZ R179, R163, R0, !PT ;  /* 0x00000000a3b37209 */ /* 0x000fe20007810000 */
[----:B------:R-:W-:Y:S01]  /*c090*/  FFMA.FTZ R175, R175, UR10, -R3 ;  /* 0x0000000aafaf7c23 */ /* 0x000fe20008010803 */
[----:B------:R-:W-:Y:S01]  /*c0a0*/  FSEL R166, R166, -INF , !P4 ;  /* 0xff800000a6a67808 */ /* 0x000fe20006000000 */
[----:B------:R0:W-:Y:S01]  /*c0b0*/  MUFU.EX2 R161, R2 ;  /* 0x0000000200a17308 */ /* 0x0001e20000000800 */
[----:B------:R-:W-:-:S02]  /*c0c0*/  FMNMX.FTZ R179, R164, R179, !PT ;  /* 0x000000b3a4b37209 */ /* 0x000fc40007810000 */
[----:B------:R-:W-:Y:S02]  /*c0d0*/  FSEL R177, R165, -INF , !P1 ;  /* 0xff800000a5b17808 */ /* 0x000fe40004800000 */
[----:B------:R-:W-:Y:S01]  /*c0e0*/  FMNMX.FTZ R0, R166, R179, !PT ;  /* 0x000000b3a6007209 */ /* 0x000fe20007810000 */
[--C-:B------:R-:W-:Y:S01]  /*c0f0*/  FFMA.FTZ R179, R188, UR10, -R3.reuse ;  /* 0x0000000abcb37c23 */ /* 0x100fe20008010803 */
[--C-:B------:R-:W-:Y:S01]  /*c100*/  FFMA.FTZ R188, R167, UR10, -R3.reuse ;  /* 0x0000000aa7bc7c23 */ /* 0x100fe20008010803 */
[----:B------:R1:W-:Y:S01]  /*c110*/  MUFU.EX2 R165, R186 ;  /* 0x000000ba00a57308 */ /* 0x0003e20000000800 */
[----:B------:R-:W-:Y:S01]  /*c120*/  FMNMX.FTZ R0, R177, R0, !PT ;  /* 0x00000000b1007209 */ /* 0x000fe20007810000 */
[----:B------:R-:W-:Y:S01]  /*c130*/  FFMA.FTZ R167, R168, UR10, -R3 ;  /* 0x0000000aa8a77c23 */ /* 0x000fe20008010803 */
[----:B0-----:R-:W-:-:S03]  /*c140*/  FSEL R2, R4, RZ, P3 ;  /* 0x000000ff04027208 */ /* 0x001fc60001800000 */
[----:B------:R-:W0:Y:S02]  /*c150*/  SHFL.BFLY PT, R183, R0, 0x2, 0x1f ;  /* 0x0c401f0000b77f89 */ /* 0x000e2400000e0000 */
[----:B------:R-:W-:Y:S01]  /*c160*/  FADD.FTZ R2, -R2, R201 ;  /* 0x000000c902027221 */ /* 0x000fe20000010100 */
[----:B-1----:R-:W-:Y:S01]  /*c170*/  FFMA.FTZ R186, R174, UR10, -R3 ;  /* 0x0000000aaeba7c23 */ /* 0x002fe20008010803 */
[----:B------:R-:W-:Y:S02]  /*c180*/  MUFU.EX2 R196, R196 ;  /* 0x000000c400c47308 */ /* 0x000fe40000000800 */
[----:B------:R-:W-:-:S06]  /*c190*/  FMUL.FTZ R2, R2, UR10 ;  /* 0x0000000a02027c20 */ /* 0x000fcc0008410000 */
[----:B------:R-:W-:Y:S08]  /*c1a0*/  MUFU.EX2 R198, R198 ;  /* 0x000000c600c67308 */ /* 0x000ff00000000800 */
[----:B------:R-:W-:Y:S01]  /*c1b0*/  MUFU.EX2 R192, R192 ;  /* 0x000000c000c07308 */ /* 0x000fe20000000800 */
[----:B0-----:R-:W-:-:S07]  /*c1c0*/  FMNMX.FTZ R183, R0, R183, !PT ;  /* 0x000000b700b77209 */ /* 0x001fce0007810000 */
[----:B------:R-:W-:Y:S01]  /*c1d0*/  MUFU.EX2 R179, R179 ;  /* 0x000000b300b37308 */ /* 0x000fe20000000800 */
[----:B------:R-:W0:Y:S07]  /*c1e0*/  SHFL.BFLY PT, R0, R183, 0x1, 0x1f ;  /* 0x0c201f00b7007f89 */ /* 0x000e2e00000e0000 */
[----:B------:R-:W-:Y:S08]  /*c1f0*/  MUFU.EX2 R194, R194 ;  /* 0x000000c200c27308 */ /* 0x000ff00000000800 */
[----:B------:R-:W-:Y:S08]  /*c200*/  MUFU.EX2 R181, R181 ;  /* 0x000000b500b57308 */ /* 0x000ff00000000800 */
[----:B------:R-:W-:Y:S01]  /*c210*/  MUFU.EX2 R188, R188 ;  /* 0x000000bc00bc7308 */ /* 0x000fe20000000800 */
[----:B0-----:R-:W-:-:S04]  /*c220*/  FMNMX.FTZ R3, R183, R0, !PT ;  /* 0x00000000b7037209 */ /* 0x001fc80007810000 */
[C---:B------:R-:W-:Y:S01]  /*c230*/  FSETP.NEU.FTZ.AND P1, PT, R3.reuse, -INF , PT ;  /* 0xff8000000300780b */ /* 0x040fe20003f3d000 */
[----:B------:R-:W-:Y:S02]  /*c240*/  FMUL.FTZ R183, R3, UR10 ;  /* 0x0000000a03b77c20 */ /* 0x000fe40008410000 */
[----:B------:R-:W0:Y:S03]  /*c250*/  MUFU.EX2 R0, R2 ;  /* 0x0000000200007308 */ /* 0x000e260000000800 */
        /* <DEDUP_REMOVED lines=9> */
[----:B------:R-:W-:Y:S01]  /*c2f0*/  FFMA.FTZ R156, R156, UR10, -R183 ;  /* 0x0000000a9c9c7c23 */ /* 0x000fe200080108b7 */
[----:B0-----:R-:W-:Y:S01]  /*c300*/  FFMA.FTZ R155, R0, R18, R161 ;  /* 0x00000012009b7223 */ /* 0x001fe200000100a1 */
[----:B------:R-:W-:Y:S01]  /*c310*/  FMUL.FTZ R153, R153, UR10 ;  /* 0x0000000a99997c20 */ /* 0x000fe20008410000 */
[--C-:B------:R-:W-:Y:S01]  /*c320*/  FFMA.FTZ R195, R157, UR10, -R183.reuse ;  /* 0x0000000a9dc37c23 */ /* 0x100fe200080108b7 */
[----:B------:R-:W-:Y:S01]  /*c330*/  FFMA.FTZ R158, R158, UR10, -R183 ;  /* 0x0000000a9e9e7c23 */ /* 0x000fe200080108b7 */
[----:B------:R-:W-:Y:S01]  /*c340*/  FADD.FTZ R155, R196, R155 ;  /* 0x0000009bc49b7221 */ /* 0x000fe20000010000 */
[--C-:B------:R-:W-:Y:S01]  /*c350*/  FFMA.FTZ R189, R159, UR10, -R183.reuse ;  /* 0x0000000a9fbd7c23 */ /* 0x100fe200080108b7 */
[----:B------:R-:W-:Y:S01]  /*c360*/  MUFU.EX2 R197, R197 ;  /* 0x000000c500c57308 */ /* 0x000fe20000000800 */
[----:B------:R-:W-:Y:S01]  /*c370*/  FFMA.FTZ R160, R160, UR10, -R183 ;  /* 0x0000000aa0a07c23 */ /* 0x000fe200080108b7 */
[----:B------:R-:W-:Y:S01]  /*c380*/  FADD.FTZ R168, R198, R155 ;  /* 0x0000009bc6a87221 */ /* 0x000fe20000010000 */
[--C-:B------:R-:W-:Y:S01]  /*c390*/  FFMA.FTZ R191, R176, UR10, -R183.reuse ;  /* 0x0000000ab0bf7c23 */ /* 0x100fe200080108b7 */
[--C-:B------:R-:W-:Y:S01]  /*c3a0*/  FFMA.FTZ R162, R162, UR10, -R183.reuse ;  /* 0x0000000aa2a27c23 */ /* 0x100fe200080108b7 */
[--C-:B------:R-:W-:Y:S01]  /*c3b0*/  FFMA.FTZ R163, R163, UR10, -R183.reuse ;  /* 0x0000000aa3a37c23 */ /* 0x100fe200080108b7 */
        /* <DEDUP_REMOVED lines=56> */
.L_x_1071:
[----:B------:R-:W0:Y:S01]  /*c740*/  S2UR UR11, SR_CgaCtaId ;  /* 0x00000000000b79c3 */ /* 0x000e220000008800 */
[----:B------:R-:W-:Y:S01]  /*c750*/  UIADD3 UR5, UR5, 0x30860, URZ ;  /* 0x0003086005057890 */ /* 0x000fe2000fffe03f */
[----:B------:R-:W-:Y:S01]  /*c760*/  R2UR UR7, R200 ;  /* 0x00000000c80772ca */ /* 0x000fe200000e0000 */
[----:B------:R-:W-:Y:S01]  /*c770*/  IMAD.MOV.U32 R202, RZ, RZ, R3 ;  /* 0x000000ffffca7224 */ /* 0x000fe200078e0003 */
[----:B------:R-:W-:Y:S01]  /*c780*/  F2FP.BF16.F32.PACK_AB R196, R196, R161 ;  /* 0x000000a1c4c4723e */ /* 0x000fe200000010ff */
[----:B------:R-:W-:Y:S01]  /*c790*/  IMAD.MOV.U32 R201, RZ, RZ, R4 ;  /* 0x000000ffffc97224 */ /* 0x000fe200078e0004 */
[----:B------:R-:W-:Y:S02]  /*c7a0*/  F2FP.BF16.F32.PACK_AB R197, R152, R197 ;  /* 0x000000c598c5723e */ /* 0x000fe400000010ff */
[----:B------:R-:W-:Y:S02]  /*c7b0*/  F2FP.BF16.F32.PACK_AB R198, R165, R198 ;  /* 0x000000c6a5c6723e */ /* 0x000fe400000010ff */
[----:B------:R-:W-:-:S02]  /*c7c0*/  F2FP.BF16.F32.PACK_AB R199, R154, R199 ;  /* 0x000000c79ac7723e */ /* 0x000fc400000010ff */
[----:B------:R-:W-:Y:S02]  /*c7d0*/  F2FP.BF16.F32.PACK_AB R192, R179, R192 ;  /* 0x000000c0b3c0723e */ /* 0x000fe400000010ff */
[----:B------:R-:W-:Y:S02]  /*c7e0*/  F2FP.BF16.F32.PACK_AB R193, R156, R193 ;  /* 0x000000c19cc1723e */ /* 0x000fe400000010ff */
[----:B------:R-:W-:Y:S01]  /*c7f0*/  ISETP.GT.AND P1, PT, R203, UR7, PT ;  /* 0x00000007cb007c0c */ /* 0x000fe2000bf24270 */
[----:B------:R-:W-:Y:S01]  /*c800*/  UMOV UR7, UR4 ;  /* 0x0000000400077c82 */ /* 0x000fe20008000000 */
[----:B------:R-:W-:Y:S02]  /*c810*/  F2FP.BF16.F32.PACK_AB R194, R181, R194 ;  /* 0x000000c2b5c2723e */ /* 0x000fe400000010ff */
        /* <DEDUP_REMOVED lines=11> */
[----:B------:R-:W-:Y:S02]  /*c8d0*/  IADD3 R203, R203, -0x1, RZ ;  /* 0xffffffffcbcb7810 */ /* 0x000fe40007ffe0ff */
[----:B------:R-:W-:-:S05]  /*c8e0*/  F2FP.BF16.F32.PACK_AB R187, R177, R166 ;  /* 0x000000a6b1bb723e */ /* 0x000fca00000010ff */
[----:B------:R-:W-:Y:S01]  /*c8f0*/  IMAD.U32 R204, RZ, RZ, UR5 ;  /* 0x00000005ffcc7e24 */ /* 0x000fe2000f8e00ff */
[----:B------:R-:W-:Y:S06]  /*c900*/  @P1 BRA `(.L_x_1072) ;  /* 0xffffffd000bc1947 */ /* 0x000fec000383ffff */
.L_x_1053:
        /* <DEDUP_REMOVED lines=131> */
.L_x_1073:
        /* <DEDUP_REMOVED lines=8> */
.L_x_1074:
[----:B-1----:R-:W-:Y:S05]  /*d1c0*/  @P1 BRA `(.L_x_1075) ;  /* 0x0000000000081947 */ /* 0x002fea0003800000 */
[----:B------:R-:W1:Y:S02]  /*d1d0*/  SYNCS.PHASECHK.TRANS64.TRYWAIT P1, [UR5+0x30850], R0 ;  /* 0x03085000ff0075a7 */ /* 0x000e640008020145 */
[----:B-1----:R-:W-:Y:S05]  /*d1e0*/  @!P1 BRA `(.L_x_1076) ;  /* 0x0000007000b09947 */ /* 0x002fea0003800000 */
.L_x_1075:
[----:B------:R-:W-:Y:S01]  /*d1f0*/  R2UR UR6, R16 ;  /* 0x00000000100672ca */ /* 0x000fe200000e0000 */
[----:B------:R-:W-:Y:S01]  /*d200*/  WARPGROUP.ARRIVE ;  /* 0x00000000000079c5 */ /* 0x000fe20000000000 */
[----:B------:R-:W-:Y:S01]  /*d210*/  UMOV UR7, 0x40000040 ;  /* 0x4000004000077882 */ /* 0x000fe20000000000 */
[----:B-1----:R-:W0:Y:S01]  /*d220*/  SHFL.BFLY PT, R5, R18, 0x2, 0x1f ;  /* 0x0c401f0012057f89 */ /* 0x002e2200000e0000 */
[----:B------:R-:W-:-:S03]  /*d230*/  IMAD.MOV.U32 R6, RZ, RZ, RZ ;  /* 0x000000ffff067224 */ /* 0x000fc600078e00ff */
[----:B------:R-:W1:Y:S06]  /*d240*/  SHFL.BFLY PT, R2, R9, 0x2, 0x1f ;  /* 0x0c401f0009027f89 */ /* 0x000e6c00000e0000 */
[----:B------:R-:W-:-:S04]  /*d250*/  UIADD3 UR6, UR6, 0x400, URZ ;  /* 0x0000040006067890 */ /* 0x000fc8000fffe03f */
[----:B------:R-:W-:-:S04]  /*d260*/  USHF.R.U32.HI UR6, URZ, 0x4, UR6 ;  /* 0x000000043f067899 */ /* 0x000fc80008011606 */
[----:B------:R-:W-:-:S04]  /*d270*/  ULOP3.LUT UR6, UR6, 0x3fff, URZ, 0xc0, !UPT ;  /* 0x00003fff06067892 */ /* 0x000fc8000f8ec03f */
[----:B------:R-:W-:Y:S01]  /*d280*/  ULOP3.LUT UR6, UR6, 0x2000000, URZ, 0xfc, !UPT ;  /* 0x0200000006067892 */ /* 0x000fe2000f8efc3f */
[----:B0-----:R-:W-:-:S03]  /*d290*/  FADD.FTZ R0, R5, R18 ;  /* 0x0000001205007221 */ /* 0x001fc60000010000 */
[----:B------:R-:W-:Y:S01]  /*d2a0*/  ULEA UR4, UR4, UR6, 0xb ;  /* 0x0000000604047291 */ /* 0x000fe2000f8e583f */
[----:B-1----:R-:W-:Y:S01]  /*d2b0*/  FADD.FTZ R2, R2, R9 ;  /* 0x0000000902027221 */ /* 0x002fe20000010000 */
[----:B------:R-:W0:Y:S01]  /*d2c0*/  SHFL.BFLY PT, R5, R0, 0x1, 0x1f ;  /* 0x0c201f0000057f89 */ /* 0x000e2200000e0000 */
[----:B------:R-:W-:-:S04]  /*d2d0*/  MOV R9, UR10 ;  /* 0x0000000a00097c02 */ /* 0x000fc80008000f00 */
[----:B------:R-:W-:Y:S01]  /*d2e0*/  UMOV UR6, UR4 ;  /* 0x0000000400067c82 */ /* 0x000fe20008000000 */
[----:B------:R-:W1:Y:S01]  /*d2f0*/  SHFL.BFLY PT, R7, R2, 0x1, 0x1f ;  /* 0x0c201f0002077f89 */ /* 0x000e6200000e0000 */
[----:B------:R-:W-:Y:S01]  /*d300*/  HGMMA.64x256x16.F32.BF16 R24, R196, gdesc[UR4].tnspB, R24, gsb0 ;  /* 0x43e00004c4187df0 */ /* 0x000fe20008001818 */
[----:B------:R-:W-:Y:S01]  /*d310*/  UIADD3 UR6, UR4, 0x80, URZ ;  /* 0x0000008004067890 */ /* 0x000fe2000fffe03f */
[----:B------:R-:W-:Y:S01]  /*d320*/  UMOV UR7, 0x40000040 ;  /* 0x4000004000077882 */ /* 0x000fe20000000000 */
[----:B0-----:R-:W-:Y:S01]  /*d330*/  FADD.FTZ R11, R0, R5 ;  /* 0x00000005000b7221 */ /* 0x001fe20000010000 */
[----:B------:R-:W-:Y:S02]  /*d340*/  IMAD.MOV.U32 R5, RZ, RZ, RZ ;  /* 0x000000ffff057224 */ /* 0x000fe400078e00ff */
[----:B------:R-:W-:Y:S02]  /*d350*/  IMAD.MOV.U32 R0, RZ, RZ, -0x800000 ;  /* 0xff800000ff007424 */ /* 0x000fe400078e00ff */
[----:B-1----:R-:W-:Y:S01]  /*d360*/  FADD.FTZ R12, R2, R7 ;  /* 0x00000007020c7221 */ /* 0x002fe20000010000 */
[----:B------:R-:W-:Y:S01]  /*d370*/  FSETP.NE.FTZ.AND P1, PT, R11, RZ, PT ;  /* 0x000000ff0b00720b */ /* 0x000fe20003f35000 */
[----:B------:R-:W-:-:S02]  /*d380*/  IMAD.U32 R7, RZ, RZ, UR10 ;  /* 0x0000000aff077e24 */ /* 0x000fc4000f8e00ff */
[----:B------:R-:W-:Y:S01]  /*d390*/  IMAD.MOV.U32 R2, RZ, RZ, -0x800000 ;  /* 0xff800000ff027424 */ /* 0x000fe200078e00ff */
[----:B------:R-:W-:-:S09]  /*d3a0*/  FSETP.NE.FTZ.AND P2, PT, R12, RZ, PT ;  /* 0x000000ff0c00720b */ /* 0x000fd20003f55000 */
[----:B------:R-:W0:Y:S01]  /*d3b0*/  @P1 MUFU.LG2 R8, R11 ;  /* 0x0000000b00081308 */ /* 0x000e220000000c00 */
[----:B------:R-:W-:-:S03]  /*d3c0*/  @P1 FMUL.FTZ R7, R7, 0.69314718246459960938 ;  /* 0x3f31721807071820 */ /* 0x000fc60000410000 */
[----:B------:R-:W-:-:S04]  /*d3d0*/  @P2 FMUL.FTZ R9, R9, 0.69314718246459960938 ;  /* 0x3f31721809092820 */ /* 0x000fc80000410000 */
[----:B------:R-:W1:Y:S08]  /*d3e0*/  @P2 MUFU.LG2 R10, R12 ;  /* 0x0000000c000a2308 */ /* 0x000e700000000c00 */
        /* <DEDUP_REMOVED lines=9> */
[----:B------:R-:W-:Y:S01]  /*d480*/  UIADD3 UR6, UR4, 0x100, URZ ;  /* 0x0000010004067890 */ /* 0x000fe2000fffe03f */
[----:B------:R-:W-:Y:S01]  /*d490*/  UMOV UR7, 0x40000040 ;  /* 0x4000004000077882 */ /* 0x000fe20000000000 */
[----:B------:R-:W-:Y:S01]  /*d4a0*/  UIADD3 UR4, UR4, 0x180, URZ ;  /* 0x0000018004047890 */ /* 0x000fe2000fffe03f */
[----:B------:R-:W-:Y:S02]  /*d4b0*/  WARPGROUP.DEPBAR.LE gsb0, 0x0 ;  /* 0x00008000000079c5 */ /* 0x000fe40000010000 */
[----:B------:R-:W-:-:S15]  /*d4c0*/  WARPGROUP.ARRIVE ;  /* 0x00000000000079c5 */ /* 0x000fde0000000000 */
[----:B------:R-:W-:-:S07]  /*d4d0*/  NOP ;  /* 0x0000000000007918 */ /* 0x000fce0000000000 */
        /* <DEDUP_REMOVED lines=10> */
.L_x_1077:
        /* <DEDUP_REMOVED lines=133> */
.L_x_999:
[----:B------:R-:W-:Y:S05]  /*ddd0*/  @P0 BRA `(.L_x_1078) ;  /* 0x0000002000540947 */ /* 0x000fea0003800000 */
[----:B------:R-:W2:Y:S01]  /*dde0*/  LDL R3, [R1] ;  /* 0x0000000001037983 */ /* 0x000ea20000100800 */
[----:B------:R-:W0:Y:S01]  /*ddf0*/  S2UR UR12, SR_CTAID.Z ;  /* 0x00000000000c79c3 */ /* 0x000e220000002700 */
[----:B------:R-:W-:Y:S01]  /*de00*/  ULDC.64 UR8, c[0x0][0xbd0] ;  /* 0x0002f40000087ab9 */ /* 0x000fe20000000a00 */
[----:B------:R-:W-:Y:S06]  /*de10*/  BSSY B0, `(.L_x_1079) ;  /* 0x000014d000007945 */ /* 0x000fec0003800000 */
[----:B------:R-:W1:Y:S08]  /*de20*/  LDC.64 R18, c[0x0][0xbd8] ;  /* 0x0002f600ff127b82 */ /* 0x000e700000000a00 */
[----:B------:R-:W3:Y:S08]  /*de30*/  S2UR UR11, SR_CTAID.Y ;  /* 0x00000000000b79c3 */ /* 0x000ef00000002600 */
[----:B------:R-:W3:Y:S01]  /*de40*/  LDC R23, c[0x0][0xc50] ;  /* 0x00031400ff177b82 */ /* 0x000ee20000000800 */
[----:B0-----:R-:W-:-:S07]  /*de50*/  USHF.R.S32.HI UR10, URZ, 0x1f, UR12 ;  /* 0x0000001f3f0a7899 */ /* 0x001fce000801140c */
[----:B------:R-:W0:Y:S08]  /*de60*/  LDC.64 R20, c[0x0][0xb40] ;  /* 0x0002d000ff147b82 */ /* 0x000e300000000a00 */
[----:B------:R-:W-:Y:S01]  /*de70*/  BAR.SYNC.DEFER_BLOCKING 0x1, 0x100 ;  /* 0x0044000000007b1d */ /* 0x000fe20000010000 */
[----:B--2---:R-:W-:-:S05]  /*de80*/  R2UR UR13, R3 ;  /* 0x00000000030d72ca */ /* 0x004fca00000e0000 */
[----:B------:R-:W2:Y:S08]  /*de90*/  S2R R3, SR_TID.X ;  /* 0x0000000000037919 */ /* 0x000eb00000002100 */
[----:B------:R-:W-:Y:S02]  /*dea0*/  USHF.R.S32.HI UR7, URZ, 0x1f, UR13 ;  /* 0x0000001f3f077899 */ /* 0x000fe4000801140d */
[----:B------:R-:W-:-:S02]  /*deb0*/  UIMAD.WIDE.U32 UR4, UR13, UR8, URZ ;  /* 0x000000080d0472a5 */ /* 0x000fc4000f8e003f */
[----:B------:R-:W-:-:S04]  /*dec0*/  UIMAD UR6, UR7, UR8, URZ ;  /* 0x00000008070672a4 */ /* 0x000fc8000f8e023f */
[----:B------:R-:W-:-:S03]  /*ded0*/  UIMAD UR6, UR13, UR9, UR6 ;  /* 0x000000090d0672a4 */ /* 0x000fc6000f8e0206 */
[----:B------:R-:W-:Y:S01]  /*dee0*/  ULDC.64 UR8, c[0x0][0xb38] ;  /* 0x0002ce0000087ab9 */ /* 0x000fe20000000a00 */
[----:B------:R-:W-:Y:S02]  /*def0*/  UIADD3 UR6, UR5, UR6, URZ ;  /* 0x0000000605067290 */ /* 0x000fe4000fffe03f */
[----:B------:R-:W-:Y:S01]  /*df00*/  UIMAD UR7, UR7, UR8, URZ ;  /* 0x00000008070772a4 */ /* 0x000fe2000f8e023f */
[----:B--2---:R-:W-:-:S05]  /*df10*/  VIADD R5, R3, 0xffffff80 ;  /* 0xffffff8003057836 */ /* 0x004fca0000000000 */
[----:B------:R-:W-:-:S04]  /*df20*/  SHF.R.S32.HI R4, RZ, 0x1f, R5 ;  /* 0x0000001fff047819 */ /* 0x000fc80000011405 */
[CC--:B------:R-:W-:Y:S02]  /*df30*/  LEA.HI R6, R4.reuse, R5.reuse, RZ, 0x7 ;  /* 0x0000000504067211 */ /* 0x0c0fe400078f38ff */
[----:B------:R-:W-:Y:S02]  /*df40*/  LEA.HI R11, R4, R5, RZ, 0x2 ;  /* 0x00000005040b7211 */ /* 0x000fe400078f10ff */
[C---:B------:R-:W-:Y:S02]  /*df50*/  LOP3.LUT R8, R6.reuse, 0xffffff80, RZ, 0xc0, !PT ;  /* 0xffffff8006087812 */ /* 0x040fe400078ec0ff */
[----:B------:R-:W-:Y:S02]  /*df60*/  SHF.R.S32.HI R7, RZ, 0x7, R6 ;  /* 0x00000007ff077819 */ /* 0x000fe40000011406 */
[----:B------:R-:W-:Y:S02]  /*df70*/  IADD3 R3, R5, -R8, RZ ;  /* 0x8000000805037210 */ /* 0x000fe40007ffe0ff */
[----:B------:R-:W2:Y:S01]  /*df80*/  LDC R8, c[0x0][0xbe8] ;  /* 0x0002fa00ff087b82 */ /* 0x000ea20000000800 */
[----:B------:R-:W-:-:S02]  /*df90*/  LEA.HI R4, R6, R7, RZ, 0x1 ;  /* 0x0000000706047211 */ /* 0x000fc400078f08ff */
[----:B------:R-:W-:Y:S02]  /*dfa0*/  SHF.R.S32.HI R12, RZ, 0x1f, R3 ;  /* 0x0000001fff0c7819 */ /* 0x000fe40000011403 */
[----:B------:R-:W-:Y:S02]  /*dfb0*/  LOP3.LUT R6, R11, 0xfffffffc, RZ, 0xc0, !PT ;  /* 0xfffffffc0b067812 */ /* 0x000fe400078ec0ff */
[----:B------:R-:W-:Y:S02]  /*dfc0*/  LEA.HI R10, R12, R3, RZ, 0x2 ;  /* 0x000000030c0a7211 */ /* 0x000fe400078f10ff */
[----:B------:R-:W-:Y:S01]  /*dfd0*/  LOP3.LUT R4, R4, 0x3fffffe, RZ, 0xc0, !PT ;  /* 0x03fffffe04047812 */ /* 0x000fe200078ec0ff */
[----:B------:R-:W-:Y:S01]  /*dfe0*/  IMAD.IADD R5, R5, 0x1, -R6 ;  /* 0x0000000105057824 */ /* 0x000fe200078e0a06 */
[--C-:B------:R-:W-:Y:S02]  /*dff0*/  SHF.R.S32.HI R9, RZ, 0x2, R10.reuse ;  /* 0x00000002ff097819 */ /* 0x100fe4000001140a */
[----:B------:R-:W-:Y:S01]  /*e000*/  SHF.R.S32.HI R14, RZ, 0x1f, R10 ;  /* 0x0000001fff0e7819 */ /* 0x000fe2000001140a */
[----:B------:R-:W-:Y:S01]  /*e010*/  IMAD.IADD R6, R7, 0x1, -R4 ;  /* 0x0000000107067824 */ /* 0x000fe200078e0a04 */
[----:B------:R-:W-:-:S02]  /*e020*/  LEA.HI R7, R5, R5, RZ, 0x1 ;  /* 0x0000000505077211 */ /* 0x000fc400078f08ff */
[----:B------:R-:W-:Y:S02]  /*e030*/  LEA.HI R14, R14, R9, RZ, 0x3 ;  /* 0x000000090e0e7211 */ /* 0x000fe400078f18ff */
[----:B------:R-:W-:Y:S02]  /*e040*/  LEA.HI R12, R12, R3, RZ, 0x5 ;  /* 0x000000030c0c7211 */ /* 0x000fe400078f28ff */
[----:B------:R-:W-:Y:S02]  /*e050*/  LOP3.LUT R14, R14, 0xfffffff8, RZ, 0xc0, !PT ;  /* 0xfffffff80e0e7812 */ /* 0x000fe400078ec0ff */
[----:B------:R-:W-:Y:S02]  /*e060*/  LOP3.LUT R10, R10, 0x7ffffffc, RZ, 0xc0, !PT ;  /* 0x7ffffffc0a0a7812 */ /* 0x000fe400078ec0ff */
[----:B--2---:R-:W-:Y:S01]  /*e070*/  ISETP.NE.AND P0, PT, R8, 0x1, PT ;  /* 0x000000010800780c */ /* 0x004fe20003f05270 */
[----:B------:R-:W-:Y:S01]  /*e080*/  IMAD.IADD R4, R9, 0x1, -R14 ;  /* 0x0000000109047824 */ /* 0x000fe200078e0a0e */
[----:B------:R-:W-:Y:S01]  /*e090*/  LOP3.LUT R14, R7, 0x1ffffffe, RZ, 0xc0, !PT ;  /* 0x1ffffffe070e7812 */ /* 0x000fe200078ec0ff */
[----:B------:R-:W2:Y:S01]  /*e0a0*/  S2R R9, SR_CTAID.X ;  /* 0x0000000000097919 */ /* 0x000ea20000002500 */
[----:B------:R-:W-:Y:S01]  /*e0b0*/  SHF.R.S32.HI R7, RZ, 0x5, R12 ;  /* 0x00000005ff077819 */ /* 0x000fe2000001140c */
[----:B-1----:R-:W-:Y:S01]  /*e0c0*/  IMAD R12, R18, UR10, RZ ;  /* 0x0000000a120c7c24 */ /* 0x002fe2000f8e02ff */
[----:B------:R-:W-:Y:S01]  /*e0d0*/  IADD3 R11, R5, -R14, RZ ;  /* 0x8000000e050b7210 */ /* 0x000fe20007ffe0ff */
[----:B------:R-:W-:Y:S01]  /*e0e0*/  IMAD.U32 R5, RZ, RZ, UR5 ;  /* 0x00000005ff057e24 */ /* 0x000fe2000f8e00ff */
[----:B------:R-:W-:Y:S01]  /*e0f0*/  MOV R5, UR6 ;  /* 0x0000000600057c02 */ /* 0x000fe20008000f00 */
[----:B------:R-:W-:Y:S01]  /*e100*/  IMAD R7, R7, 0x10, R4 ;  /* 0x0000001007077824 */ /* 0x000fe200078e0204 */
[----:B------:R-:W-:Y:S01]  /*e110*/  UIMAD UR6, UR13, UR9, UR7 ;  /* 0x000000090d0672a4 */ /* 0x000fe2000f8e0207 */
[----:B------:R-:W-:Y:S01]  /*e120*/  IMAD.U32 R4, RZ, RZ, UR4 ;  /* 0x00000004ff047e24 */ /* 0x000fe2000f8e00ff */
[----:B------:R-:W-:Y:S01]  /*e130*/  UIMAD.WIDE.U32 UR4, UR13, UR8, URZ ;  /* 0x000000080d0472a5 */ /* 0x000fe2000f8e003f */
[----:B------:R-:W1:Y:S01]  /*e140*/  @P0 LDC R14, c[0x0][0xbec] ;  /* 0x0002fb00ff0e0b82 */ /* 0x000e620000000800 */
[----:B------:R-:W-:Y:S01]  /*e150*/  IMAD R16, R6, 0x40, R7 ;  /* 0x0000004006107824 */ /* 0x000fe200078e0207 */
[----:B------:R-:W-:Y:S01]  /*e160*/  ULDC.64 UR8, c[0x0][0xb28] ;  /* 0x0002ca0000087ab9 */ /* 0x000fe20000000a00 */
[----:B------:R-:W-:Y:S01]  /*e170*/  UIADD3 UR6, UR5, UR6, URZ ;  /* 0x0000000605067290 */ /* 0x000fe2000fffe03f */
[----:B------:R-:W-:-:S04]  /*e180*/  IMAD.WIDE.U32 R4, R18, UR12, R4 ;  /* 0x0000000c12047c25 */ /* 0x000fc8000f8e0004 */
[----:B------:R-:W4:Y:S01]  /*e190*/  @P0 LDC R17, c[0x0][0xbf0] ;  /* 0x0002fc00ff110b82 */ /* 0x000f220000000800 */
[----:B------:R-:W-:Y:S02]  /*e1a0*/  IMAD R6, R11, 0x8, R16 ;  /* 0x000000080b067824 */ /* 0x000fe400078e0210 */
[----:B------:R-:W-:Y:S02]  /*e1b0*/  IMAD R18, RZ, RZ, -UR13 ;  /* 0x8000000dff127e24 */ /* 0x000fe4000f8e02ff */
[----:B------:R-:W-:Y:S02]  /*e1c0*/  IMAD R15, R19, UR12, R12 ;  /* 0x0000000c130f7c24 */ /* 0x000fe4000f8e020c */
[----:B------:R-:W-:Y:S01]  /*e1d0*/  IMAD.U32 R7, RZ, RZ, UR5 ;  /* 0x00000005ff077e24 */ /* 0x000fe2000f8e00ff */
[----:B------:R-:W5:Y:S01]  /*e1e0*/  @P0 LDC R22, c[0x0][0xbec] ;  /* 0x0002fb00ff160b82 */ /* 0x000f620000000800 */
[----:B---3--:R-:W-:Y:S02]  /*e1f0*/  IMAD R23, R23, R18, UR11 ;  /* 0x0000000b17177e24 */ /* 0x008fe4000f8e0212 */
[----:B------:R-:W-:Y:S01]  /*e200*/  IMAD.U32 R7, RZ, RZ, UR6 ;  /* 0x00000006ff077e24 */ /* 0x000fe2000f8e00ff */
[----:B------:R-:W-:Y:S01]  /*e210*/  ULDC.64 UR6, c[0x0][0xb48] ;  /* 0x0002d20000067ab9 */ /* 0x000fe20000000a00 */
[----:B------:R-:W-:-:S02]  /*e220*/  IMAD.IADD R5, R5, 0x1, R15 ;  /* 0x0000000105057824 */ /* 0x000fc400078e020f */
[----:B--2---:R-:W-:Y:S01]  /*e230*/  IMAD R11, R9, 0x80, R6 ;  /* 0x00000080090b7824 */ /* 0x004fe200078e0206 */
[----:B------:R-:W2:Y:S01]  /*e240*/  @P0 LDC R153, c[0x0][0xbf0] ;  /* 0x0002fc00ff990b82 */ /* 0x000ea20000000800 */
[----:B------:R-:W-:Y:S01]  /*e250*/  MOV R6, UR4 ;  /* 0x0000000400067c02 */ /* 0x000fe20008000f00 */
[----:B------:R-:W-:Y:S01]  /*e260*/  ULDC.64 UR4, c[0x0][0xbe0] ;  /* 0x0002f80000047ab9 */ /* 0x000fe20000000a00 */
[----:B-1----:R-:W-:Y:S01]  /*e270*/  @P0 IMAD.HI.U32 R12, R11, R14, RZ ;  /* 0x0000000e0b0c0227 */ /* 0x002fe200078e00ff */
[----:B------:R-:W-:-:S03]  /*e280*/  MOV R13, R11 ;  /* 0x0000000b000d7202 */ /* 0x000fc60000000f00 */
[C---:B0-----:R-:W-:Y:S01]  /*e290*/  IMAD R14, R20.reuse, UR10, RZ ;  /* 0x0000000a140e7c24 */ /* 0x041fe2000f8e02ff */
[----:B----4-:R-:W-:Y:S01]  /*e2a0*/  @P0 SHF.R.U32.HI R13, RZ, R17, R12 ;  /* 0x00000011ff0d0219 */ /* 0x010fe2000001160c */
[----:B------:R-:W-:-:S04]  /*e2b0*/  IMAD.WIDE.U32 R6, R20, UR12, R6 ;  /* 0x0000000c14067c25 */ /* 0x000fc8000f8e0006 */
[----:B------:R-:W-:Y:S01]  /*e2c0*/  IMAD R17, R21, UR12, R14 ;  /* 0x0000000c15117c24 */ /* 0x000fe2000f8e020e */
[----:B------:R-:W-:Y:S01]  /*e2d0*/  SHF.R.S32.HI R14, RZ, 0x1f, R23 ;  /* 0x0000001fff0e7819 */ /* 0x000fe20000011417 */
[----:B------:R-:W-:-:S04]  /*e2e0*/  IMAD.WIDE.U32 R4, R23, UR4, R4 ;  /* 0x0000000417047c25 */ /* 0x000fc8000f8e0004 */
[----:B-----5:R-:W-:-:S04]  /*e2f0*/  @P0 IMAD.HI.U32 R22, R11, R22, RZ ;  /* 0x000000160b160227 */ /* 0x020fc800078e00ff */
[----:B------:R-:W-:Y:S02]  /*e300*/  IMAD.IADD R7, R7, 0x1, R17 ;  /* 0x0000000107077824 */ /* 0x000fe400078e0211 */
[C---:B------:R-:W-:Y:S02]  /*e310*/  IMAD R17, R14.reuse, UR6, RZ ;  /* 0x000000060e117c24 */ /* 0x040fe4000f8e02ff */
[----:B------:R-:W-:Y:S01]  /*e320*/  IMAD.MOV.U32 R15, RZ, RZ, R11 ;  /* 0x000000ffff0f7224 */ /* 0x000fe200078e000b */
[----:B--2---:R-:W-:Y:S01]  /*e330*/  @P0 SHF.R.U32.HI R15, RZ, R153, R22 ;  /* 0x00000099ff0f0219 */ /* 0x004fe20000011616 */
[----:B------:R-:W-:Y:S01]  /*e340*/  IMAD R12, R14, UR4, RZ ;  /* 0x000000040e0c7c24 */ /* 0x000fe2000f8e02ff */
[----:B------:R-:W-:Y:S01]  /*e350*/  IADD3 R4, P0, R13, R4, RZ ;  /* 0x000000040d047210 */ /* 0x000fe20007f1e0ff */
[C---:B------:R-:W-:Y:S01]  /*e360*/  IMAD R19, R23.reuse, UR7, R17 ;  /* 0x0000000717137c24 */ /* 0x040fe2000f8e0211 */
[----:B------:R-:W-:Y:S01]  /*e370*/  SHF.R.S32.HI R17, RZ, 0x1f, R13 ;  /* 0x0000001fff117819 */ /* 0x000fe2000001140d */
[----:B------:R-:W-:Y:S01]  /*e380*/  IMAD R14, R23, UR5, R12 ;  /* 0x00000005170e7c24 */ /* 0x000fe2000f8e020c */
[--C-:B------:R-:W-:Y:S01]  /*e390*/  SHF.R.S32.HI R12, RZ, 0x1f, R15.reuse ;  /* 0x0000001fff0c7819 */ /* 0x100fe2000001140f */
[----:B------:R-:W-:Y:S01]  /*e3a0*/  ULDC.64 UR4, c[0x0][0xb30] ;  /* 0x0002cc0000047ab9 */ /* 0x000fe20000000a00 */
[----:B------:R-:W-:Y:S01]  /*e3b0*/  IADD3 R13, -R13, RZ, RZ ;  /* 0x000000ff0d0d7210 */ /* 0x000fe20007ffe1ff */
[----:B------:R-:W-:Y:S01]  /*e3c0*/  IMAD.MOV R18, RZ, RZ, -R15 ;  /* 0x000000ffff127224 */ /* 0x000fe200078e0a0f */
[----:B------:R-:W-:Y:S01]  /*e3d0*/  IADD3.X R5, R17, R5, R14, P0, !PT ;  /* 0x0000000511057210 */ /* 0x000fe200007fe40e */
[----:B------:R-:W-:-:S02]  /*e3e0*/  IMAD R12, R12, UR4, RZ ;  /* 0x000000040c0c7c24 */ /* 0x000fc4000f8e02ff */
[----:B------:R-:W-:Y:S02]  /*e3f0*/  IMAD R13, R8, R13, R11 ;  /* 0x0000000d080d7224 */ /* 0x000fe400078e020b */
[----:B------:R-:W-:Y:S01]  /*e400*/  IMAD.WIDE.U32 R6, R23, UR6, R6 ;  /* 0x0000000617067c25 */ /* 0x000fe2000f8e0006 */
[----:B------:R-:W-:-:S03]  /*e410*/  ULDC.64 UR6, c[0x0][0xbc8] ;  /* 0x0002f20000067ab9 */ /* 0x000fc60000000a00 */
[----:B------:R-:W-:Y:S02]  /*e420*/  IMAD R11, R8, R18, R11 ;  /* 0x00000012080b7224 */ /* 0x000fe400078e020b */
[----:B------:R-:W-:Y:S01]  /*e430*/  IMAD R17, R15, UR5, R12 ;  /* 0x000000050f117c24 */ /* 0x000fe2000f8e020c */
[----:B------:R-:W-:Y:S01]  /*e440*/  SHF.R.S32.HI R12, RZ, 0x1f, R13 ;  /* 0x0000001fff0c7819 */ /* 0x000fe2000001140d */
[----:B------:R-:W-:Y:S01]  /*e450*/  IMAD.IADD R7, R7, 0x1, R19 ;  /* 0x0000000107077824 */ /* 0x000fe200078e0213 */
[----:B------:R-:W-:Y:S01]  /*e460*/  SHF.R.S32.HI R14, RZ, 0x1f, R11 ;  /* 0x0000001fff0e7819 */ /* 0x000fe2000001140b */
[----:B------:R-:W0:Y:S01]  /*e470*/  S2UR UR5, SR_CgaCtaId ;  /* 0x00000000000579c3 */ /* 0x000e220000008800 */
[----:B------:R-:W-:-:S04]  /*e480*/  IMAD.WIDE.U32 R4, R13, UR6, R4 ;  /* 0x000000060d047c25 */ /* 0x000fc8000f8e0004 */
[----:B------:R-:W-:Y:S01]  /*e490*/  IMAD.WIDE.U32 R6, R15, UR4, R6 ;  /* 0x000000040f067c25 */ /* 0x000fe2000f8e0006 */
[----:B------:R-:W-:-:S03]  /*e4a0*/  UMOV UR4, 0x400 ;  /* 0x0000040000047882 */ /* 0x000fc60000000000 */
[----:B------:R-:W-:Y:S02]  /*e4b0*/  IMAD R12, R12, UR6, RZ ;  /* 0x000000060c0c7c24 */ /* 0x000fe4000f8e02ff */
[----:B------:R-:W-:Y:S02]  /*e4c0*/  IMAD.IADD R7, R7, 0x1, R17 ;  /* 0x0000000107077824 */ /* 0x000fe400078e0211 */
[----:B------:R-:W-:Y:S02]  /*e4d0*/  IMAD R14, R14, UR8, RZ ;  /* 0x000000080e0e7c24 */ /* 0x000fe4000f8e02ff */
[----:B------:R-:W-:Y:S01]  /*e4e0*/  IMAD R15, R13, UR7, R12 ;  /* 0x000000070d0f7c24 */ /* 0x000fe2000f8e020c */
[----:B------:R-:W-:Y:S01]  /*e4f0*/  ULDC.64 UR6, c[0x0][0xba8] ;  /* 0x0002ea0000067ab9 */ /* 0x000fe20000000a00 */
[C---:B------:R-:W-:Y:S01]  /*e500*/  IMAD R17, R11.reuse, UR9, R14 ;  /* 0x000000090b117c24 */ /* 0x040fe2000f8e020e */
[----:B------:R-:W-:Y:S01]  /*e510*/  LEA R18, P0, R4, UR6, 0x2 ;  /* 0x0000000604127c11 */ /* 0x000fe2000f8010ff */
[----:B------:R-:W-:Y:S01]  /*e520*/  IMAD.WIDE.U32 R12, R11, UR8, R6 ;  /* 0x000000080b0c7c25 */ /* 0x000fe2000f8e0006 */
[----:B------:R-:W-:Y:S01]  /*e530*/  IADD3 R5, R5, R15, RZ ;  /* 0x0000000f05057210 */ /* 0x000fe20007ffe0ff */
[----:B------:R-:W-:Y:S01]  /*e540*/  ULDC.64 UR8, c[0x0][0xb00] ;  /* 0x0002c00000087ab9 */ /* 0x000fe20000000a00 */
[----:B------:R-:W-:Y:S01]  /*e550*/  ULDC UR6, c[0x0][0xa88] ;  /* 0x0002a20000067ab9 */ /* 0x000fe20000000800 */
[----:B------:R-:W-:Y:S01]  /*e560*/  IMAD.IADD R7, R13, 0x1, R17 ;  /* 0x000000010d077824 */ /* 0x000fe200078e0211 */
[----:B------:R-:W-:Y:S01]  /*e570*/  LEA R6, P1, R12, UR8, 0x2 ;  /* 0x000000080c067c11 */ /* 0x000fe2000f8210ff */
[----:B------:R-:W-:Y:S01]  /*e580*/  SHFL.IDX PT, R14, R18, 0x1, 0x1c1f ;  /* 0x003c1f00120e7f89 */ /* 0x000fe200000e0000 */
[----:B------:R-:W-:Y:S01]  /*e590*/  LEA.HI.X R17, R4, UR7, R5, 0x2, P0 ;  /* 0x0000000704117c11 */ /* 0x000fe200080f1405 */
[----:B------:R-:W-:Y:S01]  /*e5a0*/  IMAD R11, R9, 0x80, R16 ;  /* 0x00000080090b7824 */ /* 0x000fe200078e0210 */
[----:B------:R-:W-:Y:S01]  /*e5b0*/  LEA.HI.X R7, R12, UR9, R7, 0x2, P1 ;  /* 0x000000090c077c11 */ /* 0x000fe200088f1407 */
[----:B0-----:R-:W-:Y:S01]  /*e5c0*/  ULEA UR4, UR5, UR4, 0x18 ;  /* 0x0000000405047291 */ /* 0x001fe2000f8ec03f */
[----:B------:R-:W-:Y:S01]  /*e5d0*/  SHFL.IDX PT, R12, R18, RZ, 0x1c1f ;  /* 0x001c1fff120c7589 */ /* 0x000fe200000e0000 */
[----:B------:R-:W-:Y:S01]  /*e5e0*/  IMAD R8, R8, UR6, RZ ;  /* 0x0000000608087c24 */ /* 0x000fe2000f8e02ff */
[----:B------:R-:W-:Y:S01]  /*e5f0*/  LOP3.LUT P0, RZ, R3, 0x3, RZ, 0xc0, !PT ;  /* 0x0000000303ff7812 */ /* 0x000fe2000780c0ff */
[C---:B------:R-:W-:Y:S01]  /*e600*/  VIADD R9, R11.reuse, 0x8 ;  /* 0x000000080b097836 */ /* 0x040fe20000000000 */
[----:B------:R-:W0:Y:S01]  /*e610*/  SHFL.IDX PT, R13, R17, RZ, 0x1c1f ;  /* 0x001c1fff110d7589 */ /* 0x000e2200000e0000 */
[----:B------:R-:W-:Y:S01]  /*e620*/  UIADD3 UR4, UR4, 0x30820, URZ ;  /* 0x0003082004047890 */ /* 0x000fe2000fffe03f */
[----:B------:R-:W-:-:S02]  /*e630*/  ISETP.GE.OR P1, PT, R11, R8, P0 ;  /* 0x000000080b00720c */ /* 0x000fc40000726670 */
[----:B------:R-:W1:Y:S01]  /*e640*/  SHFL.IDX PT, R15, R17, 0x1, 0x1c1f ;  /* 0x003c1f00110f7f89 */ /* 0x000e6200000e0000 */
[-C--:B------:R-:W-:Y:S01]  /*e650*/  ISETP.GE.OR P0, PT, R9, R8.reuse, P0 ;  /* 0x000000080900720c */ /* 0x080fe20000706670 */
[----:B------:R-:W-:Y:S01]  /*e660*/  UPRMT UR4, URZ, 0x654, UR4 ;  /* 0x000006543f047896 */ /* 0x000fe20008000004 */
[----:B------:R-:W-:Y:S01]  /*e670*/  ISETP.GE.AND P2, PT, R11, R8, PT ;  /* 0x000000080b00720c */ /* 0x000fe20003f46270 */
[----:B------:R2:W3:Y:S01]  /*e680*/  SHFL.IDX PT, R4, R6, RZ, 0x1c1f ;  /* 0x001c1fff06047589 */ /* 0x0004e200000e0000 */
[----:B------:R-:W-:-:S03]  /*e690*/  IADD3 R3, R3, -R10, RZ ;  /* 0x8000000a03037210 */ /* 0x000fc60007ffe0ff */
[----:B------:R2:W4:Y:S02]  /*e6a0*/  SHFL.IDX PT, R5, R7, RZ, 0x1c1f ;  /* 0x001c1fff07057589 */ /* 0x00052400000e0000 */
[----:B------:R-:W-:Y:S01]  /*e6b0*/  IMAD.SHL.U32 R3, R3, 0x2, RZ ;  /* 0x0000000203037824 */ /* 0x000fe200078e00ff */
[----:B------:R-:W-:Y:S01]  /*e6c0*/  SYNCS.ARRIVE.TRANS64.RED.A1T0 RZ, [UR4], RZ ;  /* 0x000000ffffff79a7 */ /* 0x000fe20008100404 */
        /* <DEDUP_REMOVED lines=11> */
[C---:B------:R-:W-:Y:S01]  /*e780*/  VIADD R20, R3.reuse, 0x40 ;  /* 0x0000004003147836 */ /* 0x040fe20000000000 */
[----:B------:R-:W-:Y:S01]  /*e790*/  ISETP.GE.AND P5, PT, R10, UR4, PT ;  /* 0x000000040a007c0c */ /* 0x000fe2000bfa6270 */
[C---:B------:R-:W-:Y:S01]  /*e7a0*/  VIADD R21, R3.reuse, 0x48 ;  /* 0x0000004803157836 */ /* 0x040fe20000000000 */
[C---:B------:R-:W-:Y:S01]  /*e7b0*/  ISETP.GE.AND P2, PT, R3.reuse, UR4, PT ;  /* 0x0000000403007c0c */ /* 0x040fe2000bf46270 */
[----:B------:R-:W-:Y:S01]  /*e7c0*/  VIADD R22, R3, 0x50 ;  /* 0x0000005003167836 */ /* 0x000fe20000000000 */
[----:B------:R-:W-:-:S02]  /*e7d0*/  ISETP.GE.AND P0, PT, R18, UR4, PT ;  /* 0x0000000412007c0c */ /* 0x000fc4000bf06270 */
[----:B------:R-:W-:Y:S02]  /*e7e0*/  ISETP.GE.AND P1, PT, R19, UR4, PT ;  /* 0x0000000413007c0c */ /* 0x000fe4000bf26270 */
[----:B------:R-:W-:Y:S02]  /*e7f0*/  ISETP.GE.AND P6, PT, R22, UR4, PT ;  /* 0x0000000416007c0c */ /* 0x000fe4000bfc6270 */
[----:B------:R-:W-:Y:S02]  /*e800*/  @!P3 LEA.HI R0, R0, R0, RZ, 0x1 ;  /* 0x000000000000b211 */ /* 0x000fe400078f08ff */
[----:B------:R-:W-:Y:S02]  /*e810*/  @!P4 LEA.HI R2, R2, R2, RZ, 0x1 ;  /* 0x000000020202c211 */ /* 0x000fe400078f08ff */
[----:B------:R-:W-:Y:S02]  /*e820*/  @!P5 LEA.HI R10, R10, R10, RZ, 0x1 ;  /* 0x0000000a0a0ad211 */ /* 0x000fe400078f08ff */
[----:B------:R-:W-:Y:S01]  /*e830*/  @!P3 LOP3.LUT R13, R0, 0xfffffffe, RZ, 0xc0, !PT ;  /* 0xfffffffe000db812 */ /* 0x000fe200078ec0ff */
[----:B------:R-:W-:Y:S01]  /*e840*/  VIADD R0, R3, 0x30 ;  /* 0x0000003003007836 */ /* 0x000fe20000000000 */
[----:B------:R-:W-:-:S02]  /*e850*/  @!P4 LOP3.LUT R15, R2, 0xfffffffe, RZ, 0xc0, !PT ;  /* 0xfffffffe020fc812 */ /* 0x000fc400078ec0ff */
[----:B------:R-:W-:Y:S01]  /*e860*/  @!P5 LOP3.LUT R17, R10, 0xfffffffe, RZ, 0xc0, !PT ;  /* 0xfffffffe0a11d812 */ /* 0x000fe200078ec0ff */
[C-C-:B---34-:R-:W-:Y:S01]  /*e870*/  @!P2 IMAD.WIDE R10, R3.reuse, 0x4, R4.reuse ;  /* 0x00000004030aa825 */ /* 0x158fe200078e0204 */
[----:B------:R-:W-:Y:S02]  /*e880*/  IADD3 R2, R3, 0x38, RZ ;  /* 0x0000003803027810 */ /* 0x000fe40007ffe0ff */
[----:B------:R-:W-:Y:S01]  /*e890*/  @!P0 LEA.HI R18, R18, R18, RZ, 0x1 ;  /* 0x0000001212128211 */ /* 0x000fe200078f08ff */
        /* <DEDUP_REMOVED lines=13> */
[----:B------:R-:W-:Y:S02]  /*e970*/  @!P0 LOP3.LUT R11, R18, 0xfffffffe, RZ, 0xc0, !PT ;  /* 0xfffffffe120b8812 */ /* 0x000fe400078ec0ff */
[----:B------:R-:W-:-:S02]  /*e980*/  @!P2 LEA.HI R0, R0, R0, RZ, 0x1 ;  /* 0x000000000000a211 */ /* 0x000fc400078f08ff */
[----:B-1----:R-:W-:Y:S01]  /*e990*/  @!P1 LOP3.LUT R13, R19, 0xfffffffe, RZ, 0xc0, !PT ;  /* 0xfffffffe130d9812 */ /* 0x002fe200078ec0ff */
[--C-:B------:R-:W-:Y:S01]  /*e9a0*/  @!P0 IMAD.WIDE R10, R11, 0x4, R4.reuse ;  /* 0x000000040b0a8825 */ /* 0x100fe200078e0204 */
[----:B------:R-:W-:Y:S02]  /*e9b0*/  @!P3 LEA.HI R2, R2, R2, RZ, 0x1 ;  /* 0x000000020202b211 */ /* 0x000fe400078f08ff */
        /* <DEDUP_REMOVED lines=9> */
[----:B------:R-:W-:Y:S01]  /*ea50*/  @!P4 LOP3.LUT R19, R20, 0xfffffffe, RZ, 0xc0, !PT ;  /* 0xfffffffe1413c812 */ /* 0x000fe200078ec0ff */
        /* <DEDUP_REMOVED lines=23> */
[----:B------:R-:W-:Y:S02]  /*ebd0*/  ISETP.GE.AND P4, PT, R21, UR4, PT ;  /* 0x0000000415007c0c */ /* 0x000fe4000bf86270 */
[----:B------:R-:W-:Y:S02]  /*ebe0*/  ISETP.GE.AND P3, PT, R22, UR4, PT ;  /* 0x0000000416007c0c */ /* 0x000fe4000bf66270 */
[----:B------:R-:W-:Y:S02]  /*ebf0*/  @!P0 LEA.HI R25, R25, R25, RZ, 0x1 ;  /* 0x0000001919198211 */ /* 0x000fe400078f08ff */
[----:B0-----:R-:W-:Y:S01]  /*ec00*/  @!P1 LOP3.LUT R11, R24, 0xfffffffe, RZ, 0xc0, !PT ;  /* 0xfffffffe180b9812 */ /* 0x001fe200078ec0ff */
[----:B------:R-:W-:Y:S01]  /*ec10*/  VIADD R24, R3, 0x90 ;  /* 0x0000009003187836 */ /* 0x000fe20000000000 */
[----:B-1----:R-:W-:Y:S02]  /*ec20*/  @!P0 LOP3.LUT R13, R25, 0xfffffffe, RZ, 0xc0, !PT ;  /* 0xfffffffe190d8812 */ /* 0x002fe400078ec0ff */
[----:B------:R-:W-:Y:S01]  /*ec30*/  @!P2 LEA.HI R0, R0, R0, RZ, 0x1 ;  /* 0x000000000000a211 */ /* 0x000fe200078f08ff */
[----:B------:R-:W-:Y:S01]  /*ec40*/  @!P1 IMAD.WIDE R10, R11, 0x4, R4 ;  /* 0x000000040b0a9825 */ /* 0x000fe200078e0204 */
[----:B------:R-:W-:-:S02]  /*ec50*/  @!P6 LEA.HI R2, R2, R2, RZ, 0x1 ;  /* 0x000000020202e211 */ /* 0x000fc400078f08ff */
[----:B------:R-:W-:Y:S01]  /*ec60*/  @!P5 LEA.HI R20, R20, R20, RZ, 0x1 ;  /* 0x000000141414d211 */ /* 0x000fe200078f08ff */
[--C-:B------:R-:W-:Y:S01]  /*ec70*/  @!P0 IMAD.WIDE R12, R13, 0x4, R4.reuse ;  /* 0x000000040d0c8825 */ /* 0x100fe200078e0204 */
        /* <DEDUP_REMOVED lines=9> */
[----:B------:R-:W-:Y:S01]  /*ed10*/  @!P4 LOP3.LUT R21, R21, 0xfffffffe, RZ, 0xc0, !PT ;  /* 0xfffffffe1515c812 */ /* 0x000fe200078ec0ff */
[C---:B------:R-:W-:Y:S01]  /*ed20*/  VIADD R20, R3.reuse, 0xb0 ;  /* 0x000000b003147836 */ /* 0x040fe20000000000 */
[----:B------:R-:W-:Y:S01]  /*ed30*/  @!P3 LOP3.LUT R23, R22, 0xfffffffe, RZ, 0xc0, !PT ;  /* 0xfffffffe1617b812 */ /* 0x000fe200078ec0ff */
[C---:B------:R-:W-:Y:S01]  /*ed40*/  VIADD R22, R3.reuse, 0xc0 ;  /* 0x000000c003167836 */ /* 0x040fe20000000000 */
        /* <DEDUP_REMOVED lines=13> */
[----:B------:R-:W-:Y:S01]  /*ee20*/  @!P3 IMAD.WIDE R18, R23, 0x4, R4 ;  /* 0x000000041712b825 */ /* 0x000fe200078e0204 */
[----:B------:R3:W-:Y:S01]  /*ee30*/  @!P4 ST.E.64 desc[UR60][R16.64], R88 ;  /* 0x000000581000c985 */ /* 0x0007e2000c101b3c */
[----:B------:R-:W-:Y:S02]  /*ee40*/  ISETP.GE.AND P4, PT, R20, UR4, PT ;  /* 0x0000000414007c0c */ /* 0x000fe4000bf86270 */
[----:B------:R-:W-:Y:S01]  /*ee50*/  ISETP.GE.AND P5, PT, R21, UR4, PT ;  /* 0x0000000415007c0c */ /* 0x000fe2000bfa6270 */
[----:B------:R4:W-:Y:S01]  /*ee60*/  @!P3 ST.E.64 desc[UR60][R18.64], R92 ;  /* 0x0000005c1200b985 */ /* 0x0009e2000c101b3c */
[----:B------:R-:W-:Y:S02]  /*ee70*/  ISETP.GE.AND P3, PT, R2, UR4, PT ;  /* 0x0000000402007c0c */ /* 0x000fe4000bf66270 */
[----:B------:R-:W-:Y:S02]  /*ee80*/  @!P0 LEA.HI R24, R24, R24, RZ, 0x1 ;  /* 0x0000001818188211 */ /* 0x000fe400078f08ff */
[----:B------:R-:W-:-:S02]  /*ee90*/  @!P1 LEA.HI R25, R25, R25, RZ, 0x1 ;  /* 0x0000001919199211 */ /* 0x000fc400078f08ff */
[----:B0-----:R-:W-:Y:S02]  /*eea0*/  @!P0 LOP3.LUT R11, R24, 0xfffffffe, RZ, 0xc0, !PT ;  /* 0xfffffffe180b8812 */ /* 0x001fe400078ec0ff */
[----:B------:R-:W-:Y:S02]  /*eeb0*/  @!P2 LEA.HI R0, R0, R0, RZ, 0x1 ;  /* 0x000000000000a211 */ /* 0x000fe400078f08ff */
[----:B-1----:R-:W-:Y:S01]  /*eec0*/  @!P1 LOP3.LUT R13, R25, 0xfffffffe, RZ, 0xc0, !PT ;  /* 0xfffffffe190d9812 */ /* 0x002fe200078ec0ff */
[--C-:B------:R-:W-:Y:S01]  /*eed0*/  @!P0 IMAD.WIDE R10, R11, 0x4, R4.reuse ;  /* 0x000000040b0a8825 */ /* 0x100fe200078e0204 */
[----:B------:R-:W-:Y:S02]  /*eee0*/  @!P4 LEA.HI R20, R20, R20, RZ, 0x1 ;  /* 0x000000141414c211 */ /* 0x000fe400078f08ff */
[----:B------:R-:W-:Y:S01]  /*eef0*/  @!P3 LEA.HI R2, R2, R2, RZ, 0x1 ;  /* 0x000000020202b211 */ /* 0x000fe200078f08ff */
[--C-:B------:R-:W-:Y:S01]  /*ef00*/  @!P1 IMAD.WIDE R12, R13, 0x4, R4.reuse ;  /* 0x000000040d0c9825 */ /* 0x100fe200078e0204 */
[----:B--2---:R-:W-:Y:S01]  /*ef10*/  @!P2 LOP3.LUT R15, R0, 0xfffffffe, RZ, 0xc0, !PT ;  /* 0xfffffffe000fa812 */ /* 0x004fe200078ec0ff */
[----:B------:R0:W-:Y:S01]  /*ef20*/  @!P0 ST.E.64 desc[UR60][R10.64], R96 ;  /* 0x000000600a008985 */ /* 0x0001e2000c101b3c */
[----:B------:R-:W-:Y:S01]  /*ef30*/  @!P5 LEA.HI R21, R21, R21, RZ, 0x1 ;  /* 0x000000151515d211 */ /* 0x000fe200078f08ff */
[----:B------:R-:W-:Y:S01]  /*ef40*/  VIADD R0, R3, 0xc8 ;  /* 0x000000c803007836 */ /* 0x000fe20000000000 */
[----:B---3--:R-:W-:Y:S01]  /*ef50*/  @!P3 LOP3.LUT R17, R2, 0xfffffffe, RZ, 0xc0, !PT ;  /* 0xfffffffe0211b812 */ /* 0x008fe200078ec0ff */
[----:B------:R-:W-:Y:S01]  /*ef60*/  @!P2 IMAD.WIDE R14, R15, 0x4, R4 ;  /* 0x000000040f0ea825 */ /* 0x000fe200078e0204 */
[----:B------:R-:W-:Y:S01]  /*ef70*/  @!P6 LEA.HI R22, R22, R22, RZ, 0x1 ;  /* 0x000000161616e211 */ /* 0x000fe200078f08ff */
[----:B------:R1:W-:Y:S01]  /*ef80*/  @!P1 ST.E.64 desc[UR60][R12.64], R100 ;  /* 0x000000640c009985 */ /* 0x0003e2000c101b3c */
[----:B----4-:R-:W-:Y:S01]  /*ef90*/  @!P4 LOP3.LUT R19, R20, 0xfffffffe, RZ, 0xc0, !PT ;  /* 0xfffffffe1413c812 */ /* 0x010fe200078ec0ff */
[----:B------:R-:W-:Y:S01]  /*efa0*/  VIADD R2, R3, 0xd0 ;  /* 0x000000d003027836 */ /* 0x000fe20000000000 */
[----:B------:R-:W-:Y:S01]  /*efb0*/  @!P5 LOP3.LUT R21, R21, 0xfffffffe, RZ, 0xc0, !PT ;  /* 0xfffffffe1515d812 */ /* 0x000fe200078ec0ff */
[----:B------:R2:W-:Y:S01]  /*efc0*/  @!P2 ST.E.64 desc[UR60][R14.64], R104 ;  /* 0x000000680e00a985 */ /* 0x0005e2000c101b3c */
[----:B------:R-:W-:-:S02]  /*efd0*/  @!P6 LOP3.LUT R23, R22, 0xfffffffe, RZ, 0xc0, !PT ;  /* 0xfffffffe1617e812 */ /* 0x000fc400078ec0ff */
[----:B------:R-:W-:Y:S01]  /*efe0*/  IADD3 R20, R3, 0xd8, RZ ;  /* 0x000000d803147810 */ /* 0x000fe20007ffe0ff */
[--C-:B0-----:R-:W-:Y:S01]  /*eff0*/  @!P3 IMAD.WIDE R10, R17, 0x4, R4.reuse ;  /* 0x00000004110ab825 */ /* 0x101fe200078e0204 */
[----:B------:R-:W-:Y:S02]  /*f000*/  ISETP.GE.AND P0, PT, R0, UR4, PT ;  /* 0x0000000400007c0c */ /* 0x000fe4000bf06270 */
[----:B------:R-:W-:Y:S01]  /*f010*/  ISETP.GE.AND P1, PT, R2, UR4, PT ;  /* 0x0000000402007c0c */ /* 0x000fe2000bf26270 */
[--C-:B------:R-:W-:Y:S01]  /*f020*/  @!P5 IMAD.WIDE R16, R21, 0x4, R4.reuse ;  /* 0x000000041510d825 */ /* 0x100fe200078e0204 */
[----:B------:R0:W-:Y:S01]  /*f030*/  @!P3 ST.E.64 desc[UR60][R10.64], R108 ;  /* 0x0000006c0a00b985 */ /* 0x0001e2000c101b3c */
[----:B------:R-:W-:Y:S02]  /*f040*/  ISETP.GE.AND P2, PT, R20, UR4, PT ;  /* 0x0000000414007c0c */ /* 0x000fe4000bf46270 */
[----:B-1----:R-:W-:-:S04]  /*f050*/  @!P4 IMAD.WIDE R12, R19, 0x4, R4 ;  /* 0x00000004130cc825 */ /* 0x002fc800078e0204 */
[----:B------:R-:W-:Y:S01]  /*f060*/  @!P6 IMAD.WIDE R18, R23, 0x4, R4 ;  /* 0x000000041712e825 */ /* 0x000fe200078e0204 */
[----:B------:R1:W-:Y:S01]  /*f070*/  @!P4 ST.E.64 desc[UR60][R12.64], R112 ;  /* 0x000000700c00c985 */ /* 0x0003e2000c101b3c */
[----:B------:R-:W-:Y:S02]  /*f080*/  @!P0 LEA.HI R0, R0, R0, RZ, 0x1 ;  /* 0x0000000000008211 */ /* 0x000fe400078f08ff */
[C---:B------:R-:W-:Y:S01]  /*f090*/  VIADD R21, R3.reuse, 0xe0 ;  /* 0x000000e003157836 */ /* 0x040fe20000000000 */
[----:B------:R3:W-:Y:S01]  /*f0a0*/  @!P5 ST.E.64 desc[UR60][R16.64], R116 ;  /* 0x000000741000d985 */ /* 0x0007e2000c101b3c */
[C---:B--2---:R-:W-:Y:S01]  /*f0b0*/  VIADD R14, R3.reuse, 0xe8 ;  /* 0x000000e8030e7836 */ /* 0x044fe20000000000 */
[C---:B0-----:R-:W-:Y:S01]  /*f0c0*/  IADD3 R11, R3.reuse, 0xf8, RZ ;  /* 0x000000f8030b7810 */ /* 0x041fe20007ffe0ff */
[----:B------:R-:W-:Y:S01]  /*f0d0*/  VIADD R15, R3, 0xf0 ;  /* 0x000000f0030f7836 */ /* 0x000fe20000000000 */
[----:B------:R0:W-:Y:S01]  /*f0e0*/  @!P6 ST.E.64 desc[UR60][R18.64], R120 ;  /* 0x000000781200e985 */ /* 0x0001e2000c101b3c */
[----:B------:R-:W-:-:S02]  /*f0f0*/  ISETP.GE.AND P3, PT, R21, UR4, PT ;  /* 0x0000000415007c0c */ /* 0x000fc4000bf66270 */
[----:B------:R-:W-:Y:S02]  /*f100*/  ISETP.GE.AND P6, PT, R11, UR4, PT ;  /* 0x000000040b007c0c */ /* 0x000fe4000bfc6270 */
[----:B------:R-:W-:Y:S02]  /*f110*/  ISETP.GE.AND P4, PT, R14, UR4, PT ;  /* 0x000000040e007c0c */ /* 0x000fe4000bf86270 */
[----:B------:R-:W-:Y:S02]  /*f120*/  ISETP.GE.AND P5, PT, R15, UR4, PT ;  /* 0x000000040f007c0c */ /* 0x000fe4000bfa6270 */
[----:B------:R-:W-:Y:S02]  /*f130*/  @!P1 LEA.HI R2, R2, R2, RZ, 0x1 ;  /* 0x0000000202029211 */ /* 0x000fe400078f08ff */
[----:B------:R-:W-:Y:S02]  /*f140*/  @!P2 LEA.HI R20, R20, R20, RZ, 0x1 ;  /* 0x000000141414a211 */ /* 0x000fe400078f08ff */
[----:B-1----:R-:W-:-:S02]  /*f150*/  @!P1 LOP3.LUT R13, R2, 0xfffffffe, RZ, 0xc0, !PT ;  /* 0xfffffffe020d9812 */ /* 0x002fc400078ec0ff */
[----:B------:R-:W-:Y:S02]  /*f160*/  @!P3 LEA.HI R21, R21, R21, RZ, 0x1 ;  /* 0x000000151515b211 */ /* 0x000fe400078f08ff */
[----:B------:R-:W-:Y:S02]  /*f170*/  @!P6 LEA.HI R12, R11, R11, RZ, 0x1 ;  /* 0x0000000b0b0ce211 */ /* 0x000fe400078f08ff */
[----:B------:R-:W-:Y:S02]  /*f180*/  @!P4 LEA.HI R14, R14, R14, RZ, 0x1 ;  /* 0x0000000e0e0ec211 */ /* 0x000fe400078f08ff */
[----:B------:R-:W-:Y:S02]  /*f190*/  @!P5 LEA.HI R10, R15, R15, RZ, 0x1 ;  /* 0x0000000f0f0ad211 */ /* 0x000fe400078f08ff */
[----:B------:R-:W-:Y:S02]  /*f1a0*/  @!P0 LOP3.LUT R11, R0, 0xfffffffe, RZ, 0xc0, !PT ;  /* 0xfffffffe000b8812 */ /* 0x000fe400078ec0ff */
[----:B------:R-:W-:-:S02]  /*f1b0*/  @!P2 LOP3.LUT R15, R20, 0xfffffffe, RZ, 0xc0, !PT ;  /* 0xfffffffe140fa812 */ /* 0x000fc400078ec0ff */
[----:B---3--:R-:W-:Y:S02]  /*f1c0*/  @!P3 LOP3.LUT R17, R21, 0xfffffffe, RZ, 0xc0, !PT ;  /* 0xfffffffe1511b812 */ /* 0x008fe400078ec0ff */
[----:B0-----:R-:W-:Y:S01]  /*f1d0*/  @!P4 LOP3.LUT R19, R14, 0xfffffffe, RZ, 0xc0, !PT ;  /* 0xfffffffe0e13c812 */ /* 0x001fe200078ec0ff */
[--C-:B------:R-:W-:Y:S01]  /*f1e0*/  @!P2 IMAD.WIDE R14, R15, 0x4, R4.reuse ;  /* 0x000000040f0ea825 */ /* 0x100fe200078e0204 */
[----:B------:R-:W-:Y:S02]  /*f1f0*/  @!P5 LOP3.LUT R21, R10, 0xfffffffe, RZ, 0xc0, !PT ;  /* 0xfffffffe0a15d812 */ /* 0x000fe400078ec0ff */
        /* <DEDUP_REMOVED lines=14> */
.L_x_1080:
[----:B------:R-:W-:Y:S05]  /*f2e0*/  BSYNC B0 ;  /* 0x0000000000007941 */ /* 0x000fea0003800000 */
.L_x_1079:
[----:B------:R-:W-:Y:S01]  /*f2f0*/  ISETP.GE.AND P0, PT, R9, R8, PT ;  /* 0x000000080900720c */ /* 0x000fe20003f06270 */
[----:B0---4-:R4:W0:Y:S04]  /*f300*/  SHFL.IDX PT, R5, R7, 0x1, 0x1c1f ;  /* 0x003c1f0007057f89 */ /* 0x01182800000e0000 */
[----:B---3--:R4:W3:Y:S08]  /*f310*/  SHFL.IDX PT, R4, R6, 0x1, 0x1c1f ;  /* 0x003c1f0006047f89 */ /* 0x0088f000000e0000 */
[----:B----4-:R-:W-:Y:S05]  /*f320*/  @P0 BRA `(.L_x_991) ;  /* 0x0000004c00880947 */ /* 0x010fea0003800000 */
[C---:B--2---:R-:W-:Y:S01]  /*f330*/  VIADD R0, R3.reuse, 0x8 ;  /* 0x0000000803007836 */ /* 0x044fe20000000000 */
[----:B------:R-:W-:Y:S01]  /*f340*/  ULDC UR4, c[0x0][0xac8] ;  /* 0x0002b20000047ab9 */ /* 0x000fe20000000800 */
[C---:B------:R-:W-:Y:S01]  /*f350*/  VIADD R2, R3.reuse, 0x10 ;  /* 0x0000001003027836 */ /* 0x040fe20000000000 */
[C---:B------:R-:W-:Y:S01]  /*f360*/  ISETP.GE.AND P0, PT, R3.reuse, UR4, PT ;  /* 0x0000000403007c0c */ /* 0x040fe2000bf06270 */
[C---:B------:R-:W-:Y:S01]  /*f370*/  VIADD R12, R3.reuse, 0x18 ;  /* 0x00000018030c7836 */ /* 0x040fe20000000000 */
[----:B------:R-:W-:Y:S01]  /*f380*/  ISETP.GE.AND P1, PT, R0, UR4, PT ;  /* 0x0000000400007c0c */ /* 0x000fe2000bf26270 */
[C---:B------:R-:W-:Y:S01]  /*f390*/  VIADD R14, R3.reuse, 0x38 ;  /* 0x00000038030e7836 */ /* 0x040fe20000000000 */
[----:B------:R-:W-:Y:S01]  /*f3a0*/  ISETP.GE.AND P2, PT, R2, UR4, PT ;  /* 0x0000000402007c0c */ /* 0x000fe2000bf46270 */
[C---:B------:R-:W-:Y:S01]  /*f3b0*/  VIADD R16, R3.reuse, 0x48 ;  /* 0x0000004803107836 */ /* 0x040fe20000000000 */
[C---:B------:R-:W-:Y:S01]  /*f3c0*/  IADD3 R13, R3.reuse, 0x20, RZ ;  /* 0x00000020030d7810 */ /* 0x040fe20007ffe0ff */
[C---:B------:R-:W-:Y:S01]  /*f3d0*/  VIADD R18, R3.reuse, 0x50 ;  /* 0x0000005003127836 */ /* 0x040fe20000000000 */
[----:B------:R-:W-:Y:S01]  /*f3e0*/  ISETP.GE.AND P5, PT, R12, UR4, PT ;  /* 0x000000040c007c0c */ /* 0x000fe2000bfa6270 */
[----:B------:R-:W-:Y:S01]  /*f3f0*/  VIADD R20, R3, 0x58 ;  /* 0x0000005803147836 */ /* 0x000fe20000000000 */
[----:B------:R-:W-:-:S02]  /*f400*/  ISETP.GE.AND P6, PT, R13, UR4, PT ;  /* 0x000000040d007c0c */ /* 0x000fc4000bfc6270 */
[C---:B------:R-:W-:Y:S01]  /*f410*/  IADD3 R15, R3.reuse, 0x40, RZ ;  /* 0x00000040030f7810 */ /* 0x040fe20007ffe0ff */
[C-C-:B0--3--:R-:W-:Y:S01]  /*f420*/  @!P0 IMAD.WIDE R6, R3.reuse, 0x4, R4.reuse ;  /* 0x0000000403068825 */ /* 0x149fe200078e0204 */
[----:B------:R-:W-:Y:S02]  /*f430*/  ISETP.GE.AND P4, PT, R16, UR4, PT ;  /* 0x0000000410007c0c */ /* 0x000fe4000bf86270 */
[----:B------:R-:W-:Y:S02]  /*f440*/  @!P1 LEA.HI R0, R0, R0, RZ, 0x1 ;  /* 0x0000000000009211 */ /* 0x000fe400078f08ff */
[----:B------:R-:W-:Y:S01]  /*f450*/  @!P2 LEA.HI R2, R2, R2, RZ, 0x1 ;  /* 0x000000020202a211 */ /* 0x000fe200078f08ff */
[----:B------:R0:W-:Y:S01]  /*f460*/  @!P0 ST.E.64 desc[UR60][R6.64], R26 ;  /* 0x0000001a06008985 */ /* 0x0001e2000c101b3c */
[----:B------:R-:W-:Y:S01]  /*f470*/  @!P1 LOP3.LUT R9, R0, 0xfffffffe, RZ, 0xc0, !PT ;  /* 0xfffffffe00099812 */ /* 0x000fe200078ec0ff */
[C---:B------:R-:W-:Y:S01]  /*f480*/  VIADD R0, R3.reuse, 0x28 ;  /* 0x0000002803007836 */ /* 0x040fe20000000000 */
[----:B------:R-:W-:Y:S01]  /*f490*/  @!P2 LOP3.LUT R11, R2, 0xfffffffe, RZ, 0xc0, !PT ;  /* 0xfffffffe020ba812 */ /* 0x000fe200078ec0ff */
[----:B------:R-:W-:Y:S01]  /*f4a0*/  VIADD R2, R3, 0x30 ;  /* 0x0000003003027836 */ /* 0x000fe20000000000 */
[----:B------:R-:W-:Y:S01]  /*f4b0*/  ISETP.GE.AND P3, PT, R15, UR4, PT ;  /* 0x000000040f007c0c */ /* 0x000fe2000bf66270 */
[----:B------:R-:W-:Y:S01]  /*f4c0*/  @!P1 IMAD.WIDE R8, R9, 0x4, R4 ;  /* 0x0000000409089825 */ /* 0x000fe200078e0204 */
[----:B------:R-:W-:-:S02]  /*f4d0*/  ISETP.GE.AND P0, PT, R0, UR4, PT ;  /* 0x0000000400007c0c */ /* 0x000fc4000bf06270 */
[----:B------:R-:W-:Y:S01]  /*f4e0*/  @!P5 LEA.HI R12, R12, R12, RZ, 0x1 ;  /* 0x0000000c0c0cd211 */ /* 0x000fe200078f08ff */
        /* <DEDUP_REMOVED lines=10> */
[----:B-1----:R-:W-:Y:S02]  /*f590*/  @!P6 LOP3.LUT R9, R13, 0xfffffffe, RZ, 0xc0, !PT ;  /* 0xfffffffe0d09e812 */ /* 0x002fe400078ec0ff */
[----:B------:R-:W-:Y:S02]  /*f5a0*/  @!P1 LEA.HI R2, R2, R2, RZ, 0x1 ;  /* 0x0000000202029211 */ /* 0x000fe400078f08ff */
[----:B------:R0:W-:Y:S01]  /*f5b0*/  @!P5 ST.E.64 desc[UR60][R6.64], R38 ;  /* 0x000000260600d985 */ /* 0x0001e2000c101b3c */
[----:B------:R-:W-:Y:S01]  /*f5c0*/  @!P2 LEA.HI R14, R14, R14, RZ, 0x1 ;  /* 0x0000000e0e0ea211 */ /* 0x000fe200078f08ff */
[----:B------:R-:W-:Y:S01]  /*f5d0*/  @!P6 IMAD.WIDE R8, R9, 0x4, R4 ;  /* 0x000000040908e825 */ /* 0x000fe200078e0204 */
[----:B--2---:R-:W-:Y:S02]  /*f5e0*/  @!P3 LEA.HI R10, R15, R15, RZ, 0x1 ;  /* 0x0000000f0f0ab211 */ /* 0x004fe400078f08ff */
[----:B------:R-:W-:-:S02]  /*f5f0*/  @!P0 LOP3.LUT R11, R0, 0xfffffffe, RZ, 0xc0, !PT ;  /* 0xfffffffe000b8812 */ /* 0x000fc400078ec0ff */
[----:B------:R-:W-:Y:S01]  /*f600*/  @!P1 LOP3.LUT R13, R2, 0xfffffffe, RZ, 0xc0, !PT ;  /* 0xfffffffe020d9812 */ /* 0x000fe200078ec0ff */
[----:B------:R1:W-:Y:S01]  /*f610*/  @!P6 ST.E.64 desc[UR60][R8.64], R42 ;  /* 0x0000002a0800e985 */ /* 0x0003e2000c101b3c */
[----:B------:R-:W-:Y:S01]  /*f620*/  @!P2 LOP3.LUT R15, R14, 0xfffffffe, RZ, 0xc0, !PT ;  /* 0xfffffffe0e0fa812 */ /* 0x000fe200078ec0ff */
[----:B------:R-:W-:Y:S01]  /*f630*/  VIADD R2, R3, 0x68 ;  /* 0x0000006803027836 */ /* 0x000fe20000000000 */
[----:B------:R-:W-:Y:S02]  /*f640*/  @!P3 LOP3.LUT R17, R10, 0xfffffffe, RZ, 0xc0, !PT ;  /* 0xfffffffe0a11b812 */ /* 0x000fe400078ec0ff */
[----:B------:R-:W-:Y:S01]  /*f650*/  @!P4 LOP3.LUT R19, R16, 0xfffffffe, RZ, 0xc0, !PT ;  /* 0xfffffffe1013c812 */ /* 0x000fe200078ec0ff */
[--C-:B0-----:R-:W-:Y:S01]  /*f660*/  @!P0 IMAD.WIDE R6, R11, 0x4, R4.reuse ;  /* 0x000000040b068825 */ /* 0x101fe200078e0204 */
[----:B------:R-:W-:Y:S02]  /*f670*/  ISETP.GE.AND P5, PT, R18, UR4, PT ;  /* 0x0000000412007c0c */ /* 0x000fe4000bfa6270 */
[----:B------:R-:W-:Y:S01]  /*f680*/  ISETP.GE.AND P6, PT, R20, UR4, PT ;  /* 0x0000000414007c0c */ /* 0x000fe2000bfc6270 */
[----:B------:R-:W-:Y:S01]  /*f690*/  @!P2 IMAD.WIDE R10, R15, 0x4, R4 ;  /* 0x000000040f0aa825 */ /* 0x000fe200078e0204 */
[----:B------:R0:W-:Y:S01]  /*f6a0*/  @!P0 ST.E.64 desc[UR60][R6.64], R46 ;  /* 0x0000002e06008985 */ /* 0x0001e2000c101b3c */
[----:B------:R-:W-:-:S02]  /*f6b0*/  IADD3 R0, R3, 0x60, RZ ;  /* 0x0000006003007810 */ /* 0x000fc40007ffe0ff */
[----:B-1----:R-:W-:-:S04]  /*f6c0*/  @!P1 IMAD.WIDE R8, R13, 0x4, R4 ;  /* 0x000000040d089825 */ /* 0x002fc800078e0204 */
[--C-:B------:R-:W-:Y:S01]  /*f6d0*/  @!P3 IMAD.WIDE R12, R17, 0x4, R4.reuse ;  /* 0x00000004110cb825 */ /* 0x100fe200078e0204 */
[----:B------:R1:W-:Y:S01]  /*f6e0*/  @!P1 ST.E.64 desc[UR60][R8.64], R50 ;  /* 0x0000003208009985 */ /* 0x0003e2000c101b3c */
[----:B------:R-:W-:Y:S02]  /*f6f0*/  @!P5 LEA.HI R18, R18, R18, RZ, 0x1 ;  /* 0x000000121212d211 */ /* 0x000fe400078f08ff */
[----:B------:R-:W-:Y:S01]  /*f700*/  @!P4 IMAD.WIDE R14, R19, 0x4, R4 ;  /* 0x00000004130ec825 */ /* 0x000fe200078e0204 */
[----:B------:R2:W-:Y:S01]  /*f710*/  @!P2 ST.E.64 desc[UR60][R10.64], R54 ;  /* 0x000000360a00a985 */ /* 0x0005e2000c101b3c */
[C---:B------:R-:W-:Y:S02]  /*f720*/  IADD3 R19, R3.reuse, 0x80, RZ ;  /* 0x0000008003137810 */ /* 0x040fe40007ffe0ff */
        /* <DEDUP_REMOVED lines=8> */
[----:B------:R-:W-:Y:S02]  /*f7b0*/  ISETP.GE.AND P0, PT, R19, UR4, PT ;  /* 0x0000000413007c0c */ /* 0x000fe4000bf06270 */
[----:B------:R-:W-:Y:S02]  /*f7c0*/  @!P6 LEA.HI R20, R20, R20, RZ, 0x1 ;  /* 0x000000141414e211 */ /* 0x000fe400078f08ff */
[----:B0-----:R-:W-:Y:S01]  /*f7d0*/  @!P5 LOP3.LUT R7, R18, 0xfffffffe, RZ, 0xc0, !PT ;  /* 0xfffffffe1207d812 */ /* 0x001fe200078ec0ff */
[C---:B------:R-:W-:Y:S01]  /*f7e0*/  VIADD R18, R3.reuse, 0x88 ;  /* 0x0000008803127836 */ /* 0x040fe20000000000 */
        /* <DEDUP_REMOVED lines=17> */
[----:B------:R-:W-:Y:S02]  /*f900*/  @!P0 LOP3.LUT R19, R19, 0xfffffffe, RZ, 0xc0, !PT ;  /* 0xfffffffe13138812 */ /* 0x000fe400078ec0ff */
[----:B------:R-:W-:Y:S01]  /*f910*/  ISETP.GE.AND P6, PT, R18, UR4, PT ;  /* 0x0000000412007c0c */ /* 0x000fe2000bfc6270 */
[--C-:B0-----:R-:W-:Y:S01]  /*f920*/  @!P4 IMAD.WIDE R6, R11, 0x4, R4.reuse ;  /* 0x000000040b06c825 */ /* 0x101fe200078e0204 */
[----:B------:R-:W-:Y:S02]  /*f930*/  ISETP.GE.AND P5, PT, R20, UR4, PT ;  /* 0x0000000414007c0c */ /* 0x000fe4000bfa6270 */
[----:B------:R-:W-:Y:S01]  /*f940*/  IADD3 R2, R3, 0xa0, RZ ;  /* 0x000000a003027810 */ /* 0x000fe20007ffe0ff */
[--C-:B-1----:R-:W-:Y:S01]  /*f950*/  @!P3 IMAD.WIDE R8, R13, 0x4, R4.reuse ;  /* 0x000000040d08b825 */ /* 0x102fe200078e0204 */
[----:B------:R0:W-:Y:S02]  /*f960*/  @!P4 ST.E.64 desc[UR60][R6.64], R74 ;  /* 0x0000004a0600c985 */ /* 0x0001e4000c101b3c */
[----:B------:R-:W-:Y:S01]  /*f970*/  ISETP.GE.AND P4, PT, R2, UR4, PT ;  /* 0x0000000402007c0c */ /* 0x000fe2000bf86270 */
        /* <DEDUP_REMOVED lines=8> */
[----:B------:R-:W-:Y:S02]  /*fa00*/  @!P5 LEA.HI R20, R20, R20, RZ, 0x1 ;  /* 0x000000141414d211 */ /* 0x000fe400078f08ff */
[C---:B------:R-:W-:Y:S01]  /*fa10*/  VIADD R17, R3.reuse, 0xb0 ;  /* 0x000000b003117836 */ /* 0x040fe20000000000 */
[----:B------:R4:W-:Y:S01]  /*fa20*/  @!P0 ST.E.64 desc[UR60][R14.64], R90 ;  /* 0x0000005a0e008985 */ /* 0x0009e2000c101b3c */
[----:B------:R-:W-:Y:S01]  /*fa30*/  VIADD R19, R3, 0xb8 ;  /* 0x000000b803137836 */ /* 0x000fe20000000000 */
[----:B------:R-:W-:-:S02]  /*fa40*/  ISETP.GE.AND P0, PT, R0, UR4, PT ;  /* 0x0000000400007c0c */ /* 0x000fc4000bf06270 */
[----:B------:R-:W-:Y:S02]  /*fa50*/  ISETP.GE.AND P2, PT, R17, UR4, PT ;  /* 0x0000000411007c0c */ /* 0x000fe4000bf46270 */
[----:B------:R-:W-:Y:S02]  /*fa60*/  ISETP.GE.AND P1, PT, R19, UR4, PT ;  /* 0x0000000413007c0c */ /* 0x000fe4000bf26270 */
        /* <DEDUP_REMOVED lines=42> */
[----:B0-----:R-:W-:Y:S02]  /*fd10*/  @!P5 LOP3.LUT R7, R18, 0xfffffffe, RZ, 0xc0, !PT ;  /* 0xfffffffe1207d812 */ /* 0x001fe400078ec0ff */
[----:B-1----:R-:W-:Y:S02]  /*fd20*/  @!P6 LOP3.LUT R9, R20, 0xfffffffe, RZ, 0xc0, !PT ;  /* 0xfffffffe1409e812 */ /* 0x002fe400078ec0ff */
        /* <DEDUP_REMOVED lines=10> */
[----:B---3--:R-:W-:Y:S02]  /*fdd0*/  @!P1 LOP3.LUT R13, R2, 0xfffffffe, RZ, 0xc0, !PT ;  /* 0xfffffffe020d9812 */ /* 0x008fe400078ec0ff */
[----:B----4-:R-:W-:-:S02]  /*fde0*/  @!P2 LOP3.LUT R15, R16, 0xfffffffe, RZ, 0xc0, !PT ;  /* 0xfffffffe100fa812 */ /* 0x010fc400078ec0ff */
[----:B------:R-:W-:Y:S02]  /*fdf0*/  @!P3 LOP3.LUT R17, R17, 0xfffffffe, RZ, 0xc0, !PT ;  /* 0xfffffffe1111b812 */ /* 0x000fe400078ec0ff */
[----:B------:R-:W-:Y:S02]  /*fe00*/  @!P4 LOP3.LUT R19, R19, 0xfffffffe, RZ, 0xc0, !PT ;  /* 0xfffffffe1313c812 */ /* 0x000fe400078ec0ff */
[----:B------:R-:W-:Y:S01]  /*fe10*/  IADD3 R3, R3, 0xf8, RZ ;  /* 0x000000f803037810 */ /* 0x000fe20007ffe0ff */
[----:B0-----:R-:W-:-:S04]  /*fe20*/  @!P0 IMAD.WIDE R6, R11, 0x4, R4 ;  /* 0x000000040b068825 */ /* 0x001fc800078e0204 */
[--C-:B-1----:R-:W-:Y:S01]  /*fe30*/  @!P1 IMAD.WIDE R8, R13, 0x4, R4.reuse ;  /* 0x000000040d089825 */ /* 0x102fe200078e0204 */
[----:B------:R4:W-:Y:S01]  /*fe40*/  @!P0 ST.E.64 desc[UR60][R6.64], R130 ;  /* 0x0000008206008985 */ /* 0x0009e2000c101b3c */
[----:B------:R-:W-:Y:S02]  /*fe50*/  ISETP.GE.AND P0, PT, R3, UR4, PT ;  /* 0x0000000403007c0c */ /* 0x000fe4000bf06270 */
[--C-:B------:R-:W-:Y:S01]  /*fe60*/  @!P2 IMAD.WIDE R10, R15, 0x4, R4.reuse ;  /* 0x000000040f0aa825 */ /* 0x100fe200078e0204 */
[----:B------:R4:W-:Y:S03]  /*fe70*/  @!P1 ST.E.64 desc[UR60][R8.64], R134 ;  /* 0x0000008608009985 */ /* 0x0009e6000c101b3c */
[--C-:B------:R-:W-:Y:S01]  /*fe80*/  @!P3 IMAD.WIDE R12, R17, 0x4, R4.reuse ;  /* 0x00000004110cb825 */ /* 0x100fe200078e0204 */
[----:B------:R4:W-:Y:S03]  /*fe90*/  @!P2 ST.E.64 desc[UR60][R10.64], R138 ;  /* 0x0000008a0a00a985 */ /* 0x0009e6000c101b3c */
[----:B------:R-:W-:Y:S01]  /*fea0*/  @!P4 IMAD.WIDE R14, R19, 0x4, R4 ;  /* 0x00000004130ec825 */ /* 0x000fe200078e0204 */
[----:B------:R4:W-:Y:S04]  /*feb0*/  @!P3 ST.E.64 desc[UR60][R12.64], R142 ;  /* 0x0000008e0c00b985 */ /* 0x0009e8000c101b3c */
[----:B------:R4:W-:Y:S01]  /*fec0*/  @!P4 ST.E.64 desc[UR60][R14.64], R146 ;  /* 0x000000920e00c985 */ /* 0x0009e2000c101b3c */
[----:B------:R-:W-:Y:S05]  /*fed0*/  @P0 BRA `(.L_x_991) ;  /* 0x00000040009c0947 */ /* 0x000fea0003800000 */
[----:B------:R-:W-:-:S04]  /*fee0*/  LEA.HI R3, R3, R3, RZ, 0x1 ;  /* 0x0000000303037211 */ /* 0x000fc800078f08ff */
[----:B------:R-:W-:-:S05]  /*fef0*/  LOP3.LUT R3, R3, 0xfffffffe, RZ, 0xc0, !PT ;  /* 0xfffffffe03037812 */ /* 0x000fca00078ec0ff */
[----:B------:R-:W-:-:S05]  /*ff00*/  IMAD.WIDE R4, R3, 0x4, R4 ;  /* 0x0000000403047825 */ /* 0x000fca00078e0204 */
[----:B------:R0:W-:Y:S01]  /*ff10*/  ST.E.64 desc[UR60][R4.64], R150 ;  /* 0x0000009604007985 */ /* 0x0001e2000c101b3c */
[----:B------:R-:W-:Y:S05]  /*ff20*/  BRA `(.L_x_991) ;  /* 0x0000004000887947 */ /* 0x000fea0003800000 */
.L_x_1078:
[----:B------:R-:W0:Y:S02]  /*ff30*/  S2R R0, SR_TID.X ;  /* 0x0000000000007919 */ /* 0x000e240000002100 */
[----:B0-----:R-:W-:-:S05]  /*ff40*/  VIADD R2, R0, 0xffffff80 ;  /* 0xffffff8000027836 */ /* 0x001fca0000000000 */
[----:B------:R-:W-:-:S13]  /*ff50*/  ISETP.GT.AND P0, PT, R2, 0x7f, PT ;  /* 0x0000007f0200780c */ /* 0x000fda0003f04270 */
[----:B------:R-:W-:Y:S05]  /*ff60*/  @P0 BRA `(.L_x_991) ;  /* 0x0000004000780947 */ /* 0x000fea0003800000 */
[----:B------:R-:W0:Y:S01]  /*ff70*/  S2R R3, SR_CTAID.X ;  /* 0x0000000000037919 */ /* 0x000e220000002500 */
[----:B------:R-:W1:Y:S01]  /*ff80*/  LDC R6, c[0x0][0xbe8] ;  /* 0x0002fa00ff067b82 */ /* 0x000e620000000800 */
[----:B------:R-:W-:Y:S01]  /*ff90*/  ULDC UR4, c[0x0][0xa88] ;  /* 0x0002a20000047ab9 */ /* 0x000fe20000000800 */
[----:B0-----:R-:W-:Y:S02]  /*ffa0*/  IMAD R0, R3, 0x80, R0 ;  /* 0x0000008003007824 */ /* 0x001fe400078e0200 */
[----:B-1----:R-:W-:-:S03]  /*ffb0*/  IMAD R3, R6, UR4, RZ ;  /* 0x0000000406037c24 */ /* 0x002fc6000f8e02ff */
[----:B------:R-:W-:-:S04]  /*ffc0*/  IADD3 R0, R0, -0x80, RZ ;  /* 0xffffff8000007810 */ /* 0x000fc80007ffe0ff */
[----:B------:R-:W-:-:S13]  /*ffd0*/  ISETP.GE.AND P0, PT, R0, R3, PT ;  /* 0x000000030000720c */ /* 0x000fda0003f06270 */
[----:B------:R-:W-:Y:S05]  /*ffe0*/  @P0 BRA `(.L_x_991) ;  /* 0x0000004000580947 */ /* 0x000fea0003800000 */
[----:B------:R-:W2:Y:S01]  /*fff0*/  LDL R4, [R1] ;  /* 0x0000000001047983 */ /* 0x000ea20000100800 */
[----:B------:R-:W-:Y:S01]  /*10000*/  ISETP.NE.AND P0, PT, R6, 0x1, PT ;  /* 0x000000010600780c */ /* 0x000fe20003f05270 */
[----:B------:R-:W-:Y:S01]  /*10010*/  S2UR UR7, SR_CTAID.Z ;  /* 0x00000000000779c3 */ /* 0x000fe20000002700 */
[----:B------:R-:W-:Y:S01]  /*10020*/  ULDC.64 UR8, c[0x0][0xbd0] ;  /* 0x0002f40000087ab9 */ /* 0x000fe20000000a00 */
[----:B------:R-:W-:-:S06]  /*10030*/  IMAD.MOV.U32 R5, RZ, RZ, R0 ;  /* 0x000000ffff057224 */ /* 0x000fcc00078e0000 */
[----:B------:R-:W0:Y:S08]  /*10040*/  LDC.64 R10, c[0x0][0xbd8] ;  /* 0x0002f600ff0a7b82 */ /* 0x000e300000000a00 */
[----:B------:R-:W1:Y:S08]  /*10050*/  @P0 LDC R7, c[0x0][0xbec] ;  /* 0x0002fb00ff070b82 */ /* 0x000e700000000800 */
[----:B------:R-:W3:Y:S08]  /*10060*/  @P0 LDC R9, c[0x0][0xbf0] ;  /* 0x0002fc00ff090b82 */ /* 0x000ef00000000800 */
[----:B------:R-:W4:Y:S08]  /*10070*/  S2UR UR10, SR_CTAID.Y ;  /* 0x00000000000a79c3 */ /* 0x000f300000002600 */
[----:B------:R-:W4:Y:S01]  /*10080*/  LDC R8, c[0x0][0xc50] ;  /* 0x00031400ff087b82 */ /* 0x000f220000000800 */
[----:B--2---:R-:W-:Y:S01]  /*10090*/  R2UR UR11, R4 ;  /* 0x00000000040b72ca */ /* 0x004fe200000e0000 */
[----:B-1----:R-:W-:-:S05]  /*100a0*/  @P0 IMAD.HI.U32 R4, R0, R7, RZ ;  /* 0x0000000700040227 */ /* 0x002fca00078e00ff */
[----:B---3--:R-:W-:-:S07]  /*100b0*/  @P0 SHF.R.U32.HI R5, RZ, R9, R4 ;  /* 0x00000009ff050219 */ /* 0x008fce0000011604 */
[----:B------:R-:W-:Y:S02]  /*100c0*/  USHF.R.S32.HI UR6, URZ, 0x1f, UR11 ;  /* 0x0000001f3f067899 */ /* 0x000fe4000801140b */
[----:B------:R-:W-:Y:S01]  /*100d0*/  IMAD R7, RZ, RZ, -UR11 ;  /* 0x8000000bff077e24 */ /* 0x000fe2000f8e02ff */
[----:B------:R-:W-:Y:S02]  /*100e0*/  UIMAD.WIDE.U32 UR4, UR11, UR8, URZ ;  /* 0x000000080b0472a5 */ /* 0x000fe4000f8e003f */
[----:B------:R-:W-:Y:S01]  /*100f0*/  UIMAD UR6, UR6, UR8, URZ ;  /* 0x00000008060672a4 */ /* 0x000fe2000f8e023f */
[----:B----4-:R-:W-:Y:S01]  /*10100*/  IMAD R9, R8, R7, UR10 ;  /* 0x0000000a08097e24 */ /* 0x010fe2000f8e0207 */
[----:B------:R-:W-:Y:S01]  /*10110*/  USHF.R.S32.HI UR8, URZ, 0x1f, UR7 ;  /* 0x0000001f3f087899 */ /* 0x000fe20008011407 */
[----:B------:R-:W-:Y:S01]  /*10120*/  IADD3 R7, -R5, RZ, RZ ;  /* 0x000000ff05077210 */ /* 0x000fe20007ffe1ff */
[----:B------:R-:W-:Y:S01]  /*10130*/  UIMAD UR6, UR11, UR9, UR6 ;  /* 0x000000090b0672a4 */ /* 0x000fe2000f8e0206 */
[----:B------:R-:W-:Y:S01]  /*10140*/  MOV R3, UR5 ;  /* 0x0000000500037c02 */ /* 0x000fe20008000f00 */
[----:B------:R-:W-:Y:S01]  /*10150*/  IMAD.U32 R2, RZ, RZ, UR4 ;  /* 0x00000004ff027e24 */ /* 0x000fe2000f8e00ff */
[----:B------:R-:W-:Y:S01]  /*10160*/  SHF.R.S32.HI R4, RZ, 0x1f, R9 ;  /* 0x0000001fff047819 */ /* 0x000fe20000011409 */
[----:B------:R-:W-:Y:S01]  /*10170*/  UIADD3 UR6, UR5, UR6, URZ ;  /* 0x0000000605067290 */ /* 0x000fe2000fffe03f */
[----:B0-----:R-:W-:-:S02]  /*10180*/  IMAD R12, R10, UR8, RZ ;  /* 0x000000080a0c7c24 */ /* 0x001fc4000f8e02ff */
[----:B------:R-:W-:Y:S01]  /*10190*/  ULDC.64 UR4, c[0x0][0xbe0] ;  /* 0x0002f80000047ab9 */ /* 0x000fe20000000a00 */
[----:B------:R-:W-:Y:S02]  /*101a0*/  IMAD R7, R6, R7, R0 ;  /* 0x0000000706077224 */ /* 0x000fe400078e0200 */
[----:B------:R-:W-:Y:S02]  /*101b0*/  IMAD.U32 R3, RZ, RZ, UR6 ;  /* 0x00000006ff037e24 */ /* 0x000fe4000f8e00ff */
[----:B------:R-:W-:Y:S01]  /*101c0*/  IMAD R11, R11, UR7, R12 ;  /* 0x000000070b0b7c24 */ /* 0x000fe2000f8e020c */
[----:B------:R-:W-:Y:S01]  /*101d0*/  SHF.R.S32.HI R0, RZ, 0x1f, R7 ;  /* 0x0000001fff007819 */ /* 0x000fe20000011407 */
[----:B------:R-:W-:-:S04]  /*101e0*/  IMAD.WIDE.U32 R2, R10, UR7, R2 ;  /* 0x000000070a027c25 */ /* 0x000fc8000f8e0002 */
[----:B------:R-:W-:Y:S02]  /*101f0*/  IMAD.IADD R3, R11, 0x1, R3 ;  /* 0x000000010b037824 */ /* 0x000fe400078e0203 */
[----:B------:R-:W-:Y:S02]  /*10200*/  IMAD R4, R4, UR4, RZ ;  /* 0x0000000404047c24 */ /* 0x000fe4000f8e02ff */
[----:B------:R-:W-:-:S04]  /*10210*/  IMAD.WIDE.U32 R2, R9, UR4, R2 ;  /* 0x0000000409027c25 */ /* 0x000fc8000f8e0002 */
[----:B------:R-:W-:Y:S01]  /*10220*/  IMAD R4, R9, UR5, R4 ;  /* 0x0000000509047c24 */ /* 0x000fe2000f8e0204 */
[----:B------:R-:W-:Y:S01]  /*10230*/  SHF.R.S32.HI R9, RZ, 0x1f, R5 ;  /* 0x0000001fff097819 */ /* 0x000fe20000011405 */
[----:B------:R-:W-:Y:S01]  /*10240*/  ULDC.64 UR4, c[0x0][0xbc8] ;  /* 0x0002f20000047ab9 */ /* 0x000fe20000000a00 */
[----:B------:R-:W-:Y:S01]  /*10250*/  IADD3 R2, P0, R5, R2, RZ ;  /* 0x0000000205027210 */ /* 0x000fe20007f1e0ff */
[----:B------:R-:W-:-:S03]  /*10260*/  IMAD R0, R0, UR4, RZ ;  /* 0x0000000400007c24 */ /* 0x000fc6000f8e02ff */
[----:B------:R-:W-:Y:S01]  /*10270*/  IADD3.X R3, R9, R3, R4, P0, !PT ;  /* 0x0000000309037210 */ /* 0x000fe200007fe404 */
[C---:B------:R-:W-:Y:S02]  /*10280*/  IMAD R5, R7.reuse, UR5, R0 ;  /* 0x0000000507057c24 */ /* 0x040fe4000f8e0200 */
[----:B------:R-:W-:Y:S01]  /*10290*/  IMAD.WIDE.U32 R2, R7, UR4, R2 ;  /* 0x0000000407027c25 */ /* 0x000fe2000f8e0002 */
[----:B------:R-:W-:-:S03]  /*102a0*/  ULDC.64 UR4, c[0x0][0xba8] ;  /* 0x0002ea0000047ab9 */ /* 0x000fc60000000a00 */
[----:B------:R-:W-:Y:S01]  /*102b0*/  IMAD.IADD R3, R3, 0x1, R5 ;  /* 0x0000000103037824 */ /* 0x000fe200078e0205 */
[----:B------:R-:W-:-:S04]  /*102c0*/  LEA R4, P0, R2, UR4, 0x2 ;  /* 0x0000000402047c11 */ /* 0x000fc8000f8010ff */
[----:B------:R-:W-:Y:S02]  /*102d0*/  LEA.HI.X R5, R2, UR5, R3, 0x2, P0 ;  /* 0x0000000502057c11 */ /* 0x000fe400080f1403 */
[----:B------:R-:W-:-:S05]  /*102e0*/  MOV R3, 0xff800000 ;  /* 0xff80000000037802 */ /* 0x000fca0000000f00 */
[----:B------:R0:W-:Y:S01]  /*102f0*/  STG.E desc[UR60][R4.64], R3 ;  /* 0x0000000304007986 */ /* 0x0001e2000c10193c */
[----:B------:R-:W-:Y:S05]  /*10300*/  BRA `(.L_x_991) ;  /* 0x0000003c00907947 */ /* 0x000fea0003800000 */
.L_x_989:
        /* <DEDUP_REMOVED lines=18> */
.L_x_1081:
[----:B------:R-:W-:Y:S01]  /*10430*/  ULDC UR7, c[0x0][0xc50] ;  /* 0x0003140000077ab9 */ /* 0x000fe20000000800 */
[----:B------:R-:W-:Y:S01]  /*10440*/  UMOV UR39, UR6 ;  /* 0x0000000600277c82 */ /* 0x000fe20008000000 */
[----:B------:R-:W-:-:S11]  /*10450*/  UISETP.NE.AND UP0, UPT, UR7, 0x1, UPT ;  /* 0x000000010700788c */ /* 0x000fd6000bf05270 */
[----:B------:R-:W-:Y:S01]  /*10460*/  @UP0 ULDC UR4, c[0x0][0xc54] ;  /* 0x0003150000040ab9 */ /* 0x000fe20000000800 */
[----:B------:R-:W-:Y:S01]  /*10470*/  @UP0 ULDC UR8, c[0x0][0xc58] ;  /* 0x0003160000080ab9 */ /* 0x000fe20000000800 */
[----:B------:R-:W-:-:S04]  /*10480*/  UIMAD.WIDE.U32 UR4, UR6, UR4, URZ ;  /* 0x00000004060472a5 */ /* 0x000fc8000f8e003f */
[----:B------:R-:W-:-:S12]  /*10490*/  @UP0 USHF.R.U32.HI UR39, URZ, UR8, UR5 ;  /* 0x000000083f270299 */ /* 0x000fd80008011605 */
.L_x_1082:
[----:B------:R-:W-:Y:S01]  /*104a0*/  ISETP.GE.AND P0, PT, R23, RZ, PT ;  /* 0x000000ff1700720c */ /* 0x000fe20003f06270 */
[----:B------:R-:W-:Y:S01]  /*104b0*/  UIADD3 UR44, -UR39, URZ, URZ ;  /* 0x0000003f272c7290 */ /* 0x000fe2000fffe13f */
[----:B------:R-:W-:Y:S01]  /*104c0*/  IMAD.MOV.U32 R0, RZ, RZ, 0x1 ;  /* 0x00000001ff007424 */ /* 0x000fe200078e00ff */
[----:B------:R-:W-:Y:S01]  /*104d0*/  MOV R6, 0x1 ;  /* 0x0000000100067802 */ /* 0x000fe20000000f00 */
[----:B------:R-:W-:Y:S01]  /*104e0*/  IMAD.MOV.U32 R2, RZ, RZ, RZ ;  /* 0x000000ffff027224 */ /* 0x000fe200078e00ff */
[----:B------:R-:W-:-:S08]  /*104f0*/  UIMAD UR44, UR7, UR44, UR6 ;  /* 0x0000002c072c72a4 */ /* 0x000fd0000f8e0206 */
[----:B------:R-:W-:Y:S05]  /*10500*/  @!P0 BRA `(.L_x_1083) ;  /* 0x0000003800488947 */ /* 0x000fea0003800000 */
[----:B------:R-:W0:Y:S01]  /*10510*/  LDC.64 R2, c[0x0][0xa28] ;  /* 0x00028a00ff027b82 */ /* 0x000e220000000a00 */
[----:B------:R-:W-:Y:S01]  /*10520*/  IMAD.MOV.U32 R22, RZ, RZ, RZ ;  /* 0x000000ffff167224 */ /* 0x000fe200078e00ff */
[----:B------:R-:W-:Y:S01]  /*10530*/  ULDC.64 UR4, c[0x0][0x418] ;  /* 0x0001060000047ab9 */ /* 0x000fe20000000a00 */
[----:B------:R-:W-:Y:S01]  /*10540*/  ULDC UR6, c[0x0][0x448] ;  /* 0x0001120000067ab9 */ /* 0x000fe20000000800 */
[----:B------:R-:W-:Y:S01]  /*10550*/  ULDC UR10, c[0x0][0x2f0] ;  /* 0x0000bc00000a7ab9 */ /* 0x000fe20000000800 */
[----:B------:R-:W-:Y:S01]  /*10560*/  ULDC UR11, c[0x0][0x288] ;  /* 0x0000a200000b7ab9 */ /* 0x000fe20000000800 */
[----:B0-----:R-:W-:-:S04]  /*10570*/  ISETP.NE.U32.AND P0, PT, R2, RZ, PT ;  /* 0x000000ff0200720c */ /* 0x001fc80003f05070 */
[----:B------:R-:W-:-:S13]  /*10580*/  ISETP.NE.AND.EX P0, PT, R3, RZ, PT, P0 ;  /* 0x000000ff0300720c */ /* 0x000fda0003f05300 */
[----:B------:R-:W0:Y:S02]  /*10590*/  @P0 LDC.64 R2, c[0x0][0xa28] ;  /* 0x00028a00ff020b82 */ /* 0x000e240000000a00 */
[----:B0-----:R-:W-:-:S05]  /*105a0*/  @P0 IMAD.WIDE R2, R23, 0x4, R2 ;  /* 0x0000000417020825 */ /* 0x001fca00078e0202 */
[----:B------:R0:W5:Y:S01]  /*105b0*/  @P0 LDG.E R22, desc[UR60][R2.64] ;  /* 0x0000003c02160981 */ /* 0x000162000c1e1900 */
[----:B------:R-:W1:Y:S01]  /*105c0*/  S2UR UR40, SR_CTAID.X ;  /* 0x00000000002879c3 */ /* 0x000e620000002500 */
[----:B------:R-:W-:Y:S02]  /*105d0*/  UISETP.NE.U32.AND UP0, UPT, UR4, URZ, UPT ;  /* 0x0000003f0400728c */ /* 0x000fe4000bf05070 */
[----:B------:R-:W-:Y:S02]  /*105e0*/  UISETP.NE.AND UP1, UPT, UR6, 0x1, UPT ;  /* 0x000000010600788c */ /* 0x000fe4000bf25270 */
[----:B------:R-:W-:Y:S01]  /*105f0*/  UISETP.NE.AND.EX UP0, UPT, UR5, URZ, UPT, UP0 ;  /* 0x0000003f0500728c */ /* 0x000fe2000bf05300 */
[----:B------:R-:W-:Y:S02]  /*10600*/  ULDC UR6, c[0x0][0x424] ;  /* 0x0001090000067ab9 */ /* 0x000fe40000000800 */
[----:B------:R-:W-:Y:S01]  /*10610*/  ULDC.64 UR4, c[0x0][0x9e0] ;  /* 0x0002780000047ab9 */ /* 0x000fe20000000a00 */
[----:B------:R-:W-:-:S02]  /*10620*/  USEL UR9, UR6, 0x1, UP0 ;  /* 0x0000000106097887 */ /* 0x000fc40008000000 */
[----:B------:R-:W-:Y:S02]  /*10630*/  UISETP.GE.AND UP0, UPT, UR5, 0x1, UPT ;  /* 0x000000010500788c */ /* 0x000fe4000bf06270 */
[----:B------:R-:W-:Y:S01]  /*10640*/  UIMAD UR47, UR9, UR10, URZ ;  /* 0x0000000a092f72a4 */ /* 0x000fe2000f8e023f */
[----:B------:R-:W-:Y:S01]  /*10650*/  @UP1 ULDC UR7, c[0x0][0x44c] ;  /* 0x0001130000071ab9 */ /* 0x000fe20000000800 */
[----:B------:R-:W-:Y:S02]  /*10660*/  UIMAD UR9, UR9, UR10, 0x3f ;  /* 0x0000003f090974a4 */ /* 0x000fe4000f8e020a */
[----:B------:R-:W-:Y:S01]  /*10670*/  PLOP3.LUT P1, PT, PT, PT, UP0, 0x80, 0x0 ;  /* 0x000000000000781c */ /* 0x000fe20003f2f008 */
[----:B------:R-:W-:Y:S01]  /*10680*/  @UP1 ULDC UR12, c[0x0][0x450] ;  /* 0x00011400000c1ab9 */ /* 0x000fe20000000800 */
[----:B------:R-:W-:Y:S02]  /*10690*/  UP2UR UR48, UPR, URZ, 0x2 ;  /* 0x000000023f307883 */ /* 0x000fe40008000000 */
[----:B-1----:R-:W-:-:S04]  /*106a0*/  USHF.L.U32 UR40, UR40, 0x7, URZ ;  /* 0x0000000728287899 */ /* 0x002fc8000800063f */
[----:B------:R-:W-:-:S04]  /*106b0*/  UIADD3 UR8, UR40, 0x7f, URZ ;  /* 0x0000007f28087890 */ /* 0x000fc8000fffe03f */
[----:B------:R-:W-:Y:S02]  /*106c0*/  UIMAD.WIDE.U32 UR6, UR8, UR7, URZ ;  /* 0x00000007080672a5 */ /* 0x000fe4000f8e003f */
[----:B------:R-:W-:Y:S02]  /*106d0*/  UIADD3 UR6, UR47, 0x1, -UR11 ;  /* 0x000000012f067890 */ /* 0x000fe4000fffe80b */
[----:B------:R-:W-:Y:S02]  /*106e0*/  @UP1 USHF.R.U32.HI UR8, URZ, UR12, UR7 ;  /* 0x0000000c3f081299 */ /* 0x000fe40008011607 */
[----:B------:R-:W-:Y:S02]  /*106f0*/  USHF.R.S32.HI UR7, URZ, 0x1f, UR9 ;  /* 0x0000001f3f077899 */ /* 0x000fe40008011409 */
[----:B------:R-:W-:Y:S02]  /*10700*/  UIADD3 UR6, UR6, UR8, URZ ;  /* 0x0000000806067290 */ /* 0x000fe4000fffe03f */
[----:B------:R-:W-:-:S02]  /*10710*/  ULEA.HI UR7, UR7, UR9, URZ, 0x6 ;  /* 0x0000000907077291 */ /* 0x000fc4000f8f303f */
[----:B------:R-:W-:Y:S02]  /*10720*/  UIADD3 UR4, UR6, UR4, URZ ;  /* 0x0000000406047290 */ /* 0x000fe4000fffe03f */
[----:B------:R-:W-:Y:S01]  /*10730*/  USHF.R.S32.HI UR41, URZ, 0x6, UR7 ;  /* 0x000000063f297899 */ /* 0x000fe20008011407 */
[----:B0-----:R-:W-:Y:S11]  /*10740*/  @!P1 BRA `(.L_x_1084) ;  /* 0x0000000000449947 */ /* 0x001ff60003800000 */
        /* <DEDUP_REMOVED lines=10> */
.L_x_1085:
[----:B------:R-:W-:-:S11]  /*107f0*/  UISETP.NE.AND UP0, UPT, UR5, 0x1, UPT ;  /* 0x000000010500788c */ /* 0x000fd6000bf05270 */
[----:B------:R-:W-:Y:S02]  /*10800*/  @UP0 ULDC.64 UR12, c[0x0][0x9e8] ;  /* 0x00027a00000c0ab9 */ /* 0x000fe40000000a00 */
[----:B------:R-:W-:-:S04]  /*10810*/  UIMAD.WIDE.U32 UR6, UR8, UR12, URZ ;  /* 0x0000000c080672a5 */ /* 0x000fc8000f8e003f */
[----:B------:R-:W-:-:S12]  /*10820*/  @UP0 USHF.R.U32.HI UR8, URZ, UR13, UR7 ;  /* 0x0000000d3f080299 */ /* 0x000fd80008011607 */
.L_x_1086:
[----:B------:R-:W-:-:S04]  /*10830*/  UIMAD UR8, UR8, UR5, UR5 ;  /* 0x00000005080872a4 */ /* 0x000fc8000f8e0205 */
[----:B------:R-:W-:-:S04]  /*10840*/  UISETP.LT.AND UP0, UPT, UR4, UR8, UPT ;  /* 0x000000080400728c */ /* 0x000fc8000bf01270 */
[----:B------:R-:W-:-:S12]  /*10850*/  USEL UR4, UR4, UR8, UP0 ;  /* 0x0000000804047287 */ /* 0x000fd80008000000 */
.L_x_1084:
[----:B------:R-:W-:Y:S02]  /*10860*/  UISETP.NE.AND UP0, UPT, UR48, URZ, UPT ;  /* 0x0000003f3000728c */ /* 0x000fe4000bf05270 */
[----:B------:R-:W-:-:S04]  /*10870*/  UIADD3 UR4, UR4, 0x3f, URZ ;  /* 0x0000003f04047890 */ /* 0x000fc8000fffe03f */
[----:B------:R-:W-:-:S04]  /*10880*/  USHF.R.S32.HI UR8, URZ, 0x1f, UR4 ;  /* 0x0000001f3f087899 */ /* 0x000fc80008011404 */
[----:B------:R-:W-:Y:S01]  /*10890*/  ULEA.HI UR8, UR8, UR4, URZ, 0x6 ;  /* 0x0000000408087291 */ /* 0x000fe2000f8f303f */
[----:B------:R-:W-:Y:S01]  /*108a0*/  @UP0 ULDC UR6, c[0x0][0x44c] ;  /* 0x0001130000060ab9 */ /* 0x000fe20000000800 */
[----:B------:R-:W-:Y:S01]  /*108b0*/  @UP0 ULDC UR9, c[0x0][0x450] ;  /* 0x0001140000090ab9 */ /* 0x000fe20000000800 */
[----:B------:R-:W-:Y:S02]  /*108c0*/  UIMAD.WIDE.U32 UR6, UR40, UR6, URZ ;  /* 0x00000006280672a5 */ /* 0x000fe4000f8e003f */
[----:B------:R-:W-:Y:S01]  /*108d0*/  UMOV UR4, UR40 ;  /* 0x0000002800047c82 */ /* 0x000fe20008000000 */
[----:B------:R-:W-:Y:S02]  /*108e0*/  USHF.R.S32.HI UR42, URZ, 0x6, UR8 ;  /* 0x000000063f2a7899 */ /* 0x000fe40008011408 */
[----:B------:R-:W-:Y:S02]  /*108f0*/  @UP0 USHF.R.U32.HI UR4, URZ, UR9, UR7 ;  /* 0x000000093f040299 */ /* 0x000fe40008011607 */
[----:B------:R-:W-:-:S02]  /*10900*/  UISETP.LT.AND UP0, UPT, UR41, UR42, UPT ;  /* 0x0000002a2900728c */ /* 0x000fc4000bf01270 */
[----:B------:R-:W-:Y:S01]  /*10910*/  UIADD3 UR4, UR4, -UR11, UR47 ;  /* 0x8000000b04047290 */ /* 0x000fe2000fffe02f */
[----:B------:R-:W-:Y:S01]  /*10920*/  ULDC UR8, c[0x0][0x9dc] ;  /* 0x0002770000087ab9 */ /* 0x000fe20000000800 */
[----:B------:R-:W-:Y:S02]  /*10930*/  USEL UR12, UR41, UR42, UP0 ;  /* 0x0000002a290c7287 */ /* 0x000fe40008000000 */
[----:B------:R-:W-:Y:S01]  /*10940*/  UIADD3 UR8, UR4, -UR8, URZ ;  /* 0x8000000804087290 */ /* 0x000fe2000fffe03f */
[----:B------:R-:W-:Y:S11]  /*10950*/  @!P1 BRA `(.L_x_1087) ;  /* 0x0000000000449947 */ /* 0x000ff60003800000 */
        /* <DEDUP_REMOVED lines=10> */
.L_x_1088:
[----:B------:R-:W-:-:S11]  /*10a00*/  UISETP.NE.AND UP0, UPT, UR5, 0x1, UPT ;  /* 0x000000010500788c */ /* 0x000fd6000bf05270 */
[----:B------:R-:W-:Y:S02]  /*10a10*/  @UP0 ULDC.64 UR10, c[0x0][0x9e8] ;  /* 0x00027a00000a0ab9 */ /* 0x000fe40000000a00 */
[----:B------:R-:W-:-:S04]  /*10a20*/  UIMAD.WIDE.U32 UR6, UR4, UR10, URZ ;  /* 0x0000000a040672a5 */ /* 0x000fc8000f8e003f */
[----:B------:R-:W-:-:S12]  /*10a30*/  @UP0 USHF.R.U32.HI UR4, URZ, UR11, UR7 ;  /* 0x0000000b3f040299 */ /* 0x000fd80008011607 */
.L_x_1089:
[----:B------:R-:W-:-:S04]  /*10a40*/  UIMAD UR4, UR4, UR5, URZ ;  /* 0x00000005040472a4 */ /* 0x000fc8000f8e023f */
[----:B------:R-:W-:-:S04]  /*10a50*/  UISETP.LT.AND UP0, UPT, UR8, UR4, UPT ;  /* 0x000000040800728c */ /* 0x000fc8000bf01270 */
[----:B------:R-:W-:-:S12]  /*10a60*/  USEL UR8, UR8, UR4, !UP0 ;  /* 0x0000000408087287 */ /* 0x000fd8000c000000 */
.L_x_1087:
[----:B------:R-:W-:Y:S02]  /*10a70*/  USHF.R.S32.HI UR4, URZ, 0x1f, UR8 ;  /* 0x0000001f3f047899 */ /* 0x000fe40008011408 */
[----:B------:R-:W-:Y:S02]  /*10a80*/  USHF.R.U32.HI UR9, URZ, 0x10, UR44 ;  /* 0x000000103f097899 */ /* 0x000fe4000801162c */
[----:B------:R-:W-:Y:S02]  /*10a90*/  ULEA.HI UR4, UR4, UR8, URZ, 0x6 ;  /* 0x0000000804047291 */ /* 0x000fe4000f8f303f */
[----:B------:R-:W-:Y:S02]  /*10aa0*/  ULOP3.LUT UR44, UR44, 0xffff, URZ, 0xc0, !UPT ;  /* 0x0000ffff2c2c7892 */ /* 0x000fe4000f8ec03f */
[----:B------:R-:W-:Y:S01]  /*10ab0*/  USHF.R.S32.HI UR4, URZ, 0x6, UR4 ;  /* 0x000000063f047899 */ /* 0x000fe20008011404 */
[----:B------:R-:W-:-:S03]  /*10ac0*/  UMOV UR38, URZ ;  /* 0x0000003f00267c82 */ /* 0x000fc60008000000 */
[----:B------:R-:W-:-:S04]  /*10ad0*/  UISETP.LT.AND UP0, UPT, URZ, UR4, UPT ;  /* 0x000000043f00728c */ /* 0x000fc8000bf01270 */
[----:B------:R-:W-:Y:S02]  /*10ae0*/  USEL UR43, URZ, UR4, !UP0 ;  /* 0x000000043f2b7287 */ /* 0x000fe4000c000000 */
[----:B------:R-:W-:Y:S02]  /*10af0*/  UISETP.NE.AND UP0, UPT, UR9, URZ, UPT ;  /* 0x0000003f0900728c */ /* 0x000fe4000bf05270 */
[----:B------:R-:W-:-:S06]  /*10b00*/  UISETP.GT.AND UP1, UPT, UR12, UR43, UPT ;  /* 0x0000002b0c00728c */ /* 0x000fcc000bf24270 */
[----:B------:R-:W-:-:S03]  /*10b10*/  PLOP3.LUT P0, PT, PT, PT, UP1, 0x80, 0x0 ;  /* 0x000000000000781c */ /* 0x000fc60003f0f018 */
[----:B------:R-:W-:-:S10]  /*10b20*/  @!UP0 ULDC UR9, c[0x0][0x9f0] ;  /* 0x00027c0000098ab9 */ /* 0x000fd40000000800 */
[----:B------:R-:W-:Y:S05]  /*10b30*/  @!P0 BRA `(.L_x_1090) ;  /* 0x00000000007c8947 */ /* 0x000fea0003800000 */
[----:B------:R-:W-:Y:S01]  /*10b40*/  IABS R0, UR9 ;  /* 0x0000000900007c13 */ /* 0x000fe20008000000 */
[----:B------:R-:W-:Y:S02]  /*10b50*/  UIADD3 UR4, UR9, -0x1, UR12 ;  /* 0xffffffff09047890 */ /* 0x000fe4000fffe00c */
[----:B------:R-:W-:Y:S02]  /*10b60*/  IABS R4, UR9 ;  /* 0x0000000900047c13 */ /* 0x000fe40008000000 */
[----:B------:R-:W-:Y:S01]  /*10b70*/  R2UR UR10, R0 ;  /* 0x00000000000a72ca */ /* 0x000fe200000e0000 */
[----:B------:R-:W-:-:S03]  /*10b80*/  UIADD3 UR6, -UR43, UR4, URZ ;  /* 0x000000042b067290 */ /* 0x000fc6000fffe13f */
[----:B------:R-:W-:-:S03]  /*10b90*/  UMOV UR4, URZ ;  /* 0x0000003f00047c82 */ /* 0x000fc60008000000 */
[----:B------:R-:W-:Y:S01]  /*10ba0*/  IABS R3, UR6 ;  /* 0x0000000600037c13 */ /* 0x000fe20008000000 */
[----:B------:R-:W-:-:S03]  /*10bb0*/  ULOP3.LUT UR6, UR6, UR9, URZ, 0x3c, !UPT ;  /* 0x0000000906067292 */ /* 0x000fc6000f8e3c3f */
[----:B------:R-:W-:Y:S02]  /*10bc0*/  R2UR UR8, R3 ;  /* 0x00000000030872ca */ /* 0x000fe400000e0000 */
[----:B------:R-:W0:Y:S08]  /*10bd0*/  I2F.RP R0, UR10 ;  /* 0x0000000a00007d06 */ /* 0x000e300008209400 */
[----:B0-----:R-:W0:Y:S02]  /*10be0*/  MUFU.RCP R0, R0 ;  /* 0x0000000000007308 */ /* 0x001e240000001000 */
        /* <DEDUP_REMOVED lines=20> */
.L_x_1090:
[----:B------:R-:W-:Y:S02]  /*10d30*/  UIMAD UR49, UR44, UR38, UR43 ;  /* 0x000000262c3172a4 */ /* 0x000fe4000f8e022b */
[----:B------:R-:W-:Y:S01]  /*10d40*/  IMAD.U32 R0, RZ, RZ, UR38 ;  /* 0x00000026ff007e24 */ /* 0x000fe2000f8e00ff */
[----:B------:R-:W-:Y:S01]  /*10d50*/  MOV R2, RZ ;  /* 0x000000ff00027202 */ /* 0x000fe20000000f00 */
[----:B------:R-:W-:Y:S02]  /*10d60*/  IMAD.MOV.U32 R6, RZ, RZ, 0x1 ;  /* 0x00000001ff067424 */ /* 0x000fe400078e00ff */
[----:B------:R-:W-:-:S05]  /*10d70*/  IMAD.U32 R19, RZ, RZ, UR49 ;  /* 0x00000031ff137e24 */ /* 0x000fca000f8e00ff */
[----:B------:R-:W-:Y:S01]  /*10d80*/  VIADDMNMX R19, R19, R0, UR12, PT ;  /* 0x0000000c13137e46 */ /* 0x000fe2000b800100 */
[----:B------:R-:W-:-:S03]  /*10d90*/  IMAD.MOV.U32 R0, RZ, RZ, 0x1 ;  /* 0x00000001ff007424 */ /* 0x000fc600078e00ff */
[----:B------:R-:W-:-:S13]  /*10da0*/  ISETP.GT.AND P0, PT, R19, UR49, PT ;  /* 0x0000003113007c0c */ /* 0x000fda000bf04270 */
        /* <DEDUP_REMOVED lines=11> */
[----:B------:R-:W-:Y:S01]  /*10e60*/  MOV R4, UR4 ;  /* 0x0000000400047c02 */ /* 0x000fe20008000f00 */
[----:B------:R-:W-:Y:S01]  /*10e70*/  IMAD.U32 R5, RZ, RZ, UR5 ;  /* 0x00000005ff057e24 */ /* 0x000fe2000f8e00ff */
[----:B------:R-:W-:Y:S01]  /*10e80*/  ULDC.64 UR4, c[0x4][0x30] ;  /* 0x01000c0000047ab9 */ /* 0x000fe20000000a00 */
[----:B------:R-:W0:Y:S01]  /*10e90*/  LDC.64 R2, c[0x4][R2] ;  /* 0x0100000002027b82 */ /* 0x000e220000000a00 */
[----:B------:R-:W-:Y:S01]  /*10ea0*/  IMAD.U32 R6, RZ, RZ, UR6 ;  /* 0x00000006ff067e24 */ /* 0x000fe2000f8e00ff */
[----:B------:R-:W-:Y:S01]  /*10eb0*/  MOV R7, UR7 ;  /* 0x0000000700077c02 */ /* 0x000fe20008000f00 */
[----:B------:R-:W-:Y:S01]  /*10ec0*/  IMAD.U32 R10, RZ, RZ, UR4 ;  /* 0x00000004ff0a7e24 */ /* 0x000fe2000f8e00ff */
[----:B------:R-:W-:Y:S01]  /*10ed0*/  MOV R8, 0x70 ;  /* 0x0000007000087802 */ /* 0x000fe20000000f00 */
[----:B------:R-:W-:-:S02]  /*10ee0*/  IMAD.U32 R11, RZ, RZ, UR5 ;  /* 0x00000005ff0b7e24 */ /* 0x000fc4000f8e00ff */
[----:B------:R-:W-:Y:S02]  /*10ef0*/  IMAD.MOV.U32 R12, RZ, RZ, 0x1 ;  /* 0x00000001ff0c7424 */ /* 0x000fe400078e00ff */
[----:B------:R-:W-:-:S07]  /*10f00*/  IMAD.MOV.U32 R13, RZ, RZ, RZ ;  /* 0x000000ffff0d7224 */ /* 0x000fce00078e00ff */
[----:B------:R-:W-:-:S07]  /*10f10*/  LEPC R20, `(.L_x_1091) ;  /* 0x000000001014794e */ /* 0x000fce0000000000 */
[----:B0----5:R-:W-:Y:S05]  /*10f20*/  CALL.ABS.NOINC R2 ;  /* 0x0000000002007343 */ /* 0x021fea0003c00000 */
.L_x_1091:
        /* <DEDUP_REMOVED lines=8> */
[----:B------:R0:W1:Y:S01]  /*10fb0*/  LDC.64 R2, c[0x4][R16] ;  /* 0x0100000010027b82 */ /* 0x0000620000000a00 */
[----:B------:R-:W-:Y:S01]  /*10fc0*/  IMAD.U32 R5, RZ, RZ, UR5 ;  /* 0x00000005ff057e24 */ /* 0x000fe2000f8e00ff */
[----:B------:R-:W-:Y:S01]  /*10fd0*/  ULDC.64 UR4, c[0x4][0x38] ;  /* 0x01000e0000047ab9 */ /* 0x000fe20000000a00 */
[----:B------:R-:W-:Y:S01]  /*10fe0*/  IMAD.U32 R6, RZ, RZ, UR6 ;  /* 0x00000006ff067e24 */ /* 0x000fe2000f8e00ff */
[----:B------:R-:W-:Y:S01]  /*10ff0*/  MOV R7, UR7 ;  /* 0x0000000700077c02 */ /* 0x000fe20008000f00 */
[----:B------:R-:W-:Y:S01]  /*11000*/  IMAD.U32 R10, RZ, RZ, UR4 ;  /* 0x00000004ff0a7e24 */ /* 0x000fe2000f8e00ff */
[----:B------:R-:W-:Y:S01]  /*11010*/  MOV R8, 0x70 ;  /* 0x0000007000087802 */ /* 0x000fe20000000f00 */
[----:B------:R-:W-:-:S02]  /*11020*/  IMAD.U32 R11, RZ, RZ, UR5 ;  /* 0x00000005ff0b7e24 */ /* 0x000fc4000f8e00ff */
[----:B------:R-:W-:Y:S02]  /*11030*/  IMAD.MOV.U32 R12, RZ, RZ, 0x1 ;  /* 0x00000001ff0c7424 */ /* 0x000fe400078e00ff */
[----:B0-----:R-:W-:-:S07]  /*11040*/  IMAD.MOV.U32 R13, RZ, RZ, RZ ;  /* 0x000000ffff0d7224 */ /* 0x001fce00078e00ff */
[----:B------:R-:W-:-:S07]  /*11050*/  LEPC R20, `(.L_x_1093) ;  /* 0x000000001014794e */ /* 0x000fce0000000000 */
[----:B-1---5:R-:W-:Y:S05]  /*11060*/  CALL.ABS.NOINC R2 ;  /* 0x0000000002007343 */ /* 0x022fea0003c00000 */
.L_x_1093:
[----:B------:R0:W1:Y:S01]  /*11070*/  LDC.64 R2, c[0x4][R16] ;  /* 0x0100000010027b82 */ /* 0x0000620000000a00 */
[----:B------:R-:W-:Y:S01]  /*11080*/  ULDC.64 UR4, c[0x4][0xa8] ;  /* 0x01002a0000047ab9 */ /* 0x000fe20000000a00 */
[----:B------:R-:W-:Y:S01]  /*11090*/  ULDC.64 UR6, c[0x4][0xb0] ;  /* 0x01002c0000067ab9 */ /* 0x000fe20000000a00 */
[----:B------:R-:W-:Y:S01]  /*110a0*/  MOV R4, UR4 ;  /* 0x0000000400047c02 */ /* 0x000fe20008000f00 */
        /* <DEDUP_REMOVED lines=10> */
[----:B-1----:R-:W-:Y:S05]  /*11150*/  CALL.ABS.NOINC R2 ;  /* 0x0000000002007343 */ /* 0x002fea0003c00000 */
.L_x_1092:
[----:B------:R-:W0:Y:S01]  /*11160*/  LDC.64 R2, c[0x0][0x9f8] ;  /* 0x00027e00ff027b82 */ /* 0x000e220000000a00 */
[----:B------:R-:W-:-:S07]  /*11170*/  MOV R33, R23 ;  /* 0x0000001700217202 */ /* 0x000fce0000000f00 */
[----:B------:R-:W1:Y:S01]  /*11180*/  LDC R17, c[0x0][0x430] ;  /* 0x00010c00ff117b82 */ /* 0x000e620000000800 */
[C---:B------:R-:W-:Y:S01]  /*11190*/  IMAD.SHL.U32 R24, R26.reuse, 0x10, RZ ;  /* 0x000000101a187824 */ /* 0x040fe200078e00ff */
[----:B------:R-:W-:Y:S01]  /*111a0*/  LOP3.LUT R8, R26, 0x7f, RZ, 0xc0, !PT ;  /* 0x0000007f1a087812 */ /* 0x000fe200078ec0ff */
[----:B------:R-:W-:Y:S01]  /*111b0*/  VIADD R0, R19, 0xffffffff ;  /* 0xffffffff13007836 */ /* 0x000fe20000000000 */
[----:B------:R-:W-:Y:S01]  /*111c0*/  LOP3.LUT R16, R16, 0xffffffbf, RZ, 0xc0, !PT ;  /* 0xffffffbf10107812 */ /* 0x000fe200078ec0ff */
[----:B------:R-:W-:Y:S01]  /*111d0*/  ULDC UR4, c[0x0][0x2f4] ;  /* 0x0000bd0000047ab9 */ /* 0x000fe20000000800 */
[----:B0-----:R-:W-:-:S04]  /*111e0*/  ISETP.NE.U32.AND P0, PT, R2, RZ, PT ;  /* 0x000000ff0200720c */ /* 0x001fc80003f05070 */
[----:B------:R-:W-:-:S13]  /*111f0*/  ISETP.NE.AND.EX P0, PT, R3, RZ, PT, P0 ;  /* 0x000000ff0300720c */ /* 0x000fda0003f05300 */
[----:B------:R-:W0:Y:S02]  /*11200*/  @P0 LDC.64 R2, c[0x0][0x9f8] ;  /* 0x00027e00ff020b82 */ /* 0x000e240000000a00 */
[----:B0-----:R-:W-:-:S05]  /*11210*/  @P0 IMAD.WIDE R2, R23, 0x4, R2 ;  /* 0x0000000417020825 */ /* 0x001fca00078e0202 */
[----:B------:R0:W2:Y:S01]  /*11220*/  @P0 LDG.E R33, desc[UR60][R2.64] ;  /* 0x0000003c02210981 */ /* 0x0000a2000c1e1900 */
[----:B------:R-:W-:Y:S02]  /*11230*/  LOP3.LUT R24, R24, 0x70, RZ, 0xc0, !PT ;  /* 0x0000007018187812 */ /* 0x000fe400078ec0ff */
[----:B------:R-:W-:Y:S02]  /*11240*/  SHF.R.U32.HI R4, RZ, 0x3, R8 ;  /* 0x00000003ff047819 */ /* 0x000fe40000011608 */
[----:B-1----:R-:W-:Y:S02]  /*11250*/  ISETP.NE.AND P1, PT, R17, 0x1, PT ;  /* 0x000000011100780c */ /* 0x002fe40003f25270 */
[----:B------:R-:W-:-:S04]  /*11260*/  LOP3.LUT R37, R24, R4, RZ, 0xfc, !PT ;  /* 0x0000000418257212 */ /* 0x000fc800078efcff */
[----:B------:R-:W-:-:S04]  /*11270*/  LEA R7, R0, R37, 0x6 ;  /* 0x0000002500077211 */ /* 0x000fc800078e30ff */
[C---:B------:R-:W-:Y:S01]  /*11280*/  ISETP.GE.AND P0, PT, R7.reuse, UR47, PT ;  /* 0x0000002f07007c0c */ /* 0x040fe2000bf06270 */
[----:B-----5:R-:W-:Y:S02]  /*11290*/  IMAD.IADD R7, R7, 0x1, R22 ;  /* 0x0000000107077824 */ /* 0x020fe400078e0216 */
[----:B0-----:R-:W0:Y:S01]  /*112a0*/  @P1 LDC R2, c[0x0][0x434] ;  /* 0x00010d00ff021b82 */ /* 0x001e220000000800 */
[----:B------:R-:W-:Y:S01]  /*112b0*/  ISETP.GT.U32.OR P0, PT, R37, 0x3f, P0 ;  /* 0x0000003f2500780c */ /* 0x000fe20000704470 */
[----:B------:R-:W-:Y:S01]  /*112c0*/  IMAD.MOV.U32 R9, RZ, RZ, R7 ;  /* 0x000000ffff097224 */ /* 0x000fe200078e0007 */
[----:B------:R-:W-:-:S05]  /*112d0*/  @P1 LOP3.LUT R16, R16, 0x40, RZ, 0xfc, !PT ;  /* 0x0000004010101812 */ /* 0x000fca00078efcff */
[----:B------:R-:W1:Y:S08]  /*112e0*/  @P1 LDC R3, c[0x0][0x438] ;  /* 0x00010e00ff031b82 */ /* 0x000e700000000800 */
[----:B------:R-:W3:Y:S08]  /*112f0*/  @!P0 LDC.64 R10, c[0x0][0x428] ;  /* 0x00010a00ff0a8b82 */ /* 0x000ef00000000a00 */
[----:B------:R-:W4:Y:S01]  /*11300*/  @!P0 LDC.64 R4, c[0x0][0x418] ;  /* 0x00010600ff048b82 */ /* 0x000f220000000a00 */
[----:B0-----:R-:W-:-:S05]  /*11310*/  @P1 IMAD.HI.U32 R2, R7, R2, RZ ;  /* 0x0000000207021227 */ /* 0x001fca00078e00ff */
[----:B-1----:R-:W-:-:S04]  /*11320*/  @P1 SHF.R.U32.HI R9, RZ, R3, R2 ;  /* 0x00000003ff091219 */ /* 0x002fc80000011602 */
[----:B------:R-:W-:Y:S02]  /*11330*/  @!P0 SHF.R.S32.HI R3, RZ, 0x1f, R9 ;  /* 0x0000001fff038819 */ /* 0x000fe40000011409 */
[----:B------:R-:W-:Y:S01]  /*11340*/  LOP3.LUT R16, R16, 0xffffffef, RZ, 0xc0, !PT ;  /* 0xffffffef10107812 */ /* 0x000fe200078ec0ff */
[----:B------:R-:W-:Y:S01]  /*11350*/  UMOV UR5, 0xffffffff ;  /* 0xffffffff00057882 */ /* 0x000fe20000000000 */
[----:B--2---:R-:W-:-:S05]  /*11360*/  SHF.R.S32.HI R6, RZ, 0x1f, R33 ;  /* 0x0000001fff067819 */ /* 0x004fca0000011421 */
[----:B---3--:R-:W-:Y:S01]  /*11370*/  @!P0 IMAD R2, R6, R10, RZ ;  /* 0x0000000a06028224 */ /* 0x008fe200078e02ff */
[----:B------:R0:W-:Y:S03]  /*11380*/  STL [R1], R6 ;  /* 0x0000000601007387 */ /* 0x0001e60000100800 */
[----:B------:R-:W-:Y:S01]  /*11390*/  @!P0 IMAD R11, R33, R11, R2 ;  /* 0x0000000b210b8224 */ /* 0x000fe200078e0202 */
[----:B------:R-:W-:-:S05]  /*113a0*/  @!P0 MOV R2, R9 ;  /* 0x0000000900028202 */ /* 0x000fca0000000f00 */
[----:B------:R-:W-:-:S04]  /*113b0*/  @!P0 IMAD.WIDE.U32 R2, R33, R10, R2 ;  /* 0x0000000a21028225 */ /* 0x000fc800078e0002 */
[----:B------:R-:W-:Y:S01]  /*113c0*/  @!P0 IMAD.IADD R3, R3, 0x1, R11 ;  /* 0x0000000103038824 */ /* 0x000fe200078e020b */
[----:B----4-:R-:W-:Y:S01]  /*113d0*/  @!P0 LEA R4, P1, R2, R4, 0x2 ;  /* 0x0000000402048211 */ /* 0x010fe200078210ff */
[----:B0-----:R-:W-:-:S03]  /*113e0*/  IMAD.MOV.U32 R6, RZ, RZ, RZ ;  /* 0x000000ffff067224 */ /* 0x001fc600078e00ff */
[----:B------:R-:W-:-:S05]  /*113f0*/  @!P0 LEA.HI.X R5, R2, R5, R3, 0x2, P1 ;  /* 0x0000000502058211 */ /* 0x000fca00008f1403 */
[----:B------:R0:W5:Y:S02]  /*11400*/  @!P0 LDG.E R6, desc[UR60][R4.64] ;  /* 0x0000003c04068981 */ /* 0x000164000c1e1900 */
[----:B0-----:R-:W-:-:S04]  /*11410*/  SHF.L.U32 R4, R26, 0x3, RZ ;  /* 0x000000031a047819 */ /* 0x001fc800000006ff */
[----:B------:R-:W-:-:S04]  /*11420*/  LOP3.LUT R25, R4, 0x38, RZ, 0xc0, !PT ;  /* 0x0000003804197812 */ /* 0x000fc800078ec0ff */
[C---:B------:R-:W-:Y:S02]  /*11430*/  ISETP.GE.AND P0, PT, R25.reuse, UR4, PT ;  /* 0x0000000419007c0c */ /* 0x040fe4000bf06270 */
[C---:B------:R-:W-:Y:S02]  /*11440*/  LOP3.LUT R36, R25.reuse, 0x40, RZ, 0xfc, !PT ;  /* 0x0000004019247812 */ /* 0x040fe400078efcff */
[C---:B------:R-:W-:Y:S02]  /*11450*/  LOP3.LUT R35, R25.reuse, 0x80, RZ, 0xfc, !PT ;  /* 0x0000008019237812 */ /* 0x040fe400078efcff */
[----:B------:R-:W-:Y:S02]  /*11460*/  ISETP.GE.AND P2, PT, R36, UR4, PT ;  /* 0x0000000424007c0c */ /* 0x000fe4000bf46270 */
[----:B------:R-:W-:Y:S02]  /*11470*/  LOP3.LUT R34, R25, 0xc0, RZ, 0xfc, !PT ;  /* 0x000000c019227812 */ /* 0x000fe400078efcff */
[----:B------:R-:W-:-:S03]  /*11480*/  ISETP.GE.AND P1, PT, R35, UR4, PT ;  /* 0x0000000423007c0c */ /* 0x000fc6000bf26270 */
[----:B------:R-:W-:Y:S02]  /*11490*/  @P0 LOP3.LUT R16, R16, 0x10, RZ, 0xfc, !PT ;  /* 0x0000001010100812 */ /* 0x000fe400078efcff */
[----:B------:R-:W-:Y:S02]  /*114a0*/  ISETP.GE.AND P0, PT, R34, UR4, PT ;  /* 0x0000000422007c0c */ /* 0x000fe4000bf06270 */
[----:B------:R-:W-:-:S04]  /*114b0*/  LOP3.LUT R16, R16, 0xfffffff7, RZ, 0xc0, !PT ;  /* 0xfffffff710107812 */ /* 0x000fc800078ec0ff */
[----:B------:R-:W-:-:S04]  /*114c0*/  @P2 LOP3.LUT R16, R16, 0x8, RZ, 0xfc, !PT ;  /* 0x0000000810102812 */ /* 0x000fc800078efcff */
[----:B------:R-:W-:-:S04]  /*114d0*/  LOP3.LUT R16, R16, 0xfffffffd, RZ, 0xc0, !PT ;  /* 0xfffffffd10107812 */ /* 0x000fc800078ec0ff */
[----:B------:R-:W-:-:S04]  /*114e0*/  LOP3.LUT R16, R16, 0xfffffffb, RZ, 0xc0, !PT ;  /* 0xfffffffb10107812 */ /* 0x000fc800078ec0ff */
[----:B------:R-:W-:-:S04]  /*114f0*/  @P1 LOP3.LUT R16, R16, 0x4, RZ, 0xfc, !PT ;  /* 0x0000000410101812 */ /* 0x000fc800078efcff */
[----:B------:R-:W-:Y:S01]  /*11500*/  @P0 LOP3.LUT R16, R16, 0x2, RZ, 0xfc, !PT ;  /* 0x0000000210100812 */ /* 0x000fe200078efcff */
[----:B------:R-:W-:Y:S06]  /*11510*/  BRA.DIV UR5, `(.L_x_1094) ;  /* 0x0000002e05fc7947 */ /* 0x000fec000b800000 */
.L_x_1136:
[----:B------:R-:W2:Y:S01]  /*11520*/  LDL R2, [R1+0x4] ;  /* 0x0000040001027983 */ /* 0x000ea20000100800 */
[----:B------:R-:W-:Y:S01]  /*11530*/  ISETP.GT.U32.AND P1, PT, R37, 0x3f, PT ;  /* 0x0000003f2500780c */ /* 0x000fe20003f24070 */
[----:B------:R-:W-:Y:S01]  /*11540*/  IMAD.MOV.U32 R27, RZ, RZ, R0 ;  /* 0x000000ffff1b7224 */ /* 0x000fe200078e0000 */
[----:B------:R-:W-:Y:S02]  /*11550*/  LOP3.LUT R16, R16, 0xfffffffe, RZ, 0xc0, !PT ;  /* 0xfffffffe10107812 */ /* 0x000fe400078ec0ff */
[----:B------:R-:W-:-:S04]  /*11560*/  MOV R32, UR39 ;  /* 0x0000002700207c02 */ /* 0x000fc80008000f00 */
[----:B------:R-:W-:-:S05]  /*11570*/  SHF.R.S32.HI R32, RZ, 0x1f, R32 ;  /* 0x0000001fff207819 */ /* 0x000fca0000011420 */
[----:B------:R-:W-:-:S04]  /*11580*/  @P1 LOP3.LUT R16, R16, 0x1, RZ, 0xfc, !PT ;  /* 0x0000000110101812 */ /* 0x000fc800078efcff */
[----:B------:R-:W-:Y:S02]  /*11590*/  LOP3.LUT R16, R16, 0xffffffdf, RZ, 0xc0, !PT ;  /* 0xffffffdf10107812 */ /* 0x000fe400078ec0ff */
[----:B--2---:R-:W-:Y:S01]  /*115a0*/  R2UR UR4, R2 ;  /* 0x00000000020472ca */ /* 0x004fe200000e0000 */
[----:B------:R-:W-:-:S04]  /*115b0*/  IMAD.MOV R2, RZ, RZ, -R9 ;  /* 0x000000ffff027224 */ /* 0x000fc800078e0a09 */
[----:B------:R-:W-:-:S08]  /*115c0*/  IMAD R7, R17, R2, R7 ;  /* 0x0000000211077224 */ /* 0x000fd000078e0207 */
[----:B------:R-:W-:-:S06]  /*115d0*/  ULOP3.LUT UR4, UR4, 0x2, URZ, 0xfc, !UPT ;  /* 0x0000000204047892 */ /* 0x000fcc000f8efc3f */
[----:B------:R-:W-:-:S05]  /*115e0*/  IMAD.U32 R2, RZ, RZ, UR4 ;  /* 0x00000004ff027e24 */ /* 0x000fca000f8e00ff */
[----:B------:R-:W-:-:S13]  /*115f0*/  ISETP.NE.AND P0, PT, R2, 0x3, PT ;  /* 0x000000030200780c */ /* 0x000fda0003f05270 */
[----:B------:R-:W-:Y:S01]  /*11600*/  @P0 LOP3.LUT R16, R16, 0x20, RZ, 0xfc, !PT ;  /* 0x0000002010100812 */ /* 0x000fe200078efcff */
[----:B------:R-:W-:Y:S06]  /*11610*/  @!P0 BRA `(.L_x_1095) ;  /* 0x0000000000048947 */ /* 0x000fec0003800000 */
[----:B------:R-:W-:Y:S01]  /*11620*/  BPT.TRAP 0x1 ;  /* 0x000000040000795c */ /* 0x000fe20000300000 */
.L_x_1095:
[----:B------:R-:W-:Y:S01]  /*11630*/  SHF.R.S32.HI R9, RZ, 0x1f, R7 ;  /* 0x0000001fff097819 */ /* 0x000fe20000011407 */
[----:B------:R-:W-:Y:S01]  /*11640*/  ULDC.64 UR4, c[0x0][0x328] ;  /* 0x0000ca0000047ab9 */ /* 0x000fe20000000a00 */
[----:B------:R-:W-:-:S03]  /*11650*/  R2UR UR6, R32 ;  /* 0x00000000200672ca */ /* 0x000fc600000e0000 */
[----:B------:R-:W-:-:S04]  /*11660*/  IMAD R2, R9, UR4, RZ ;  /* 0x0000000409027c24 */ /* 0x000fc8000f8e02ff */
[C---:B------:R-:W-:Y:S02]  /*11670*/  IMAD R5, R7.reuse, UR5, R2 ;  /* 0x0000000507057c24 */ /* 0x040fe4000f8e0202 */
[----:B------:R-:W-:Y:S01]  /*11680*/  IMAD.WIDE.U32 R2, R7, UR4, RZ ;  /* 0x0000000407027c25 */ /* 0x000fe2000f8e00ff */
[----:B------:R-:W-:-:S03]  /*11690*/  ULDC.64 UR4, c[0x0][0x338] ;  /* 0x0000ce0000047ab9 */ /* 0x000fc60000000a00 */
[----:B------:R-:W-:Y:S01]  /*116a0*/  IMAD.IADD R3, R3, 0x1, R5 ;  /* 0x0000000103037824 */ /* 0x000fe200078e0205 */
[----:B-----5:R-:W-:Y:S01]  /*116b0*/  SHF.R.S32.HI R5, RZ, 0x1f, R6 ;  /* 0x0000001fff057819 */ /* 0x020fe20000011406 */
[----:B------:R-:W-:-:S04]  /*116c0*/  IMAD.WIDE.U32 R2, R6, UR4, R2 ;  /* 0x0000000406027c25 */ /* 0x000fc8000f8e0002 */
[----:B------:R-:W-:-:S04]  /*116d0*/  IMAD R11, R5, UR4, RZ ;  /* 0x00000004050b7c24 */ /* 0x000fc8000f8e02ff */
        /* <DEDUP_REMOVED lines=15> */
.L_x_1137:
[----:B------:R-:W-:Y:S01]  /*117d0*/  ULDC.64 UR4, c[0x0][0x300] ;  /* 0x0000c00000047ab9 */ /* 0x000fe20000000a00 */
[----:B------:R-:W-:Y:S01]  /*117e0*/  R2UR UR6, R32 ;  /* 0x00000000200672ca */ /* 0x000fe200000e0000 */
[----:B0-----:R-:W-:Y:S01]  /*117f0*/  IMAD R2, R9, UR4, RZ ;  /* 0x0000000409027c24 */ /* 0x001fe2000f8e02ff */
[----:B------:R-:W-:Y:S02]  /*11800*/  SHF.R.U32.HI R28, RZ, 0x3, R8 ;  /* 0x00000003ff1c7819 */ /* 0x000fe40000011608 */
[----:B------:R-:W-:Y:S01]  /*11810*/  SHF.L.U32 R30, R8, 0x3, RZ ;  /* 0x00000003081e7819 */ /* 0x000fe200000006ff */
[C---:B------:R-:W-:Y:S01]  /*11820*/  IMAD R9, R7.reuse, UR5, R2 ;  /* 0x0000000507097c24 */ /* 0x040fe2000f8e0202 */
[C---:B------:R-:W-:Y:S01]  /*11830*/  LOP3.LUT P4, RZ, R16.reuse, 0x10, RZ, 0xc0, !PT ;  /* 0x0000001010ff7812 */ /* 0x040fe2000788c0ff */
[----:B------:R-:W-:Y:S01]  /*11840*/  IMAD.WIDE.U32 R2, R7, UR4, RZ ;  /* 0x0000000407027c25 */ /* 0x000fe2000f8e00ff */
[----:B------:R-:W-:Y:S01]  /*11850*/  ULDC.64 UR4, c[0x0][0x310] ;  /* 0x0000c40000047ab9 */ /* 0x000fe20000000a00 */
[----:B------:R-:W-:-:S02]  /*11860*/  LOP3.LUT P3, RZ, R16, 0x8, RZ, 0xc0, !PT ;  /* 0x0000000810ff7812 */ /* 0x000fc4000786c0ff */
[----:B------:R-:W-:Y:S01]  /*11870*/  IMAD.IADD R3, R3, 0x1, R9 ;  /* 0x0000000103037824 */ /* 0x000fe200078e0209 */
[C---:B------:R-:W-:Y:S01]  /*11880*/  LOP3.LUT P2, RZ, R16.reuse, 0x4, RZ, 0xc0, !PT ;  /* 0x0000000410ff7812 */ /* 0x040fe2000784c0ff */
[----:B------:R-:W-:Y:S01]  /*11890*/  IMAD R5, R5, UR4, RZ ;  /* 0x0000000405057c24 */ /* 0x000fe2000f8e02ff */
[----:B------:R-:W-:Y:S01]  /*118a0*/  LOP3.LUT P1, RZ, R16, 0x2, RZ, 0xc0, !PT ;  /* 0x0000000210ff7812 */ /* 0x000fe2000782c0ff */
        /* <DEDUP_REMOVED lines=9> */
[----:B------:R-:W-:Y:S01]  /*11940*/  IMAD.MOV.U32 R5, RZ, RZ, -0x40 ;  /* 0xffffffc0ff057424 */ /* 0x000fe200078e00ff */
[----:B------:R-:W-:Y:S01]  /*11950*/  LEA R6, P0, R2, UR6, 0x1 ;  /* 0x0000000602067c11 */ /* 0x000fe2000f8008ff */
[----:B------:R-:W-:Y:S01]  /*11960*/  VIADD R7, R3, UR4 ;  /* 0x0000000403077c36 */ /* 0x000fe20008000000 */
[----:B------:R-:W-:Y:S01]  /*11970*/  LOP3.LUT R3, R4, 0x1c0, RZ, 0xc0, !PT ;  /* 0x000001c004037812 */ /* 0x000fe200078ec0ff */
[----:B------:R-:W-:Y:S01]  /*11980*/  IMAD R0, R0, R5, UR47 ;  /* 0x0000002f00007e24 */ /* 0x000fe2000f8e0205 */
[----:B------:R-:W-:Y:S02]  /*11990*/  UMOV UR4, 0xffffffff ;  /* 0xffffffff00047882 */ /* 0x000fe40000000000 */
[----:B------:R-:W-:Y:S01]  /*119a0*/  LOP3.LUT R3, R3, 0x38, R4, 0xf8, !PT ;  /* 0x0000003803037812 */ /* 0x000fe200078ef804 */
[----:B------:R-:W-:Y:S01]  /*119b0*/  IMAD.IADD R0, R0, 0x1, -R28 ;  /* 0x0000000100007824 */ /* 0x000fe200078e0a1c */
[----:B------:R-:W-:Y:S02]  /*119c0*/  LEA.HI.X R7, R2, UR7, R7, 0x1, P0 ;  /* 0x0000000702077c11 */ /* 0x000fe400080f0c07 */
[----:B------:R-:W-:-:S02]  /*119d0*/  LOP3.LUT R3, R3, 0x38, R26, 0x78, !PT ;  /* 0x0000003803037812 */ /* 0x000fc400078e781a */
[----:B------:R-:W-:Y:S02]  /*119e0*/  ISETP.GE.AND P0, PT, R0, 0x1, PT ;  /* 0x000000010000780c */ /* 0x000fe40003f06270 */
[----:B------:R-:W-:Y:S01]  /*119f0*/  LOP3.LUT R30, R3, 0x200, R30, 0xf8, !PT ;  /* 0x00000200031e7812 */ /* 0x000fe200078ef81e */
[----:B------:R-:W-:Y:S10]  /*11a00*/  BRA.DIV UR4, `(.L_x_1097) ;  /* 0x0000002a04f87947 */ /* 0x000ff4000b800000 */
[----:B------:R-:W-:Y:S01]  /*11a10*/  SHFL.IDX PT, R3, R7, RZ, 0x181f ;  /* 0x00181fff07037589 */ /* 0x000fe200000e0000 */
[----:B------:R-:W-:-:S03]  /*11a20*/  @P0 LEA R9, R30, UR45, 0x1 ;  /* 0x0000002d1e090c11 */ /* 0x000fc6000f8e08ff */
[----:B------:R-:W0:Y:S04]  /*11a30*/  SHFL.IDX PT, R2, R6, RZ, 0x181f ;  /* 0x00181fff06027589 */ /* 0x000e2800000e0000 */
[----:B------:R-:W-:Y:S04]  /*11a40*/  SHFL.IDX PT, R5, R7, 0x1, 0x181f ;  /* 0x00381f0007057f89 */ /* 0x000fe800000e0000 */
        /* <DEDUP_REMOVED lines=24> */
.L_x_1147:
[----:B------:R-:W-:Y:S01]  /*11bd0*/  ISETP.GE.AND P0, PT, R0, 0x31, PT ;  /* 0x000000310000780c */ /* 0x000fe20003f06270 */
[----:B-1----:R-:W-:Y:S01]  /*11be0*/  IMAD.MOV.U32 R2, RZ, RZ, R14 ;  /* 0x000000ffff027224 */ /* 0x002fe200078e000e */
[----:B--2---:R-:W-:-:S11]  /*11bf0*/  MOV R3, R4 ;  /* 0x0000000400037202 */ /* 0x004fd60000000f00 */
[----:B------:R-:W-:Y:S01]  /*11c00*/  @P0 IMAD.WIDE.U32 R2, R25, 0x2, R2 ;  /* 0x0000000219020825 */ /* 0x000fe200078e0002 */
[----:B------:R-:W-:-:S05]  /*11c10*/  @P0 LEA R5, R30, UR45, 0x1 ;  /* 0x0000002d1e050c11 */ /* 0x000fca000f8e08ff */
[----:B------:R-:W-:Y:S01]  /*11c20*/  @!PT LDS RZ, [RZ] ;  /* 0x00000000fffff984 */ /* 0x000fe20000000800 */
[----:B------:R-:W-:Y:S01]  /*11c30*/  @!PT LDS RZ, [RZ] ;  /* 0x00000000fffff984 */ /* 0x000fe20000000800 */
[----:B------:R-:W-:Y:S01]  /*11c40*/  @!PT LDS RZ, [RZ] ;  /* 0x00000000fffff984 */ /* 0x000fe20000000800 */
[----:B------:R0:W-:Y:S04]  /*11c50*/  @P0 LDGSTS.E.BYPASS.LTC128B.128 [R5+0x21c00], desc[UR60][R2.64], !P4 ;  /* 0x21c0000002050fae */ /* 0x0001e8000e101d7c */
[----:B------:R0:W-:Y:S04]  /*11c60*/  @P0 LDGSTS.E.BYPASS.LTC128B.128 [R5+0x23c00], desc[UR60][R2.64+0x80], !P3 ;  /* 0x23c0008002050fae */ /* 0x0001e8000d901d7c */
[----:B------:R0:W-:Y:S04]  /*11c70*/  @P0 LDGSTS.E.BYPASS.LTC128B.128 [R5+0x25c00], desc[UR60][R2.64+0x100], !P2 ;  /* 0x25c0010002050fae */ /* 0x0001e8000d101d7c */
[----:B------:R0:W-:Y:S01]  /*11c80*/  @P0 LDGSTS.E.BYPASS.LTC128B.128 [R5+0x27c00], desc[UR60][R2.64+0x180], !P1 ;  /* 0x27c0018002050fae */ /* 0x0001e2000c901d7c */
[----:B------:R-:W-:Y:S01]  /*11c90*/  NOP ;  /* 0x0000000000007918 */ /* 0x000fe20000000000 */
[----:B------:R-:W-:Y:S02]  /*11ca0*/  SYNCS.ARRIVE.TRANS64.RED.A0T1 RZ, [UR45+0x30830], RZ ;  /* 0x030830ffffff79a7 */ /* 0x000fe4000820042d */
[----:B------:R-:W-:Y:S01]  /*11cb0*/  ARRIVES.LDGSTSBAR.64.TRANSCNT [UR45+0x30830] ;  /* 0x03083000ff0079b0 */ /* 0x000fe20008000aad */
[----:B------:R-:W-:Y:S01]  /*11cc0*/  NOP ;  /* 0x0000000000007918 */ /* 0x000fe20000000000 */
[----:B------:R-:W-:-:S13]  /*11cd0*/  LOP3.LUT P1, RZ, R16, 0x20, RZ, 0xc0, !PT ;  /* 0x0000002010ff7812 */ /* 0x000fda000782c0ff */
[----:B0-----:R-:W-:Y:S05]  /*11ce0*/  @!P1 BRA `(.L_x_1098) ;  /* 0x0000000000049947 */ /* 0x001fea0003800000 */
[----:B------:R-:W-:Y:S01]  /*11cf0*/  BPT.TRAP 0x1 ;  /* 0x000000040000795c */ /* 0x000fe20000300000 */
.L_x_1098:
        /* <DEDUP_REMOVED lines=14> */
[----:B------:R-:W-:Y:S01]  /*11de0*/  MOV R2, 0x0 ;  /* 0x0000000000027802 */ /* 0x000fe20000000f00 */
        /* <DEDUP_REMOVED lines=15> */
.L_x_1099:
[----:B------:R-:W-:Y:S01]  /*11ee0*/  UISETP.NE.AND UP0, UPT, UR48, URZ, UPT ;  /* 0x0000003f3000728c */ /* 0x000fe2000bf05270 */
[----:B------:R-:W-:Y:S01]  /*11ef0*/  VIADD R0, R37, UR40 ;  /* 0x0000002825007c36 */ /* 0x000fe20008000000 */
[----:B------:R-:W0:Y:S01]  /*11f00*/  LDC R7, c[0x0][0x448] ;  /* 0x00011200ff077b82 */ /* 0x000e220000000800 */
[----:B------:R-:W-:Y:S01]  /*11f10*/  IMAD.U32 R4, RZ, RZ, UR36 ;  /* 0x00000024ff047e24 */ /* 0x000fe2000f8e00ff */
[----:B------:R-:W-:Y:S01]  /*11f20*/  MOV R3, UR46 ;  /* 0x0000002e00037c02 */ /* 0x000fe20008000f00 */
[----:B------:R-:W-:Y:S01]  /*11f30*/  IMAD.MOV.U32 R9, RZ, RZ, R0 ;  /* 0x000000ffff097224 */ /* 0x000fe200078e0000 */
[----:B------:R-:W-:Y:S01]  /*11f40*/  PLOP3.LUT P0, PT, PT, PT, UP0, 0x80, 0x0 ;  /* 0x000000000000781c */ /* 0x000fe20003f0f008 */
[----:B------:R-:W-:-:S04]  /*11f50*/  IMAD.U32 R5, RZ, RZ, UR37 ;  /* 0x00000025ff057e24 */ /* 0x000fc8000f8e00ff */
[----:B------:R-:W-:-:S08]  /*11f60*/  @UP0 ULDC UR4, c[0x0][0x44c] ;  /* 0x0001130000040ab9 */ /* 0x000fd00000000800 */
[----:B------:R-:W-:Y:S01]  /*11f70*/  @P0 IMAD.HI.U32 R2, R0, UR4, RZ ;  /* 0x0000000400020c27 */ /* 0x000fe2000f8e00ff */
[----:B------:R-:W-:Y:S01]  /*11f80*/  PLOP3.LUT P0, PT, PT, PT, UP0, 0x80, 0x0 ;  /* 0x000000000000781c */ /* 0x000fe20003f0f008 */
[----:B------:R-:W-:-:S12]  /*11f90*/  @UP0 ULDC UR4, c[0x0][0x450] ;  /* 0x0001140000040ab9 */ /* 0x000fd80000000800 */
[----:B------:R-:W-:Y:S01]  /*11fa0*/  @P0 SHF.R.U32.HI R9, RZ, UR4, R2 ;  /* 0x00000004ff090c19 */ /* 0x000fe20008011602 */
[----:B------:R-:W-:Y:S01]  /*11fb0*/  ULDC.64 UR4, c[0x0][0x2e0] ;  /* 0x0000b80000047ab9 */ /* 0x000fe20000000a00 */
[----:B------:R-:W-:Y:S01]  /*11fc0*/  MOV R2, R4 ;  /* 0x0000000400027202 */ /* 0x000fe20000000f00 */
[----:B------:R-:W-:-:S04]  /*11fd0*/  IMAD R26, R26, UR4, RZ ;  /* 0x000000041a1a7c24 */ /* 0x000fc8000f8e02ff */
[----:B------:R-:W-:-:S04]  /*11fe0*/  IMAD.WIDE.U32 R2, R23, UR4, R2 ;  /* 0x0000000417027c25 */ /* 0x000fc8000f8e0002 */
[----:B------:R-:W-:Y:S01]  /*11ff0*/  IMAD R5, R23, UR5, R26 ;  /* 0x0000000517057c24 */ /* 0x000fe2000f8e021a */
[----:B------:R-:W-:-:S03]  /*12000*/  ULDC.64 UR4, c[0x0][0x2d0] ;  /* 0x0000b40000047ab9 */ /* 0x000fc60000000a00 */
[----:B------:R-:W-:Y:S02]  /*12010*/  IMAD.IADD R3, R3, 0x1, R5 ;  /* 0x0000000103037824 */ /* 0x000fe400078e0205 */
[----:B------:R-:W-:Y:S02]  /*12020*/  IMAD.MOV R5, RZ, RZ, -R9 ;  /* 0x000000ffff057224 */ /* 0x000fe400078e0a09 */
[----:B------:R-:W-:-:S04]  /*12030*/  IMAD.WIDE.U32 R2, R9, UR4, R2 ;  /* 0x0000000409027c25 */ /* 0x000fc8000f8e0002 */
[----:B0-----:R-:W-:Y:S01]  /*12040*/  IMAD R5, R7, R5, R0 ;  /* 0x0000000507057224 */ /* 0x001fe200078e0200 */
[----:B------:R-:W-:-:S05]  /*12050*/  SHF.R.S32.HI R0, RZ, 0x1f, R9 ;  /* 0x0000001fff007819 */ /* 0x000fca0000011409 */
[----:B------:R-:W-:-:S04]  /*12060*/  IMAD R0, R0, UR4, RZ ;  /* 0x0000000400007c24 */ /* 0x000fc8000f8e02ff */
        /* <DEDUP_REMOVED lines=9> */
[C---:B------:R-:W-:Y:S01]  /*12100*/  LEA R0, P0, R2.reuse, UR4, 0x1 ;  /* 0x0000000402007c11 */ /* 0x040fe2000f8008ff */
        /* <DEDUP_REMOVED lines=10> */
[----:B------:R-:W-:Y:S02]  /*121b0*/  VIADD R8, R28, UR40 ;  /* 0x000000281c087c36 */ /* 0x000fe40008000000 */
        /* <DEDUP_REMOVED lines=15> */
[----:B0-----:R-:W-:Y:S10]  /*122b0*/  SHFL.IDX PT, R3, R6, 0x2, 0x181f ;  /* 0x00581f0006037f89 */ /* 0x001ff400000e0000 */
[----:B-1----:R-:W-:Y:S01]  /*122c0*/  @!P0 IMAD.WIDE.U32 R4, R25, 0x2, R4 ;  /* 0x0000000219048825 */ /* 0x002fe200078e0004 */
        /* <DEDUP_REMOVED lines=16> */
[----:B------:R-:W-:-:S02]  /*123d0*/  ISETP.GE.AND P0, PT, R10, R7, PT ;  /* 0x000000070a00720c */ /* 0x000fc40003f06270 */
[----:B------:R-:W-:Y:S01]  /*123e0*/  IADD3 R10, R8, 0x40, RZ ;  /* 0x00000040080a7810 */ /* 0x000fe20007ffe0ff */
        /* <DEDUP_REMOVED lines=36> */
.L_x_1164:
[----:B------:R-:W-:Y:S01]  /*12630*/  IADD3 R8, R8, 0x70, RZ ;  /* 0x0000007008087810 */ /* 0x000fe20007ffe0ff */
[----:B------:R-:W-:Y:S01]  /*12640*/  BSSY B0, `(.L_x_1101) ;  /* 0x000000e000007945 */ /* 0x000fe20003800000 */
[----:B-1----:R-:W-:Y:S02]  /*12650*/  IMAD.MOV.U32 R2, RZ, RZ, R14 ;  /* 0x000000ffff027224 */ /* 0x002fe400078e000e */
[----:B------:R-:W-:Y:S01]  /*12660*/  ISETP.GE.AND P0, PT, R8, R7, PT ;  /* 0x000000070800720c */ /* 0x000fe20003f06270 */
[----:B------:R-:W-:-:S12]  /*12670*/  IMAD.MOV.U32 R3, RZ, RZ, R6 ;  /* 0x000000ffff037224 */ /* 0x000fd800078e0006 */
[----:B------:R-:W-:Y:S05]  /*12680*/  @P0 BRA `(.L_x_1102) ;  /* 0x0000000000240947 */ /* 0x000fea0003800000 */
[----:B------:R-:W-:Y:S01]  /*12690*/  IMAD.WIDE.U32 R2, R25, 0x2, R2 ;  /* 0x0000000219027825 */ /* 0x000fe200078e0002 */
        /* <DEDUP_REMOVED lines=8> */
.L_x_1102:
[----:B------:R-:W-:Y:S05]  /*12720*/  BSYNC B0 ;  /* 0x0000000000007941 */ /* 0x000fea0003800000 */
.L_x_1101:
[----:B------:R-:W-:Y:S01]  /*12730*/  NOP ;  /* 0x0000000000007918 */ /* 0x000fe20000000000 */
[----:B------:R-:W-:Y:S01]  /*12740*/  SYNCS.ARRIVE.TRANS64.RED.A0T1 RZ, [UR45+0x30800], RZ ;  /* 0x030800ffffff79a7 */ /* 0x000fe2000820042d */
[----:B------:R-:W-:Y:S01]  /*12750*/  MOV R0, 0x1 ;  /* 0x0000000100007802 */ /* 0x000fe20000000f00 */
[----:B------:R-:W-:Y:S01]  /*12760*/  VIADD R19, R19, 0xfffffffe ;  /* 0xfffffffe13137836 */ /* 0x000fe20000000000 */
[----:B------:R-:W-:Y:S01]  /*12770*/  ARRIVES.LDGSTSBAR.64.TRANSCNT [UR45+0x30800] ;  /* 0x03080000ff0079b0 */ /* 0x000fe20008000aad */
[----:B------:R-:W-:Y:S01]  /*12780*/  IMAD.MOV.U32 R23, RZ, RZ, 0x1 ;  /* 0x00000001ff177424 */ /* 0x000fe200078e00ff */
[----:B------:R-:W-:Y:S01]  /*12790*/  SHF.L.U32 R0, R0, 0x1f, RZ ;  /* 0x0000001f00007819 */ /* 0x000fe200000006ff */
[----:B------:R-:W-:Y:S01]  /*127a0*/  NOP ;  /* 0x0000000000007918 */ /* 0x000fe20000000000 */
[----:B------:R-:W-:Y:S02]  /*127b0*/  SYNCS.ARRIVE.TRANS64.A1T0 RZ, [UR45+0x30800], RZ ;  /* 0x030800ffffff79a7 */ /* 0x000fe4000810002d */
[----:B------:R-:W1:Y:S02]  /*127c0*/  SYNCS.PHASECHK.TRANS64.TRYWAIT P0, [UR45+0x30820], R0 ;  /* 0x03082000ff0075a7 */ /* 0x000e64000800016d */
[----:B-1----:R-:W-:Y:S05]  /*127d0*/  @!P0 BRA `(.L_x_1103) ;  /* 0x0000002c00688947 */ /* 0x002fea0003800000 */
.L_x_1165:
[----:B------:R-:W-:Y:S02]  /*127e0*/  ISETP.GE.AND P0, PT, R19, UR49, PT ;  /* 0x0000003113007c0c */ /* 0x000fe4000bf06270 */
[----:B------:R-:W-:-:S11]  /*127f0*/  MOV R20, RZ ;  /* 0x000000ff00147202 */ /* 0x000fd60000000f00 */
[----:B------:R-:W-:Y:S05]  /*12800*/  @!P0 BRA `(.L_x_1104) ;  /* 0x0000001000088947 */ /* 0x000fea0003800000 */
[----:B0-----:R-:W0:Y:S01]  /*12810*/  S2R R2, SR_TID.X ;  /* 0x0000000000027919 */ /* 0x001e220000002100 */
[----:B------:R-:W-:Y:S01]  /*12820*/  UIADD3 UR4, UR44, 0x1, URZ ;  /* 0x000000012c047890 */ /* 0x000fe2000fffe03f */
[----:B------:R-:W-:Y:S01]  /*12830*/  LOP3.LUT R3, RZ, UR42, RZ, 0x33, !PT ;  /* 0x0000002aff037c12 */ /* 0x000fe2000f8e33ff */
[----:B------:R-:W-:Y:S01]  /*12840*/  BSSY B0, `(.L_x_1104) ;  /* 0x00000fe000007945 */ /* 0x000fe20003800000 */
[----:B------:R-:W-:Y:S01]  /*12850*/  LOP3.LUT R5, RZ, UR41, RZ, 0x33, !PT ;  /* 0x00000029ff057c12 */ /* 0x000fe2000f8e33ff */
[----:B------:R-:W-:Y:S01]  /*12860*/  UIMAD UR4, UR4, UR38, URZ ;  /* 0x00000026040472a4 */ /* 0x000fe2000f8e023f */
[----:B------:R-:W-:-:S05]  /*12870*/  IMAD.MOV.U32 R19, RZ, RZ, RZ ;  /* 0x000000ffff137224 */ /* 0x000fca00078e00ff */
[----:B------:R-:W-:Y:S01]  /*12880*/  LOP3.LUT R0, RZ, UR4, RZ, 0x33, !PT ;  /* 0x00000004ff007c12 */ /* 0x000fe2000f8e33ff */
[----:B------:R-:W-:Y:S02]  /*12890*/  ULDC UR4, c[0x0][0x2f4] ;  /* 0x0000bd0000047ab9 */ /* 0x000fe40000000800 */
[----:B------:R-:W-:Y:S02]  /*128a0*/  ISETP.GE.AND P4, PT, R25, UR4, PT ;  /* 0x0000000419007c0c */ /* 0x000fe4000bf86270 */
[----:B------:R-:W-:Y:S02]  /*128b0*/  VIADDMNMX R0, R0, -UR43, R3, !PT ;  /* 0x8000002b00007c46 */ /* 0x000fe4000f800103 */
[----:B------:R-:W-:Y:S02]  /*128c0*/  ISETP.GE.AND P3, PT, R36, UR4, PT ;  /* 0x0000000424007c0c */ /* 0x000fe4000bf66270 */
[----:B------:R-:W-:Y:S02]  /*128d0*/  VIMNMX R0, R0, R5, !PT ;  /* 0x0000000500007248 */ /* 0x000fe40007fe0100 */
[----:B------:R-:W-:-:S02]  /*128e0*/  ISETP.GE.AND P2, PT, R35, UR4, PT ;  /* 0x0000000423007c0c */ /* 0x000fc4000bf46270 */
[----:B------:R-:W-:Y:S02]  /*128f0*/  IADD3 R27, -R0, -0x2, RZ ;  /* 0xfffffffe001b7810 */ /* 0x000fe40007ffe1ff */
[----:B------:R-:W-:Y:S02]  /*12900*/  ISETP.GE.AND P1, PT, R34, UR4, PT ;  /* 0x0000000422007c0c */ /* 0x000fe4000bf26270 */
[----:B0-----:R-:W-:-:S04]  /*12910*/  LOP3.LUT R2, R2, 0x7f, RZ, 0xc0, !PT ;  /* 0x0000007f02027812 */ /* 0x001fc800078ec0ff */
[----:B------:R-:W-:-:S04]  /*12920*/  SHF.R.U32.HI R2, RZ, 0x3, R2 ;  /* 0x00000003ff027819 */ /* 0x000fc80000011602 */
[----:B------:R-:W-:Y:S02]  /*12930*/  IADD3 R22, R24, R22, R2 ;  /* 0x0000001618167210 */ /* 0x000fe40007ffe002 */
[----:B------:R-:W-:Y:S01]  /*12940*/  IADD3 R3, -R2, UR47, RZ ;  /* 0x0000002f02037c10 */ /* 0x000fe2000fffe1ff */
[----:B------:R-:W-:Y:S02]  /*12950*/  IMAD.SHL.U32 R2, R25, 0x2, RZ ;  /* 0x0000000219027824 */ /* 0x000fe400078e00ff */
[----:B------:R-:W-:Y:S01]  /*12960*/  VIADD R5, R22, 0xffffff40 ;  /* 0xffffff4016057836 */ /* 0x000fe20000000000 */
[----:B------:R-:W-:Y:S01]  /*12970*/  MOV R22, 0x1 ;  /* 0x0000000100167802 */ /* 0x000fe20000000f00 */
[C---:B------:R-:W-:Y:S02]  /*12980*/  IMAD R3, R0.reuse, 0x40, R3 ;  /* 0x0000004000037824 */ /* 0x040fe400078e0203 */
[----:B------:R-:W-:-:S03]  /*12990*/  IMAD R10, R0, -0x40, R5 ;  /* 0xffffffc0000a7824 */ /* 0x000fc600078e0205 */
[----:B------:R-:W-:-:S07]  /*129a0*/  IADD3 R0, R3, 0x80, RZ ;  /* 0x0000008003007810 */ /* 0x000fce0007ffe0ff */
.L_x_1117:
[----:B------:R-:W2:Y:S01]  /*129b0*/  LDL R8, [R1] ;  /* 0x0000000001087983 */ /* 0x000ea20000100800 */
[----:B------:R-:W0:Y:S01]  /*129c0*/  LDC R2, c[0x0][0x430] ;  /* 0x00010c00ff027b82 */ /* 0x000e220000000800 */
[----:B------:R-:W-:Y:S01]  /*129d0*/  ISETP.GT.U32.AND P6, PT, R37, 0x3f, PT ;  /* 0x0000003f2500780c */ /* 0x000fe20003fc4070 */
[----:B------:R-:W-:-:S12]  /*129e0*/  IMAD.MOV.U32 R9, RZ, RZ, R10 ;  /* 0x000000ffff097224 */ /* 0x000fd800078e000a */
[----:B------:R-:W2:Y:S01]  /*129f0*/  @!P6 LDC.64 R6, c[0x0][0x428] ;  /* 0x00010a00ff06eb82 */ /* 0x000ea20000000a00 */
[----:B0-----:R-:W-:-:S13]  /*12a00*/  ISETP.NE.AND P0, PT, R2, 0x1, PT ;  /* 0x000000010200780c */ /* 0x001fda0003f05270 */
[----:B------:R-:W0:Y:S08]  /*12a10*/  @P0 LDC R3, c[0x0][0x434] ;  /* 0x00010d00ff030b82 */ /* 0x000e300000000800 */
[----:B-1----:R-:W1:Y:S01]  /*12a20*/  @P0 LDC R5, c[0x0][0x438] ;  /* 0x00010e00ff050b82 */ /* 0x002e620000000800 */
[----:B0-----:R-:W-:-:S05]  /*12a30*/  @P0 IMAD.HI.U32 R2, R10, R3, RZ ;  /* 0x000000030a020227 */ /* 0x001fca00078e00ff */
[----:B-1----:R-:W-:Y:S02]  /*12a40*/  @P0 SHF.R.U32.HI R9, RZ, R5, R2 ;  /* 0x00000005ff090219 */ /* 0x002fe40000011602 */
[----:B------:R-:W0:Y:S02]  /*12a50*/  @!P6 LDC.64 R4, c[0x0][0x418] ;  /* 0x00010600ff04eb82 */ /* 0x000e240000000a00 */
[----:B------:R-:W-:Y:S01]  /*12a60*/  @!P6 SHF.R.S32.HI R3, RZ, 0x1f, R9 ;  /* 0x0000001fff03e819 */ /* 0x000fe20000011409 */
[----:B--2---:R-:W-:-:S04]  /*12a70*/  @!P6 IMAD R2, R8, R6, RZ ;  /* 0x000000060802e224 */ /* 0x004fc800078e02ff */
[----:B------:R-:W-:Y:S02]  /*12a80*/  @!P6 IMAD R7, R33, R7, R2 ;  /* 0x000000072107e224 */ /* 0x000fe400078e0202 */
[----:B------:R-:W-:-:S04]  /*12a90*/  @!P6 IMAD.MOV.U32 R2, RZ, RZ, R9 ;  /* 0x000000ffff02e224 */ /* 0x000fc800078e0009 */
[----:B------:R-:W-:-:S05]  /*12aa0*/  @!P6 IMAD.WIDE.U32 R2, R33, R6, R2 ;  /* 0x000000062102e225 */ /* 0x000fca00078e0002 */
[----:B------:R-:W-:Y:S02]  /*12ab0*/  @!P6 IADD3 R3, R7, R3, RZ ;  /* 0x000000030703e210 */ /* 0x000fe40007ffe0ff */
[----:B0-----:R-:W-:Y:S01]  /*12ac0*/  @!P6 LEA R4, P0, R2, R4, 0x2 ;  /* 0x000000040204e211 */ /* 0x001fe200078010ff */
[----:B------:R-:W-:-:S03]  /*12ad0*/  IMAD.MOV.U32 R6, RZ, RZ, RZ ;  /* 0x000000ffff067224 */ /* 0x000fc600078e00ff */
[----:B------:R-:W-:-:S05]  /*12ae0*/  @!P6 LEA.HI.X R5, R2, R5, R3, 0x2, P0 ;  /* 0x000000050205e211 */ /* 0x000fca00000f1403 */
[----:B------:R0:W5:Y:S01]  /*12af0*/  @!P6 LDG.E R6, desc[UR60][R4.64] ;  /* 0x0000003c0406e981 */ /* 0x000162000c1e1900 */
[----:B------:R-:W-:Y:S01]  /*12b00*/  LOP3.LUT P5, RZ, R16, 0x20, RZ, 0xc0, !PT ;  /* 0x0000002010ff7812 */ /* 0x000fe200078ac0ff */
[----:B------:R-:W-:-:S05]  /*12b10*/  VIADD R20, R19, 0x1 ;  /* 0x0000000113147836 */ /* 0x000fca0000000000 */
[----:B------:R-:W-:-:S04]  /*12b20*/  ISETP.NE.AND P0, PT, R20, 0x2, PT ;  /* 0x000000021400780c */ /* 0x000fc80003f05270 */
[----:B------:R-:W-:Y:S02]  /*12b30*/  SEL R23, RZ, 0x1, P0 ;  /* 0x00000001ff177807 */ /* 0x000fe40000000000 */
[----:B------:R-:W-:Y:S02]  /*12b40*/  SEL R20, R20, RZ, P0 ;  /* 0x000000ff14147207 */ /* 0x000fe40000000000 */
[----:B------:R-:W-:Y:S01]  /*12b50*/  LOP3.LUT R23, R22, R23, RZ, 0x3c, !PT ;  /* 0x0000001716177212 */ /* 0x000fe200078e3cff */
[----:B0-----:R-:W-:Y:S06]  /*12b60*/  @!P5 BRA `(.L_x_1105) ;  /* 0x000000000004d947 */ /* 0x001fec0003800000 */
[----:B------:R-:W-:Y:S01]  /*12b70*/  BPT.TRAP 0x1 ;  /* 0x000000040000795c */ /* 0x000fe20000300000 */
.L_x_1105:
[----:B------:R-:W-:Y:S01]  /*12b80*/  LEA R21, R20, UR45, 0x3 ;  /* 0x0000002d14157c11 */ /* 0x000fe2000f8e18ff */
[----:B------:R-:W-:Y:S01]  /*12b90*/  BSSY B1, `(.L_x_1106) ;  /* 0x0000004000017945 */ /* 0x000fe20003800000 */
[----:B------:R-:W-:-:S04]  /*12ba0*/  SHF.L.U32 R2, R23, 0x1f, RZ ;  /* 0x0000001f17027819 */ /* 0x000fc800000006ff */
[----:B------:R-:W0:Y:S02]  /*12bb0*/  SYNCS.PHASECHK.TRANS64.TRYWAIT P0, [R21+URZ+0x30840], R2 ;  /* 0x03084002150075a7 */ /* 0x000e24000800017f */
[----:B0-----:R-:W-:Y:S05]  /*12bc0*/  @!P0 BRA `(.L_x_1107) ;  /* 0x0000002800848947 */ /* 0x001fea0003800000 */
.L_x_1166:
[----:B------:R-:W-:Y:S05]  /*12bd0*/  BSYNC B1 ;  /* 0x0000000000017941 */ /* 0x000fea0003800000 */
.L_x_1106:
        /* <DEDUP_REMOVED lines=9> */
[----:B0-----:R-:W-:-:S04]  /*12c70*/  IMAD R2, R24, UR4, RZ ;  /* 0x0000000418027c24 */ /* 0x001fc8000f8e02ff */
[C---:B------:R-:W-:Y:S02]  /*12c80*/  IMAD R5, R7.reuse, UR5, R2 ;  /* 0x0000000507057c24 */ /* 0x040fe4000f8e0202 */
[----:B------:R-:W-:Y:S01]  /*12c90*/  IMAD.WIDE.U32 R2, R7, UR4, RZ ;  /* 0x0000000407027c25 */ /* 0x000fe2000f8e00ff */
[----:B------:R-:W-:-:S04]  /*12ca0*/  ULDC.64 UR4, c[0x0][0x310] ;  /* 0x0000c40000047ab9 */ /* 0x000fc80000000a00 */
[----:B------:R-:W-:Y:S01]  /*12cb0*/  IADD3 R3, R3, R5, RZ ;  /* 0x0000000503037210 */ /* 0x000fe20007ffe0ff */
[----:B------:R-:W-:-:S04]  /*12cc0*/  IMAD R5, R26, UR4, RZ ;  /* 0x000000041a057c24 */ /* 0x000fc8000f8e02ff */
[C---:B------:R-:W-:Y:S02]  /*12cd0*/  IMAD R5, R6.reuse, UR5, R5 ;  /* 0x0000000506057c24 */ /* 0x040fe4000f8e0205 */
[----:B------:R-:W-:Y:S01]  /*12ce0*/  IMAD.WIDE.U32 R2, R6, UR4, R2 ;  /* 0x0000000406027c25 */ /* 0x000fe2000f8e0002 */
[----:B------:R-:W-:-:S03]  /*12cf0*/  ULDC.64 UR4, c[0x0][0x308] ;  /* 0x0000c20000047ab9 */ /* 0x000fc60000000a00 */
[----:B------:R-:W-:Y:S02]  /*12d00*/  IMAD.IADD R3, R3, 0x1, R5 ;  /* 0x0000000103037824 */ /* 0x000fe400078e0205 */
[----:B------:R-:W-:Y:S01]  /*12d10*/  IMAD.U32 R5, RZ, RZ, UR4 ;  /* 0x00000004ff057e24 */ /* 0x000fe2000f8e00ff */
[----:B------:R-:W-:-:S03]  /*12d20*/  UIMAD UR4, UR6, UR4, URZ ;  /* 0x00000004060472a4 */ /* 0x000fc6000f8e023f */
[----:B------:R-:W-:Y:S01]  /*12d30*/  IMAD.WIDE.U32 R2, R5, UR39, R2 ;  /* 0x0000002705027c25 */ /* 0x000fe2000f8e0002 */
[----:B------:R-:W-:Y:S01]  /*12d40*/  UIMAD UR4, UR39, UR5, UR4 ;  /* 0x00000005270472a4 */ /* 0x000fe2000f8e0204 */
[----:B------:R-:W-:Y:S02]  /*12d50*/  ULDC.64 UR6, c[0x0][0x2e8] ;  /* 0x0000ba0000067ab9 */ /* 0x000fe40000000a00 */
[----:B------:R-:W-:-:S03]  /*12d60*/  LEA R28, P0, R2, UR6, 0x1 ;  /* 0x00000006021c7c11 */ /* 0x000fc6000f8008ff */
[----:B------:R-:W-:Y:S01]  /*12d70*/  IADD3 R31, R3, UR4, RZ ;  /* 0x00000004031f7c10 */ /* 0x000fe2000fffe0ff */
[----:B------:R-:W-:-:S03]  /*12d80*/  UMOV UR4, 0xffffffff ;  /* 0xffffffff00047882 */ /* 0x000fc60000000000 */
[----:B------:R-:W-:Y:S01]  /*12d90*/  LEA.HI.X R31, R2, UR7, R31, 0x1, P0 ;  /* 0x00000007021f7c11 */ /* 0x000fe200080f0c1f */
[----:B------:R-:W-:Y:S06]  /*12da0*/  BRA.DIV UR4, `(.L_x_1108) ;  /* 0x0000002a04207947 */ /* 0x000fec000b800000 */
[----:B------:R-:W0:Y:S01]  /*12db0*/  SHFL.IDX PT, R14, R28, RZ, 0x181f ;  /* 0x00181fff1c0e7589 */ /* 0x000e2200000e0000 */
[----:B------:R-:W-:Y:S01]  /*12dc0*/  IMAD.SHL.U32 R11, R25, 0x2, RZ ;  /* 0x00000002190b7824 */ /* 0x000fe200078e00ff */
[----:B------:R-:W-:Y:S02]  /*12dd0*/  LOP3.LUT R16, R16, 0xfffff7ff, RZ, 0xc0, !PT ;  /* 0xfffff7ff10107812 */ /* 0x000fe400078ec0ff */
[----:B------:R-:W1:Y:S01]  /*12de0*/  SHFL.IDX PT, R3, R31, RZ, 0x181f ;  /* 0x00181fff1f037589 */ /* 0x000e6200000e0000 */
[----:B------:R-:W-:Y:S02]  /*12df0*/  LEA R29, R29, UR45, 0x1 ;  /* 0x0000002d1d1d7c11 */ /* 0x000fe4000f8e08ff */
[----:B------:R-:W-:Y:S01]  /*12e00*/  @P1 LOP3.LUT R16, R16, 0x800, RZ, 0xfc, !PT ;  /* 0x0000080010101812 */ /* 0x000fe200078efcff */
[----:B------:R-:W2:Y:S03]  /*12e10*/  SHFL.IDX PT, R2, R28, 0x1, 0x181f ;  /* 0x00381f001c027f89 */ /* 0x000ea600000e0000 */
[----:B------:R-:W-:-:S02]  /*12e20*/  LOP3.LUT P1, RZ, R16, 0x10, RZ, 0xc0, !PT ;  /* 0x0000001010ff7812 */ /* 0x000fc4000782c0ff */
[----:B------:R-:W-:Y:S02]  /*12e30*/  LOP3.LUT P6, RZ, R16, 0x4, RZ, 0xc0, !PT ;  /* 0x0000000410ff7812 */ /* 0x000fe400078cc0ff */
[----:B0-----:R-:W-:Y:S02]  /*12e40*/  IADD3 R8, P0, R14, R11, RZ ;  /* 0x0000000b0e087210 */ /* 0x001fe40007f1e0ff */
[----:B------:R-:W-:Y:S02]  /*12e50*/  SHFL.IDX PT, R14, R28, 0x3, 0x181f ;  /* 0x00781f001c0e7f89 */ /* 0x000fe400000e0000 */
[----:B-1----:R-:W-:Y:S02]  /*12e60*/  IADD3.X R9, RZ, R3, RZ, P0, !PT ;  /* 0x00000003ff097210 */ /* 0x002fe400007fe4ff */
[----:B------:R-:W0:Y:S01]  /*12e70*/  SHFL.IDX PT, R3, R31, 0x1, 0x181f ;  /* 0x00381f001f037f89 */ /* 0x000e2200000e0000 */
[----:B--2---:R-:W-:-:S03]  /*12e80*/  IADD3 R4, P0, R2, R11, RZ ;  /* 0x0000000b02047210 */ /* 0x004fc60007f1e0ff */
[----:B------:R-:W1:Y:S04]  /*12e90*/  SHFL.IDX PT, R2, R28, 0x2, 0x181f ;  /* 0x00581f001c027f89 */ /* 0x000e6800000e0000 */
[----:B------:R2:W-:Y:S01]  /*12ea0*/  LDGSTS.E.BYPASS.LTC128B.128 [R29+0x20400], desc[UR60][R8.64], !P1 ;  /* 0x20400000081d7fae */ /* 0x0005e2000c901d7c */
[----:B0-----:R-:W-:-:S03]  /*12eb0*/  IMAD.X R5, RZ, RZ, R3, P0 ;  /* 0x000000ffff057224 */ /* 0x001fc600000e0603 */
[----:B------:R-:W0:Y:S01]  /*12ec0*/  SHFL.IDX PT, R3, R31, 0x2, 0x181f ;  /* 0x00581f001f037f89 */ /* 0x000e2200000e0000 */
[----:B-1----:R-:W-:-:S03]  /*12ed0*/  IADD3 R2, P0, R2, R11, RZ ;  /* 0x0000000b02027210 */ /* 0x002fc60007f1e0ff */
[----:B------:R-:W1:Y:S02]  /*12ee0*/  SHFL.IDX PT, R31, R31, 0x3, 0x181f ;  /* 0x00781f001f1f7f89 */ /* 0x000e6400000e0000 */
[----:B0-----:R-:W-:Y:S01]  /*12ef0*/  IMAD.X R3, RZ, RZ, R3, P0 ;  /* 0x000000ffff037224 */ /* 0x001fe200000e0603 */
        /* <DEDUP_REMOVED lines=11> */
[----:B------:R2:W-:Y:S04]  /*12fb0*/  LDGSTS.E.BYPASS.LTC128B.128 [R29+0x25400], desc[UR60][R2.64+0x100], !P6 ;  /* 0x25400100021d7fae */ /* 0x0005e8000f101d7c */
[----:B-1----:R2:W-:Y:S02]  /*12fc0*/  LDGSTS.E.BYPASS.LTC128B.128 [R29+0x27400], desc[UR60][R2.64+0x180], !P5 ;  /* 0x27400180021d7fae */ /* 0x0025e4000e901d7c */
.L_x_1176:
[----:B--2---:R-:W-:Y:S02]  /*12fd0*/  SHF.L.U32 R2, R25, 0x1, RZ ;  /* 0x0000000119027819 */ /* 0x004fe400000006ff */
[----:B------:R-:W-:Y:S02]  /*12fe0*/  P2R R4, PR, RZ, 0x2 ;  /* 0x00000002ff047803 */ /* 0x000fe40000000000 */
[----:B------:R-:W-:Y:S02]  /*12ff0*/  IADD3 R2, P0, R14, R2, RZ ;  /* 0x000000020e027210 */ /* 0x000fe40007f1e0ff */
[C---:B------:R-:W-:Y:S02]  /*13000*/  LOP3.LUT P1, RZ, R16.reuse, 0x10, RZ, 0xc0, !PT ;  /* 0x0000001010ff7812 */ /* 0x040fe4000782c0ff */
[C---:B------:R-:W-:Y:S01]  /*13010*/  LOP3.LUT P6, RZ, R16.reuse, 0x4, RZ, 0xc0, !PT ;  /* 0x0000000410ff7812 */ /* 0x040fe200078cc0ff */
[----:B------:R-:W-:Y:S01]  /*13020*/  IMAD.X R3, RZ, RZ, R31, P0 ;  /* 0x000000ffff037224 */ /* 0x000fe200000e061f */
[----:B------:R-:W-:-:S09]  /*13030*/  LOP3.LUT P0, RZ, R16, 0x8, RZ, 0xc0, !PT ;  /* 0x0000000810ff7812 */ /* 0x000fd2000780c0ff */
[----:B------:R-:W-:Y:S01]  /*13040*/  @!PT LDS RZ, [RZ] ;  /* 0x00000000fffff984 */ /* 0x000fe20000000800 */
[----:B------:R-:W-:Y:S01]  /*13050*/  @!PT LDS RZ, [RZ] ;  /* 0x00000000fffff984 */ /* 0x000fe20000000800 */
[----:B------:R-:W-:Y:S01]  /*13060*/  @!PT LDS RZ, [RZ] ;  /* 0x00000000fffff984 */ /* 0x000fe20000000800 */
[----:B------:R0:W-:Y:S01]  /*13070*/  LDGSTS.E.BYPASS.LTC128B.128 [R29+0x21c00], desc[UR60][R2.64], !P1 ;  /* 0x21c00000021d7fae */ /* 0x0001e2000c901d7c */
[----:B------:R-:W-:-:S03]  /*13080*/  ISETP.NE.AND P1, PT, R4, RZ, PT ;  /* 0x000000ff0400720c */ /* 0x000fc60003f25270 */
[----:B------:R0:W-:Y:S01]  /*13090*/  LDGSTS.E.BYPASS.LTC128B.128 [R29+0x23c00], desc[UR60][R2.64+0x80], !P0 ;  /* 0x23c00080021d7fae */ /* 0x0001e2000c101d7c */
[----:B------:R-:W-:-:S03]  /*130a0*/  PLOP3.LUT P0, PT, PT, PT, PT, 0x80, 0x0 ;  /* 0x000000000000781c */ /* 0x000fc60003f0f070 */
[----:B------:R0:W-:Y:S04]  /*130b0*/  LDGSTS.E.BYPASS.LTC128B.128 [R29+0x25c00], desc[UR60][R2.64+0x100], !P6 ;  /* 0x25c00100021d7fae */ /* 0x0001e8000f101d7c */
[----:B------:R0:W-:Y:S01]  /*130c0*/  LDGSTS.E.BYPASS.LTC128B.128 [R29+0x27c00], desc[UR60][R2.64+0x180], !P5 ;  /* 0x27c00180021d7fae */ /* 0x0001e2000e901d7c */
[----:B------:R-:W-:-:S05]  /*130d0*/  NOP ;  /* 0x0000000000007918 */ /* 0x000fca0000000000 */
.L_x_1109:
        /* <DEDUP_REMOVED lines=10> */
.L_x_1110:
[----:B------:R1:W-:Y:S01]  /*13180*/  SYNCS.ARRIVE.TRANS64.A1T0 RZ, [R21+URZ+0x30830], RZ ;  /* 0x030830ff15ff79a7 */ /* 0x0003e2000810003f */
[----:B------:R-:W-:Y:S05]  /*13190*/  @!P6 BRA `(.L_x_1111) ;  /* 0x000000000004e947 */ /* 0x000fea0003800000 */
[----:B------:R-:W-:Y:S01]  /*131a0*/  BPT.TRAP 0x1 ;  /* 0x000000040000795c */ /* 0x000fe20000300000 */
.L_x_1111:
[----:B0-----:R-:W-:Y:S01]  /*131b0*/  SHF.L.U32 R3, R22, 0x1f, RZ ;  /* 0x0000001f16037819 */ /* 0x001fe200000006ff */
[----:B------:R-:W-:Y:S01]  /*131c0*/  BSSY B1, `(.L_x_1112) ;  /* 0x0000004000017945 */ /* 0x000fe20003800000 */
[----:B------:R-:W-:-:S04]  /*131d0*/  LEA R4, R19, UR45, 0x3 ;  /* 0x0000002d13047c11 */ /* 0x000fc8000f8e18ff */
[----:B------:R-:W0:Y:S02]  /*131e0*/  SYNCS.PHASECHK.TRANS64.TRYWAIT P0, [R4+URZ+0x30860], R3 ;  /* 0x03086003040075a7 */ /* 0x000e24000800017f */
[----:B0-----:R-:W-:Y:S05]  /*131f0*/  @!P0 BRA `(.L_x_1113) ;  /* 0x00000028006c8947 */ /* 0x001fea0003800000 */
.L_x_1177:
[----:B------:R-:W-:Y:S05]  /*13200*/  BSYNC B1 ;  /* 0x0000000000017941 */ /* 0x000fea0003800000 */
.L_x_1112:
[----:B------:R-:W-:Y:S01]  /*13210*/  UMOV UR4, 0xffffffff ;  /* 0xffffffff00047882 */ /* 0x000fe20000000000 */
[----:B------:R-:W-:Y:S01]  /*13220*/  IMAD R5, R19, 0x4000, R30 ;  /* 0x0000400013057824 */ /* 0x000fe200078e021e */
[----:B------:R-:W-:Y:S01]  /*13230*/  SHF.L.U32 R8, R25, 0x1, RZ ;  /* 0x0000000119087819 */ /* 0x000fe200000006ff */
[----:B------:R-:W-:Y:S06]  /*13240*/  BRA.DIV UR4, `(.L_x_1114) ;  /* 0x0000002a046c7947 */ /* 0x000fec000b800000 */
[----:B------:R-:W2:Y:S01]  /*13250*/  SHFL.IDX PT, R14, R17, RZ, 0x181f ;  /* 0x00181fff110e7589 */ /* 0x000ea200000e0000 */
[----:B------:R-:W-:-:S03]  /*13260*/  LEA R5, R5, UR45, 0x1 ;  /* 0x0000002d05057c11 */ /* 0x000fc6000f8e08ff */
        /* <DEDUP_REMOVED lines=28> */
[----:B0-----:R-:W-:Y:S02]  /*13430*/  IADD3.X R3, RZ, R3, RZ, P0, !PT ;  /* 0x00000003ff037210 */ /* 0x001fe400007fe4ff */
        /* <DEDUP_REMOVED lines=8> */
.L_x_1187:
[----:B0--3--:R-:W-:Y:S01]  /*134c0*/  IADD3 R2, P0, R14, R8, RZ ;  /* 0x000000080e027210 */ /* 0x009fe20007f1e0ff */
[----:B------:R-:W-:Y:S02]  /*134d0*/  ULDC.64 UR4, c[0x0][0x328] ;  /* 0x0000ca0000047ab9 */ /* 0x000fe40000000a00 */
        /* <DEDUP_REMOVED lines=14> */
[----:B------:R-:W-:Y:S01]  /*135c0*/  PLOP3.LUT P0, PT, PT, PT, PT, 0x80, 0x0 ;  /* 0x000000000000781c */ /* 0x000fe20003f0f070 */
[----:B------:R-:W-:Y:S01]  /*135d0*/  NOP ;  /* 0x0000000000007918 */ /* 0x000fe20000000000 */
[----:B0-----:R-:W-:Y:S01]  /*135e0*/  IMAD.WIDE.U32 R2, R7, UR4, RZ ;  /* 0x0000000407027c25 */ /* 0x001fe2000f8e00ff */
[----:B------:R-:W-:-:S03]  /*135f0*/  ULDC.64 UR4, c[0x0][0x338] ;  /* 0x0000ce0000047ab9 */ /* 0x000fc60000000a00 */
[----:B------:R-:W-:Y:S02]  /*13600*/  IMAD.IADD R3, R3, 0x1, R9 ;  /* 0x0000000103037824 */ /* 0x000fe400078e0209 */
[----:B------:R-:W-:Y:S02]  /*13610*/  IMAD R7, R26, UR4, RZ ;  /* 0x000000041a077c24 */ /* 0x000fe4000f8e02ff */
[----:B------:R-:W-:-:S04]  /*13620*/  IMAD.WIDE.U32 R2, R6, UR4, R2 ;  /* 0x0000000406027c25 */ /* 0x000fc8000f8e0002 */
[----:B------:R-:W-:-:S05]  /*13630*/  IMAD R7, R6, UR5, R7 ;  /* 0x0000000506077c24 */ /* 0x000fca000f8e0207 */
[----:B------:R-:W-:-:S07]  /*13640*/  IADD3 R19, R3, R7, RZ ;  /* 0x0000000703137210 */ /* 0x000fce0007ffe0ff */
.L_x_1115:
        /* <DEDUP_REMOVED lines=10> */
.L_x_1116:
[----:B------:R-:W-:Y:S01]  /*136f0*/  R2UR UR4, R32 ;  /* 0x00000000200472ca */ /* 0x000fe200000e0000 */
[----:B------:R-:W-:Y:S01]  /*13700*/  ULDC.64 UR6, c[0x0][0x330] ;  /* 0x0000cc0000067ab9 */ /* 0x000fe20000000a00 */
[----:B------:R-:W-:Y:S01]  /*13710*/  IMAD.MOV.U32 R18, RZ, RZ, R2 ;  /* 0x000000ffff127224 */ /* 0x000fe200078e0002 */
[----:B------:R0:W-:Y:S01]  /*13720*/  SYNCS.ARRIVE.TRANS64.A1T0 RZ, [R4+URZ+0x30850], RZ ;  /* 0x030850ff04ff79a7 */ /* 0x0001e2000810003f */
[----:B------:R-:W-:Y:S01]  /*13730*/  IMAD.U32 R3, RZ, RZ, UR6 ;  /* 0x00000006ff037e24 */ /* 0x000fe2000f8e00ff */
[----:B------:R-:W-:Y:S01]  /*13740*/  IADD3 R10, R10, -0x40, RZ ;  /* 0xffffffc00a0a7810 */ /* 0x000fe20007ffe0ff */
[----:B------:R-:W-:Y:S02]  /*13750*/  VIADD R27, R27, 0xffffffff ;  /* 0xffffffff1b1b7836 */ /* 0x000fe40000000000 */
[----:B------:R-:W-:-:S04]  /*13760*/  IMAD.WIDE.U32 R18, R3, UR39, R18 ;  /* 0x0000002703127c25 */ /* 0x000fc8000f8e0012 */
[----:B------:R-:W-:Y:S01]  /*13770*/  VIADD R0, R0, 0x40 ;  /* 0x0000004000007836 */ /* 0x000fe20000000000 */
[----:B------:R-:W-:Y:S01]  /*13780*/  UIMAD UR4, UR4, UR6, URZ ;  /* 0x00000006040472a4 */ /* 0x000fe2000f8e023f */
[----:B------:R-:W-:-:S03]  /*13790*/  IMAD.MOV.U32 R22, RZ, RZ, R23 ;  /* 0x000000ffff167224 */ /* 0x000fc600078e0017 */
[----:B------:R-:W-:-:S03]  /*137a0*/  UIMAD UR4, UR39, UR7, UR4 ;  /* 0x00000007270472a4 */ /* 0x000fc6000f8e0204 */
[----:B------:R-:W-:Y:S02]  /*137b0*/  ULDC.64 UR6, c[0x0][0x318] ;  /* 0x0000c60000067ab9 */ /* 0x000fe40000000a00 */
[----:B------:R-:W-:Y:S02]  /*137c0*/  LEA R17, P0, R18, UR6, 0x1 ;  /* 0x0000000612117c11 */ /* 0x000fe4000f8008ff */
[----:B------:R-:W-:Y:S01]  /*137d0*/  IADD3 R3, R19, UR4, RZ ;  /* 0x0000000413037c10 */ /* 0x000fe2000fffe0ff */
[----:B------:R-:W-:-:S03]  /*137e0*/  IMAD.MOV.U32 R19, RZ, RZ, R20 ;  /* 0x000000ffff137224 */ /* 0x000fc600078e0014 */
[----:B------:R-:W-:Y:S02]  /*137f0*/  LEA.HI.X R18, R18, UR7, R3, 0x1, P0 ;  /* 0x0000000712127c11 */ /* 0x000fe400080f0c03 */
[----:B------:R-:W-:-:S13]  /*13800*/  ISETP.GT.AND P0, PT, R27, UR49, PT ;  /* 0x000000311b007c0c */ /* 0x000fda000bf04270 */
[----:B0-----:R-:W-:Y:S05]  /*13810*/  @P0 BRA `(.L_x_1117) ;  /* 0xfffffff000640947 */ /* 0x001fea000383ffff */
[----:B------:R-:W-:Y:S05]  /*13820*/  BSYNC B0 ;  /* 0x0000000000007941 */ /* 0x000fea0003800000 */
.L_x_1104:
[----:B------:R-:W-:-:S13]  /*13830*/  LOP3.LUT P0, RZ, R16, 0x20, RZ, 0xc0, !PT ;  /* 0x0000002010ff7812 */ /* 0x000fda000780c0ff */
[----:B------:R-:W-:Y:S05]  /*13840*/  @!P0 BRA `(.L_x_1118) ;  /* 0x0000000000048947 */ /* 0x000fea0003800000 */
[----:B------:R-:W-:Y:S01]  /*13850*/  BPT.TRAP 0x1 ;  /* 0x000000040000795c */ /* 0x000fe20000300000 */
.L_x_1118:
[C---:B0-----:R-:W-:Y:S01]  /*13860*/  LEA R0, R20.reuse, UR45, 0x3 ;  /* 0x0000002d14007c11 */ /* 0x041fe2000f8e18ff */
[----:B------:R-:W0:Y:S01]  /*13870*/  S2R R6, SR_TID.X ;  /* 0x0000000000067919 */ /* 0x000e220000002100 */
[----:B------:R-:W-:Y:S01]  /*13880*/  SHF.L.U32 R3, R23, 0x1f, RZ ;  /* 0x0000001f17037819 */ /* 0x000fe200000006ff */
[----:B------:R-:W-:Y:S01]  /*13890*/  BSSY B0, `(.L_x_1119) ;  /* 0x0000009000007945 */ /* 0x000fe20003800000 */
[----:B------:R-:W-:Y:S01]  /*138a0*/  MOV R2, 0xffffffc0 ;  /* 0xffffffc000027802 */ /* 0x000fe20000000f00 */
[----:B------:R-:W-:Y:S01]  /*138b0*/  IMAD R4, R20, 0x4000, R30 ;  /* 0x0000400014047824 */ /* 0x000fe200078e021e */
[----:B------:R-:W2:Y:S03]  /*138c0*/  SYNCS.PHASECHK.TRANS64.TRYWAIT P0, [R0+URZ+0x30860], R3 ;  /* 0x03086003000075a7 */ /* 0x000ea6000800017f */
[----:B------:R-:W-:Y:S01]  /*138d0*/  IMAD R5, R27, R2, UR47 ;  /* 0x0000002f1b057e24 */ /* 0x000fe2000f8e0202 */
[----:B0-----:R-:W-:-:S04]  /*138e0*/  LOP3.LUT R6, R6, 0x7f, RZ, 0xc0, !PT ;  /* 0x0000007f06067812 */ /* 0x001fc800078ec0ff */
[----:B------:R-:W-:-:S05]  /*138f0*/  SHF.R.U32.HI R6, RZ, 0x3, R6 ;  /* 0x00000003ff067819 */ /* 0x000fca0000011606 */
[----:B------:R-:W-:Y:S01]  /*13900*/  IMAD.IADD R5, R5, 0x1, -R6 ;  /* 0x0000000105057824 */ /* 0x000fe200078e0a06 */
[----:B--2---:R-:W-:Y:S06]  /*13910*/  @!P0 BRA `(.L_x_1120) ;  /* 0x0000002800248947 */ /* 0x004fec0003800000 */
.L_x_1188:
[----:B------:R-:W-:Y:S05]  /*13920*/  BSYNC B0 ;  /* 0x0000000000007941 */ /* 0x000fea0003800000 */
.L_x_1119:
[----:B------:R-:W-:-:S03]  /*13930*/  UMOV UR4, 0xffffffff ;  /* 0xffffffff00047882 */ /* 0x000fc60000000000 */
[----:B------:R-:W-:Y:S05]  /*13940*/  BRA.DIV UR4, `(.L_x_1121) ;  /* 0x0000002a042c7947 */ /* 0x000fea000b800000 */
[----:B0-----:R-:W-:Y:S01]  /*13950*/  SHFL.IDX PT, R3, R18, RZ, 0x181f ;  /* 0x00181fff12037589 */ /* 0x001fe200000e0000 */
[----:B------:R-:W-:Y:S01]  /*13960*/  ULDC UR4, c[0x0][0x2f4] ;  /* 0x0000bd0000047ab9 */ /* 0x000fe20000000800 */
[----:B------:R-:W-:Y:S02]  /*13970*/  LEA R4, R4, UR45, 0x1 ;  /* 0x0000002d04047c11 */ /* 0x000fe4000f8e08ff */
[----:B------:R-:W0:Y:S01]  /*13980*/  SHFL.IDX PT, R2, R17, RZ, 0x181f ;  /* 0x00181fff11027589 */ /* 0x000e2200000e0000 */
[----:B------:R-:W-:Y:S02]  /*13990*/  ISETP.GE.AND P2, PT, R25, UR4, PT ;  /* 0x0000000419007c0c */ /* 0x000fe4000bf46270 */
[----:B------:R-:W-:Y:S01]  /*139a0*/  ISETP.GE.AND P3, PT, R36, UR4, PT ;  /* 0x0000000424007c0c */ /* 0x000fe2000bf66270 */
[----:B------:R-:W2:Y:S01]  /*139b0*/  SHFL.IDX PT, R14, R17, 0x1, 0x181f ;  /* 0x00381f00110e7f89 */ /* 0x000ea200000e0000 */
[C---:B------:R-:W-:Y:S02]  /*139c0*/  ISETP.LT.OR P5, PT, R5.reuse, 0x1, P2 ;  /* 0x000000010500780c */ /* 0x040fe400017a1670 */
[----:B------:R-:W-:Y:S01]  /*139d0*/  ISETP.LT.OR P4, PT, R5, 0x1, P3 ;  /* 0x000000010500780c */ /* 0x000fe20001f81670 */
[----:B------:R-:W3:Y:S01]  /*139e0*/  SHFL.IDX PT, R6, R18, 0x1, 0x181f ;  /* 0x00381f0012067f89 */ /* 0x000ee200000e0000 */
        /* <DEDUP_REMOVED lines=10> */
[----:B------:R-:W-:Y:S02]  /*13a90*/  ISETP.LT.OR P4, PT, R5, 0x11, P3 ;  /* 0x000000110500780c */ /* 0x000fe40001f81670 */
[----:B--2---:R-:W-:Y:S01]  /*13aa0*/  MOV R2, R14 ;  /* 0x0000000e00027202 */ /* 0x004fe20000000f00 */
[----:B---3--:R-:W-:Y:S01]  /*13ab0*/  IMAD.MOV.U32 R3, RZ, RZ, R6 ;  /* 0x000000ffff037224 */ /* 0x008fe200078e0006 */
[----:B------:R-:W-:Y:S03]  /*13ac0*/  SHFL.IDX PT, R14, R17, 0x2, 0x181f ;  /* 0x00581f00110e7f89 */ /* 0x000fe600000e0000 */
[----:B------:R-:W-:Y:S01]  /*13ad0*/  IMAD.WIDE.U32 R2, R25, 0x2, R2 ;  /* 0x0000000219027825 */ /* 0x000fe200078e0002 */
[----:B------:R-:W0:Y:S04]  /*13ae0*/  SHFL.IDX PT, R6, R18, 0x2, 0x181f ;  /* 0x00581f0012067f89 */ /* 0x000e2800000e0000 */
[----:B------:R-:W-:Y:S01]  /*13af0*/  LDGSTS.E.BYPASS.LTC128B.128 [R4+0xc00], desc[UR60][R2.64], !P5 ;  /* 0x00c0000002047fae */ /* 0x000fe2000e901d7c */
[----:B------:R-:W-:-:S03]  /*13b00*/  ISETP.LT.OR P5, PT, R5, 0x11, P1 ;  /* 0x000000110500780c */ /* 0x000fc60000fa1670 */
[----:B------:R-:W-:Y:S01]  /*13b10*/  LDGSTS.E.BYPASS.LTC128B.128 [R4+0x2c00], desc[UR60][R2.64+0x80], !P4 ;  /* 0x02c0008002047fae */ /* 0x000fe2000e101d7c */
[----:B------:R-:W-:-:S03]  /*13b20*/  ISETP.LT.OR P4, PT, R5, 0x11, P0 ;  /* 0x000000110500780c */ /* 0x000fc60000781670 */
[----:B------:R-:W2:Y:S06]  /*13b30*/  SHFL.IDX PT, R18, R18, 0x3, 0x181f ;  /* 0x00781f0012127f89 */ /* 0x000eac00000e0000 */
[----:B------:R-:W-:Y:S01]  /*13b40*/  LDGSTS.E.BYPASS.LTC128B.128 [R4+0x4c00], desc[UR60][R2.64+0x100], !P5 ;  /* 0x04c0010002047fae */ /* 0x000fe2000e901d7c */
[----:B------:R-:W-:-:S03]  /*13b50*/  ISETP.LT.OR P5, PT, R5, 0x21, P2 ;  /* 0x000000210500780c */ /* 0x000fc600017a1670 */
[----:B------:R0:W-:Y:S01]  /*13b60*/  LDGSTS.E.BYPASS.LTC128B.128 [R4+0x6c00], desc[UR60][R2.64+0x180], !P4 ;  /* 0x06c0018002047fae */ /* 0x0001e2000e101d7c */
[----:B------:R-:W-:Y:S02]  /*13b70*/  ISETP.LT.OR P4, PT, R5, 0x21, P3 ;  /* 0x000000210500780c */ /* 0x000fe40001f81670 */
[----:B0-----:R-:W-:Y:S01]  /*13b80*/  MOV R3, R6 ;  /* 0x0000000600037202 */ /* 0x001fe20000000f00 */
[----:B------:R-:W-:Y:S02]  /*13b90*/  IMAD.MOV.U32 R2, RZ, RZ, R14 ;  /* 0x000000ffff027224 */ /* 0x000fe400078e000e */
[----:B------:R0:W3:Y:S01]  /*13ba0*/  SHFL.IDX PT, R14, R17, 0x3, 0x181f ;  /* 0x00781f00110e7f89 */ /* 0x0000e200000e0000 */
[----:B------:R-:W-:Y:S02]  /*13bb0*/  IMAD.MOV.U32 R6, RZ, RZ, RZ ;  /* 0x000000ffff067224 */ /* 0x000fe400078e00ff */
[----:B------:R-:W-:-:S05]  /*13bc0*/  IMAD.WIDE.U32 R2, R25, 0x2, R2 ;  /* 0x0000000219027825 */ /* 0x000fca00078e0002 */
[----:B------:R0:W-:Y:S01]  /*13bd0*/  LDGSTS.E.BYPASS.LTC128B.128 [R4+0x1400], desc[UR60][R2.64], !P5 ;  /* 0x0140000002047fae */ /* 0x0001e2000e901d7c */
[----:B------:R-:W-:-:S03]  /*13be0*/  ISETP.LT.OR P5, PT, R5, 0x21, P1 ;  /* 0x000000210500780c */ /* 0x000fc60000fa1670 */
[----:B------:R0:W-:Y:S01]  /*13bf0*/  LDGSTS.E.BYPASS.LTC128B.128 [R4+0x3400], desc[UR60][R2.64+0x80], !P4 ;  /* 0x0340008002047fae */ /* 0x0001e2000e101d7c */
[----:B------:R-:W-:-:S09]  /*13c00*/  ISETP.LT.OR P4, PT, R5, 0x21, P0 ;  /* 0x000000210500780c */ /* 0x000fd20000781670 */
[----:B------:R0:W-:Y:S04]  /*13c10*/  LDGSTS.E.BYPASS.LTC128B.128 [R4+0x5400], desc[UR60][R2.64+0x100], !P5 ;  /* 0x0540010002047fae */ /* 0x0001e8000e901d7c */
[----:B--23--:R0:W-:Y:S02]  /*13c20*/  LDGSTS.E.BYPASS.LTC128B.128 [R4+0x7400], desc[UR60][R2.64+0x180], !P4 ;  /* 0x0740018002047fae */ /* 0x00c1e4000e101d7c */
.L_x_1198:
[C---:B------:R-:W-:Y:S01]  /*13c30*/  ISETP.LT.OR P2, PT, R5.reuse, 0x31, P2 ;  /* 0x000000310500780c */ /* 0x040fe20001741670 */
[----:B0-----:R-:W-:Y:S01]  /*13c40*/  IMAD.MOV.U32 R2, RZ, RZ, R14 ;  /* 0x000000ffff027224 */ /* 0x001fe200078e000e */
[C---:B------:R-:W-:Y:S02]  /*13c50*/  ISETP.LT.OR P3, PT, R5.reuse, 0x31, P3 ;  /* 0x000000310500780c */ /* 0x040fe40001f61670 */
        /* <DEDUP_REMOVED lines=13> */
.L_x_1122:
        /* <DEDUP_REMOVED lines=10> */
.L_x_1123:
[----:B0-----:R-:W-:Y:S01]  /*13dd0*/  VIADD R2, R20, 0x1 ;  /* 0x0000000114027836 */ /* 0x001fe20000000000 */
[----:B------:R0:W-:Y:S04]  /*13de0*/  SYNCS.ARRIVE.TRANS64.A1T0 RZ, [R0+URZ+0x30850], RZ ;  /* 0x030850ff00ff79a7 */ /* 0x0001e8000810003f */
[----:B------:R-:W-:-:S04]  /*13df0*/  ISETP.NE.AND P0, PT, R2, 0x2, PT ;  /* 0x000000020200780c */ /* 0x000fc80003f05270 */
[----:B0-----:R-:W-:Y:S02]  /*13e00*/  SEL R0, RZ, 0x1, P0 ;  /* 0x00000001ff007807 */ /* 0x001fe40000000000 */
[----:B------:R-:W-:Y:S02]  /*13e10*/  SEL R2, R2, RZ, P0 ;  /* 0x000000ff02027207 */ /* 0x000fe40000000000 */
[----:B------:R-:W-:-:S07]  /*13e20*/  LOP3.LUT R0, R23, R0, RZ, 0x3c, !PT ;  /* 0x0000000017007212 */ /* 0x000fce00078e3cff */
.L_x_1083:
[----:B------:R-:W0:Y:S01]  /*13e30*/  S2R R4, SR_CgaCtaId ;  /* 0x0000000000047919 */ /* 0x000e220000008800 */
[----:B------:R-:W-:Y:S02]  /*13e40*/  MOV R3, 0x400 ;  /* 0x0000040000037802 */ /* 0x000fe40000000f00 */
[----:B------:R-:W-:Y:S02]  /*13e50*/  SHF.L.U32 R6, R6, 0x1f, RZ ;  /* 0x0000001f06067819 */ /* 0x000fe400000006ff */
[----:B0-----:R-:W-:-:S04]  /*13e60*/  LEA R7, R4, R3, 0x18 ;  /* 0x0000000304077211 */ /* 0x001fc800078ec0ff */
[----:B------:R-:W0:Y:S02]  /*13e70*/  SYNCS.PHASECHK.TRANS64.TRYWAIT P0, [R7+URZ+0x30820], R6 ;  /* 0x03082006070075a7 */ /* 0x000e24000800017f */
[----:B0-----:R-:W-:Y:S05]  /*13e80*/  @!P0 BRA `(.L_x_1124) ;  /* 0x00000028005c8947 */ /* 0x001fea0003800000 */
.L_x_1199:
[----:B------:R-:W-:-:S03]  /*13e90*/  UMOV UR4, 0xffffffff ;  /* 0xffffffff00047882 */ /* 0x000fc60000000000 */
[----:B------:R-:W-:Y:S05]  /*13ea0*/  BRA.DIV UR4, `(.L_x_1125) ;  /* 0x0000002a04687947 */ /* 0x000fea000b800000 */
[----:B------:R-:W2:Y:S02]  /*13eb0*/  S2R R3, SR_TID.X ;  /* 0x0000000000037919 */ /* 0x000ea40000002100 */
[----:B--2---:R-:W-:-:S04]  /*13ec0*/  SHF.R.U32.HI R3, RZ, 0x5, R3 ;  /* 0x00000005ff037819 */ /* 0x004fc80000011603 */
[----:B------:R-:W-:-:S05]  /*13ed0*/  LOP3.LUT R3, R3, 0x3, RZ, 0xc0, !PT ;  /* 0x0000000303037812 */ /* 0x000fca00078ec0ff */
[----:B------:R2:W3:Y:S02]  /*13ee0*/  SHFL.IDX PT, R14, R3, RZ, 0x1f ;  /* 0x00001fff030e7589 */ /* 0x0004e400000e0000 */
.L_x_1202:
[----:B---3--:R-:W-:-:S13]  /*13ef0*/  ISETP.NE.AND P0, PT, R14, RZ, PT ;  /* 0x000000ff0e00720c */ /* 0x008fda0003f05270 */
[----:B------:R-:W-:Y:S05]  /*13f00*/  @P0 BRA `(.L_x_991) ;  /* 0x0000000000900947 */ /* 0x000fea0003800000 */
[----:B------:R-:W-:-:S03]  /*13f10*/  UMOV UR4, 0xffffffff ;  /* 0xffffffff00047882 */ /* 0x000fc60000000000 */
[----:B------:R-:W-:Y:S05]  /*13f20*/  BRA.DIV UR4, `(.L_x_1126) ;  /* 0x0000002a047c7947 */ /* 0x000fea000b800000 */
[----:B------:R-:W-:-:S13]  /*13f30*/  ELECT P6, URZ, PT ;  /* 0x00000000003f782f */ /* 0x000fda00038c0000 */
.L_x_1205:
[----:B------:R-:W-:Y:S05]  /*13f40*/  @!P6 BRA `(.L_x_991) ;  /* 0x000000000080e947 */ /* 0x000fea0003800000 */
[----:B--2---:R-:W2:Y:S02]  /*13f50*/  LDL R3, [R1+0x4] ;  /* 0x0000040001037983 */ /* 0x004ea40000100800 */
[----:B--2---:R-:W-:-:S13]  /*13f60*/  R2UR UR4, R3 ;  /* 0x00000000030472ca */ /* 0x004fda00000e0000 */
[----:B------:R-:W-:-:S06]  /*13f70*/  ULOP3.LUT UR4, UR4, 0x2, URZ, 0xfc, !UPT ;  /* 0x0000000204047892 */ /* 0x000fcc000f8efc3f */
[----:B------:R-:W-:-:S05]  /*13f80*/  IMAD.U32 R3, RZ, RZ, UR4 ;  /* 0x00000004ff037e24 */ /* 0x000fca000f8e00ff */
[----:B------:R-:W-:-:S13]  /*13f90*/  ISETP.NE.AND P0, PT, R3, 0x3, PT ;  /* 0x000000030300780c */ /* 0x000fda0003f05270 */
[----:B------:R-:W-:Y:S05]  /*13fa0*/  @!P0 BRA `(.L_x_1127) ;  /* 0x0000000000048947 */ /* 0x000fea0003800000 */
[----:B------:R-:W-:Y:S01]  /*13fb0*/  BPT.TRAP 0x1 ;  /* 0x000000040000795c */ /* 0x000fe20000300000 */
.L_x_1127:
[C---:B------:R-:W-:Y:S01]  /*13fc0*/  LEA R5, R2.reuse, R7, 0x3 ;  /* 0x0000000702057211 */ /* 0x040fe200078e18ff */
[----:B------:R-:W-:Y:S01]  /*13fd0*/  VIADD R2, R2, 0x1 ;  /* 0x0000000102027836 */ /* 0x000fe20000000000 */
[----:B------:R-:W-:-:S04]  /*13fe0*/  SHF.L.U32 R4, R0, 0x1f, RZ ;  /* 0x0000001f00047819 */ /* 0x000fc800000006ff */
[----:B------:R-:W2:Y:S01]  /*13ff0*/  SYNCS.PHASECHK.TRANS64.TRYWAIT P1, [R5+URZ+0x30840], R4 ;  /* 0x03084004050075a7 */ /* 0x000ea2000802017f */
[----:B------:R-:W-:-:S04]  /*14000*/  ISETP.NE.AND P2, PT, R2, 0x2, PT ;  /* 0x000000020200780c */ /* 0x000fc80003f45270 */
[----:B------:R-:W-:Y:S01]  /*14010*/  SEL R3, RZ, 0x1, P2 ;  /* 0x00000001ff037807 */ /* 0x000fe20001000000 */
[----:B--2---:R-:W-:Y:S08]  /*14020*/  @!P1 BRA `(.L_x_1128) ;  /* 0x00000028005c9947 */ /* 0x004ff00003800000 */
.L_x_1206:
[----:B------:R-:W-:Y:S02]  /*14030*/  SEL R2, R2, RZ, P2 ;  /* 0x000000ff02027207 */ /* 0x000fe40001000000 */
[----:B------:R-:W-:Y:S01]  /*14040*/  LOP3.LUT R0, R0, R3, RZ, 0x3c, !PT ;  /* 0x0000000300007212 */ /* 0x000fe200078e3cff */
[----:B------:R-:W-:Y:S06]  /*14050*/  @!P0 BRA `(.L_x_1129) ;  /* 0x0000000000048947 */ /* 0x000fec0003800000 */
[----:B------:R-:W-:Y:S01]  /*14060*/  BPT.TRAP 0x1 ;  /* 0x000000040000795c */ /* 0x000fe20000300000 */
.L_x_1129:
[----:B------:R-:W-:Y:S01]  /*14070*/  IMAD R3, R2, 0x8, R7 ;  /* 0x0000000802037824 */ /* 0x000fe200078e0207 */
[----:B------:R-:W-:-:S04]  /*14080*/  SHF.L.U32 R0, R0, 0x1f, RZ ;  /* 0x0000001f00007819 */ /* 0x000fc800000006ff */
[----:B------:R-:W3:Y:S02]  /*14090*/  SYNCS.PHASECHK.TRANS64.TRYWAIT P1, [R3+URZ+0x30840], R0 ;  /* 0x03084000030075a7 */ /* 0x000ee4000802017f */
[----:B---3--:R-:W-:Y:S05]  /*140a0*/  @!P1 BRA `(.L_x_1130) ;  /* 0x0000002800509947 */ /* 0x008fea0003800000 */
.L_x_1207:
[----:B------:R-:W-:Y:S05]  /*140b0*/  @!P0 BRA `(.L_x_1131) ;  /* 0x0000000000048947 */ /* 0x000fea0003800000 */
[----:B------:R-:W-:Y:S01]  /*140c0*/  BPT.TRAP 0x1 ;  /* 0x000000040000795c */ /* 0x000fe20000300000 */
.L_x_1131:
[----:B------:R-:W4:Y:S02]  /*140d0*/  SYNCS.PHASECHK.TRANS64.TRYWAIT P1, [R5+URZ+0x30860], R4 ;  /* 0x03086004050075a7 */ /* 0x000f24000802017f */
[----:B----4-:R-:W-:Y:S05]  /*140e0*/  @!P1 BRA `(.L_x_1132) ;  /* 0x0000002800549947 */ /* 0x010fea0003800000 */
.L_x_1208:
[----:B------:R-:W-:Y:S05]  /*140f0*/  @!P0 BRA `(.L_x_1133) ;  /* 0x0000000000048947 */ /* 0x000fea0003800000 */
[----:B------:R-:W-:Y:S01]  /*14100*/  BPT.TRAP 0x1 ;  /* 0x000000040000795c */ /* 0x000fe20000300000 */
.L_x_1133:
[----:B------:R0:W0:Y:S02]  /*14110*/  SYNCS.PHASECHK.TRANS64.TRYWAIT P0, [R3+URZ+0x30860], R0 ;  /* 0x03086000030075a7 */ /* 0x000024000800017f */
[----:B0-----:R-:W-:Y:S05]  /*14120*/  @!P0 NANOSLEEP.SYNCS 0x989680 ;  /* 0x009896800000895d */ /* 0x001fea0003900000 */
[----:B------:R-:W0:Y:S02]  /*14130*/  @!P0 SYNCS.PHASECHK.TRANS64 P0, [R3+URZ+0x30860], R0 ;  /* 0x03086000030085a7 */ /* 0x000e24000800007f */
[----:B0-----:R-:W-:Y:S05]  /*14140*/  @!P0 BRA `(.L_x_1133) ;  /* 0xfffffffc00f08947 */ /* 0x001fea000383ffff */
.L_x_991:
[----:B------:R-:W-:Y:S05]  /*14150*/  BSYNC B6 ;  /* 0x0000000000067941 */ /* 0x000fea0003800000 */
.L_x_988:
[----:B------:R-:W-:Y:S05]  /*14160*/  EXIT ;  /* 0x000000000000794d */ /* 0x000fea0003800000 */
.L_x_1001:
[----:B------:R-:W-:-:S13]  /*14170*/  R2UR UR4, R16 ;  /* 0x00000000100472ca */ /* 0x000fda00000e0000 */
[----:B0-----:R-:W-:-:S04]  /*14180*/  MOV R3, UR4 ;  /* 0x0000000400037c02 */ /* 0x001fc80008000f00 */
[----:B------:R0:W1:Y:S03]  /*14190*/  SYNCS.PHASECHK.TRANS64.TRYWAIT P0, [R3+URZ+0x30800], R0 ;  /* 0x03080000030075a7 */ /* 0x000066000800017f */
[----:B-1----:R-:W-:Y:S05]  /*141a0*/  @!P0 NANOSLEEP.SYNCS 0x989680 ;  /* 0x009896800000895d */ /* 0x002fea0003900000 */
[----:B------:R-:W1:Y:S02]  /*141b0*/  @!P0 SYNCS.PHASECHK.TRANS64 P0, [R3+URZ+0x30800], R0 ;  /* 0x03080000030085a7 */ /* 0x000e64000800007f */
[----:B-1----:R-:W-:Y:S05]  /*141c0*/  @!P0 BRA `(.L_x_1001) ;  /* 0xfffffffc00e88947 */ /* 0x002fea000383ffff */
[----:B------:R-:W-:Y:S05]  /*141d0*/  BRA `(.L_x_1134) ;  /* 0xfffffed400ec7947 */ /* 0x000fea000383ffff */
.L_x_1005:
[----:B------:R-:W-:-:S13]  /*141e0*/  R2UR UR4, R16 ;  /* 0x00000000100472ca */ /* 0x000fda00000e0000 */
[----:B0-----:R-:W-:-:S04]  /*141f0*/  IMAD.U32 R3, RZ, RZ, UR4 ;  /* 0x00000004ff037e24 */ /* 0x001fc8000f8e00ff */
[----:B------:R0:W2:Y:S03]  /*14200*/  SYNCS.PHASECHK.TRANS64.TRYWAIT P1, [R3+URZ+0x30830], R0 ;  /* 0x03083000030075a7 */ /* 0x0000a6000802017f */
[----:B--2---:R-:W-:Y:S05]  /*14210*/  @!P1 NANOSLEEP.SYNCS 0x989680 ;  /* 0x009896800000995d */ /* 0x004fea0003900000 */
[----:B------:R-:W2:Y:S02]  /*14220*/  @!P1 SYNCS.PHASECHK.TRANS64 P1, [R3+URZ+0x30830], R0 ;  /* 0x03083000030095a7 */ /* 0x000ea4000802007f */
[----:B--2---:R-:W-:Y:S05]  /*14230*/  @!P1 BRA `(.L_x_1005) ;  /* 0xfffffffc00e89947 */ /* 0x004fea000383ffff */
[----:B------:R-:W-:Y:S05]  /*14240*/  BRA `(.L_x_1004) ;  /* 0xfffffed800147947 */ /* 0x000fea000383ffff */
.L_x_1022:
[----:B------:R-:W-:-:S13]  /*14250*/  R2UR UR6, R206 ;  /* 0x00000000ce0672ca */ /* 0x000fda00000e0000 */
[----:B-1----:R-:W-:-:S04]  /*14260*/  IMAD.U32 R4, RZ, RZ, UR6 ;  /* 0x00000006ff047e24 */ /* 0x002fc8000f8e00ff */
[----:B------:R1:W2:Y:S03]  /*14270*/  SYNCS.PHASECHK.TRANS64.TRYWAIT P1, [R4+URZ+0x30830], R3 ;  /* 0x03083003040075a7 */ /* 0x0002a6000802017f */
[----:B--2---:R-:W-:Y:S05]  /*14280*/  @!P1 NANOSLEEP.SYNCS 0x989680 ;  /* 0x009896800000995d */ /* 0x004fea0003900000 */
[----:B------:R-:W2:Y:S02]  /*14290*/  @!P1 SYNCS.PHASECHK.TRANS64 P1, [R4+URZ+0x30830], R3 ;  /* 0x03083003040095a7 */ /* 0x000ea4000802007f */
[----:B--2---:R-:W-:Y:S05]  /*142a0*/  @!P1 BRA `(.L_x_1022) ;  /* 0xfffffffc00e89947 */ /* 0x004fea000383ffff */
[----:B------:R-:W-:Y:S05]  /*142b0*/  BRA `(.L_x_1021) ;  /* 0xffffff0800187947 */ /* 0x000fea000383ffff */
.L_x_1026:
[----:B-1----:R-:W-:-:S04]  /*142c0*/  MOV R3, UR6 ;  /* 0x0000000600037c02 */ /* 0x002fc80008000f00 */
[----:B------:R1:W2:Y:S03]  /*142d0*/  SYNCS.PHASECHK.TRANS64.TRYWAIT P1, [R3+URZ+0x30850], R0 ;  /* 0x03085000030075a7 */ /* 0x0002a6000802017f */
[----:B--2---:R-:W-:Y:S05]  /*142e0*/  @!P1 NANOSLEEP.SYNCS 0x989680 ;  /* 0x009896800000995d */ /* 0x004fea0003900000 */
[----:B------:R-:W2:Y:S02]  /*142f0*/  @!P1 SYNCS.PHASECHK.TRANS64 P1, [R3+URZ+0x30850], R0 ;  /* 0x03085000030095a7 */ /* 0x000ea4000802007f */
[----:B--2---:R-:W-:Y:S05]  /*14300*/  @!P1 BRA `(.L_x_1026) ;  /* 0xfffffffc00ec9947 */ /* 0x004fea000383ffff */
[----:B------:R-:W-:Y:S05]  /*14310*/  BRA `(.L_x_1025) ;  /* 0xffffff1400b87947 */ /* 0x000fea000383ffff */
.L_x_1045:
[----:B-1----:R-:W-:-:S04]  /*14320*/  IMAD.U32 R4, RZ, RZ, UR5 ;  /* 0x00000005ff047e24 */ /* 0x002fc8000f8e00ff */
[----:B------:R1:W2:Y:S03]  /*14330*/  SYNCS.PHASECHK.TRANS64.TRYWAIT P1, [R4+URZ+0x30830], R3 ;  /* 0x03083003040075a7 */ /* 0x0002a6000802017f */
[----:B--2---:R-:W-:Y:S05]  /*14340*/  @!P1 NANOSLEEP.SYNCS 0x989680 ;  /* 0x009896800000995d */ /* 0x004fea0003900000 */
[----:B------:R-:W2:Y:S02]  /*14350*/  @!P1 SYNCS.PHASECHK.TRANS64 P1, [R4+URZ+0x30830], R3 ;  /* 0x03083003040095a7 */ /* 0x000ea4000802007f */
[----:B--2---:R-:W-:Y:S05]  /*14360*/  @!P1 BRA `(.L_x_1045) ;  /* 0xfffffffc00ec9947 */ /* 0x004fea000383ffff */
[----:B------:R-:W-:Y:S05]  /*14370*/  BRA `(.L_x_1044) ;  /* 0xffffff3800087947 */ /* 0x000fea000383ffff */
.L_x_1049:
[----:B01----:R-:W-:-:S04]  /*14380*/  IMAD.U32 R3, RZ, RZ, UR5 ;  /* 0x00000005ff037e24 */ /* 0x003fc8000f8e00ff */
[----:B------:R0:W1:Y:S03]  /*14390*/  SYNCS.PHASECHK.TRANS64.TRYWAIT P1, [R3+URZ+0x30850], R0 ;  /* 0x03085000030075a7 */ /* 0x000066000802017f */
[----:B-1----:R-:W-:Y:S05]  /*143a0*/  @!P1 NANOSLEEP.SYNCS 0x989680 ;  /* 0x009896800000995d */ /* 0x002fea0003900000 */
[----:B------:R-:W1:Y:S02]  /*143b0*/  @!P1 SYNCS.PHASECHK.TRANS64 P1, [R3+URZ+0x30850], R0 ;  /* 0x03085000030095a7 */ /* 0x000e64000802007f */
[----:B-1----:R-:W-:Y:S05]  /*143c0*/  @!P1 BRA `(.L_x_1049) ;  /* 0xfffffffc00ec9947 */ /* 0x002fea000383ffff */
[----:B------:R-:W-:Y:S05]  /*143d0*/  BRA `(.L_x_1048) ;  /* 0xffffff44008c7947 */ /* 0x000fea000383ffff */
.L_x_1057:
[----:B------:R-:W-:-:S13]  /*143e0*/  R2UR UR5, R205 ;  /* 0x00000000cd0572ca */ /* 0x000fda00000e0000 */
[----:B-1----:R-:W-:-:S04]  /*143f0*/  MOV R4, UR5 ;  /* 0x0000000500047c02 */ /* 0x002fc80008000f00 */
[----:B------:R1:W2:Y:S03]  /*14400*/  SYNCS.PHASECHK.TRANS64.TRYWAIT P1, [R4+URZ+0x30830], R3 ;  /* 0x03083003040075a7 */ /* 0x0002a6000802017f */
[----:B--2---:R-:W-:Y:S05]  /*14410*/  @!P1 NANOSLEEP.SYNCS 0x989680 ;  /* 0x009896800000995d */ /* 0x004fea0003900000 */
[----:B------:R-:W2:Y:S02]  /*14420*/  @!P1 SYNCS.PHASECHK.TRANS64 P1, [R4+URZ+0x30830], R3 ;  /* 0x03083003040095a7 */ /* 0x000ea4000802007f */
[----:B--2---:R-:W-:Y:S05]  /*14430*/  @!P1 BRA `(.L_x_1057) ;  /* 0xfffffffc00e89947 */ /* 0x004fea000383ffff */
[----:B------:R-:W-:Y:S05]  /*14440*/  BRA `(.L_x_1056) ;  /* 0xffffff5800447947 */ /* 0x000fea000383ffff */
.L_x_1061:
[----:B01----:R-:W-:-:S04]  /*14450*/  IMAD.U32 R3, RZ, RZ, UR5 ;  /* 0x00000005ff037e24 */ /* 0x003fc8000f8e00ff */
[----:B------:R0:W1:Y:S03]  /*14460*/  SYNCS.PHASECHK.TRANS64.TRYWAIT P1, [R3+URZ+0x30850], R0 ;  /* 0x03085000030075a7 */ /* 0x000066000802017f */
[----:B-1----:R-:W-:Y:S05]  /*14470*/  @!P1 NANOSLEEP.SYNCS 0x989680 ;  /* 0x009896800000995d */ /* 0x002fea0003900000 */
[----:B------:R-:W1:Y:S02]  /*14480*/  @!P1 SYNCS.PHASECHK.TRANS64 P1, [R3+URZ+0x30850], R0 ;  /* 0x03085000030095a7 */ /* 0x000e64000802007f */
[----:B-1----:R-:W-:Y:S05]  /*14490*/  @!P1 BRA `(.L_x_1061) ;  /* 0xfffffffc00ec9947 */ /* 0x002fea000383ffff */
[----:B------:R-:W-:Y:S05]  /*144a0*/  BRA `(.L_x_1060) ;  /* 0xffffff6400c87947 */ /* 0x000fea000383ffff */
.L_x_1076:
[----:B-1----:R-:W-:-:S04]  /*144b0*/  IMAD.U32 R5, RZ, RZ, UR5 ;  /* 0x00000005ff057e24 */ /* 0x002fc8000f8e00ff */
[----:B------:R1:W2:Y:S03]  /*144c0*/  SYNCS.PHASECHK.TRANS64.TRYWAIT P1, [R5+URZ+0x30850], R0 ;  /* 0x03085000050075a7 */ /* 0x0002a6000802017f */
[----:B--2---:R-:W-:Y:S05]  /*144d0*/  @!P1 NANOSLEEP.SYNCS 0x989680 ;  /* 0x009896800000995d */ /* 0x004fea0003900000 */
[----:B------:R-:W2:Y:S02]  /*144e0*/  @!P1 SYNCS.PHASECHK.TRANS64 P1, [R5+URZ+0x30850], R0 ;  /* 0x03085000050095a7 */ /* 0x000ea4000802007f */
[----:B--2---:R-:W-:Y:S05]  /*144f0*/  @!P1 BRA `(.L_x_1076) ;  /* 0xfffffffc00ec9947 */ /* 0x004fea000383ffff */
[----:B------:R-:W-:Y:S05]  /*14500*/  BRA `(.L_x_1075) ;  /* 0xffffff8c00387947 */ /* 0x000fea000383ffff */
.L_x_1094:
[----:B------:R-:W-:Y:S01]  /*14510*/  MOV R13, R18 ;  /* 0x00000012000d7202 */ /* 0x000fe20000000f00 */
[----:B------:R-:W-:Y:S01]  /*14520*/  IMAD.MOV.U32 R12, RZ, RZ, RZ ;  /* 0x000000ffff0c7224 */ /* 0x000fe200078e00ff */
[----:B------:R-:W-:Y:S01]  /*14530*/  MOV R15, 0xffffffff ;  /* 0xffffffff000f7802 */ /* 0x000fe20000000f00 */
[----:B------:R-:W-:-:S07]  /*14540*/  IMAD.MOV.U32 R11, RZ, RZ, 0x1f ;  /* 0x0000001fff0b7424 */ /* 0x000fce00078e00ff */
[----:B-----5:R-:W-:Y:S05]  /*14550*/  WARPSYNC.COLLECTIVE R15, `(.L_x_1135) ;  /* 0x000000000f087348 */ /* 0x020fea0003c00000 */
[----:B------:R0:W1:Y:S02]  /*14560*/  SHFL.IDX P6, R14, R13, R12, R11 ;  /* 0x0000000c0d0e7389 */ /* 0x00006400000c000b */
[----:B01---5:R-:W-:Y:S01]  /*14570*/  ENDCOLLECTIVE ;  /* 0x000000000000791b */ /* 0x023fe20003800000 */
.L_x_1135:
[----:B------:R-:W-:Y:S05]  /*14580*/  BRA `(.L_x_1136) ;  /* 0xffffffcc00e47947 */ /* 0x000fea000383ffff */
.L_x_1096:
[----:B0-----:R-:W-:-:S04]  /*14590*/  IMAD.U32 R3, RZ, RZ, UR45 ;  /* 0x0000002dff037e24 */ /* 0x001fc8000f8e00ff */
[----:B------:R0:W1:Y:S03]  /*145a0*/  SYNCS.PHASECHK.TRANS64.TRYWAIT P0, [R3+URZ+0x30840], R2 ;  /* 0x03084002030075a7 */ /* 0x000066000800017f */
[----:B-1----:R-:W-:Y:S05]  /*145b0*/  @!P0 NANOSLEEP.SYNCS 0x989680 ;  /* 0x009896800000895d */ /* 0x002fea0003900000 */
[----:B------:R-:W1:Y:S02]  /*145c0*/  @!P0 SYNCS.PHASECHK.TRANS64 P0, [R3+URZ+0x30840], R2 ;  /* 0x03084002030085a7 */ /* 0x000e64000800007f */
[----:B-1----:R-:W-:Y:S05]  /*145d0*/  @!P0 BRA `(.L_x_1096) ;  /* 0xfffffffc00ec8947 */ /* 0x002fea000383ffff */
[----:B------:R-:W-:Y:S05]  /*145e0*/  BRA `(.L_x_1137) ;  /* 0xffffffd000787947 */ /* 0x000fea000383ffff */
.L_x_1097:
[----:B------:R-:W-:Y:S01]  /*145f0*/  BSSY B0, `(.L_x_1138) ;  /* 0x0000008000007945 */ /* 0x000fe20003800000 */
[----:B------:R-:W-:Y:S01]  /*14600*/  IMAD.MOV.U32 R13, RZ, RZ, R7 ;  /* 0x000000ffff0d7224 */ /* 0x000fe200078e0007 */
[----:B------:R-:W-:Y:S01]  /*14610*/  MOV R12, RZ ;  /* 0x000000ff000c7202 */ /* 0x000fe20000000f00 */
[----:B------:R-:W-:Y:S02]  /*14620*/  IMAD.MOV.U32 R11, RZ, RZ, 0x181f ;  /* 0x0000181fff0b7424 */ /* 0x000fe400078e00ff */
[----:B------:R-:W-:-:S07]  /*14630*/  IMAD.MOV.U32 R15, RZ, RZ, -0x1 ;  /* 0xffffffffff0f7424 */ /* 0x000fce00078e00ff */
[----:B------:R-:W-:Y:S05]  /*14640*/  WARPSYNC.COLLECTIVE R15, `(.L_x_1139) ;  /* 0x000000000f087348 */ /* 0x000fea0003c00000 */
[----:B------:R0:W1:Y:S02]  /*14650*/  SHFL.IDX P6, R14, R13, R12, R11 ;  /* 0x0000000c0d0e7389 */ /* 0x00006400000c000b */
[----:B01----:R-:W-:Y:S01]  /*14660*/  ENDCOLLECTIVE ;  /* 0x000000000000791b */ /* 0x003fe20003800000 */
.L_x_1139:
[----:B------:R-:W-:Y:S05]  /*14670*/  BSYNC B0 ;  /* 0x0000000000007941 */ /* 0x000fea0003800000 */
.L_x_1138:
[----:B------:R-:W-:Y:S01]  /*14680*/  IMAD.MOV.U32 R13, RZ, RZ, R6 ;  /* 0x000000ffff0d7224 */ /* 0x000fe200078e0006 */
[----:B------:R-:W-:Y:S01]  /*14690*/  MOV R11, 0x181f ;  /* 0x0000181f000b7802 */ /* 0x000fe20000000f00 */
[----:B------:R-:W-:Y:S01]  /*146a0*/  IMAD.MOV.U32 R12, RZ, RZ, RZ ;  /* 0x000000ffff0c7224 */ /* 0x000fe200078e00ff */
[----:B------:R-:W-:Y:S01]  /*146b0*/  MOV R3, R14 ;  /* 0x0000000e00037202 */ /* 0x000fe20000000f00 */
[----:B------:R-:W-:Y:S01]  /*146c0*/  IMAD.MOV.U32 R15, RZ, RZ, -0x1 ;  /* 0xffffffffff0f7424 */ /* 0x000fe200078e00ff */
[----:B------:R-:W-:-:S07]  /*146d0*/  @P0 LEA R9, R30, UR45, 0x1 ;  /* 0x0000002d1e090c11 */ /* 0x000fce000f8e08ff */
[----:B------:R-:W-:Y:S05]  /*146e0*/  WARPSYNC.COLLECTIVE R15, `(.L_x_1140) ;  /* 0x000000000f087348 */ /* 0x000fea0003c00000 */
[----:B------:R0:W1:Y:S02]  /*146f0*/  SHFL.IDX P6, R14, R13, R12, R11 ;  /* 0x0000000c0d0e7389 */ /* 0x00006400000c000b */
[----:B01----:R-:W-:Y:S01]  /*14700*/  ENDCOLLECTIVE ;  /* 0x000000000000791b */ /* 0x003fe20003800000 */
.L_x_1140:
[----:B------:R-:W-:Y:S01]  /*14710*/  MOV R13, R7 ;  /* 0x00000007000d7202 */ /* 0x000fe20000000f00 */
[----:B------:R-:W-:Y:S02]  /*14720*/  IMAD.MOV.U32 R12, RZ, RZ, 0x1 ;  /* 0x00000001ff0c7424 */ /* 0x000fe400078e00ff */
[----:B------:R-:W-:-:S07]  /*14730*/  IMAD.MOV.U32 R2, RZ, RZ, R14 ;  /* 0x000000ffff027224 */ /* 0x000fce00078e000e */
[----:B------:R-:W-:Y:S05]  /*14740*/  WARPSYNC.COLLECTIVE R15, `(.L_x_1141) ;  /* 0x000000000f087348 */ /* 0x000fea0003c00000 */
[----:B------:R0:W1:Y:S02]  /*14750*/  SHFL.IDX P6, R14, R13, R12, R11 ;  /* 0x0000000c0d0e7389 */ /* 0x00006400000c000b */
[----:B01----:R-:W-:Y:S01]  /*14760*/  ENDCOLLECTIVE ;  /* 0x000000000000791b */ /* 0x003fe20003800000 */
.L_x_1141:
[----:B------:R-:W-:-:S05]  /*14770*/  @P0 IMAD.WIDE.U32 R2, R25, 0x2, R2 ;  /* 0x0000000219020825 */ /* 0x000fca00078e0002 */
[----:B------:R-:W-:Y:S01]  /*14780*/  @!PT LDS RZ, [RZ] ;  /* 0x00000000fffff984 */ /* 0x000fe20000000800 */
[----:B------:R-:W-:Y:S01]  /*14790*/  @!PT LDS RZ, [RZ] ;  /* 0x00000000fffff984 */ /* 0x000fe20000000800 */
[----:B------:R-:W-:Y:S01]  /*147a0*/  @!PT LDS RZ, [RZ] ;  /* 0x00000000fffff984 */ /* 0x000fe20000000800 */
[----:B------:R0:W-:Y:S04]  /*147b0*/  @P0 LDGSTS.E.BYPASS.LTC128B.128 [R9+0x20400], desc[UR60][R2.64], !P4 ;  /* 0x2040000002090fae */ /* 0x0001e8000e101d7c */
[----:B------:R0:W-:Y:S01]  /*147c0*/  @P0 LDGSTS.E.BYPASS.LTC128B.128 [R9+0x22400], desc[UR60][R2.64+0x80], !P3 ;  /* 0x2240008002090fae */ /* 0x0001e2000d901d7c */
[----:B------:R-:W-:-:S03]  /*147d0*/  MOV R13, R6 ;  /* 0x00000006000d7202 */ /* 0x000fc60000000f00 */
[----:B------:R0:W-:Y:S04]  /*147e0*/  @P0 LDGSTS.E.BYPASS.LTC128B.128 [R9+0x24400], desc[UR60][R2.64+0x100], !P2 ;  /* 0x2440010002090fae */ /* 0x0001e8000d101d7c */
[----:B------:R0:W-:Y:S01]  /*147f0*/  @P0 LDGSTS.E.BYPASS.LTC128B.128 [R9+0x26400], desc[UR60][R2.64+0x180], !P1 ;  /* 0x2640018002090fae */ /* 0x0001e2000c901d7c */
[----:B------:R-:W-:Y:S01]  /*14800*/  ISETP.GE.AND P0, PT, R0, 0x11, PT ;  /* 0x000000110000780c */ /* 0x000fe20003f06270 */
[----:B------:R-:W-:-:S12]  /*14810*/  IMAD.MOV.U32 R5, RZ, RZ, R14 ;  /* 0x000000ffff057224 */ /* 0x000fd800078e000e */
[----:B0-----:R-:W-:Y:S05]  /*14820*/  WARPSYNC.COLLECTIVE R15, `(.L_x_1142) ;  /* 0x000000000f087348 */ /* 0x001fea0003c00000 */
[----:B------:R1:W2:Y:S02]  /*14830*/  SHFL.IDX P6, R14, R13, R12, R11 ;  /* 0x0000000c0d0e7389 */ /* 0x0002a400000c000b */
[----:B012---:R-:W-:Y:S01]  /*14840*/  ENDCOLLECTIVE ;  /* 0x000000000000791b */ /* 0x007fe20003800000 */
.L_x_1142:
[----:B------:R-:W-:Y:S01]  /*14850*/  @P0 LEA R21, R30, UR45, 0x1 ;  /* 0x0000002d1e150c11 */ /* 0x000fe2000f8e08ff */
[----:B------:R-:W-:Y:S01]  /*14860*/  IMAD.MOV.U32 R13, RZ, RZ, R7 ;  /* 0x000000ffff0d7224 */ /* 0x000fe200078e0007 */
[----:B------:R-:W-:Y:S01]  /*14870*/  MOV R12, 0x2 ;  /* 0x00000002000c7802 */ /* 0x000fe20000000f00 */
[----:B------:R-:W-:-:S07]  /*14880*/  IMAD.MOV.U32 R4, RZ, RZ, R14 ;  /* 0x000000ffff047224 */ /* 0x000fce00078e000e */
[----:B------:R-:W-:Y:S05]  /*14890*/  WARPSYNC.COLLECTIVE R15, `(.L_x_1143) ;  /* 0x000000000f087348 */ /* 0x000fea0003c00000 */
[----:B------:R0:W1:Y:S02]  /*148a0*/  SHFL.IDX P6, R14, R13, R12, R11 ;  /* 0x0000000c0d0e7389 */ /* 0x00006400000c000b */
[----:B01----:R-:W-:Y:S01]  /*148b0*/  ENDCOLLECTIVE ;  /* 0x000000000000791b */ /* 0x003fe20003800000 */
.L_x_1143:
[----:B------:R-:W-:-:S05]  /*148c0*/  @P0 IMAD.WIDE.U32 R4, R25, 0x2, R4 ;  /* 0x0000000219040825 */ /* 0x000fca00078e0004 */
[----:B------:R-:W-:Y:S01]  /*148d0*/  @!PT LDS RZ, [RZ] ;  /* 0x00000000fffff984 */ /* 0x000fe20000000800 */
[----:B------:R-:W-:Y:S01]  /*148e0*/  @!PT LDS RZ, [RZ] ;  /* 0x00000000fffff984 */ /* 0x000fe20000000800 */
[----:B------:R-:W-:Y:S01]  /*148f0*/  @!PT LDS RZ, [RZ] ;  /* 0x00000000fffff984 */ /* 0x000fe20000000800 */
[----:B------:R0:W-:Y:S04]  /*14900*/  @P0 LDGSTS.E.BYPASS.LTC128B.128 [R21+0x20c00], desc[UR60][R4.64], !P4 ;  /* 0x20c0000004150fae */ /* 0x0001e8000e101d7c */
[----:B------:R0:W-:Y:S01]  /*14910*/  @P0 LDGSTS.E.BYPASS.LTC128B.128 [R21+0x22c00], desc[UR60][R4.64+0x80], !P3 ;  /* 0x22c0008004150fae */ /* 0x0001e2000d901d7c */
[----:B------:R-:W-:-:S03]  /*14920*/  IMAD.MOV.U32 R13, RZ, RZ, R6 ;  /* 0x000000ffff0d7224 */ /* 0x000fc600078e0006 */
[----:B------:R0:W-:Y:S04]  /*14930*/  @P0 LDGSTS.E.BYPASS.LTC128B.128 [R21+0x24c00], desc[UR60][R4.64+0x100], !P2 ;  /* 0x24c0010004150fae */ /* 0x0001e8000d101d7c */
[----:B------:R0:W-:Y:S01]  /*14940*/  @P0 LDGSTS.E.BYPASS.LTC128B.128 [R21+0x26c00], desc[UR60][R4.64+0x180], !P1 ;  /* 0x26c0018004150fae */ /* 0x0001e2000c901d7c */
[----:B------:R-:W-:Y:S01]  /*14950*/  ISETP.GE.AND P0, PT, R0, 0x21, PT ;  /* 0x000000210000780c */ /* 0x000fe20003f06270 */
[----:B------:R-:W-:-:S12]  /*14960*/  IMAD.MOV.U32 R3, RZ, RZ, R14 ;  /* 0x000000ffff037224 */ /* 0x000fd800078e000e */
[----:B0-----:R-:W-:Y:S05]  /*14970*/  WARPSYNC.COLLECTIVE R15, `(.L_x_1144) ;  /* 0x000000000f087348 */ /* 0x001fea0003c00000 */
[----:B------:R1:W2:Y:S02]  /*14980*/  SHFL.IDX P6, R14, R13, R12, R11 ;  /* 0x0000000c0d0e7389 */ /* 0x0002a400000c000b */
[----:B012---:R-:W-:Y:S01]  /*14990*/  ENDCOLLECTIVE ;  /* 0x000000000000791b */ /* 0x007fe20003800000 */
.L_x_1144:
[----:B------:R-:W-:Y:S01]  /*149a0*/  @P0 LEA R9, R30, UR45, 0x1 ;  /* 0x0000002d1e090c11 */ /* 0x000fe2000f8e08ff */
[----:B------:R-:W-:Y:S02]  /*149b0*/  IMAD.MOV.U32 R13, RZ, RZ, R7 ;  /* 0x000000ffff0d7224 */ /* 0x000fe400078e0007 */
[----:B------:R-:W-:Y:S01]  /*149c0*/  IMAD.MOV.U32 R12, RZ, RZ, 0x3 ;  /* 0x00000003ff0c7424 */ /* 0x000fe200078e00ff */
[----:B------:R-:W-:-:S07]  /*149d0*/  MOV R2, R14 ;  /* 0x0000000e00027202 */ /* 0x000fce0000000f00 */
[----:B------:R-:W-:Y:S05]  /*149e0*/  WARPSYNC.COLLECTIVE R15, `(.L_x_1145) ;  /* 0x000000000f087348 */ /* 0x000fea0003c00000 */
[----:B------:R0:W1:Y:S02]  /*149f0*/  SHFL.IDX P6, R14, R13, R12, R11 ;  /* 0x0000000c0d0e7389 */ /* 0x00006400000c000b */
[----:B01----:R-:W-:Y:S01]  /*14a00*/  ENDCOLLECTIVE ;  /* 0x000000000000791b */ /* 0x003fe20003800000 */
.L_x_1145:
        /* <DEDUP_REMOVED lines=9> */
[----:B------:R-:W-:-:S07]  /*14aa0*/  MOV R4, R14 ;  /* 0x0000000e00047202 */ /* 0x000fce0000000f00 */
[----:B0-----:R-:W-:Y:S05]  /*14ab0*/  WARPSYNC.COLLECTIVE R15, `(.L_x_1146) ;  /* 0x000000000f087348 */ /* 0x001fea0003c00000 */
[----:B------:R1:W2:Y:S02]  /*14ac0*/  SHFL.IDX P6, R14, R13, R12, R11 ;  /* 0x0000000c0d0e7389 */ /* 0x0002a400000c000b */
[----:B012---:R-:W-:Y:S01]  /*14ad0*/  ENDCOLLECTIVE ;  /* 0x000000000000791b */ /* 0x007fe20003800000 */
.L_x_1146:
[----:B------:R-:W-:Y:S05]  /*14ae0*/  BRA `(.L_x_1147) ;  /* 0xffffffd000387947 */ /* 0x000fea000383ffff */
.L_x_1100:
[----:B------:R-:W-:Y:S01]  /*14af0*/  IMAD.MOV.U32 R13, RZ, RZ, R6 ;  /* 0x000000ffff0d7224 */ /* 0x000fe200078e0006 */
[----:B------:R-:W-:Y:S01]  /*14b00*/  MOV R12, RZ ;  /* 0x000000ff000c7202 */ /* 0x000fe20000000f00 */
[----:B------:R-:W-:Y:S01]  /*14b10*/  IMAD.MOV.U32 R11, RZ, RZ, 0x181f ;  /* 0x0000181fff0b7424 */ /* 0x000fe200078e00ff */
[----:B------:R-:W-:Y:S01]  /*14b20*/  IADD3 R8, R28, UR40, RZ ;  /* 0x000000281c087c10 */ /* 0x000fe2000fffe0ff */
[----:B------:R-:W-:-:S04]  /*14b30*/  IMAD.MOV.U32 R15, RZ, RZ, -0x1 ;  /* 0xffffffffff0f7424 */ /* 0x000fc800078e00ff */
[----:B------:R-:W-:-:S07]  /*14b40*/  VIADD R4, R8, 0x10 ;  /* 0x0000001008047836 */ /* 0x000fce0000000000 */
[----:B------:R-:W-:Y:S05]  /*14b50*/  WARPSYNC.COLLECTIVE R15, `(.L_x_1148) ;  /* 0x000000000f087348 */ /* 0x000fea0003c00000 */
[----:B------:R0:W1:Y:S02]  /*14b60*/  SHFL.IDX P6, R14, R13, R12, R11 ;  /* 0x0000000c0d0e7389 */ /* 0x00006400000c000b */
[----:B01----:R-:W-:Y:S01]  /*14b70*/  ENDCOLLECTIVE ;  /* 0x000000000000791b */ /* 0x003fe20003800000 */
.L_x_1148:
[----:B------:R-:W-:Y:S01]  /*14b80*/  IMAD.MOV.U32 R13, RZ, RZ, R0 ;  /* 0x000000ffff0d7224 */ /* 0x000fe200078e0000 */
[----:B------:R-:W-:-:S07]  /*14b90*/  MOV R3, R14 ;  /* 0x0000000e00037202 */ /* 0x000fce0000000f00 */
[----:B------:R-:W-:Y:S05]  /*14ba0*/  WARPSYNC.COLLECTIVE R15, `(.L_x_1149) ;  /* 0x000000000f087348 */ /* 0x000fea0003c00000 */
[----:B------:R0:W1:Y:S02]  /*14bb0*/  SHFL.IDX P6, R14, R13, R12, R11 ;  /* 0x0000000c0d0e7389 */ /* 0x00006400000c000b */
[----:B01----:R-:W-:Y:S01]  /*14bc0*/  ENDCOLLECTIVE ;  /* 0x000000000000791b */ /* 0x003fe20003800000 */
.L_x_1149:
[----:B------:R-:W-:Y:S02]  /*14bd0*/  ULDC UR4, c[0x0][0x288] ;  /* 0x0000a20000047ab9 */ /* 0x000fe40000000800 */
[----:B------:R-:W-:-:S05]  /*14be0*/  IMAD R7, R7, UR4, RZ ;  /* 0x0000000407077c24 */ /* 0x000fca000f8e02ff */
[----:B------:R-:W-:Y:S01]  /*14bf0*/  ISETP.GE.AND P0, PT, R8, R7, PT ;  /* 0x000000070800720c */ /* 0x000fe20003f06270 */
[----:B------:R-:W-:Y:S01]  /*14c00*/  IMAD.MOV.U32 R13, RZ, RZ, R6 ;  /* 0x000000ffff0d7224 */ /* 0x000fe200078e0006 */
[----:B------:R-:W-:-:S11]  /*14c10*/  MOV R12, 0x1 ;  /* 0x00000001000c7802 */ /* 0x000fd60000000f00 */
[----:B------:R-:W-:Y:S01]  /*14c20*/  @!P0 LEA R9, R30, UR45, 0x1 ;  /* 0x0000002d1e098c11 */ /* 0x000fe2000f8e08ff */
[----:B------:R-:W-:-:S07]  /*14c30*/  IMAD.MOV.U32 R2, RZ, RZ, R14 ;  /* 0x000000ffff027224 */ /* 0x000fce00078e000e */
[----:B------:R-:W-:Y:S05]  /*14c40*/  WARPSYNC.COLLECTIVE R15, `(.L_x_1150) ;  /* 0x000000000f087348 */ /* 0x000fea0003c00000 */
[----:B------:R0:W1:Y:S02]  /*14c50*/  SHFL.IDX P6, R14, R13, R12, R11 ;  /* 0x0000000c0d0e7389 */ /* 0x00006400000c000b */
[----:B01----:R-:W-:Y:S01]  /*14c60*/  ENDCOLLECTIVE ;  /* 0x000000000000791b */ /* 0x003fe20003800000 */
.L_x_1150:
[----:B------:R-:W-:-:S05]  /*14c70*/  @!P0 IMAD.WIDE.U32 R2, R25, 0x2, R2 ;  /* 0x0000000219028825 */ /* 0x000fca00078e0002 */
        /* <DEDUP_REMOVED lines=8> */
[----:B------:R-:W-:Y:S01]  /*14d00*/  ISETP.GE.AND P0, PT, R4, R7, PT ;  /* 0x000000070400720c */ /* 0x000fe20003f06270 */
[----:B------:R-:W-:-:S12]  /*14d10*/  IMAD.MOV.U32 R5, RZ, RZ, R14 ;  /* 0x000000ffff057224 */ /* 0x000fd800078e000e */
[----:B0-----:R-:W-:Y:S05]  /*14d20*/  WARPSYNC.COLLECTIVE R15, `(.L_x_1151) ;  /* 0x000000000f087348 */ /* 0x001fea0003c00000 */
[----:B------:R1:W2:Y:S02]  /*14d30*/  SHFL.IDX P6, R14, R13, R12, R11 ;  /* 0x0000000c0d0e7389 */ /* 0x0002a400000c000b */
[----:B012---:R-:W-:Y:S01]  /*14d40*/  ENDCOLLECTIVE ;  /* 0x000000000000791b */ /* 0x007fe20003800000 */
.L_x_1151:
[----:B------:R-:W-:Y:S01]  /*14d50*/  VIADD R2, R8, 0x20 ;  /* 0x0000002008027836 */ /* 0x000fe20000000000 */
[----:B------:R-:W-:Y:S01]  /*14d60*/  @!P0 LEA R21, R30, UR45, 0x1 ;  /* 0x0000002d1e158c11 */ /* 0x000fe2000f8e08ff */
[----:B------:R-:W-:Y:S01]  /*14d70*/  IMAD.MOV.U32 R13, RZ, RZ, R6 ;  /* 0x000000ffff0d7224 */ /* 0x000fe200078e0006 */
[----:B------:R-:W-:Y:S02]  /*14d80*/  MOV R12, 0x2 ;  /* 0x00000002000c7802 */ /* 0x000fe40000000f00 */
[----:B------:R-:W-:-:S07]  /*14d90*/  MOV R4, R14 ;  /* 0x0000000e00047202 */ /* 0x000fce0000000f00 */
[----:B------:R-:W-:Y:S05]  /*14da0*/  WARPSYNC.COLLECTIVE R15, `(.L_x_1152) ;  /* 0x000000000f087348 */ /* 0x000fea0003c00000 */
[----:B------:R0:W1:Y:S02]  /*14db0*/  SHFL.IDX P6, R14, R13, R12, R11 ;  /* 0x0000000c0d0e7389 */ /* 0x00006400000c000b */
[----:B01----:R-:W-:Y:S01]  /*14dc0*/  ENDCOLLECTIVE ;  /* 0x000000000000791b */ /* 0x003fe20003800000 */
.L_x_1152:
        /* <DEDUP_REMOVED lines=14> */
.L_x_1153:
        /* <DEDUP_REMOVED lines=8> */
.L_x_1154:
        /* <DEDUP_REMOVED lines=14> */
.L_x_1155:
        /* <DEDUP_REMOVED lines=8> */
.L_x_1156:
        /* <DEDUP_REMOVED lines=14> */
.L_x_1157:
        /* <DEDUP_REMOVED lines=8> */
.L_x_1158:
        /* <DEDUP_REMOVED lines=14> */
.L_x_1159:
        /* <DEDUP_REMOVED lines=8> */
.L_x_1160:
        /* <DEDUP_REMOVED lines=14> */
.L_x_1161:
[----:B------:R-:W-:Y:S01]  /*15430*/  @!P0 LEA R9, R30, UR45, 0x1 ;  /* 0x0000002d1e098c11 */ /* 0x000fe2000f8e08ff */
[----:B------:R-:W-:Y:S02]  /*15440*/  IMAD.MOV.U32 R13, RZ, RZ, R6 ;  /* 0x000000ffff0d7224 */ /* 0x000fe400078e0006 */
[----:B------:R-:W-:Y:S01]  /*15450*/  IMAD.MOV.U32 R12, RZ, RZ, 0x7 ;  /* 0x00000007ff0c7424 */ /* 0x000fe200078e00ff */
[----:B------:R-:W-:-:S07]  /*15460*/  MOV R2, R14 ;  /* 0x0000000e00027202 */ /* 0x000fce0000000f00 */
[----:B------:R-:W-:Y:S05]  /*15470*/  WARPSYNC.COLLECTIVE R15, `(.L_x_1162) ;  /* 0x000000000f087348 */ /* 0x000fea0003c00000 */
[----:B------:R0:W1:Y:S02]  /*15480*/  SHFL.IDX P6, R14, R13, R12, R11 ;  /* 0x0000000c0d0e7389 */ /* 0x00006400000c000b */
[----:B01----:R-:W-:Y:S01]  /*15490*/  ENDCOLLECTIVE ;  /* 0x000000000000791b */ /* 0x003fe20003800000 */
.L_x_1162:
        /* <DEDUP_REMOVED lines=9> */
[----:B------:R-:W-:-:S07]  /*15530*/  MOV R6, R14 ;  /* 0x0000000e00067202 */ /* 0x000fce0000000f00 */
[----:B0-----:R-:W-:Y:S05]  /*15540*/  WARPSYNC.COLLECTIVE R15, `(.L_x_1163) ;  /* 0x000000000f087348 */ /* 0x001fea0003c00000 */
[----:B------:R1:W2:Y:S02]  /*15550*/  SHFL.IDX P6, R14, R13, R12, R11 ;  /* 0x0000000c0d0e7389 */ /* 0x0002a400000c000b */
[----:B012---:R-:W-:Y:S01]  /*15560*/  ENDCOLLECTIVE ;  /* 0x000000000000791b */ /* 0x007fe20003800000 */
.L_x_1163:
[----:B------:R-:W-:Y:S05]  /*15570*/  BRA `(.L_x_1164) ;  /* 0xffffffd0002c7947 */ /* 0x000fea000383ffff */
.L_x_1103:
[----:B0-----:R-:W-:-:S04]  /*15580*/  IMAD.U32 R3, RZ, RZ, UR45 ;  /* 0x0000002dff037e24 */ /* 0x001fc8000f8e00ff */
[----:B------:R0:W1:Y:S03]  /*15590*/  SYNCS.PHASECHK.TRANS64.TRYWAIT P0, [R3+URZ+0x30820], R0 ;  /* 0x03082000030075a7 */ /* 0x000066000800017f */
[----:B-1----:R-:W-:Y:S05]  /*155a0*/  @!P0 NANOSLEEP.SYNCS 0x989680 ;  /* 0x009896800000895d */ /* 0x002fea0003900000 */
[----:B------:R-:W1:Y:S02]  /*155b0*/  @!P0 SYNCS.PHASECHK.TRANS64 P0, [R3+URZ+0x30820], R0 ;  /* 0x03082000030085a7 */ /* 0x000e64000800007f */
[----:B-1----:R-:W-:Y:S05]  /*155c0*/  @!P0 BRA `(.L_x_1103) ;  /* 0xfffffffc00ec8947 */ /* 0x002fea000383ffff */
[----:B------:R-:W-:Y:S05]  /*155d0*/  BRA `(.L_x_1165) ;  /* 0xffffffd000807947 */ /* 0x000fea000383ffff */
.L_x_1107:
[----:B0-----:R0:W1:Y:S02]  /*155e0*/  SYNCS.PHASECHK.TRANS64.TRYWAIT P0, [R21+URZ+0x30840], R2 ;  /* 0x03084002150075a7 */ /* 0x001064000800017f */
[----:B-1----:R-:W-:Y:S05]  /*155f0*/  @!P0 NANOSLEEP.SYNCS 0x989680 ;  /* 0x009896800000895d */ /* 0x002fea0003900000 */
[----:B------:R-:W1:Y:S02]  /*15600*/  @!P0 SYNCS.PHASECHK.TRANS64 P0, [R21+URZ+0x30840], R2 ;  /* 0x03084002150085a7 */ /* 0x000e64000800007f */
[----:B-1----:R-:W-:Y:S05]  /*15610*/  @!P0 BRA `(.L_x_1107) ;  /* 0xfffffffc00f08947 */ /* 0x002fea000383ffff */
[----:B------:R-:W-:Y:S05]  /*15620*/  BRA `(.L_x_1166) ;  /* 0xffffffd400687947 */ /* 0x000fea000383ffff */
.L_x_1108:
[----:B------:R-:W-:Y:S01]  /*15630*/  BSSY B1, `(.L_x_1167) ;  /* 0x0000008000017945 */ /* 0x000fe20003800000 */
[----:B------:R-:W-:Y:S01]  /*15640*/  MOV R13, R31 ;  /* 0x0000001f000d7202 */ /* 0x000fe20000000f00 */
[----:B------:R-:W-:Y:S01]  /*15650*/  IMAD.MOV.U32 R12, RZ, RZ, RZ ;  /* 0x000000ffff0c7224 */ /* 0x000fe200078e00ff */
[----:B------:R-:W-:Y:S01]  /*15660*/  MOV R15, 0xffffffff ;  /* 0xffffffff000f7802 */ /* 0x000fe20000000f00 */
[----:B------:R-:W-:-:S07]  /*15670*/  IMAD.MOV.U32 R11, RZ, RZ, 0x181f ;  /* 0x0000181fff0b7424 */ /* 0x000fce00078e00ff */
[----:B------:R-:W-:Y:S05]  /*15680*/  WARPSYNC.COLLECTIVE R15, `(.L_x_1168) ;  /* 0x000000000f087348 */ /* 0x000fea0003c00000 */
[----:B------:R0:W1:Y:S02]  /*15690*/  SHFL.IDX P6, R14, R13, R12, R11 ;  /* 0x0000000c0d0e7389 */ /* 0x00006400000c000b */
[----:B01----:R-:W-:Y:S01]  /*156a0*/  ENDCOLLECTIVE ;  /* 0x000000000000791b */ /* 0x003fe20003800000 */
.L_x_1168:
[----:B------:R-:W-:Y:S05]  /*156b0*/  BSYNC B1 ;  /* 0x0000000000017941 */ /* 0x000fea0003800000 */
.L_x_1167:
[----:B------:R-:W-:Y:S01]  /*156c0*/  IMAD.MOV.U32 R13, RZ, RZ, R28 ;  /* 0x000000ffff0d7224 */ /* 0x000fe200078e001c */
[----:B------:R-:W-:Y:S01]  /*156d0*/  MOV R12, RZ ;  /* 0x000000ff000c7202 */ /* 0x000fe20000000f00 */
[----:B------:R-:W-:Y:S01]  /*156e0*/  IMAD.MOV.U32 R11, RZ, RZ, 0x181f ;  /* 0x0000181fff0b7424 */ /* 0x000fe200078e00ff */
[----:B------:R-:W-:Y:S01]  /*156f0*/  MOV R15, 0xffffffff ;  /* 0xffffffff000f7802 */ /* 0x000fe20000000f00 */
[----:B------:R-:W-:Y:S01]  /*15700*/  IMAD.MOV.U32 R3, RZ, RZ, R14 ;  /* 0x000000ffff037224 */ /* 0x000fe200078e000e */
[----:B------:R-:W-:Y:S01]  /*15710*/  P2R R4, PR, RZ, 0x8 ;  /* 0x00000008ff047803 */ /* 0x000fe20000000000 */
[----:B------:R-:W-:Y:S01]  /*15720*/  IMAD.SHL.U32 R9, R25, 0x2, RZ ;  /* 0x0000000219097824 */ /* 0x000fe200078e00ff */
[----:B------:R-:W-:-:S13]  /*15730*/  LOP3.LUT P3, RZ, R16, 0x10, RZ, 0xc0, !PT ;  /* 0x0000001010ff7812 */ /* 0x000fda000786c0ff */
[----:B------:R-:W-:Y:S05]  /*15740*/  WARPSYNC.COLLECTIVE R15, `(.L_x_1169) ;  /* 0x000000000f087348 */ /* 0x000fea0003c00000 */
[----:B------:R0:W1:Y:S02]  /*15750*/  SHFL.IDX P6, R14, R13, R12, R11 ;  /* 0x0000000c0d0e7389 */ /* 0x00006400000c000b */
[----:B01----:R-:W-:Y:S01]  /*15760*/  ENDCOLLECTIVE ;  /* 0x000000000000791b */ /* 0x003fe20003800000 */
.L_x_1169:
[----:B------:R-:W-:Y:S02]  /*15770*/  P2R R5, PR, RZ, 0x4 ;  /* 0x00000004ff057803 */ /* 0x000fe40000000000 */
[C---:B------:R-:W-:Y:S02]  /*15780*/  LOP3.LUT P2, RZ, R16.reuse, 0x8, RZ, 0xc0, !PT ;  /* 0x0000000810ff7812 */ /* 0x040fe4000784c0ff */
[----:B------:R-:W-:Y:S02]  /*15790*/  P2R R8, PR, RZ, 0x2 ;  /* 0x00000002ff087803 */ /* 0x000fe40000000000 */
[----:B------:R-:W-:Y:S02]  /*157a0*/  LOP3.LUT P1, RZ, R16, 0x4, RZ, 0xc0, !PT ;  /* 0x0000000410ff7812 */ /* 0x000fe4000782c0ff */
[----:B------:R-:W-:Y:S01]  /*157b0*/  LEA R29, R29, UR45, 0x1 ;  /* 0x0000002d1d1d7c11 */ /* 0x000fe2000f8e08ff */
[----:B------:R-:W-:Y:S01]  /*157c0*/  IMAD.MOV.U32 R13, RZ, RZ, R31 ;  /* 0x000000ffff0d7224 */ /* 0x000fe200078e001f */
[----:B------:R-:W-:-:S02]  /*157d0*/  MOV R12, 0x1 ;  /* 0x00000001000c7802 */ /* 0x000fc40000000f00 */
[----:B------:R-:W-:-:S13]  /*157e0*/  IADD3 R2, P0, R14, R9, RZ ;  /* 0x000000090e027210 */ /* 0x000fda0007f1e0ff */
[----:B------:R-:W-:Y:S05]  /*157f0*/  WARPSYNC.COLLECTIVE R15, `(.L_x_1170) ;  /* 0x000000000f087348 */ /* 0x000fea0003c00000 */
[----:B------:R0:W1:Y:S02]  /*15800*/  SHFL.IDX P6, R14, R13, R12, R11 ;  /* 0x0000000c0d0e7389 */ /* 0x00006400000c000b */
[----:B01----:R-:W-:Y:S01]  /*15810*/  ENDCOLLECTIVE ;  /* 0x000000000000791b */ /* 0x003fe20003800000 */
.L_x_1170:
[----:B------:R-:W-:-:S05]  /*15820*/  IMAD.X R3, RZ, RZ, R3, P0 ;  /* 0x000000ffff037224 */ /* 0x000fca00000e0603 */
[----:B------:R-:W-:Y:S01]  /*15830*/  @!PT LDS RZ, [RZ] ;  /* 0x00000000fffff984 */ /* 0x000fe20000000800 */
[----:B------:R-:W-:Y:S01]  /*15840*/  @!PT LDS RZ, [RZ] ;  /* 0x00000000fffff984 */ /* 0x000fe20000000800 */
[----:B------:R-:W-:Y:S01]  /*15850*/  @!PT LDS RZ, [RZ] ;  /* 0x00000000fffff984 */ /* 0x000fe20000000800 */
[----:B------:R-:W-:Y:S04]  /*15860*/  LDGSTS.E.BYPASS.LTC128B.128 [R29+0x20400], desc[UR60][R2.64], !P3 ;  /* 0x20400000021d7fae */ /* 0x000fe8000d901d7c */
[----:B------:R-:W-:Y:S01]  /*15870*/  LDGSTS.E.BYPASS.LTC128B.128 [R29+0x22400], desc[UR60][R2.64+0x80], !P2 ;  /* 0x22400080021d7fae */ /* 0x000fe2000d101d7c */
[----:B------:R-:W-:-:S03]  /*15880*/  IMAD.MOV.U32 R13, RZ, RZ, R28 ;  /* 0x000000ffff0d7224 */ /* 0x000fc600078e001c */
[----:B------:R-:W-:Y:S04]  /*15890*/  LDGSTS.E.BYPASS.LTC128B.128 [R29+0x24400], desc[UR60][R2.64+0x100], !P1 ;  /* 0x24400100021d7fae */ /* 0x000fe8000c901d7c */
[----:B------:R0:W-:Y:S02]  /*158a0*/  LDGSTS.E.BYPASS.LTC128B.128 [R29+0x26400], desc[UR60][R2.64+0x180], !P5 ;  /* 0x26400180021d7fae */ /* 0x0001e4000e901d7c */
[----:B0-----:R-:W-:-:S07]  /*158b0*/  IMAD.MOV.U32 R3, RZ, RZ, R14 ;  /* 0x000000ffff037224 */ /* 0x001fce00078e000e */
[----:B------:R-:W-:Y:S05]  /*158c0*/  WARPSYNC.COLLECTIVE R15, `(.L_x_1171) ;  /* 0x000000000f087348 */ /* 0x000fea0003c00000 */
[----:B------:R0:W1:Y:S02]  /*158d0*/  SHFL.IDX P6, R14, R13, R12, R11 ;  /* 0x0000000c0d0e7389 */ /* 0x00006400000c000b */
[----:B01----:R-:W-:Y:S01]  /*158e0*/  ENDCOLLECTIVE ;  /* 0x000000000000791b */ /* 0x003fe20003800000 */
.L_x_1171:
[----:B------:R-:W-:Y:S01]  /*158f0*/  IMAD.MOV.U32 R13, RZ, RZ, R31 ;  /* 0x000000ffff0d7224 */ /* 0x000fe200078e001f */
[----:B------:R-:W-:Y:S02]  /*15900*/  MOV R12, 0x2 ;  /* 0x00000002000c7802 */ /* 0x000fe40000000f00 */
[----:B------:R-:W-:-:S07]  /*15910*/  MOV R2, R14 ;  /* 0x0000000e00027202 */ /* 0x000fce0000000f00 */
[----:B------:R-:W-:Y:S05]  /*15920*/  WARPSYNC.COLLECTIVE R15, `(.L_x_1172) ;  /* 0x000000000f087348 */ /* 0x000fea0003c00000 */
[----:B------:R0:W1:Y:S02]  /*15930*/  SHFL.IDX P6, R14, R13, R12, R11 ;  /* 0x0000000c0d0e7389 */ /* 0x00006400000c000b */
[----:B01----:R-:W-:Y:S01]  /*15940*/  ENDCOLLECTIVE ;  /* 0x000000000000791b */ /* 0x003fe20003800000 */
.L_x_1172:
[----:B------:R-:W-:-:S05]  /*15950*/  IADD3 R2, P0, R2, R9, RZ ;  /* 0x0000000902027210 */ /* 0x000fca0007f1e0ff */
[----:B------:R-:W-:-:S05]  /*15960*/  IMAD.X R3, RZ, RZ, R3, P0 ;  /* 0x000000ffff037224 */ /* 0x000fca00000e0603 */
[----:B------:R-:W-:Y:S01]  /*15970*/  @!PT LDS RZ, [RZ] ;  /* 0x00000000fffff984 */ /* 0x000fe20000000800 */
[----:B------:R-:W-:Y:S01]  /*15980*/  @!PT LDS RZ, [RZ] ;  /* 0x00000000fffff984 */ /* 0x000fe20000000800 */
[----:B------:R-:W-:Y:S01]  /*15990*/  @!PT LDS RZ, [RZ] ;  /* 0x00000000fffff984 */ /* 0x000fe20000000800 */
[----:B------:R-:W-:Y:S01]  /*159a0*/  LDGSTS.E.BYPASS.LTC128B.128 [R29+0x20c00], desc[UR60][R2.64], !P3 ;  /* 0x20c00000021d7fae */ /* 0x000fe2000d901d7c */
[----:B------:R-:W-:-:S03]  /*159b0*/  IMAD.MOV.U32 R13, RZ, RZ, R28 ;  /* 0x000000ffff0d7224 */ /* 0x000fc600078e001c */
[----:B------:R-:W-:Y:S04]  /*159c0*/  LDGSTS.E.BYPASS.LTC128B.128 [R29+0x22c00], desc[UR60][R2.64+0x80], !P2 ;  /* 0x22c00080021d7fae */ /* 0x000fe8000d101d7c */
[----:B------:R-:W-:Y:S04]  /*159d0*/  LDGSTS.E.BYPASS.LTC128B.128 [R29+0x24c00], desc[UR60][R2.64+0x100], !P1 ;  /* 0x24c00100021d7fae */ /* 0x000fe8000c901d7c */
[----:B------:R0:W-:Y:S02]  /*159e0*/  LDGSTS.E.BYPASS.LTC128B.128 [R29+0x26c00], desc[UR60][R2.64+0x180], !P5 ;  /* 0x26c00180021d7fae */ /* 0x0001e4000e901d7c */
[----:B0-----:R-:W-:-:S07]  /*159f0*/  IMAD.MOV.U32 R3, RZ, RZ, R14 ;  /* 0x000000ffff037224 */ /* 0x001fce00078e000e */
[----:B------:R-:W-:Y:S05]  /*15a00*/  WARPSYNC.COLLECTIVE R15, `(.L_x_1173) ;  /* 0x000000000f087348 */ /* 0x000fea0003c00000 */
[----:B------:R0:W1:Y:S02]  /*15a10*/  SHFL.IDX P6, R14, R13, R12, R11 ;  /* 0x0000000c0d0e7389 */ /* 0x00006400000c000b */
[----:B01----:R-:W-:Y:S01]  /*15a20*/  ENDCOLLECTIVE ;  /* 0x000000000000791b */ /* 0x003fe20003800000 */
.L_x_1173:
[----:B------:R-:W-:Y:S01]  /*15a30*/  IMAD.MOV.U32 R13, RZ, RZ, R31 ;  /* 0x000000ffff0d7224 */ /* 0x000fe200078e001f */
[----:B------:R-:W-:Y:S02]  /*15a40*/  MOV R12, 0x3 ;  /* 0x00000003000c7802 */ /* 0x000fe40000000f00 */
[----:B------:R-:W-:-:S07]  /*15a50*/  MOV R2, R14 ;  /* 0x0000000e00027202 */ /* 0x000fce0000000f00 */
[----:B------:R-:W-:Y:S05]  /*15a60*/  WARPSYNC.COLLECTIVE R15, `(.L_x_1174) ;  /* 0x000000000f087348 */ /* 0x000fea0003c00000 */
[----:B------:R0:W1:Y:S02]  /*15a70*/  SHFL.IDX P6, R14, R13, R12, R11 ;  /* 0x0000000c0d0e7389 */ /* 0x00006400000c000b */
[----:B01----:R-:W-:Y:S01]  /*15a80*/  ENDCOLLECTIVE ;  /* 0x000000000000791b */ /* 0x003fe20003800000 */
.L_x_1174:
[----:B------:R-:W-:-:S05]  /*15a90*/  IADD3 R2, P0, R2, R9, RZ ;  /* 0x0000000902027210 */ /* 0x000fca0007f1e0ff */
[----:B------:R-:W-:-:S05]  /*15aa0*/  IMAD.X R3, RZ, RZ, R3, P0 ;  /* 0x000000ffff037224 */ /* 0x000fca00000e0603 */
[----:B------:R-:W-:Y:S01]  /*15ab0*/  @!PT LDS RZ, [RZ] ;  /* 0x00000000fffff984 */ /* 0x000fe20000000800 */
[----:B------:R-:W-:Y:S01]  /*15ac0*/  @!PT LDS RZ, [RZ] ;  /* 0x00000000fffff984 */ /* 0x000fe20000000800 */
[----:B------:R-:W-:Y:S01]  /*15ad0*/  @!PT LDS RZ, [RZ] ;  /* 0x00000000fffff984 */ /* 0x000fe20000000800 */
[----:B------:R0:W-:Y:S01]  /*15ae0*/  LDGSTS.E.BYPASS.LTC128B.128 [R29+0x21400], desc[UR60][R2.64], !P3 ;  /* 0x21400000021d7fae */ /* 0x0001e2000d901d7c */
[----:B------:R-:W-:Y:S01]  /*15af0*/  ISETP.NE.AND P3, PT, R4, RZ, PT ;  /* 0x000000ff0400720c */ /* 0x000fe20003f65270 */
[----:B------:R-:W-:Y:S02]  /*15b00*/  IMAD.MOV.U32 R13, RZ, RZ, R28 ;  /* 0x000000ffff0d7224 */ /* 0x000fe400078e001c */
[----:B------:R0:W-:Y:S01]  /*15b10*/  LDGSTS.E.BYPASS.LTC128B.128 [R29+0x23400], desc[UR60][R2.64+0x80], !P2 ;  /* 0x23400080021d7fae */ /* 0x0001e2000d101d7c */
[----:B------:R-:W-:-:S03]  /*15b20*/  ISETP.NE.AND P2, PT, R5, RZ, PT ;  /* 0x000000ff0500720c */ /* 0x000fc60003f45270 */
[----:B------:R0:W-:Y:S01]  /*15b30*/  LDGSTS.E.BYPASS.LTC128B.128 [R29+0x25400], desc[UR60][R2.64+0x100], !P1 ;  /* 0x25400100021d7fae */ /* 0x0001e2000c901d7c */
[----:B------:R-:W-:Y:S01]  /*15b40*/  ISETP.NE.AND P1, PT, R8, RZ, PT ;  /* 0x000000ff0800720c */ /* 0x000fe20003f25270 */
[----:B------:R-:W-:Y:S02]  /*15b50*/  IMAD.MOV.U32 R31, RZ, RZ, R14 ;  /* 0x000000ffff1f7224 */ /* 0x000fe400078e000e */
[----:B------:R0:W-:Y:S10]  /*15b60*/  LDGSTS.E.BYPASS.LTC128B.128 [R29+0x27400], desc[UR60][R2.64+0x180], !P5 ;  /* 0x27400180021d7fae */ /* 0x0001f4000e901d7c */
[----:B0-----:R-:W-:Y:S05]  /*15b70*/  WARPSYNC.COLLECTIVE R15, `(.L_x_1175) ;  /* 0x000000000f087348 */ /* 0x001fea0003c00000 */
[----:B------:R1:W2:Y:S02]  /*15b80*/  SHFL.IDX P6, R14, R13, R12, R11 ;  /* 0x0000000c0d0e7389 */ /* 0x0002a400000c000b */
[----:B012---:R-:W-:Y:S01]  /*15b90*/  ENDCOLLECTIVE ;  /* 0x000000000000791b */ /* 0x007fe20003800000 */
.L_x_1175:
[----:B------:R-:W-:Y:S05]  /*15ba0*/  BRA `(.L_x_1176) ;  /* 0xffffffd400087947 */ /* 0x000fea000383ffff */
.L_x_1113:
[----:B0-----:R0:W2:Y:S02]  /*15bb0*/  SYNCS.PHASECHK.TRANS64.TRYWAIT P0, [R4+URZ+0x30860], R3 ;  /* 0x03086003040075a7 */ /* 0x0010a4000800017f */
[----:B--2---:R-:W-:Y:S05]  /*15bc0*/  @!P0 NANOSLEEP.SYNCS 0x989680 ;  /* 0x009896800000895d */ /* 0x004fea0003900000 */
[----:B------:R-:W2:Y:S02]  /*15bd0*/  @!P0 SYNCS.PHASECHK.TRANS64 P0, [R4+URZ+0x30860], R3 ;  /* 0x03086003040085a7 */ /* 0x000ea4000800007f */
[----:B--2---:R-:W-:Y:S05]  /*15be0*/  @!P0 BRA `(.L_x_1113) ;  /* 0xfffffffc00f08947 */ /* 0x004fea000383ffff */
[----:B------:R-:W-:Y:S05]  /*15bf0*/  BRA `(.L_x_1177) ;  /* 0xffffffd400807947 */ /* 0x000fea000383ffff */
.L_x_1114:
[----:B------:R-:W-:Y:S01]  /*15c00*/  BSSY B1, `(.L_x_1178) ;  /* 0x0000008000017945 */ /* 0x000fe20003800000 */
[----:B------:R-:W-:Y:S01]  /*15c10*/  MOV R13, R18 ;  /* 0x00000012000d7202 */ /* 0x000fe20000000f00 */
[----:B------:R-:W-:Y:S01]  /*15c20*/  IMAD.MOV.U32 R12, RZ, RZ, RZ ;  /* 0x000000ffff0c7224 */ /* 0x000fe200078e00ff */
[----:B------:R-:W-:Y:S01]  /*15c30*/  MOV R15, 0xffffffff ;  /* 0xffffffff000f7802 */ /* 0x000fe20000000f00 */
[----:B------:R-:W-:-:S07]  /*15c40*/  IMAD.MOV.U32 R11, RZ, RZ, 0x181f ;  /* 0x0000181fff0b7424 */ /* 0x000fce00078e00ff */
[----:B01----:R-:W-:Y:S05]  /*15c50*/  WARPSYNC.COLLECTIVE R15, `(.L_x_1179) ;  /* 0x000000000f087348 */ /* 0x003fea0003c00000 */
[----:B------:R2:W3:Y:S02]  /*15c60*/  SHFL.IDX P6, R14, R13, R12, R11 ;  /* 0x0000000c0d0e7389 */ /* 0x0004e400000c000b */
[----:B0123--:R-:W-:Y:S01]  /*15c70*/  ENDCOLLECTIVE ;  /* 0x000000000000791b */ /* 0x00ffe20003800000 */
.L_x_1179:
[----:B------:R-:W-:Y:S05]  /*15c80*/  BSYNC B1 ;  /* 0x0000000000017941 */ /* 0x000fea0003800000 */
.L_x_1178:
        /* <DEDUP_REMOVED lines=9> */
.L_x_1180:
[----:B------:R-:W-:Y:S02]  /*15d20*/  IMAD.MOV.U32 R13, RZ, RZ, R18 ;  /* 0x000000ffff0d7224 */ /* 0x000fe400078e0012 */
[----:B------:R-:W-:Y:S01]  /*15d30*/  IMAD.MOV.U32 R12, RZ, RZ, 0x1 ;  /* 0x00000001ff0c7424 */ /* 0x000fe200078e00ff */
[----:B------:R-:W-:-:S13]  /*15d40*/  IADD3 R2, P0, R14, R8, RZ ;  /* 0x000000080e027210 */ /* 0x000fda0007f1e0ff */
[----:B------:R-:W-:Y:S05]  /*15d50*/  WARPSYNC.COLLECTIVE R15, `(.L_x_1181) ;  /* 0x000000000f087348 */ /* 0x000fea0003c00000 */
[----:B------:R0:W1:Y:S02]  /*15d60*/  SHFL.IDX P6, R14, R13, R12, R11 ;  /* 0x0000000c0d0e7389 */ /* 0x00006400000c000b */
[----:B01----:R-:W-:Y:S01]  /*15d70*/  ENDCOLLECTIVE ;  /* 0x000000000000791b */ /* 0x003fe20003800000 */
.L_x_1181:
[----:B------:R-:W-:Y:S02]  /*15d80*/  IADD3.X R3, RZ, R3, RZ, P0, !PT ;  /* 0x00000003ff037210 */ /* 0x000fe400007fe4ff */
        /* <DEDUP_REMOVED lines=12> */
[----:B0-----:R-:W-:-:S07]  /*15e50*/  MOV R3, R14 ;  /* 0x0000000e00037202 */ /* 0x001fce0000000f00 */
[----:B------:R-:W-:Y:S05]  /*15e60*/  WARPSYNC.COLLECTIVE R15, `(.L_x_1182) ;  /* 0x000000000f087348 */ /* 0x000fea0003c00000 */
[----:B------:R0:W1:Y:S02]  /*15e70*/  SHFL.IDX P6, R14, R13, R12, R11 ;  /* 0x0000000c0d0e7389 */ /* 0x00006400000c000b */
[----:B01----:R-:W-:Y:S01]  /*15e80*/  ENDCOLLECTIVE ;  /* 0x000000000000791b */ /* 0x003fe20003800000 */
.L_x_1182:
[----:B------:R-:W-:Y:S01]  /*15e90*/  MOV R13, R18 ;  /* 0x00000012000d7202 */ /* 0x000fe20000000f00 */
[----:B------:R-:W-:Y:S01]  /*15ea0*/  IMAD.MOV.U32 R12, RZ, RZ, 0x2 ;  /* 0x00000002ff0c7424 */ /* 0x000fe200078e00ff */
[----:B------:R-:W-:-:S13]  /*15eb0*/  IADD3 R2, P0, R14, R8, RZ ;  /* 0x000000080e027210 */ /* 0x000fda0007f1e0ff */
[----:B------:R-:W-:Y:S05]  /*15ec0*/  WARPSYNC.COLLECTIVE R15, `(.L_x_1183) ;  /* 0x000000000f087348 */ /* 0x000fea0003c00000 */
[----:B------:R0:W1:Y:S02]  /*15ed0*/  SHFL.IDX P6, R14, R13, R12, R11 ;  /* 0x0000000c0d0e7389 */ /* 0x00006400000c000b */
[----:B01----:R-:W-:Y:S01]  /*15ee0*/  ENDCOLLECTIVE ;  /* 0x000000000000791b */ /* 0x003fe20003800000 */
.L_x_1183:
[----:B------:R-:W-:Y:S01]  /*15ef0*/  IMAD.X R3, RZ, RZ, R3, P0 ;  /* 0x000000ffff037224 */ /* 0x000fe200000e0603 */
[----:B------:R-:W-:Y:S02]  /*15f00*/  ISETP.LT.OR P0, PT, R0, 0x11, P4 ;  /* 0x000000110000780c */ /* 0x000fe40002701670 */
[----:B------:R-:W-:-:S11]  /*15f10*/  MOV R13, R17 ;  /* 0x00000011000d7202 */ /* 0x000fd60000000f00 */
        /* <DEDUP_REMOVED lines=14> */
.L_x_1184:
[----:B------:R-:W-:Y:S01]  /*16000*/  IMAD.MOV.U32 R13, RZ, RZ, R18 ;  /* 0x000000ffff0d7224 */ /* 0x000fe200078e0012 */
[----:B------:R-:W-:Y:S02]  /*16010*/  MOV R12, 0x3 ;  /* 0x00000003000c7802 */ /* 0x000fe40000000f00 */
[----:B------:R-:W-:-:S13]  /*16020*/  IADD3 R2, P0, R14, R8, RZ ;  /* 0x000000080e027210 */ /* 0x000fda0007f1e0ff */
[----:B------:R-:W-:Y:S05]  /*16030*/  WARPSYNC.COLLECTIVE R15, `(.L_x_1185) ;  /* 0x000000000f087348 */ /* 0x000fea0003c00000 */
[----:B------:R0:W1:Y:S02]  /*16040*/  SHFL.IDX P6, R14, R13, R12, R11 ;  /* 0x0000000c0d0e7389 */ /* 0x00006400000c000b */
[----:B01----:R-:W-:Y:S01]  /*16050*/  ENDCOLLECTIVE ;  /* 0x000000000000791b */ /* 0x003fe20003800000 */
.L_x_1185:
        /* <DEDUP_REMOVED lines=12> */
.L_x_1186:
        /* <DEDUP_REMOVED lines=9> */
.L_x_1120:
[----:B0-----:R0:W2:Y:S02]  /*161b0*/  SYNCS.PHASECHK.TRANS64.TRYWAIT P0, [R0+URZ+0x30860], R3 ;  /* 0x03086003000075a7 */ /* 0x0010a4000800017f */
[----:B--2---:R-:W-:Y:S05]  /*161c0*/  @!P0 NANOSLEEP.SYNCS 0x989680 ;  /* 0x009896800000895d */ /* 0x004fea0003900000 */
[----:B------:R-:W2:Y:S02]  /*161d0*/  @!P0 SYNCS.PHASECHK.TRANS64 P0, [R0+URZ+0x30860], R3 ;  /* 0x03086003000085a7 */ /* 0x000ea4000800007f */
[----:B--2---:R-:W-:Y:S05]  /*161e0*/  @!P0 BRA `(.L_x_1120) ;  /* 0xfffffffc00f08947 */ /* 0x004fea000383ffff */
[----:B------:R-:W-:Y:S05]  /*161f0*/  BRA `(.L_x_1188) ;  /* 0xffffffd400c87947 */ /* 0x000fea000383ffff */
.L_x_1121:
        /* <DEDUP_REMOVED lines=8> */
.L_x_1190:
[----:B------:R-:W-:Y:S05]  /*16280*/  BSYNC B0 ;  /* 0x0000000000007941 */ /* 0x000fea0003800000 */
.L_x_1189:
        /* <DEDUP_REMOVED lines=9> */
.L_x_1191:
[----:B------:R-:W-:Y:S02]  /*16320*/  ULDC UR4, c[0x0][0x2f4] ;  /* 0x0000bd0000047ab9 */ /* 0x000fe40000000800 */
[----:B------:R-:W-:Y:S02]  /*16330*/  ISETP.GE.AND P3, PT, R36, UR4, PT ;  /* 0x0000000424007c0c */ /* 0x000fe4000bf66270 */
[----:B------:R-:W-:Y:S02]  /*16340*/  ISETP.GE.AND P1, PT, R35, UR4, PT ;  /* 0x0000000423007c0c */ /* 0x000fe4000bf26270 */
[----:B------:R-:W-:Y:S02]  /*16350*/  ISETP.GE.AND P0, PT, R34, UR4, PT ;  /* 0x0000000422007c0c */ /* 0x000fe4000bf06270 */
[----:B------:R-:W-:Y:S02]  /*16360*/  ISETP.GE.AND P2, PT, R25, UR4, PT ;  /* 0x0000000419007c0c */ /* 0x000fe4000bf46270 */
[----:B------:R-:W-:-:S02]  /*16370*/  ISETP.LT.OR P4, PT, R5, 0x1, P3 ;  /* 0x000000010500780c */ /* 0x000fc40001f81670 */
[----:B------:R-:W-:Y:S01]  /*16380*/  ISETP.LT.OR P5, PT, R5, 0x1, P2 ;  /* 0x000000010500780c */ /* 0x000fe200017a1670 */
[----:B------:R-:W-:Y:S02]  /*16390*/  IMAD.MOV.U32 R13, RZ, RZ, R18 ;  /* 0x000000ffff0d7224 */ /* 0x000fe400078e0012 */
[----:B------:R-:W-:Y:S01]  /*163a0*/  IMAD.MOV.U32 R12, RZ, RZ, 0x1 ;  /* 0x00000001ff0c7424 */ /* 0x000fe200078e00ff */
[----:B------:R-:W-:-:S09]  /*163b0*/  MOV R2, R14 ;  /* 0x0000000e00027202 */ /* 0x000fd20000000f00 */
[----:B------:R-:W-:Y:S05]  /*163c0*/  WARPSYNC.COLLECTIVE R15, `(.L_x_1192) ;  /* 0x000000000f087348 */ /* 0x000fea0003c00000 */
[----:B------:R0:W1:Y:S02]  /*163d0*/  SHFL.IDX P6, R14, R13, R12, R11 ;  /* 0x0000000c0d0e7389 */ /* 0x00006400000c000b */
[----:B01----:R-:W-:Y:S01]  /*163e0*/  ENDCOLLECTIVE ;  /* 0x000000000000791b */ /* 0x003fe20003800000 */
.L_x_1192:
[----:B------:R-:W-:-:S05]  /*163f0*/  IMAD.WIDE.U32 R2, R25, 0x2, R2 ;  /* 0x0000000219027825 */ /* 0x000fca00078e0002 */
[----:B------:R-:W-:Y:S01]  /*16400*/  @!PT LDS RZ, [RZ] ;  /* 0x00000000fffff984 */ /* 0x000fe20000000800 */
[----:B------:R-:W-:Y:S01]  /*16410*/  @!PT LDS RZ, [RZ] ;  /* 0x00000000fffff984 */ /* 0x000fe20000000800 */
[----:B------:R-:W-:Y:S01]  /*16420*/  @!PT LDS RZ, [RZ] ;  /* 0x00000000fffff984 */ /* 0x000fe20000000800 */
[----:B------:R0:W-:Y:S01]  /*16430*/  LDGSTS.E.BYPASS.LTC128B.128 [R4+0x400], desc[UR60][R2.64], !P5 ;  /* 0x0040000002047fae */ /* 0x0001e2000e901d7c */
[----:B------:R-:W-:-:S03]  /*16440*/  ISETP.LT.OR P5, PT, R5, 0x1, P1 ;  /* 0x000000010500780c */ /* 0x000fc60000fa1670 */
[----:B------:R0:W-:Y:S01]  /*16450*/  LDGSTS.E.BYPASS.LTC128B.128 [R4+0x2400], desc[UR60][R2.64+0x80], !P4 ;  /* 0x0240008002047fae */ /* 0x0001e2000e101d7c */
[----:B------:R-:W-:Y:S01]  /*16460*/  ISETP.LT.OR P4, PT, R5, 0x1, P0 ;  /* 0x000000010500780c */ /* 0x000fe20000781670 */
[----:B------:R-:W-:-:S08]  /*16470*/  IMAD.MOV.U32 R13, RZ, RZ, R17 ;  /* 0x000000ffff0d7224 */ /* 0x000fd000078e0011 */
[----:B------:R0:W-:Y:S01]  /*16480*/  LDGSTS.E.BYPASS.LTC128B.128 [R4+0x4400], desc[UR60][R2.64+0x100], !P5 ;  /* 0x0440010002047fae */ /* 0x0001e2000e901d7c */
[C---:B------:R-:W-:Y:S02]  /*16490*/  ISETP.LT.OR P5, PT, R5.reuse, 0x11, P2 ;  /* 0x000000110500780c */ /* 0x040fe400017a1670 */
[----:B------:R-:W-:Y:S01]  /*164a0*/  MOV R6, R14 ;  /* 0x0000000e00067202 */ /* 0x000fe20000000f00 */
[----:B------:R0:W-:Y:S01]  /*164b0*/  LDGSTS.E.BYPASS.LTC128B.128 [R4+0x6400], desc[UR60][R2.64+0x180], !P4 ;  /* 0x0640018002047fae */ /* 0x0001e2000e101d7c */
[----:B------:R-:W-:-:S13]  /*164c0*/  ISETP.LT.OR P4, PT, R5, 0x11, P3 ;  /* 0x000000110500780c */ /* 0x000fda0001f81670 */
[----:B0-----:R-:W-:Y:S05]  /*164d0*/  WARPSYNC.COLLECTIVE R15, `(.L_x_1193) ;  /* 0x000000000f087348 */ /* 0x001fea0003c00000 */
[----:B------:R1:W2:Y:S02]  /*164e0*/  SHFL.IDX P6, R14, R13, R12, R11 ;  /* 0x0000000c0d0e7389 */ /* 0x0002a400000c000b */
[----:B012---:R-:W-:Y:S01]  /*164f0*/  ENDCOLLECTIVE ;  /* 0x000000000000791b */ /* 0x007fe20003800000 */
.L_x_1193:
[----:B------:R-:W-:Y:S01]  /*16500*/  MOV R3, R6 ;  /* 0x0000000600037202 */ /* 0x000fe20000000f00 */
[----:B------:R-:W-:Y:S02]  /*16510*/  IMAD.MOV.U32 R13, RZ, RZ, R18 ;  /* 0x000000ffff0d7224 */ /* 0x000fe400078e0012 */
[----:B------:R-:W-:Y:S02]  /*16520*/  IMAD.MOV.U32 R12, RZ, RZ, 0x2 ;  /* 0x00000002ff0c7424 */ /* 0x000fe400078e00ff */
[----:B------:R-:W-:-:S07]  /*16530*/  IMAD.MOV.U32 R2, RZ, RZ, R14 ;  /* 0x000000ffff027224 */ /* 0x000fce00078e000e */
[----:B------:R-:W-:Y:S05]  /*16540*/  WARPSYNC.COLLECTIVE R15, `(.L_x_1194) ;  /* 0x000000000f087348 */ /* 0x000fea0003c00000 */
[----:B------:R0:W1:Y:S02]  /*16550*/  SHFL.IDX P6, R14, R13, R12, R11 ;  /* 0x0000000c0d0e7389 */ /* 0x00006400000c000b */
[----:B01----:R-:W-:Y:S01]  /*16560*/  ENDCOLLECTIVE ;  /* 0x000000000000791b */ /* 0x003fe20003800000 */
.L_x_1194:
        /* <DEDUP_REMOVED lines=17> */
.L_x_1195:
[----:B------:R-:W-:Y:S01]  /*16680*/  MOV R3, R6 ;  /* 0x0000000600037202 */ /* 0x000fe20000000f00 */
[----:B------:R-:W-:Y:S02]  /*16690*/  IMAD.MOV.U32 R6, RZ, RZ, RZ ;  /* 0x000000ffff067224 */ /* 0x000fe400078e00ff */
[----:B------:R-:W-:Y:S02]  /*166a0*/  IMAD.MOV.U32 R13, RZ, RZ, R18 ;  /* 0x000000ffff0d7224 */ /* 0x000fe400078e0012 */
[----:B------:R-:W-:Y:S02]  /*166b0*/  IMAD.MOV.U32 R12, RZ, RZ, 0x3 ;  /* 0x00000003ff0c7424 */ /* 0x000fe400078e00ff */
[----:B------:R-:W-:-:S07]  /*166c0*/  IMAD.MOV.U32 R2, RZ, RZ, R14 ;  /* 0x000000ffff027224 */ /* 0x000fce00078e000e */
[----:B------:R-:W-:Y:S05]  /*166d0*/  WARPSYNC.COLLECTIVE R15, `(.L_x_1196) ;  /* 0x000000000f087348 */ /* 0x000fea0003c00000 */
[----:B------:R0:W1:Y:S02]  /*166e0*/  SHFL.IDX P6, R14, R13, R12, R11 ;  /* 0x0000000c0d0e7389 */ /* 0x00006400000c000b */
[----:B01----:R-:W-:Y:S01]  /*166f0*/  ENDCOLLECTIVE ;  /* 0x000000000000791b */ /* 0x003fe20003800000 */
.L_x_1196:
        /* <DEDUP_REMOVED lines=10> */
[----:B------:R-:W-:-:S03]  /*167a0*/  MOV R18, R14 ;  /* 0x0000000e00127202 */ /* 0x000fc60000000f00 */
[----:B------:R0:W-:Y:S04]  /*167b0*/  LDGSTS.E.BYPASS.LTC128B.128 [R4+0x7400], desc[UR60][R2.64+0x180], !P4 ;  /* 0x0740018002047fae */ /* 0x0001e8000e101d7c */
[----:B0-----:R-:W-:Y:S05]  /*167c0*/  WARPSYNC.COLLECTIVE R15, `(.L_x_1197) ;  /* 0x000000000f087348 */ /* 0x001fea0003c00000 */
[----:B------:R1:W2:Y:S02]  /*167d0*/  SHFL.IDX P6, R14, R13, R12, R11 ;  /* 0x0000000c0d0e7389 */ /* 0x0002a400000c000b */
[----:B012---:R-:W-:Y:S01]  /*167e0*/  ENDCOLLECTIVE ;  /* 0x000000000000791b */ /* 0x007fe20003800000 */
.L_x_1197:
[----:B------:R-:W-:Y:S05]  /*167f0*/  BRA `(.L_x_1198) ;  /* 0xffffffd4000c7947 */ /* 0x000fea000383ffff */
.L_x_1124:
[----:B0-----:R0:W2:Y:S02]  /*16800*/  SYNCS.PHASECHK.TRANS64.TRYWAIT P0, [R7+URZ+0x30820], R6 ;  /* 0x03082006070075a7 */ /* 0x0010a4000800017f */
[----:B--2---:R-:W-:Y:S05]  /*16810*/  @!P0 NANOSLEEP.SYNCS 0x989680 ;  /* 0x009896800000895d */ /* 0x004fea0003900000 */
[----:B------:R-:W2:Y:S02]  /*16820*/  @!P0 SYNCS.PHASECHK.TRANS64 P0, [R7+URZ+0x30820], R6 ;  /* 0x03082006070085a7 */ /* 0x000ea4000800007f */
[----:B--2---:R-:W-:Y:S05]  /*16830*/  @!P0 BRA `(.L_x_1124) ;  /* 0xfffffffc00f08947 */ /* 0x004fea000383ffff */
[----:B------:R-:W-:Y:S05]  /*16840*/  BRA `(.L_x_1199) ;  /* 0xffffffd400907947 */ /* 0x000fea000383ffff */
.L_x_1125:
[----:B------:R-:W2:Y:S01]  /*16850*/  S2R R3, SR_TID.X ;  /* 0x0000000000037919 */ /* 0x000ea20000002100 */
[----:B------:R-:W-:Y:S01]  /*16860*/  BSSY B0, `(.L_x_1200) ;  /* 0x000000a000007945 */ /* 0x000fe20003800000 */
[----:B------:R-:W-:Y:S01]  /*16870*/  IMAD.MOV.U32 R12, RZ, RZ, RZ ;  /* 0x000000ffff0c7224 */ /* 0x000fe200078e00ff */
[----:B------:R-:W-:Y:S01]  /*16880*/  MOV R15, 0xffffffff ;  /* 0xffffffff000f7802 */ /* 0x000fe20000000f00 */
[----:B------:R-:W-:Y:S01]  /*16890*/  IMAD.MOV.U32 R11, RZ, RZ, 0x1f ;  /* 0x0000001fff0b7424 */ /* 0x000fe200078e00ff */
[----:B--2---:R-:W-:-:S04]  /*168a0*/  SHF.R.U32.HI R3, RZ, 0x5, R3 ;  /* 0x00000005ff037819 */ /* 0x004fc80000011603 */
[----:B------:R-:W-:-:S04]  /*168b0*/  LOP3.LUT R3, R3, 0x3, RZ, 0xc0, !PT ;  /* 0x0000000303037812 */ /* 0x000fc800078ec0ff */
[----:B------:R-:W-:-:S07]  /*168c0*/  MOV R13, R3 ;  /* 0x00000003000d7202 */ /* 0x000fce0000000f00 */
[----:B01---5:R-:W-:Y:S05]  /*168d0*/  WARPSYNC.COLLECTIVE R15, `(.L_x_1201) ;  /* 0x000000000f087348 */ /* 0x023fea0003c00000 */
[----:B------:R2:W3:Y:S02]  /*168e0*/  SHFL.IDX P6, R14, R13, R12, R11 ;  /* 0x0000000c0d0e7389 */ /* 0x0004e400000c000b */
[----:B0123-5:R-:W-:Y:S01]  /*168f0*/  ENDCOLLECTIVE ;  /* 0x000000000000791b */ /* 0x02ffe20003800000 */
.L_x_1201:
[----:B------:R-:W-:Y:S05]  /*16900*/  BSYNC B0 ;  /* 0x0000000000007941 */ /* 0x000fea0003800000 */
.L_x_1200:
[----:B------:R-:W-:Y:S05]  /*16910*/  BRA `(.L_x_1202) ;  /* 0xffffffd400747947 */ /* 0x000fea000383ffff */
.L_x_1126:
[----:B------:R-:W-:Y:S01]  /*16920*/  BSSY B0, `(.L_x_1203) ;  /* 0x0000006000007945 */ /* 0x000fe20003800000 */
[----:B------:R-:W-:-:S07]  /*16930*/  IMAD.MOV.U32 R15, RZ, RZ, -0x1 ;  /* 0xffffffffff0f7424 */ /* 0x000fce00078e00ff */
[----:B012--5:R-:W-:Y:S05]  /*16940*/  WARPSYNC.COLLECTIVE R15, `(.L_x_1204) ;  /* 0x000000000f0c7348 */ /* 0x027fea0003c00000 */
[----:B------:R-:W-:Y:S02]  /*16950*/  ELECT P6, UR62, PT ;  /* 0x00000000003e782f */ /* 0x000fe400038c0000 */
[----:B------:R-:W-:Y:S01]  /*16960*/  MOV R14, UR62 ;  /* 0x0000003e000e7c02 */ /* 0x000fe20008000f00 */
[----:B012--5:R-:W-:Y:S10]  /*16970*/  ENDCOLLECTIVE ;  /* 0x000000000000791b */ /* 0x027ff40003800000 */
.L_x_1204:
[----:B------:R-:W-:Y:S05]  /*16980*/  BSYNC B0 ;  /* 0x0000000000007941 */ /* 0x000fea0003800000 */
.L_x_1203:
[----:B------:R-:W-:Y:S05]  /*16990*/  BRA `(.L_x_1205) ;  /* 0xffffffd400687947 */ /* 0x000fea000383ffff */
.L_x_1128:
[----:B--2---:R2:W3:Y:S02]  /*169a0*/  SYNCS.PHASECHK.TRANS64.TRYWAIT P1, [R5+URZ+0x30840], R4 ;  /* 0x03084004050075a7 */ /* 0x0044e4000802017f */
[----:B---3--:R-:W-:Y:S05]  /*169b0*/  @!P1 NANOSLEEP.SYNCS 0x989680 ;  /* 0x009896800000995d */ /* 0x008fea0003900000 */
[----:B------:R-:W3:Y:S02]  /*169c0*/  @!P1 SYNCS.PHASECHK.TRANS64 P1, [R5+URZ+0x30840], R4 ;  /* 0x03084004050095a7 */ /* 0x000ee4000802007f */
[----:B---3--:R-:W-:Y:S05]  /*169d0*/  @!P1 BRA `(.L_x_1128) ;  /* 0xfffffffc00f09947 */ /* 0x008fea000383ffff */
[----:B------:R-:W-:Y:S05]  /*169e0*/  BRA `(.L_x_1206) ;  /* 0xffffffd400907947 */ /* 0x000fea000383ffff */
.L_x_1130:
[----:B---3--:R3:W4:Y:S02]  /*169f0*/  SYNCS.PHASECHK.TRANS64.TRYWAIT P1, [R3+URZ+0x30840], R0 ;  /* 0x03084000030075a7 */ /* 0x008724000802017f */
[----:B----4-:R-:W-:Y:S05]  /*16a00*/  @!P1 NANOSLEEP.SYNCS 0x989680 ;  /* 0x009896800000995d */ /* 0x010fea0003900000 */
[----:B------:R-:W4:Y:S02]  /*16a10*/  @!P1 SYNCS.PHASECHK.TRANS64 P1, [R3+URZ+0x30840], R0 ;  /* 0x03084000030095a7 */ /* 0x000f24000802007f */
[----:B----4-:R-:W-:Y:S05]  /*16a20*/  @!P1 BRA `(.L_x_1130) ;  /* 0xfffffffc00f09947 */ /* 0x010fea000383ffff */
[----:B------:R-:W-:Y:S05]  /*16a30*/  BRA `(.L_x_1207) ;  /* 0xffffffd4009c7947 */ /* 0x000fea000383ffff */
.L_x_1132:
[----:B----4-:R4:W0:Y:S02]  /*16a40*/  SYNCS.PHASECHK.TRANS64.TRYWAIT P1, [R5+URZ+0x30860], R4 ;  /* 0x03086004050075a7 */ /* 0x010824000802017f */
[----:B0-----:R-:W-:Y:S05]  /*16a50*/  @!P1 NANOSLEEP.SYNCS 0x989680 ;  /* 0x009896800000995d */ /* 0x001fea0003900000 */
[----:B------:R-:W0:Y:S02]  /*16a60*/  @!P1 SYNCS.PHASECHK.TRANS64 P1, [R5+URZ+0x30860], R4 ;  /* 0x03086004050095a7 */ /* 0x000e24000802007f */
[----:B0-----:R-:W-:Y:S05]  /*16a70*/  @!P1 BRA `(.L_x_1132) ;  /* 0xfffffffc00f09947 */ /* 0x001fea000383ffff */
[----:B------:R-:W-:Y:S05]  /*16a80*/  BRA `(.L_x_1208) ;  /* 0xffffffd400987947 */ /* 0x000fea000383ffff */
.L_x_1209:
        /* <DEDUP_REMOVED lines=15> */
.L_x_3274:


//--------------------- .text._ZN7cutlass13device_kernelIN5flash11enable_sm90INS1_16FlashAttnFwdSm90INS1_25CollectiveMainloopFwdSm90ILi2EN4cute5tupleIJNS5_1CILi1EEES8_S8_EEENS6_IJNS7_ILi128EEENS7_ILi64EEENS7_ILi256EEEEEELi256ENS_10bfloat16_tEfNS_4arch4Sm90ELb0ELb1ELb1ELb1ELb1ELb0ELb0ELb1ELb1ELb1ELb1ELb0EEENS1_21CollectiveEpilogueFwdINS6_IJSA_SC_SB_EEES9_SE_SG_Li256ELb1ELb1ELb1ELb0EEENS1_36VarlenDynamicPersistentTileSchedulerILi128ELi64ELi256ELi128ELb1ELb1ELb1ELb1ELb0ELb1EEEEEEEEEvNT_6ParamsE --------------------------
	.section	.text._ZN7cutlass13device_kernelIN5flash11enable_sm90INS1_16FlashAttnFwdSm90INS1_25CollectiveMainloopFwdSm90ILi2EN4cute5tupleIJNS5_1CILi1EEES8_S8_EEENS6_IJNS7_ILi128EEENS7_ILi64EEENS7_ILi256EEEEEELi256ENS_10bfloat16_tEfNS_4arch4Sm90ELb0ELb1ELb1ELb1ELb1ELb0ELb0ELb1ELb1ELb1ELb1ELb0EEENS1_21CollectiveEpilogueFwdINS6_IJSA_SC_SB_EEES9_SE_SG_Li256ELb1ELb1ELb1ELb0EEENS1_36VarlenDynamicPersistentTileSchedulerILi128ELi64ELi256ELi128ELb1ELb1ELb1ELb1ELb0ELb1EEEEEEEEEvNT_6ParamsE,"ax",@progbits
	.align	128
.text._ZN7cutlass13device_kernelIN5flash11enable_sm90INS1_16FlashAttnFwdSm90INS1_25CollectiveMainloopFwdSm90ILi2EN4cute5tupleIJNS5_1CILi1EEES8_S8_EEENS6_IJNS7_ILi128EEENS7_ILi64EEENS7_ILi256EEEEEELi256ENS_10bfloat16_tEfNS_4arch4Sm90ELb0ELb1ELb1ELb1ELb1ELb0ELb0ELb1ELb1ELb1ELb1ELb0EEENS1_21CollectiveEpilogueFwdINS6_IJSA_SC_SB_EEES9_SE_SG_Li256ELb1ELb1ELb1ELb0EEENS1_36VarlenDynamicPersistentTileSchedulerILi128ELi64ELi256ELi128ELb1ELb1ELb1ELb1ELb0ELb1EEEEEEEEEvNT_6ParamsE:
        .type           _ZN7cutlass13device_kernelIN5flash11enable_sm90INS1_16FlashAttnFwdSm90INS1_25CollectiveMainloopFwdSm90ILi2EN4cute5tupleIJNS5_1CILi1EEES8_S8_EEENS6_IJNS7_ILi128EEENS7_ILi64EEENS7_ILi256EEEEEELi256ENS_10bfloat16_tEfNS_4arch4Sm90ELb0ELb1ELb1ELb1ELb1ELb0ELb0ELb1ELb1ELb1ELb1ELb0EEENS1_21CollectiveEpilogueFwdINS6_IJSA_SC_SB_EEES9_SE_SG_Li256ELb1ELb1ELb1ELb0EEENS1_36VarlenDynamicPersistentTileSchedulerILi128ELi64ELi256ELi128ELb1ELb1ELb1ELb1ELb0ELb1EEEEEEEEEvNT_6ParamsE,@function
        .size           _ZN7cutlass13device_kernelIN5flash11enable_sm90INS1_16FlashAttnFwdSm90INS1_25CollectiveMainloopFwdSm90ILi2EN4cute5tupleIJNS5_1CILi1EEES8_S8_EEENS6_IJNS7_ILi128EEENS7_ILi64EEENS7_ILi256EEEEEELi256ENS_10bfloat16_tEfNS_4arch4Sm90ELb0ELb1ELb1ELb1ELb1ELb0ELb0ELb1ELb1ELb1ELb1ELb0EEENS1_21CollectiveEpilogueFwdINS6_IJSA_SC_SB_EEES9_SE_SG_Li256ELb1ELb1ELb1ELb0EEENS1_36VarlenDynamicPersistentTileSchedulerILi128ELi64ELi256ELi128ELb1ELb1ELb1ELb1ELb0ELb1EEEEEEEEEvNT_6ParamsE,(.L_x_3275 - _ZN7cutlass13device_kernelIN5flash11enable_sm90INS1_16FlashAttnFwdSm90INS1_25CollectiveMainloopFwdSm90ILi2EN4cute5tupleIJNS5_1CILi1EEES8_S8_EEENS6_IJNS7_ILi128EEENS7_ILi64EEENS7_ILi256EEEEEELi256ENS_10bfloat16_tEfNS_4arch4Sm90ELb0ELb1ELb1ELb1ELb1ELb0ELb0ELb1ELb1ELb1ELb1ELb0EEENS1_21CollectiveEpilogueFwdINS6_IJSA_SC_SB_EEES9_SE_SG_Li256ELb1ELb1ELb1ELb0EEENS1_36VarlenDynamicPersistentTileSchedulerILi128ELi64ELi256ELi128ELb1ELb1ELb1ELb1ELb0ELb1EEEEEEEEEvNT_6ParamsE)
        .other          _ZN7cutlass13device_kernelIN5flash11enable_sm90INS1_16FlashAttnFwdSm90INS1_25CollectiveMainloopFwdSm90ILi2EN4cute5tupleIJNS5_1CILi1EEES8_S8_EEENS6_IJNS7_ILi128EEENS7_ILi64EEENS7_ILi256EEEEEELi256ENS_10bfloat16_tEfNS_4arch4Sm90ELb0ELb1ELb1ELb1ELb1ELb0ELb0ELb1ELb1ELb1ELb1ELb0EEENS1_21CollectiveEpilogueFwdINS6_IJSA_SC_SB_EEES9_SE_SG_Li256ELb1ELb1ELb1ELb0EEENS1_36VarlenDynamicPersistentTileSchedulerILi128ELi64ELi256ELi128ELb1ELb1ELb1ELb1ELb0ELb1EEEEEEEEEvNT_6ParamsE,@"STO_CUDA_ENTRY STV_DEFAULT"
_ZN7cutlass13device_kernelIN5flash11enable_sm90INS1_16FlashAttnFwdSm90INS1_25CollectiveMainloopFwdSm90ILi2EN4cute5tupleIJNS5_1CILi1EEES8_S8_EEENS6_IJNS7_ILi128EEENS7_ILi64EEENS7_ILi256EEEEEELi256ENS_10bfloat16_tEfNS_4arch4Sm90ELb0ELb1ELb1ELb1ELb1ELb0ELb0ELb1ELb1ELb1ELb1ELb0EEENS1_21CollectiveEpilogueFwdINS6_IJSA_SC_SB_EEES9_SE_SG_Li256ELb1ELb1ELb1ELb0EEENS1_36VarlenDynamicPersistentTileSchedulerILi128ELi64ELi256ELi128ELb1ELb1ELb1ELb1ELb0ELb1EEEEEEEEEvNT_6ParamsE:
        /* <DEDUP_REMOVED lines=45> */
.L_x_1210:
        /* <DEDUP_REMOVED lines=22> */
.L_x_1211:
        /* <DEDUP_REMOVED lines=18> */
.L_x_1212:
        /* <DEDUP_REMOVED lines=22> */
.L_x_1213:
        /* <DEDUP_REMOVED lines=23> */
.L_x_1214:
        /* <DEDUP_REMOVED lines=10> */
.L_x_1216:
        /* <DEDUP_REMOVED lines=18> */
[----:B------:R-:W-:Y:S01]  /*09e0*/  R2UR UR5, R10 ;  /* 0x000000000a0572ca */ /* 0x000fe200000e0000 */
[----:B------:R-:W-:Y:S01]  /*09f0*/  UMOV UR39, URZ ;  /* 0x0000003f00277c82 */ /* 0x000fe20008000000 */
[----:B0-----:R-:W-:Y:S02]  /*0a00*/  SHF.R.S32.HI R3, RZ, 0x1f, R0 ;  /* 0x0000001fff037819 */ /* 0x001fe40000011400 */
[----:B------:R-:W-:Y:S02]  /*0a10*/  R2UR UR7, R11 ;  /* 0x000000000b0772ca */ /* 0x000fe400000e0000 */
[----:B------:R-:W-:-:S02]  /*0a20*/  LEA.HI R4, R3, R0, RZ, 0x4 ;  /* 0x0000000003047211 */ /* 0x000fc400078f20ff */
[CC--:B------:R-:W-:Y:S02]  /*0a30*/  LEA.HI R5, R3.reuse, R0.reuse, RZ, 0x5 ;  /* 0x0000000003057211 */ /* 0x0c0fe400078f28ff */
[----:B------:R-:W-:-:S03]  /*0a40*/  LEA.HI R8, R3, R0, RZ, 0x3 ;  /* 0x0000000003087211 */ /* 0x000fc600078f18ff */
[----:B------:R-:W-:Y:S01]  /*0a50*/  IMAD.SHL.U32 R6, R5, 0x20, RZ ;  /* 0x0000002005067824 */ /* 0x000fe200078e00ff */
[----:B------:R-:W-:-:S04]  /*0a60*/  LOP3.LUT R201, R8, 0xfffffff8, RZ, 0xc0, !PT ;  /* 0xfffffff808c97812 */ /* 0x000fc800078ec0ff */
[----:B------:R-:W-:Y:S01]  /*0a70*/  LOP3.LUT R6, R6, 0xfffffc00, RZ, 0xc0, !PT ;  /* 0xfffffc0006067812 */ /* 0x000fe200078ec0ff */
[----:B------:R-:W-:Y:S01]  /*0a80*/  IMAD.IADD R201, R0, 0x1, -R201 ;  /* 0x0000000100c97824 */ /* 0x000fe200078e0ac9 */
[----:B--2---:R-:W-:Y:S02]  /*0a90*/  R2UR UR4, R2 ;  /* 0x00000000020472ca */ /* 0x004fe400000e0000 */
[----:B------:R-:W-:-:S04]  /*0aa0*/  LEA.HI R2, R3, R0, RZ, 0x7 ;  /* 0x0000000003027211 */ /* 0x000fc800078f38ff */
[----:B------:R-:W-:-:S05]  /*0ab0*/  LOP3.LUT R7, R2, 0xffffff80, RZ, 0xc0, !PT ;  /* 0xffffff8002077812 */ /* 0x000fca00078ec0ff */
[----:B------:R-:W-:Y:S01]  /*0ac0*/  IMAD.IADD R14, R0, 0x1, -R7 ;  /* 0x00000001000e7824 */ /* 0x000fe200078e0a07 */
[----:B------:R-:W-:Y:S01]  /*0ad0*/  LEA.HI R7, R3, R0, RZ, 0x2 ;  /* 0x0000000003077211 */ /* 0x000fe200078f10ff */
[----:B------:R-:W-:Y:S01]  /*0ae0*/  ULOP3.LUT UR8, UR4, 0x1, URZ, 0xfc, !UPT ;  /* 0x0000000104087892 */ /* 0x000fe2000f8efc3f */
[----:B------:R-:W-:Y:S02]  /*0af0*/  LOP3.LUT R3, R4, 0x3fffff0, RZ, 0xc0, !PT ;  /* 0x03fffff004037812 */ /* 0x000fe400078ec0ff */
[----:B------:R-:W-:Y:S01]  /*0b00*/  SHF.R.S32.HI R9, RZ, 0x1f, R14 ;  /* 0x0000001fff097819 */ /* 0x000fe2000001140e */
[----:B------:R-:W-:Y:S01]  /*0b10*/  STL [R1+0x18], R14 ;  /* 0x0000180e01007387 */ /* 0x000fe20000100800 */
[----:B------:R-:W-:Y:S01]  /*0b20*/  LOP3.LUT R13, R7, 0xfffffffc, RZ, 0xc0, !PT ;  /* 0xfffffffc070d7812 */ /* 0x000fe200078ec0ff */
[C---:B------:R-:W-:Y:S01]  /*0b30*/  IMAD.IADD R5, R0.reuse, 0x1, -R3 ;  /* 0x0000000100057824 */ /* 0x040fe200078e0a03 */
[----:B------:R-:W-:Y:S01]  /*0b40*/  LEA.HI R10, R9, R14, RZ, 0x2 ;  /* 0x0000000e090a7211 */ /* 0x000fe200078f10ff */
[----:B------:R-:W-:Y:S01]  /*0b50*/  UMOV UR4, URZ ;  /* 0x0000003f00047c82 */ /* 0x000fe20008000000 */
[----:B------:R-:W-:Y:S01]  /*0b60*/  SHF.R.S32.HI R7, RZ, 0x4, R4 ;  /* 0x00000004ff077819 */ /* 0x000fe20000011404 */
[----:B------:R-:W-:Y:S01]  /*0b70*/  IMAD R5, R5, 0x40, R6 ;  /* 0x0000004005057824 */ /* 0x000fe200078e0206 */
[--C-:B------:R-:W-:Y:S01]  /*0b80*/  SHF.R.S32.HI R11, RZ, 0x2, R10.reuse ;  /* 0x00000002ff0b7819 */ /* 0x100fe2000001140a */
[----:B------:R-:W-:Y:S01]  /*0b90*/  IMAD.IADD R13, R0, 0x1, -R13 ;  /* 0x00000001000d7824 */ /* 0x000fe200078e0a0d */
[----:B------:R-:W-:-:S02]  /*0ba0*/  SHF.R.S32.HI R12, RZ, 0x1f, R10 ;  /* 0x0000001fff0c7819 */ /* 0x000fc4000001140a */
[----:B------:R-:W-:Y:S02]  /*0bb0*/  SHF.R.S32.HI R3, RZ, 0x7, R2 ;  /* 0x00000007ff037819 */ /* 0x000fe40000011402 */
[----:B------:R-:W-:Y:S02]  /*0bc0*/  LEA.HI R4, R4, R7, RZ, 0x1 ;  /* 0x0000000704047211 */ /* 0x000fe400078f08ff */
[----:B------:R-:W-:Y:S02]  /*0bd0*/  LEA.HI R12, R12, R11, RZ, 0x3 ;  /* 0x0000000b0c0c7211 */ /* 0x000fe400078f18ff */
[----:B------:R-:W-:Y:S02]  /*0be0*/  LEA.HI R2, R2, R3, RZ, 0x1 ;  /* 0x0000000302027211 */ /* 0x000fe400078f08ff */
[----:B------:R-:W-:Y:S02]  /*0bf0*/  LOP3.LUT R4, R4, 0x1ffffffe, RZ, 0xc0, !PT ;  /* 0x1ffffffe04047812 */ /* 0x000fe400078ec0ff */
[----:B------:R-:W-:-:S02]  /*0c00*/  LOP3.LUT R12, R12, 0xfffffff8, RZ, 0xc0, !PT ;  /* 0xfffffff80c0c7812 */ /* 0x000fc400078ec0ff */
[----:B------:R-:W-:Y:S01]  /*0c10*/  LEA.HI R9, R9, R14, RZ, 0x5 ;  /* 0x0000000e09097211 */ /* 0x000fe200078f28ff */
[----:B------:R-:W-:Y:S01]  /*0c20*/  IMAD.IADD R4, R7, 0x1, -R4 ;  /* 0x0000000107047824 */ /* 0x000fe200078e0a04 */
[----:B------:R-:W-:Y:S01]  /*0c30*/  LOP3.LUT R2, R2, 0x3fffffe, RZ, 0xc0, !PT ;  /* 0x03fffffe02027812 */ /* 0x000fe200078ec0ff */
[----:B------:R-:W-:Y:S01]  /*0c40*/  IMAD.IADD R12, R11, 0x1, -R12 ;  /* 0x000000010b0c7824 */ /* 0x000fe200078e0a0c */
[----:B------:R-:W-:Y:S02]  /*0c50*/  SHF.R.S32.HI R9, RZ, 0x5, R9 ;  /* 0x00000005ff097819 */ /* 0x000fe40000011409 */
[----:B------:R-:W-:Y:S01]  /*0c60*/  LOP3.LUT R10, R10, 0x7ffffffc, RZ, 0xc0, !PT ;  /* 0x7ffffffc0a0a7812 */ /* 0x000fe200078ec0ff */
[----:B------:R-:W-:Y:S01]  /*0c70*/  IMAD.IADD R2, R3, 0x1, -R2 ;  /* 0x0000000103027824 */ /* 0x000fe200078e0a02 */
[----:B------:R-:W-:Y:S01]  /*0c80*/  LEA.HI R0, R13, R13, RZ, 0x1 ;  /* 0x0000000d0d007211 */ /* 0x000fe200078f08ff */
[----:B------:R-:W-:Y:S02]  /*0c90*/  IMAD R3, R4, 0x8, R5 ;  /* 0x0000000804037824 */ /* 0x000fe400078e0205 */
[----:B------:R-:W-:Y:S01]  /*0ca0*/  IMAD R9, R9, 0x10, R12 ;  /* 0x0000001009097824 */ /* 0x000fe200078e020c */
[----:B------:R-:W-:Y:S01]  /*0cb0*/  LOP3.LUT R0, R0, 0x1ffffffe, RZ, 0xc0, !PT ;  /* 0x1ffffffe00007812 */ /* 0x000fe200078ec0ff */
[----:B------:R-:W-:Y:S01]  /*0cc0*/  IMAD.IADD R10, R14, 0x1, -R10 ;  /* 0x000000010e0a7824 */ /* 0x000fe200078e0a0a */
[----:B------:R0:W-:Y:S01]  /*0cd0*/  STL [R1+0x28], R3 ;  /* 0x0000280301007387 */ /* 0x0001e20000100800 */
[----:B------:R-:W-:-:S02]  /*0ce0*/  IMAD R2, R2, 0x40, R9 ;  /* 0x0000004002027824 */ /* 0x000fc400078e0209 */
[----:B------:R-:W-:Y:S02]  /*0cf0*/  IMAD.U32 R5, RZ, RZ, UR8 ;  /* 0x00000008ff057e24 */ /* 0x000fe4000f8e00ff */
[----:B------:R-:W-:Y:S01]  /*0d00*/  IMAD.SHL.U32 R17, R10, 0x2, RZ ;  /* 0x000000020a117824 */ /* 0x000fe200078e00ff */
[----:B------:R-:W-:Y:S01]  /*0d10*/  STL [R1+0x24], R2 ;  /* 0x0000240201007387 */ /* 0x000fe20000100800 */
[----:B------:R-:W-:Y:S02]  /*0d20*/  IMAD.IADD R0, R13, 0x1, -R0 ;  /* 0x000000010d007824 */ /* 0x000fe400078e0a00 */
[C---:B------:R-:W-:Y:S01]  /*0d30*/  VIADD R229, R17.reuse, 0x20 ;  /* 0x0000002011e57836 */ /* 0x040fe20000000000 */
[----:B0-----:R-:W-:Y:S01]  /*0d40*/  SHF.R.S32.HI R3, RZ, 0x3, R8 ;  /* 0x00000003ff037819 */ /* 0x001fe20000011408 */
[C---:B------:R-:W-:Y:S01]  /*0d50*/  VIADD R226, R17.reuse, 0x28 ;  /* 0x0000002811e27836 */ /* 0x040fe20000000000 */
[----:B------:R-:W-:Y:S01]  /*0d60*/  SHF.R.S32.HI R4, RZ, 0x1f, R17 ;  /* 0x0000001fff047819 */ /* 0x000fe20000011411 */
[----:B------:R-:W-:-:S02]  /*0d70*/  VIADD R4, R17, 0x10 ;  /* 0x0000001011047836 */ /* 0x000fc40000000000 */
[----:B------:R0:W-:Y:S01]  /*0d80*/  STL [R1+0xc], R3 ;  /* 0x00000c0301007387 */ /* 0x0001e20000100800 */
[C---:B------:R-:W-:Y:S02]  /*0d90*/  VIADD R225, R17.reuse, 0x30 ;  /* 0x0000003011e17836 */ /* 0x040fe40000000000 */
[C---:B------:R-:W-:Y:S01]  /*0da0*/  VIADD R224, R17.reuse, 0x38 ;  /* 0x0000003811e07836 */ /* 0x040fe20000000000 */
[----:B------:R1:W-:Y:S01]  /*0db0*/  STL [R1+0x2c], R5 ;  /* 0x00002c0501007387 */ /* 0x0003e20000100800 */
[C---:B------:R-:W-:Y:S02]  /*0dc0*/  VIADD R223, R17.reuse, 0x40 ;  /* 0x0000004011df7836 */ /* 0x040fe40000000000 */
[C---:B------:R-:W-:Y:S02]  /*0dd0*/  VIADD R222, R17.reuse, 0x48 ;  /* 0x0000004811de7836 */ /* 0x040fe40000000000 */
[----:B------:R-:W-:Y:S02]  /*0de0*/  VIADD R221, R17, 0x50 ;  /* 0x0000005011dd7836 */ /* 0x000fe40000000000 */
[----:B0-----:R-:W-:-:S02]  /*0df0*/  IMAD.U32 R3, RZ, RZ, UR4 ;  /* 0x00000004ff037e24 */ /* 0x001fc4000f8e00ff */
[C---:B------:R-:W-:Y:S02]  /*0e00*/  VIADD R220, R17.reuse, 0x58 ;  /* 0x0000005811dc7836 */ /* 0x040fe40000000000 */
[C---:B-1----:R-:W-:Y:S01]  /*0e10*/  VIADD R5, R17.reuse, 0x8 ;  /* 0x0000000811057836 */ /* 0x042fe20000000000 */
[----:B------:R0:W-:Y:S01]  /*0e20*/  STL [R1+0x14], R3 ;  /* 0x0000140301007387 */ /* 0x0001e20000100800 */
[C---:B------:R-:W-:Y:S02]  /*0e30*/  VIADD R219, R17.reuse, 0x60 ;  /* 0x0000006011db7836 */ /* 0x040fe40000000000 */
        /* <DEDUP_REMOVED lines=8> */
[C---:B0-----:R-:W-:Y:S01]  /*0ec0*/  VIADD R3, R17.reuse, 0x18 ;  /* 0x0000001811037836 */ /* 0x041fe20000000000 */
        /* <DEDUP_REMOVED lines=21> */
[----:B------:R-:W-:Y:S01]  /*1020*/  IMAD R23, R0, 0x8, R2 ;  /* 0x0000000800177824 */ /* 0x000fe200078e0202 */
[----:B------:R-:W-:-:S02]  /*1030*/  SHF.R.S32.HI R3, RZ, 0x1f, R215 ;  /* 0x0000001fff037819 */ /* 0x000fc400000114d7 */
[----:B------:R-:W-:Y:S02]  /*1040*/  SHF.R.S32.HI R5, RZ, 0x1f, R214 ;  /* 0x0000001fff057819 */ /* 0x000fe400000114d6 */
[----:B------:R-:W-:Y:S02]  /*1050*/  SHF.R.S32.HI R4, RZ, 0x1f, R213 ;  /* 0x0000001fff047819 */ /* 0x000fe400000114d5 */
[----:B------:R-:W-:Y:S02]  /*1060*/  SHF.R.S32.HI R3, RZ, 0x1f, R212 ;  /* 0x0000001fff037819 */ /* 0x000fe400000114d4 */
[----:B------:R-:W-:Y:S02]  /*1070*/  SHF.R.S32.HI R5, RZ, 0x1f, R211 ;  /* 0x0000001fff057819 */ /* 0x000fe400000114d3 */
[----:B------:R-:W-:Y:S02]  /*1080*/  SHF.R.S32.HI R4, RZ, 0x1f, R210 ;  /* 0x0000001fff047819 */ /* 0x000fe400000114d2 */
[----:B------:R-:W-:-:S02]  /*1090*/  SHF.R.S32.HI R3, RZ, 0x1f, R209 ;  /* 0x0000001fff037819 */ /* 0x000fc400000114d1 */
[----:B------:R-:W-:Y:S02]  /*10a0*/  SHF.R.S32.HI R5, RZ, 0x1f, R208 ;  /* 0x0000001fff057819 */ /* 0x000fe400000114d0 */
[----:B------:R-:W-:Y:S02]  /*10b0*/  SHF.R.S32.HI R4, RZ, 0x1f, R207 ;  /* 0x0000001fff047819 */ /* 0x000fe400000114cf */
[----:B------:R-:W-:-:S07]  /*10c0*/  SHF.R.S32.HI R3, RZ, 0x1f, R206 ;  /* 0x0000001fff037819 */ /* 0x000fce00000114ce */
.L_x_1328:
[----:B------:R-:W-:Y:S01]  /*10d0*/  ULDC.64 UR8, c[0x0][0xa28] ;  /* 0x00028a0000087ab9 */ /* 0x000fe20000000a00 */
[----:B------:R-:W-:Y:S01]  /*10e0*/  ULDC UR4, c[0x0][0x424] ;  /* 0x0001090000047ab9 */ /* 0x000fe20000000800 */
[----:B------:R-:W-:-:S04]  /*10f0*/  UISETP.NE.U32.AND UP0, UPT, UR8, URZ, UPT ;  /* 0x0000003f0800728c */ /* 0x000fc8000bf05070 */
[----:B------:R-:W-:-:S03]  /*1100*/  UISETP.NE.AND.EX UP0, UPT, UR9, URZ, UPT, UP0 ;  /* 0x0000003f0900728c */ /* 0x000fc6000bf05300 */
[----:B------:R-:W-:Y:S02]  /*1110*/  ULDC.64 UR8, c[0x0][0xa18] ;  /* 0x0002860000087ab9 */ /* 0x000fe40000000a00 */
[----:B------:R-:W-:Y:S01]  /*1120*/  UISETP.NE.U32.AND UP1, UPT, UR8, URZ, UPT ;  /* 0x0000003f0800728c */ /* 0x000fe2000bf25070 */
[----:B------:R-:W-:-:S03]  /*1130*/  PLOP3.LUT P0, PT, PT, PT, UP0, 0x80, 0x0 ;  /* 0x000000000000781c */ /* 0x000fc60003f0f008 */
[----:B------:R-:W-:-:S03]  /*1140*/  UISETP.NE.AND.EX UP1, UPT, UR9, URZ, UPT, UP1 ;  /* 0x0000003f0900728c */ /* 0x000fc6000bf25310 */
[----:B------:R-:W-:Y:S02]  /*1150*/  @UP0 ULDC.64 UR8, c[0x0][0xa28] ;  /* 0x00028a0000080ab9 */ /* 0x000fe40000000a00 */
[----:B------:R-:W-:Y:S01]  /*1160*/  @UP0 UIMAD.WIDE UR8, UR7, 0x4, UR8 ;  /* 0x00000004070808a5 */ /* 0x000fe2000f8e0208 */
[----:B------:R-:W-:-:S05]  /*1170*/  PLOP3.LUT P2, PT, PT, PT, UP1, 0x80, 0x0 ;  /* 0x000000000000781c */ /* 0x000fca0003f4f018 */
[----:B012---:R-:W-:Y:S02]  /*1180*/  IMAD.U32 R2, RZ, RZ, UR8 ;  /* 0x00000008ff027e24 */ /* 0x007fe4000f8e00ff */
[----:B------:R-:W-:Y:S01]  /*1190*/  IMAD.U32 R3, RZ, RZ, UR9 ;  /* 0x00000009ff037e24 */ /* 0x000fe2000f8e00ff */
[----:B------:R-:W-:Y:S02]  /*11a0*/  @UP1 ULDC.64 UR8, c[0x0][0xa18] ;  /* 0x0002860000081ab9 */ /* 0x000fe40000000a00 */
[----:B------:R-:W-:Y:S02]  /*11b0*/  @UP1 UIMAD.WIDE UR8, UR7, 0x4, UR8 ;  /* 0x00000004070818a5 */ /* 0x000fe4000f8e0208 */
[----:B------:R-:W2:Y:S04]  /*11c0*/  @P0 LDG.E R2, desc[UR36][R2.64] ;  /* 0x0000002402020981 */ /* 0x000ea8000c1e1900 */
[----:B------:R-:W-:-:S02]  /*11d0*/  IMAD.U32 R4, RZ, RZ, UR8 ;  /* 0x00000008ff047e24 */ /* 0x000fc4000f8e00ff */
[----:B------:R-:W-:Y:S01]  /*11e0*/  IMAD.U32 R5, RZ, RZ, UR9 ;  /* 0x00000009ff057e24 */ /* 0x000fe2000f8e00ff */
[----:B------:R-:W-:-:S04]  /*11f0*/  ULDC.64 UR8, c[0x0][0x418] ;  /* 0x0001060000087ab9 */ /* 0x000fc80000000a00 */
[----:B---3--:R-:W3:Y:S01]  /*1200*/  @P2 LDG.E R4, desc[UR36][R4.64] ;  /* 0x0000002404042981 */ /* 0x008ee2000c1e1900 */
[----:B------:R-:W-:Y:S02]  /*1210*/  UISETP.NE.U32.AND UP0, UPT, UR8, URZ, UPT ;  /* 0x0000003f0800728c */ /* 0x000fe4000bf05070 */
[----:B------:R-:W-:Y:S02]  /*1220*/  ULOP3.LUT UR10, UR5, 0xffff, URZ, 0xc0, !UPT ;  /* 0x0000ffff050a7892 */ /* 0x000fe4000f8ec03f */
[----:B------:R-:W-:Y:S01]  /*1230*/  UISETP.NE.AND.EX UP0, UPT, UR9, URZ, UPT, UP0 ;  /* 0x0000003f0900728c */ /* 0x000fe2000bf05300 */
[----:B------:R-:W-:Y:S02]  /*1240*/  UMOV UR43, URZ ;  /* 0x0000003f002b7c82 */ /* 0x000fe40008000000 */
[----:B------:R-:W-:Y:S01]  /*1250*/  ULDC.64 UR8, c[0x0][0xa20] ;  /* 0x0002880000087ab9 */ /* 0x000fe20000000a00 */
[----:B------:R-:W-:Y:S01]  /*1260*/  USEL UR4, UR4, 0x1, UP0 ;  /* 0x0000000104047887 */ /* 0x000fe20008000000 */
[----:B------:R-:W-:Y:S01]  /*1270*/  ISETP.NE.U32.AND P1, PT, RZ, UR8, PT ;  /* 0x00000008ff007c0c */ /* 0x000fe2000bf25070 */
[----:B------:R-:W-:Y:S01]  /*1280*/  ULDC UR8, c[0x0][0x2f0] ;  /* 0x0000bc0000087ab9 */ /* 0x000fe20000000800 */
[----:B------:R-:W-:Y:S01]  /*1290*/  IMAD.U32 R205, RZ, RZ, UR10 ;  /* 0x0000000affcd7e24 */ /* 0x000fe2000f8e00ff */
[----:B------:R-:W-:Y:S01]  /*12a0*/  UIMAD UR4, UR4, UR8, URZ ;  /* 0x00000008040472a4 */ /* 0x000fe2000f8e023f */
[----:B------:R-:W-:-:S02]  /*12b0*/  ISETP.NE.AND.EX P1, PT, RZ, UR9, PT, P1 ;  /* 0x00000009ff007c0c */ /* 0x000fc4000bf25310 */
[----:B--2---:R-:W-:Y:S02]  /*12c0*/  @P0 R2UR UR43, R2 ;  /* 0x00000000022b02ca */ /* 0x004fe400000e0000 */
[----:B---3--:R-:W-:Y:S01]  /*12d0*/  @P2 R2UR UR42, R4 ;  /* 0x00000000042a22ca */ /* 0x008fe200000e0000 */
[----:B----45:R-:W-:-:S14]  /*12e0*/  @P2 BRA `(.L_x_1217) ;  /* 0x0000000000382947 */ /* 0x030fdc0003800000 */
[----:B------:R-:W-:Y:S01]  /*12f0*/  ULDC.64 UR8, c[0x0][0xa00] ;  /* 0x0002800000087ab9 */ /* 0x000fe20000000a00 */
[----:B------:R-:W-:Y:S01]  /*1300*/  ULDC UR42, c[0x0][0x288] ;  /* 0x0000a200002a7ab9 */ /* 0x000fe20000000800 */
[----:B------:R-:W-:-:S04]  /*1310*/  ISETP.NE.U32.AND P0, PT, RZ, UR8, PT ;  /* 0x00000008ff007c0c */ /* 0x000fc8000bf05070 */
[----:B------:R-:W-:-:S13]  /*1320*/  ISETP.NE.AND.EX P0, PT, RZ, UR9, PT, P0 ;  /* 0x00000009ff007c0c */ /* 0x000fda000bf05300 */
[----:B------:R-:W-:Y:S05]  /*1330*/  @!P0 BRA `(.L_x_1217) ;  /* 0x0000000000248947 */ /* 0x000fea0003800000 */
[----:B------:R-:W-:Y:S02]  /*1340*/  ULDC.64 UR8, c[0x0][0xa00] ;  /* 0x0002800000087ab9 */ /* 0x000fe40000000a00 */
[----:B------:R-:W-:-:S06]  /*1350*/  UIMAD.WIDE UR8, UR7, 0x4, UR8 ;  /* 0x00000004070878a5 */ /* 0x000fcc000f8e0208 */
[----:B------:R-:W-:Y:S02]  /*1360*/  IMAD.U32 R2, RZ, RZ, UR8 ;  /* 0x00000008ff027e24 */ /* 0x000fe4000f8e00ff */
[----:B------:R-:W-:-:S05]  /*1370*/  IMAD.U32 R3, RZ, RZ, UR9 ;  /* 0x00000009ff037e24 */ /* 0x000fca000f8e00ff */
[----:B------:R-:W2:Y:S04]  /*1380*/  LDG.E R4, desc[UR36][R2.64] ;  /* 0x0000002402047981 */ /* 0x000ea8000c1e1900 */
[----:B------:R-:W3:Y:S01]  /*1390*/  LDG.E R0, desc[UR36][R2.64+0x4] ;  /* 0x0000042402007981 */ /* 0x000ee2000c1e1900 */
[----:B--2---:R-:W-:Y:S02]  /*13a0*/  R2UR UR42, R4 ;  /* 0x00000000042a72ca */ /* 0x004fe400000e0000 */
[----:B---3--:R-:W-:-:S13]  /*13b0*/  R2UR UR8, R0 ;  /* 0x00000000000872ca */ /* 0x008fda00000e0000 */
[----:B------:R-:W-:-:S12]  /*13c0*/  UIADD3 UR42, -UR42, UR8, URZ ;  /* 0x000000082a2a7290 */ /* 0x000fd8000fffe13f */
.L_x_1217:
[----:B------:R-:W-:-:S05]  /*13d0*/  IMAD.U32 R0, RZ, RZ, UR7 ;  /* 0x00000007ff007e24 */ /* 0x000fca000f8e00ff */
[----:B------:R0:W-:Y:S01]  /*13e0*/  STL [R1+0x10], R0 ;  /* 0x0000100001007387 */ /* 0x0001e20000100800 */
[----:B------:R-:W-:Y:S05]  /*13f0*/  @!P1 BRA `(.L_x_1218) ;  /* 0x00000000001c9947 */ /* 0x000fea0003800000 */
[----:B------:R-:W-:Y:S02]  /*1400*/  ULDC.64 UR8, c[0x0][0xa20] ;  /* 0x0002880000087ab9 */ /* 0x000fe40000000a00 */
[----:B------:R-:W-:-:S06]  /*1410*/  UIMAD.WIDE UR8, UR7, 0x4, UR8 ;  /* 0x00000004070878a5 */ /* 0x000fcc000f8e0208 */
[----:B------:R-:W-:Y:S02]  /*1420*/  IMAD.U32 R2, RZ, RZ, UR8 ;  /* 0x00000008ff027e24 */ /* 0x000fe4000f8e00ff */
[----:B------:R-:W-:-:S05]  /*1430*/  IMAD.U32 R3, RZ, RZ, UR9 ;  /* 0x00000009ff037e24 */ /* 0x000fca000f8e00ff */
[----:B------:R-:W2:Y:S02]  /*1440*/  LDG.E R2, desc[UR36][R2.64] ;  /* 0x0000002402027981 */ /* 0x000ea4000c1e1900 */
[----:B--2---:R-:W-:Y:S01]  /*1450*/  R2UR UR4, R2 ;  /* 0x00000000020472ca */ /* 0x004fe200000e0000 */
[----:B------:R-:W-:-:S14]  /*1460*/  BRA `(.L_x_1219) ;  /* 0x0000000000347947 */ /* 0x000fdc0003800000 */
.L_x_1218:
[----:B------:R-:W-:Y:S02]  /*1470*/  ULDC.64 UR8, c[0x0][0xa08] ;  /* 0x0002820000087ab9 */ /* 0x000fe40000000a00 */
        /* <DEDUP_REMOVED lines=8> */
[----:B0-----:R-:W3:Y:S01]  /*1500*/  LDG.E R0, desc[UR36][R2.64+0x4] ;  /* 0x0000042402007981 */ /* 0x001ee2000c1e1900 */
[----:B--2---:R-:W-:Y:S02]  /*1510*/  R2UR UR4, R4 ;  /* 0x00000000040472ca */ /* 0x004fe400000e0000 */
[----:B---3--:R-:W-:-:S13]  /*1520*/  R2UR UR7, R0 ;  /* 0x00000000000772ca */ /* 0x008fda00000e0000 */
[----:B------:R-:W-:-:S12]  /*1530*/  UIADD3 UR4, -UR4, UR7, URZ ;  /* 0x0000000704047290 */ /* 0x000fd8000fffe13f */
.L_x_1219:
[----:B------:R-:W-:Y:S01]  /*1540*/  ULDC UR7, c[0x0][0x448] ;  /* 0x0001120000077ab9 */ /* 0x000fe20000000800 */
[----:B------:R-:W-:Y:S02]  /*1550*/  USHF.L.U32 UR61, UR6, 0x7, URZ ;  /* 0x00000007063d7899 */ /* 0x000fe4000800063f */
[----:B------:R-:W-:Y:S02]  /*1560*/  UISETP.NE.AND UP0, UPT, UR7, 0x1, UPT ;  /* 0x000000010700788c */ /* 0x000fe4000bf05270 */
[----:B------:R-:W-:Y:S02]  /*1570*/  UIADD3 UR10, UR61, 0x7f, URZ ;  /* 0x0000007f3d0a7890 */ /* 0x000fe4000fffe03f */
[----:B------:R-:W-:Y:S01]  /*1580*/  UIADD3 UR43, UR4, -UR43, URZ ;  /* 0x8000002b042b7290 */ /* 0x000fe2000fffe03f */
[----:B------:R-:W-:Y:S01]  /*1590*/  ULDC.64 UR6, c[0x0][0x9e0] ;  /* 0x0002780000067ab9 */ /* 0x000fe20000000a00 */
[----:B------:R-:W-:-:S05]  /*15a0*/  UP2UR UR4, UPR, URZ, 0x1 ;  /* 0x000000013f047883 */ /* 0x000fca0008000000 */
[----:B------:R-:W-:Y:S01]  /*15b0*/  @UP0 ULDC UR8, c[0x0][0x44c] ;  /* 0x0001130000080ab9 */ /* 0x000fe20000000800 */
[----:B------:R-:W-:Y:S01]  /*15c0*/  @UP0 ULDC UR11, c[0x0][0x450] ;  /* 0x00011400000b0ab9 */ /* 0x000fe20000000800 */
[----:B------:R-:W-:Y:S01]  /*15d0*/  UIMAD.WIDE.U32 UR8, UR10, UR8, URZ ;  /* 0x000000080a0872a5 */ /* 0x000fe2000f8e003f */
[----:B------:R-:W-:Y:S01]  /*15e0*/  IMAD.U32 R22, RZ, RZ, UR4 ;  /* 0x00000004ff167e24 */ /* 0x000fe2000f8e00ff */
[----:B------:R-:W-:Y:S02]  /*15f0*/  UIADD3 UR4, UR43, 0x1, -UR42 ;  /* 0x000000012b047890 */ /* 0x000fe4000fffe82a */
[----:B------:R-:W-:Y:S02]  /*1600*/  @UP0 USHF.R.U32.HI UR10, URZ, UR11, UR9 ;  /* 0x0000000b3f0a0299 */ /* 0x000fe40008011609 */
[----:B------:R-:W-:Y:S02]  /*1610*/  UISETP.GE.AND UP0, UPT, UR7, 0x1, UPT ;  /* 0x000000010700788c */ /* 0x000fe4000bf06270 */
[----:B------:R-:W-:-:S02]  /*1620*/  UIADD3 UR10, UR4, UR10, URZ ;  /* 0x0000000a040a7290 */ /* 0x000fc4000fffe03f */
[----:B------:R-:W-:Y:S02]  /*1630*/  UP2UR UR60, UPR, URZ, 0x1 ;  /* 0x000000013f3c7883 */ /* 0x000fe40008000000 */
[----:B------:R-:W-:Y:S01]  /*1640*/  PLOP3.LUT P0, PT, PT, PT, UP0, 0x40, 0x0 ;  /* 0x000000000000781c */ /* 0x000fe20003f0e808 */
[----:B------:R-:W-:-:S12]  /*1650*/  UIADD3 UR6, UR10, UR6, URZ ;  /* 0x000000060a067290 */ /* 0x000fd8000fffe03f */
[----:B------:R-:W-:Y:S05]  /*1660*/  @P0 BRA `(.L_x_1220) ;  /* 0x0000000000440947 */ /* 0x000fea0003800000 */
        /* <DEDUP_REMOVED lines=10> */
.L_x_1221:
[----:B------:R-:W-:-:S11]  /*1710*/  UISETP.NE.AND UP0, UPT, UR7, 0x1, UPT ;  /* 0x000000010700788c */ /* 0x000fd6000bf05270 */
[----:B------:R-:W-:Y:S02]  /*1720*/  @UP0 ULDC.64 UR10, c[0x0][0x9e8] ;  /* 0x00027a00000a0ab9 */ /* 0x000fe40000000a00 */
[----:B------:R-:W-:-:S04]  /*1730*/  UIMAD.WIDE.U32 UR8, UR4, UR10, URZ ;  /* 0x0000000a040872a5 */ /* 0x000fc8000f8e003f */
[----:B------:R-:W-:-:S12]  /*1740*/  @UP0 USHF.R.U32.HI UR4, URZ, UR11, UR9 ;  /* 0x0000000b3f040299 */ /* 0x000fd80008011609 */
.L_x_1222:
[----:B------:R-:W-:-:S04]  /*1750*/  UIMAD UR4, UR4, UR7, UR7 ;  /* 0x00000007040472a4 */ /* 0x000fc8000f8e0207 */
[----:B------:R-:W-:-:S04]  /*1760*/  UISETP.LT.AND UP0, UPT, UR6, UR4, UPT ;  /* 0x000000040600728c */ /* 0x000fc8000bf01270 */
[----:B------:R-:W-:-:S12]  /*1770*/  USEL UR6, UR6, UR4, UP0 ;  /* 0x0000000406067287 */ /* 0x000fd80008000000 */
.L_x_1220:
[----:B------:R-:W-:Y:S01]  /*1780*/  R2UR UR4, R22 ;  /* 0x00000000160472ca */ /* 0x000fe200000e0000 */
[----:B------:R-:W-:Y:S02]  /*1790*/  UIADD3 UR10, UR6, 0x3f, URZ ;  /* 0x0000003f060a7890 */ /* 0x000fe4000fffe03f */
[----:B------:R-:W-:Y:S02]  /*17a0*/  UISETP.GE.AND UP1, UPT, UR7, 0x1, UPT ;  /* 0x000000010700788c */ /* 0x000fe4000bf26270 */
[----:B------:R-:W-:Y:S01]  /*17b0*/  USHF.R.S32.HI UR11, URZ, 0x1f, UR10 ;  /* 0x0000001f3f0b7899 */ /* 0x000fe2000801140a */
[----:B------:R-:W-:Y:S01]  /*17c0*/  UMOV UR12, UR61 ;  /* 0x0000003d000c7c82 */ /* 0x000fe20008000000 */
[----:B------:R-:W-:Y:S02]  /*17d0*/  UIADD3 UR41, UR43, -UR42, URZ ;  /* 0x8000002a2b297290 */ /* 0x000fe4000fffe03f */
[----:B------:R-:W-:Y:S01]  /*17e0*/  PLOP3.LUT P0, PT, PT, PT, UP1, 0x40, 0x0 ;  /* 0x000000000000781c */ /* 0x000fe20003f0e818 */
[----:B------:R-:W-:-:S03]  /*17f0*/  ULEA.HI UR11, UR11, UR10, URZ, 0x6 ;  /* 0x0000000a0b0b7291 */ /* 0x000fc6000f8f303f */
[----:B------:R-:W-:Y:S02]  /*1800*/  UISETP.NE.AND UP0, UPT, UR4, URZ, UPT ;  /* 0x0000003f0400728c */ /* 0x000fe4000bf05270 */
[----:B------:R-:W-:Y:S02]  /*1810*/  UIADD3 UR4, UR43, 0x3f, URZ ;  /* 0x0000003f2b047890 */ /* 0x000fe4000fffe03f */
[----:B------:R-:W-:Y:S02]  /*1820*/  USHF.R.S32.HI UR11, URZ, 0x6, UR11 ;  /* 0x000000063f0b7899 */ /* 0x000fe4000801140b */
[----:B------:R-:W-:Y:S01]  /*1830*/  USHF.R.S32.HI UR6, URZ, 0x1f, UR4 ;  /* 0x0000001f3f067899 */ /* 0x000fe20008011404 */
[----:B------:R-:W-:-:S03]  /*1840*/  ULDC UR10, c[0x0][0x9dc] ;  /* 0x00027700000a7ab9 */ /* 0x000fc60000000800 */
[----:B------:R-:W-:Y:S01]  /*1850*/  ULEA.HI UR6, UR6, UR4, URZ, 0x6 ;  /* 0x0000000406067291 */ /* 0x000fe2000f8f303f */
[----:B------:R-:W-:Y:S01]  /*1860*/  @UP0 ULDC UR8, c[0x0][0x44c] ;  /* 0x0001130000080ab9 */ /* 0x000fe20000000800 */
[----:B------:R-:W-:Y:S01]  /*1870*/  @UP0 ULDC UR13, c[0x0][0x450] ;  /* 0x00011400000d0ab9 */ /* 0x000fe20000000800 */
[----:B------:R-:W-:Y:S02]  /*1880*/  UIMAD.WIDE.U32 UR8, UR61, UR8, URZ ;  /* 0x000000083d0872a5 */ /* 0x000fe4000f8e003f */
[----:B------:R-:W-:Y:S02]  /*1890*/  USHF.R.S32.HI UR6, URZ, 0x6, UR6 ;  /* 0x000000063f067899 */ /* 0x000fe40008011406 */
[----:B------:R-:W-:Y:S02]  /*18a0*/  @UP0 USHF.R.U32.HI UR12, URZ, UR13, UR9 ;  /* 0x0000000d3f0c0299 */ /* 0x000fe40008011609 */
[----:B------:R-:W-:Y:S02]  /*18b0*/  UISETP.LT.AND UP0, UPT, UR6, UR11, UPT ;  /* 0x0000000b0600728c */ /* 0x000fe4000bf01270 */
[----:B------:R-:W-:-:S02]  /*18c0*/  UIADD3 UR4, UR41, UR12, URZ ;  /* 0x0000000c29047290 */ /* 0x000fc4000fffe03f */
[----:B------:R-:W-:Y:S02]  /*18d0*/  USEL UR6, UR6, UR11, UP0 ;  /* 0x0000000b06067287 */ /* 0x000fe40008000000 */
[----:B------:R-:W-:Y:S01]  /*18e0*/  UIADD3 UR10, UR4, -UR10, URZ ;  /* 0x8000000a040a7290 */ /* 0x000fe2000fffe03f */
[----:B------:R-:W-:Y:S11]  /*18f0*/  @P0 BRA `(.L_x_1223) ;  /* 0x0000000000440947 */ /* 0x000ff60003800000 */
        /* <DEDUP_REMOVED lines=10> */
.L_x_1224:
[----:B------:R-:W-:-:S11]  /*19a0*/  UISETP.NE.AND UP0, UPT, UR7, 0x1, UPT ;  /* 0x000000010700788c */ /* 0x000fd6000bf05270 */
[----:B------:R-:W-:Y:S02]  /*19b0*/  @UP0 ULDC.64 UR12, c[0x0][0x9e8] ;  /* 0x00027a00000c0ab9 */ /* 0x000fe40000000a00 */
[----:B------:R-:W-:-:S04]  /*19c0*/  UIMAD.WIDE.U32 UR8, UR4, UR12, URZ ;  /* 0x0000000c040872a5 */ /* 0x000fc8000f8e003f */
[----:B------:R-:W-:-:S12]  /*19d0*/  @UP0 USHF.R.U32.HI UR4, URZ, UR13, UR9 ;  /* 0x0000000d3f040299 */ /* 0x000fd80008011609 */
.L_x_1225:
[----:B------:R-:W-:-:S04]  /*19e0*/  UIMAD UR4, UR4, UR7, URZ ;  /* 0x00000007040472a4 */ /* 0x000fc8000f8e023f */
[----:B------:R-:W-:-:S04]  /*19f0*/  UISETP.LT.AND UP0, UPT, UR10, UR4, UPT ;  /* 0x000000040a00728c */ /* 0x000fc8000bf01270 */
[----:B------:R-:W-:-:S12]  /*1a00*/  USEL UR10, UR10, UR4, !UP0 ;  /* 0x000000040a0a7287 */ /* 0x000fd8000c000000 */
.L_x_1223:
[----:B------:R-:W-:-:S04]  /*1a10*/  USHF.R.S32.HI UR4, URZ, 0x1f, UR10 ;  /* 0x0000001f3f047899 */ /* 0x000fc8000801140a */
[----:B------:R-:W-:-:S04]  /*1a20*/  ULEA.HI UR4, UR4, UR10, URZ, 0x6 ;  /* 0x0000000a04047291 */ /* 0x000fc8000f8f303f */
[----:B------:R-:W-:Y:S02]  /*1a30*/  USHF.R.S32.HI UR7, URZ, 0x6, UR4 ;  /* 0x000000063f077899 */ /* 0x000fe40008011404 */
[----:B------:R-:W-:Y:S02]  /*1a40*/  ULOP3.LUT UR4, UR5, 0xff000000, URZ, 0xc0, !UPT ;  /* 0xff00000005047892 */ /* 0x000fe4000f8ec03f */
[----:B------:R-:W-:Y:S02]  /*1a50*/  UISETP.LT.AND UP0, UPT, URZ, UR7, UPT ;  /* 0x000000073f00728c */ /* 0x000fe4000bf01270 */
[----:B------:R-:W-:Y:S02]  /*1a60*/  ULOP3.LUT UR5, UR5, 0xff0000, URZ, 0xc0, !UPT ;  /* 0x00ff000005057892 */ /* 0x000fe4000f8ec03f */
[----:B------:R-:W-:Y:S02]  /*1a70*/  USEL UR10, URZ, UR7, !UP0 ;  /* 0x000000073f0a7287 */ /* 0x000fe4000c000000 */
[----:B------:R-:W-:-:S02]  /*1a80*/  USHF.R.U32.HI UR4, URZ, 0x8, UR4 ;  /* 0x000000083f047899 */ /* 0x000fc40008011604 */
[----:B------:R-:W-:Y:S02]  /*1a90*/  UISETP.GT.AND UP0, UPT, UR6, UR10, UPT ;  /* 0x0000000a0600728c */ /* 0x000fe4000bf04270 */
[----:B------:R-:W-:-:S03]  /*1aa0*/  ULEA.HI UR5, UR5, UR4, URZ, 0x10 ;  /* 0x0000000405057291 */ /* 0x000fc6000f8f803f */
[----:B------:R-:W-:Y:S01]  /*1ab0*/  UMOV UR4, URZ ;  /* 0x0000003f00047c82 */ /* 0x000fe20008000000 */
[----:B------:R-:W-:Y:S01]  /*1ac0*/  PLOP3.LUT P0, PT, PT, PT, UP0, 0x80, 0x0 ;  /* 0x000000000000781c */ /* 0x000fe20003f0f008 */
[----:B------:R-:W-:Y:S02]  /*1ad0*/  ULOP3.LUT UR7, UR5, 0xff, URZ, 0xc0, !UPT ;  /* 0x000000ff05077892 */ /* 0x000fe4000f8ec03f */
[----:B------:R-:W-:-:S04]  /*1ae0*/  USHF.R.U32.HI UR5, URZ, 0x10, UR5 ;  /* 0x000000103f057899 */ /* 0x000fc80008011605 */
[----:B------:R-:W-:Y:S02]  /*1af0*/  IMAD.U32 R204, RZ, RZ, UR7 ;  /* 0x00000007ffcc7e24 */ /* 0x000fe4000f8e00ff */
[----:B------:R-:W-:-:S04]  /*1b00*/  IMAD.U32 R202, RZ, RZ, UR5 ;  /* 0x00000005ffca7e24 */ /* 0x000fc8000f8e00ff */
[----:B------:R-:W-:Y:S05]  /*1b10*/  @!P0 BRA `(.L_x_1226) ;  /* 0x0000000000988947 */ /* 0x000fea0003800000 */
[----:B------:R-:W-:Y:S01]  /*1b20*/  R2UR UR5, R202 ;  /* 0x00000000ca0572ca */ /* 0x000fe200000e0000 */
[----:B------:R-:W-:-:S12]  /*1b30*/  ULDC UR4, c[0x0][0x9f0] ;  /* 0x00027c0000047ab9 */ /* 0x000fd80000000800 */
[----:B------:R-:W-:-:S04]  /*1b40*/  UISETP.NE.AND UP0, UPT, UR5, URZ, UPT ;  /* 0x0000003f0500728c */ /* 0x000fc8000bf05270 */
[----:B------:R-:W-:-:S04]  /*1b50*/  USEL UR11, UR5, UR4, UP0 ;  /* 0x00000004050b7287 */ /* 0x000fc80008000000 */
[----:B------:R-:W-:Y:S02]  /*1b60*/  UIADD3 UR4, UR11, -0x1, UR6 ;  /* 0xffffffff0b047890 */ /* 0x000fe4000fffe006 */
[----:B------:R-:W-:Y:S02]  /*1b70*/  IMAD.U32 R3, RZ, RZ, UR11 ;  /* 0x0000000bff037e24 */ /* 0x000fe4000f8e00ff */
[----:B------:R-:W-:-:S03]  /*1b80*/  UIADD3 UR7, -UR10, UR4, URZ ;  /* 0x000000040a077290 */ /* 0x000fc6000fffe13f */
[-C--:B0-----:R-:W-:Y:S01]  /*1b90*/  IABS R0, R3.reuse ;  /* 0x0000000300007213 */ /* 0x081fe20000000000 */
[----:B------:R-:W-:Y:S01]  /*1ba0*/  UMOV UR4, URZ ;  /* 0x0000003f00047c82 */ /* 0x000fe20008000000 */
[----:B------:R-:W-:Y:S01]  /*1bb0*/  IABS R5, R3 ;  /* 0x0000000300057213 */ /* 0x000fe20000000000 */
[----:B------:R-:W-:Y:S01]  /*1bc0*/  IMAD.U32 R4, RZ, RZ, UR7 ;  /* 0x00000007ff047e24 */ /* 0x000fe2000f8e00ff */
[----:B------:R-:W-:Y:S01]  /*1bd0*/  R2UR UR12, R0 ;  /* 0x00000000000c72ca */ /* 0x000fe200000e0000 */
[----:B------:R-:W-:-:S03]  /*1be0*/  ULOP3.LUT UR7, UR7, UR11, URZ, 0x3c, !UPT ;  /* 0x0000000b07077292 */ /* 0x000fc6000f8e3c3f */
[----:B------:R-:W-:-:S05]  /*1bf0*/  IABS R4, R4 ;  /* 0x0000000400047213 */ /* 0x000fca0000000000 */
[----:B------:R-:W-:-:S04]  /*1c00*/  IMAD.MOV.U32 R3, RZ, RZ, R4 ;  /* 0x000000ffff037224 */ /* 0x000fc800078e0004 */
[----:B------:R-:W0:Y:S01]  /*1c10*/  I2F.RP R0, UR12 ;  /* 0x0000000c00007d06 */ /* 0x000e220008209400 */
[----:B------:R-:W-:-:S07]  /*1c20*/  R2UR UR9, R3 ;  /* 0x00000000030972ca */ /* 0x000fce00000e0000 */
[----:B0-----:R-:W0:Y:S02]  /*1c30*/  MUFU.RCP R0, R0 ;  /* 0x0000000000007308 */ /* 0x001e240000001000 */
[----:B0-----:R-:W-:Y:S02]  /*1c40*/  VIADD R2, R0, 0xffffffe ;  /* 0x0ffffffe00027836 */ /* 0x001fe40000000000 */
        /* <DEDUP_REMOVED lines=19> */
.L_x_1226:
[----:B------:R-:W-:Y:S01]  /*1d80*/  R2UR UR5, R204 ;  /* 0x00000000cc0572ca */ /* 0x000fe200000e0000 */
[----:B------:R-:W-:Y:S01]  /*1d90*/  IMAD.U32 R152, RZ, RZ, UR6 ;  /* 0x00000006ff987e24 */ /* 0x000fe2000f8e00ff */
[----:B------:R-:W-:Y:S01]  /*1da0*/  PLOP3.LUT P0, PT, PT, PT, PT, 0x80, 0x0 ;  /* 0x000000000000781c */ /* 0x000fe20003f0f070 */
[----:B------:R-:W-:Y:S01]  /*1db0*/  IMAD.U32 R3, RZ, RZ, UR4 ;  /* 0x00000004ff037e24 */ /* 0x000fe2000f8e00ff */
[----:B------:R-:W-:Y:S01]  /*1dc0*/  CS2R R150, SRZ ;  /* 0x0000000000967805 */ /* 0x000fe2000001ff00 */
[----:B0-----:R-:W-:Y:S01]  /*1dd0*/  IMAD.MOV.U32 R0, RZ, RZ, RZ ;  /* 0x000000ffff007224 */ /* 0x001fe200078e00ff */
[----:B------:R-:W-:Y:S01]  /*1de0*/  CS2R R148, SRZ ;  /* 0x0000000000947805 */ /* 0x000fe2000001ff00 */
[----:B------:R-:W-:Y:S01]  /*1df0*/  IMAD.MOV.U32 R4, RZ, RZ, RZ ;  /* 0x000000ffff047224 */ /* 0x000fe200078e00ff */
[----:B------:R-:W-:Y:S02]  /*1e00*/  CS2R R146, SRZ ;  /* 0x0000000000927805 */ /* 0x000fe4000001ff00 */
[----:B------:R-:W-:-:S02]  /*1e10*/  CS2R R144, SRZ ;  /* 0x0000000000907805 */ /* 0x000fc4000001ff00 */
[----:B------:R-:W-:Y:S02]  /*1e20*/  CS2R R142, SRZ ;  /* 0x00000000008e7805 */ /* 0x000fe4000001ff00 */
[----:B------:R-:W-:Y:S02]  /*1e30*/  CS2R R140, SRZ ;  /* 0x00000000008c7805 */ /* 0x000fe4000001ff00 */
[----:B------:R-:W-:Y:S01]  /*1e40*/  CS2R R138, SRZ ;  /* 0x00000000008a7805 */ /* 0x000fe2000001ff00 */
[----:B------:R-:W-:Y:S01]  /*1e50*/  UIMAD UR5, UR5, UR4, UR10 ;  /* 0x00000004050572a4 */ /* 0x000fe2000f8e020a */
[----:B------:R-:W-:Y:S02]  /*1e60*/  CS2R R136, SRZ ;  /* 0x0000000000887805 */ /* 0x000fe4000001ff00 */
[----:B------:R-:W-:Y:S02]  /*1e70*/  CS2R R134, SRZ ;  /* 0x0000000000867805 */ /* 0x000fe4000001ff00 */
[----:B------:R-:W-:-:S02]  /*1e80*/  CS2R R132, SRZ ;  /* 0x0000000000847805 */ /* 0x000fc4000001ff00 */
[----:B------:R-:W-:Y:S02]  /*1e90*/  CS2R R130, SRZ ;  /* 0x0000000000827805 */ /* 0x000fe4000001ff00 */
[----:B------:R-:W-:Y:S02]  /*1ea0*/  CS2R R128, SRZ ;  /* 0x0000000000807805 */ /* 0x000fe4000001ff00 */
[----:B------:R-:W-:Y:S01]  /*1eb0*/  VIADDMNMX R152, R3, UR5, R152, PT ;  /* 0x0000000503987c46 */ /* 0x000fe2000b800198 */
[----:B------:R-:W-:Y:S01]  /*1ec0*/  IMAD.U32 R200, RZ, RZ, UR5 ;  /* 0x00000005ffc87e24 */ /* 0x000fe2000f8e00ff */
[----:B------:R-:W-:Y:S02]  /*1ed0*/  CS2R R126, SRZ ;  /* 0x00000000007e7805 */ /* 0x000fe4000001ff00 */
[----:B------:R-:W-:Y:S02]  /*1ee0*/  CS2R R124, SRZ ;  /* 0x00000000007c7805 */ /* 0x000fe4000001ff00 */
[----:B------:R-:W-:-:S02]  /*1ef0*/  ISETP.GT.AND P1, PT, R152, UR5, PT ;  /* 0x0000000598007c0c */ /* 0x000fc4000bf24270 */
        /* <DEDUP_REMOVED lines=87> */
.L_x_1228:
[----:B------:R-:W2:Y:S04]  /*2470*/  LDL R18, [R1+0x14] ;  /* 0x0000140001127983 */ /* 0x000ea80000100800 */
[----:B------:R-:W3:Y:S01]  /*2480*/  LDL R2, [R1+0x2c] ;  /* 0x00002c0001027983 */ /* 0x000ee20000100800 */
[----:B--2---:R-:W-:Y:S02]  /*2490*/  R2UR UR6, R18 ;  /* 0x00000000120672ca */ /* 0x004fe400000e0000 */
[----:B---3--:R-:W-:-:S11]  /*24a0*/  R2UR UR5, R2 ;  /* 0x00000000020572ca */ /* 0x008fd600000e0000 */
[----:B------:R-:W-:-:S04]  /*24b0*/  ULEA.HI UR4, UR6, UR6, URZ, 0x1 ;  /* 0x0000000606047291 */ /* 0x000fc8000f8f083f */
[----:B------:R-:W-:Y:S01]  /*24c0*/  ULOP3.LUT UR4, UR4, 0xfffffffe, URZ, 0xc0, !UPT ;  /* 0xfffffffe04047892 */ /* 0x000fe2000f8ec03f */
[----:B------:R-:W-:-:S03]  /*24d0*/  IMAD.U32 R2, RZ, RZ, UR5 ;  /* 0x00000005ff027e24 */ /* 0x000fc6000f8e00ff */
[----:B------:R-:W-:Y:S02]  /*24e0*/  UIADD3 UR4, UR6, -UR4, URZ ;  /* 0x8000000406047290 */ /* 0x000fe4000fffe03f */
[----:B------:R-:W-:-:S04]  /*24f0*/  ISETP.NE.AND P0, PT, R2, 0x3, PT ;  /* 0x000000030200780c */ /* 0x000fc80003f05270 */
[----:B------:R-:W-:-:S05]  /*2500*/  IMAD.U32 R0, RZ, RZ, UR4 ;  /* 0x00000004ff007e24 */ /* 0x000fca000f8e00ff */
[----:B------:R-:W-:-:S04]  /*2510*/  SHF.L.U32 R0, R0, 0x1f, RZ ;  /* 0x0000001f00007819 */ /* 0x000fc800000006ff */
[----:B------:R-:W0:Y:S02]  /*2520*/  SYNCS.PHASECHK.TRANS64.TRYWAIT P1, [UR40+0x30800], R0 ;  /* 0x03080000ff0075a7 */ /* 0x000e240008020168 */
[----:B0-----:R-:W-:Y:S05]  /*2530*/  @!P1 BRA `(.L_x_1229) ;  /* 0x00000170006c9947 */ /* 0x001fea0003800000 */
.L_x_1425:
[----:B------:R-:W-:Y:S05]  /*2540*/  @!P0 BRA `(.L_x_1230) ;  /* 0x0000000000048947 */ /* 0x000fea0003800000 */
[----:B------:R-:W-:Y:S01]  /*2550*/  BPT.TRAP 0x1 ;  /* 0x000000040000795c */ /* 0x000fe20000300000 */
.L_x_1230:
[----:B0-----:R-:W-:Y:S02]  /*2560*/  IMAD.U32 R3, RZ, RZ, UR39 ;  /* 0x00000027ff037e24 */ /* 0x001fe4000f8e00ff */
[----:B------:R-:W-:-:S03]  /*2570*/  IMAD.U32 R0, RZ, RZ, UR38 ;  /* 0x00000026ff007e24 */ /* 0x000fc6000f8e00ff */
[----:B------:R-:W-:Y:S02]  /*2580*/  LEA R3, R3, UR40, 0x3 ;  /* 0x0000002803037c11 */ /* 0x000fe4000f8e18ff */
[----:B------:R-:W-:-:S04]  /*2590*/  SHF.L.U32 R0, R0, 0x1f, RZ ;  /* 0x0000001f00007819 */ /* 0x000fc800000006ff */
[----:B------:R0:W1:Y:S01]  /*25a0*/  SYNCS.PHASECHK.TRANS64.TRYWAIT P1, [R3+URZ+0x30830], R0 ;  /* 0x03083000030075a7 */ /* 0x000062000802017f */
[----:B------:R-:W-:Y:S05]  /*25b0*/  @!P0 BRA `(.L_x_1231) ;  /* 0x0000000000048947 */ /* 0x000fea0003800000 */
[----:B------:R-:W-:Y:S01]  /*25c0*/  BPT.TRAP 0x1 ;  /* 0x000000040000795c */ /* 0x000fe20000300000 */
.L_x_1231:
[----:B-1----:R-:W-:Y:S05]  /*25d0*/  @P1 BRA `(.L_x_1232) ;  /* 0x0000000000081947 */ /* 0x002fea0003800000 */
[----:B------:R-:W1:Y:S02]  /*25e0*/  SYNCS.PHASECHK.TRANS64.TRYWAIT P1, [R3+URZ+0x30830], R0 ;  /* 0x03083000030075a7 */ /* 0x000e64000802017f */
[----:B-1----:R-:W-:Y:S05]  /*25f0*/  @!P1 BRA `(.L_x_1233) ;  /* 0x0000017000549947 */ /* 0x002fea0003800000 */
.L_x_1232:
[----:B------:R-:W-:Y:S05]  /*2600*/  WARPSYNC.ALL ;  /* 0x0000000000007948 */ /* 0x000fea0003800000 */
[----:B------:R-:W-:Y:S01]  /*2610*/  UIADD3 UR4, UR40, 0x20400, URZ ;  /* 0x0002040028047890 */ /* 0x000fe2000fffe03f */
[----:B------:R-:W-:Y:S01]  /*2620*/  WARPGROUP.ARRIVE ;  /* 0x00000000000079c5 */ /* 0x000fe20000000000 */
[----:B------:R-:W-:Y:S01]  /*2630*/  UMOV UR9, 0x40000040 ;  /* 0x4000004000097882 */ /* 0x000fe20000000000 */
[----:B------:R-:W-:Y:S01]  /*2640*/  UMOV UR11, 0x40000040 ;  /* 0x40000040000b7882 */ /* 0x000fe20000000000 */
[----:B------:R-:W-:Y:S01]  /*2650*/  USHF.R.U32.HI UR4, URZ, 0x4, UR4 ;  /* 0x000000043f047899 */ /* 0x000fe20008011604 */
[----:B------:R-:W-:Y:S01]  /*2660*/  IMAD.U32 R15, RZ, RZ, UR9 ;  /* 0x00000009ff0f7e24 */ /* 0x000fe2000f8e00ff */
[----:B------:R-:W-:Y:S01]  /*2670*/  UMOV UR57, 0x40000040 ;  /* 0x4000004000397882 */ /* 0x000fe20000000000 */
[----:B------:R-:W-:Y:S01]  /*2680*/  UMOV UR59, 0x40000040 ;  /* 0x40000040003b7882 */ /* 0x000fe20000000000 */
[----:B------:R-:W-:Y:S01]  /*2690*/  ULOP3.LUT UR4, UR4, 0x3fff, URZ, 0xc0, !UPT ;  /* 0x00003fff04047892 */ /* 0x000fe2000f8ec03f */
[----:B------:R-:W-:Y:S01]  /*26a0*/  UMOV UR13, 0x40000040 ;  /* 0x40000040000d7882 */ /* 0x000fe20000000000 */
[----:B------:R-:W-:-:S02]  /*26b0*/  UMOV UR15, 0x40000040 ;  /* 0x40000040000f7882 */ /* 0x000fc40000000000 */
[----:B------:R-:W-:Y:S02]  /*26c0*/  ULOP3.LUT UR5, UR4, 0x10000, URZ, 0xfc, !UPT ;  /* 0x0001000004057892 */ /* 0x000fe4000f8efc3f */
[----:B------:R-:W-:Y:S01]  /*26d0*/  ULOP3.LUT UR4, UR44, 0x10000, URZ, 0xfc, !UPT ;  /* 0x000100002c047892 */ /* 0x000fe2000f8efc3f */
[----:B------:R-:W-:Y:S01]  /*26e0*/  UMOV UR17, 0x40000040 ;  /* 0x4000004000117882 */ /* 0x000fe20000000000 */
[----:B------:R-:W-:Y:S02]  /*26f0*/  UMOV UR19, 0x40000040 ;  /* 0x4000004000137882 */ /* 0x000fe40000000000 */
[----:B------:R-:W-:Y:S01]  /*2700*/  IMAD.U32 R20, RZ, RZ, UR5 ;  /* 0x00000005ff147e24 */ /* 0x000fe2000f8e00ff */
[----:B------:R-:W-:Y:S02]  /*2710*/  ULEA UR5, UR39, UR5, 0xb ;  /* 0x0000000527057291 */ /* 0x000fe4000f8e583f */
[----:B------:R-:W-:Y:S01]  /*2720*/  UMOV UR8, UR4 ;  /* 0x0000000400087c82 */ /* 0x000fe20008000000 */
[----:B------:R-:W-:Y:S01]  /*2730*/  UIADD3 UR6, UR4, 0x2, URZ ;  /* 0x0000000204067890 */ /* 0x000fe2000fffe03f */
[----:B------:R-:W-:Y:S01]  /*2740*/  IMAD.U32 R14, RZ, RZ, UR8 ;  /* 0x00000008ff0e7e24 */ /* 0x000fe2000f8e00ff */
[----:B------:R-:W-:-:S02]  /*2750*/  UIADD3 UR7, UR5, 0x2, URZ ;  /* 0x0000000205077890 */ /* 0x000fc4000fffe03f */
[----:B------:R-:W-:Y:S01]  /*2760*/  UMOV UR10, UR5 ;  /* 0x00000005000a7c82 */ /* 0x000fe20008000000 */
[----:B------:R-:W-:Y:S01]  /*2770*/  UIADD3 UR56, UR4, 0x404, URZ ;  /* 0x0000040404387890 */ /* 0x000fe2000fffe03f */
[----:B------:R-:W-:Y:S01]  /*2780*/  HGMMA.64x64x16.F32.BF16 R24, gdesc[UR8], RZ, !UPT, gsb0 ;  /* 0x00e00000081879f0 */ /* 0x000fe2000c0018ff */
[----:B------:R-:W-:Y:S01]  /*2790*/  UMOV UR8, UR6 ;  /* 0x0000000600087c82 */ /* 0x000fe20008000000 */
[----:B------:R-:W-:Y:S01]  /*27a0*/  UMOV UR9, 0x40000040 ;  /* 0x4000004000097882 */ /* 0x000fe20000000000 */
[----:B------:R-:W-:Y:S01]  /*27b0*/  UMOV UR10, UR7 ;  /* 0x00000007000a7c82 */ /* 0x000fe20008000000 */
[----:B------:R-:W-:Y:S01]  /*27c0*/  UMOV UR11, 0x40000040 ;  /* 0x40000040000b7882 */ /* 0x000fe20000000000 */
[----:B------:R-:W-:Y:S01]  /*27d0*/  UIADD3 UR6, UR4, 0x4, URZ ;  /* 0x0000000404067890 */ /* 0x000fe2000fffe03f */
[----:B------:R-:W-:Y:S01]  /*27e0*/  IMAD.U32 R12, RZ, RZ, UR8 ;  /* 0x00000008ff0c7e24 */ /* 0x000fe2000f8e00ff */
[----:B------:R-:W-:Y:S01]  /*27f0*/  UIADD3 UR7, UR5, 0x4, URZ ;  /* 0x0000000405077890 */ /* 0x000fe2000fffe03f */
[----:B------:R-:W-:Y:S01]  /*2800*/  IMAD.U32 R13, RZ, RZ, UR9 ;  /* 0x00000009ff0d7e24 */ /* 0x000fe2000f8e00ff */
[----:B------:R-:W-:-:S02]  /*2810*/  UIADD3 UR58, UR5, 0x204, URZ ;  /* 0x00000204053a7890 */ /* 0x000fc4000fffe03f */
[----:B------:R-:W-:Y:S02]  /*2820*/  UIADD3 UR12, UR4, 0x800, URZ ;  /* 0x00000800040c7890 */ /* 0x000fe4000fffe03f */
[----:B------:R-:W-:Y:S02]  /*2830*/  UIADD3 UR14, UR5, 0x400, URZ ;  /* 0x00000400050e7890 */ /* 0x000fe4000fffe03f */
[----:B------:R-:W-:Y:S02]  /*2840*/  UIADD3 UR16, UR4, 0x802, URZ ;  /* 0x0000080204107890 */ /* 0x000fe4000fffe03f */
[----:B------:R-:W-:Y:S02]  /*2850*/  UIADD3 UR18, UR5, 0x402, URZ ;  /* 0x0000040205127890 */ /* 0x000fe4000fffe03f */
[----:B------:R-:W-:Y:S02]  /*2860*/  UIADD3 UR20, UR4, 0x804, URZ ;  /* 0x0000080404147890 */ /* 0x000fe4000fffe03f */
[----:B------:R-:W-:Y:S01]  /*2870*/  UIADD3 UR22, UR5, 0x404, URZ ;  /* 0x0000040405167890 */ /* 0x000fe2000fffe03f */
[----:B------:R-:W-:Y:S01]  /*2880*/  UMOV UR21, 0x40000040 ;  /* 0x4000004000157882 */ /* 0x000fe20000000000 */
[----:B------:R-:W-:Y:S01]  /*2890*/  UMOV UR23, 0x40000040 ;  /* 0x4000004000177882 */ /* 0x000fe20000000000 */
[----:B------:R-:W-:-:S02]  /*28a0*/  UIADD3 UR24, UR4, 0x806, URZ ;  /* 0x0000080604187890 */ /* 0x000fc4000fffe03f */
[----:B------:R-:W-:Y:S01]  /*28b0*/  UIADD3 UR26, UR5, 0x406, URZ ;  /* 0x00000406051a7890 */ /* 0x000fe2000fffe03f */
[----:B------:R-:W-:Y:S01]  /*28c0*/  UMOV UR25, 0x40000040 ;  /* 0x4000004000197882 */ /* 0x000fe20000000000 */
[----:B------:R-:W-:Y:S01]  /*28d0*/  UMOV UR27, 0x40000040 ;  /* 0x40000040001b7882 */ /* 0x000fe20000000000 */
[----:B------:R-:W-:Y:S02]  /*28e0*/  UIADD3 UR28, UR4, 0xc00, URZ ;  /* 0x00000c00041c7890 */ /* 0x000fe4000fffe03f */
[----:B------:R-:W-:Y:S01]  /*28f0*/  UIADD3 UR30, UR5, 0x600, URZ ;  /* 0x00000600051e7890 */ /* 0x000fe2000fffe03f */
[----:B------:R-:W-:Y:S01]  /*2900*/  UMOV UR29, 0x40000040 ;  /* 0x40000040001d7882 */ /* 0x000fe20000000000 */
[----:B------:R-:W-:Y:S01]  /*2910*/  UMOV UR31, 0x40000040 ;  /* 0x40000040001f7882 */ /* 0x000fe20000000000 */
        /* <DEDUP_REMOVED lines=12> */
[----:B------:R-:W-:Y:S02]  /*29e0*/  WARPGROUP.DEPBAR.LE gsb0, 0x0 ;  /* 0x00008000000079c5 */ /* 0x000fe40000010000 */
[----:B------:R-:W-:-:S06]  /*29f0*/  WARPGROUP.ARRIVE ;  /* 0x00000000000079c5 */ /* 0x000fcc0000000000 */
[----:B------:R-:W-:Y:S01]  /*2a00*/  HGMMA.64x64x16.F32.BF16 R24, gdesc[UR8], R24, gsb0 ;  /* 0x00e00000081879f0 */ /* 0x000fe20008001818 */
        /* <DEDUP_REMOVED lines=37> */
[----:B------:R-:W-:Y:S02]  /*2c60*/  IMAD.U32 R4, RZ, RZ, UR8 ;  /* 0x00000008ff047e24 */ /* 0x000fe4000f8e00ff */
[----:B------:R-:W-:Y:S01]  /*2c70*/  IMAD.U32 R5, RZ, RZ, UR9 ;  /* 0x00000009ff057e24 */ /* 0x000fe2000f8e00ff */
[----:B------:R-:W-:Y:S02]  /*2c80*/  WARPGROUP.DEPBAR.LE gsb0, 0x0 ;  /* 0x00008000000079c5 */ /* 0x000fe40000010000 */
[----:B------:R-:W-:-:S06]  /*2c90*/  WARPGROUP.ARRIVE ;  /* 0x00000000000079c5 */ /* 0x000fcc0000000000 */
[----:B------:R-:W-:Y:S01]  /*2ca0*/  HGMMA.64x64x16.F32.BF16 R24, gdesc[UR8], R24, gsb0 ;  /* 0x00e00000081879f0 */ /* 0x000fe20008001818 */
[----:B------:R-:W-:Y:S02]  /*2cb0*/  UIADD3 UR8, UR4, 0x406, URZ ;  /* 0x0000040604087890 */ /* 0x000fe4000fffe03f */
[----:B------:R-:W-:Y:S01]  /*2cc0*/  UIADD3 UR10, UR5, 0x206, URZ ;  /* 0x00000206050a7890 */ /* 0x000fe2000fffe03f */
[----:B------:R-:W-:Y:S01]  /*2cd0*/  UMOV UR9, 0x40000040 ;  /* 0x4000004000097882 */ /* 0x000fe20000000000 */
        /* <DEDUP_REMOVED lines=34> */
.L_x_1234:
[----:B------:R-:W-:Y:S01]  /*2f00*/  R2UR UR4, R22 ;  /* 0x00000000160472ca */ /* 0x000fe200000e0000 */
[----:B------:R-:W-:Y:S01]  /*2f10*/  ULDC UR5, c[0x0][0x9d8] ;  /* 0x0002760000057ab9 */ /* 0x000fe20000000800 */
[----:B------:R-:W2:Y:S01]  /*2f20*/  S2UR UR7, SR_CgaCtaId ;  /* 0x00000000000779c3 */ /* 0x000ea20000008800 */
[----:B------:R-:W-:Y:S01]  /*2f30*/  FMUL.FTZ R2, R28, UR5 ;  /* 0x000000051c027c20 */ /* 0x000fe20008410000 */
[----:B------:R-:W-:Y:S01]  /*2f40*/  FMUL.FTZ R36, R36, UR5 ;  /* 0x0000000524247c20 */ /* 0x000fe20008410000 */
[----:B------:R-:W-:Y:S01]  /*2f50*/  FMUL.FTZ R56, R34, UR5 ;  /* 0x0000000522387c20 */ /* 0x000fe20008410000 */
[----:B------:R-:W-:Y:S01]  /*2f60*/  FMUL.FTZ R24, R24, UR5 ;  /* 0x0000000518187c20 */ /* 0x000fe20008410000 */
[----:B------:R3:W4:Y:S01]  /*2f70*/  MUFU.TANH R59, R2 ;  /* 0x00000002003b7308 */ /* 0x0007220000002400 */
[----:B------:R-:W-:Y:S01]  /*2f80*/  FMUL.FTZ R38, R38, UR5 ;  /* 0x0000000526267c20 */ /* 0x000fe20008410000 */
[----:B------:R-:W-:Y:S01]  /*2f90*/  FMUL.FTZ R25, R25, UR5 ;  /* 0x0000000519197c20 */ /* 0x000fe20008410000 */
[----:B------:R-:W-:Y:S01]  /*2fa0*/  FMUL.FTZ R29, R29, UR5 ;  /* 0x000000051d1d7c20 */ /* 0x000fe20008410000 */
[----:B------:R-:W-:Y:S01]  /*2fb0*/  FMUL.FTZ R32, R32, UR5 ;  /* 0x0000000520207c20 */ /* 0x000fe20008410000 */
[----:B------:R-:W-:Y:S01]  /*2fc0*/  UISETP.NE.AND UP0, UPT, UR60, URZ, UPT ;  /* 0x0000003f3c00728c */ /* 0x000fe2000bf05270 */
[----:B------:R-:W-:Y:S01]  /*2fd0*/  FMUL.FTZ R28, R31, UR5 ;  /* 0x000000051f1c7c20 */ /* 0x000fe20008410000 */
[----:B------:R-:W-:Y:S01]  /*2fe0*/  UISETP.NE.AND UP1, UPT, UR4, URZ, UPT ;  /* 0x0000003f0400728c */ /* 0x000fe2000bf25270 */
[----:B------:R-:W-:Y:S01]  /*2ff0*/  R2UR UR4, R3 ;  /* 0x00000000030472ca */ /* 0x000fe200000e0000 */
[----:B---3--:R-:W-:Y:S01]  /*3000*/  VIADD R2, R23, UR61 ;  /* 0x0000003d17027c36 */ /* 0x008fe20008000000 */
[----:B------:R3:W4:Y:S01]  /*3010*/  MUFU.TANH R34, R36 ;  /* 0x0000002400227308 */ /* 0x0007220000002400 */
[----:B01----:R-:W-:Y:S01]  /*3020*/  FMUL.FTZ R0, R26, UR5 ;  /* 0x000000051a007c20 */ /* 0x003fe20008410000 */
[----:B------:R-:W-:Y:S01]  /*3030*/  FMUL.FTZ R19, R27, UR5 ;  /* 0x000000051b137c20 */ /* 0x000fe20008410000 */
[----:B------:R-:W-:Y:S01]  /*3040*/  PLOP3.LUT P1, PT, PT, PT, UP1, 0x80, 0x0 ;  /* 0x000000000000781c */ /* 0x000fe20003f2f018 */
[----:B------:R-:W-:Y:S01]  /*3050*/  FMUL.FTZ R26, R30, UR5 ;  /* 0x000000051e1a7c20 */ /* 0x000fe20008410000 */
[----:B------:R-:W-:Y:S01]  /*3060*/  PLOP3.LUT P2, PT, PT, PT, UP1, 0x80, 0x0 ;  /* 0x000000000000781c */ /* 0x000fe20003f4f018 */
[----:B------:R-:W-:Y:S01]  /*3070*/  FMUL.FTZ R33, R33, UR5 ;  /* 0x0000000521217c20 */ /* 0x000fe20008410000 */
[----:B------:R-:W-:Y:S01]  /*3080*/  FMUL.FTZ R40, R40, UR5 ;  /* 0x0000000528287c20 */ /* 0x000fe20008410000 */
[----:B------:R-:W-:Y:S01]  /*3090*/  @UP1 ULDC UR6, c[0x0][0x44c] ;  /* 0x0001130000061ab9 */ /* 0x000fe20000000800 */
[----:B---3--:R-:W-:Y:S01]  /*30a0*/  IMAD.MOV.U32 R36, RZ, RZ, R2 ;  /* 0x000000ffff247224 */ /* 0x008fe200078e0002 */
[----:B------:R0:W1:Y:S01]  /*30b0*/  MUFU.TANH R57, R24 ;  /* 0x0000001800397308 */ /* 0x0000620000002400 */
[----:B------:R-:W-:Y:S01]  /*30c0*/  UIADD3 UR4, UR4, 0x30840, URZ ;  /* 0x0003084004047890 */ /* 0x000fe2000fffe03f */
[----:B------:R-:W-:Y:S01]  /*30d0*/  FMUL.FTZ R41, R41, UR5 ;  /* 0x0000000529297c20 */ /* 0x000fe20008410000 */
[----:B------:R-:W-:Y:S01]  /*30e0*/  FMUL.FTZ R42, R42, UR5 ;  /* 0x000000052a2a7c20 */ /* 0x000fe20008410000 */
[----:B------:R-:W-:Y:S01]  /*30f0*/  FMUL.FTZ R43, R43, UR5 ;  /* 0x000000052b2b7c20 */ /* 0x000fe20008410000 */
[----:B--2---:R-:W-:Y:S01]  /*3100*/  UPRMT UR4, UR7, 0x654, UR4 ;  /* 0x0000065407047896 */ /* 0x004fe20008000004 */
[----:B------:R-:W-:Y:S01]  /*3110*/  @P1 IMAD.HI.U32 R3, R2, UR6, RZ ;  /* 0x0000000602031c27 */ /* 0x000fe2000f8e00ff */
[----:B------:R-:W-:Y:S01]  /*3120*/  @UP1 ULDC UR6, c[0x0][0x450] ;  /* 0x0001140000061ab9 */ /* 0x000fe20000000800 */
[----:B------:R2:W3:Y:S02]  /*3130*/  MUFU.TANH R63, R38 ;  /* 0x00000026003f7308 */ /* 0x0004e40000002400 */
[----:B0-----:R-:W-:Y:S01]  /*3140*/  FMUL.FTZ R24, R50, UR5 ;  /* 0x0000000532187c20 */ /* 0x001fe20008410000 */
[----:B------:R-:W-:Y:S01]  /*3150*/  FMUL.FTZ R45, R45, UR5 ;  /* 0x000000052d2d7c20 */ /* 0x000fe20008410000 */
[----:B------:R-:W-:Y:S01]  /*3160*/  @P2 SHF.R.U32.HI R36, RZ, UR6, R3 ;  /* 0x00000006ff242c19 */ /* 0x000fe20008011603 */
[----:B------:R-:W-:-:S02]  /*3170*/  IMAD.MOV.U32 R3, RZ, RZ, -0x40 ;  /* 0xffffffc0ff037424 */ /* 0x000fc400078e00ff */
[----:B------:R-:W-:Y:S01]  /*3180*/  FMUL.FTZ R18, R47, UR5 ;  /* 0x000000052f127c20 */ /* 0x000fe20008410000 */
[----:B------:R-:W-:Y:S01]  /*3190*/  FMUL.FTZ R48, R48, UR5 ;  /* 0x0000000530307c20 */ /* 0x000fe20008410000 */
[----:B------:R-:W-:Y:S01]  /*31a0*/  FMUL.FTZ R49, R49, UR5 ;  /* 0x0000000531317c20 */ /* 0x000fe20008410000 */
[----:B------:R-:W0:Y:S01]  /*31b0*/  SHFL.IDX PT, R50, R36, RZ, 0x1c1f ;  /* 0x001c1fff24327589 */ /* 0x000e2200000e0000 */
[----:B------:R5:W0:Y:S01]  /*31c0*/  MUFU.TANH R58, R25 ;  /* 0x00000019003a7308 */ /* 0x000a220000002400 */
[----:B--2---:R-:W-:Y:S02]  /*31d0*/  IMAD R38, R152, R3, 0x40 ;  /* 0x0000004098267424 */ /* 0x004fe400078e0203 */
[----:B------:R-:W-:Y:S01]  /*31e0*/  FMUL.FTZ R21, R51, UR5 ;  /* 0x0000000533157c20 */ /* 0x000fe20008410000 */
[----:B------:R-:W-:Y:S01]  /*31f0*/  FMUL.FTZ R52, R52, UR5 ;  /* 0x0000000534347c20 */ /* 0x000fe20008410000 */
[----:B------:R-:W-:Y:S01]  /*3200*/  FMUL.FTZ R53, R53, UR5 ;  /* 0x0000000535357c20 */ /* 0x000fe20008410000 */
[----:B------:R-:W-:Y:S01]  /*3210*/  IMAD.U32 R3, RZ, RZ, UR42 ;  /* 0x0000002aff037e24 */ /* 0x000fe2000f8e00ff */
[----:B------:R-:W-:Y:S01]  /*3220*/  PLOP3.LUT P1, PT, PT, PT, UP0, 0x40, 0x0 ;  /* 0x000000000000781c */ /* 0x000fe20003f2e808 */
[----:B------:R-:W-:Y:S01]  /*3230*/  ULDC UR6, c[0x0][0x9dc] ;  /* 0x0002770000067ab9 */ /* 0x000fe20000000800 */
[----:B------:R2:W0:Y:S01]  /*3240*/  MUFU.TANH R60, R29 ;  /* 0x0000001d003c7308 */ /* 0x0004220000002400 */
[----:B-----5:R-:W-:Y:S01]  /*3250*/  FMUL.FTZ R25, R46, UR5 ;  /* 0x000000052e197c20 */ /* 0x020fe20008410000 */
[----:B------:R-:W-:Y:S01]  /*3260*/  IADD3 R2, -R17, 0x1, R38 ;  /* 0x0000000111027810 */ /* 0x000fe20007ffe126 */
[----:B------:R-:W-:Y:S01]  /*3270*/  SYNCS.ARRIVE.TRANS64.RED.A1T0 RZ, [UR4], RZ ;  /* 0x000000ffffff79a7 */ /* 0x000fe20008100404 */
[----:B------:R-:W-:Y:S01]  /*3280*/  ULOP3.LUT UR4, URZ, UR6, URZ, 0x33, !UPT ;  /* 0x000000063f047292 */ /* 0x000fe2000f8e333f */
[----:B------:R-:W-:Y:S01]  /*3290*/  FMUL.FTZ R39, R39, UR5 ;  /* 0x0000000527277c20 */ /* 0x000fe20008410000 */
[----:B------:R-:W-:Y:S01]  /*32a0*/  IADD3 R2, -R3, UR43, R2 ;  /* 0x0000002b03027c10 */ /* 0x000fe2000fffe102 */
[----:B------:R-:W-:Y:S01]  /*32b0*/  FMUL.FTZ R35, R35, UR5 ;  /* 0x0000000523237c20 */ /* 0x000fe20008410000 */
[----:B------:R5:W0:Y:S01]  /*32c0*/  MUFU.TANH R31, R32 ;  /* 0x00000020001f7308 */ /* 0x000a220000002400 */
[----:B--2---:R-:W-:Y:S01]  /*32d0*/  FMUL.FTZ R29, R55, UR5 ;  /* 0x00000005371d7c20 */ /* 0x004fe20008410000 */
[----:B------:R-:W-:Y:S01]  /*32e0*/  ULDC UR7, c[0x0][0x9e0] ;  /* 0x0002780000077ab9 */ /* 0x000fe20000000800 */
[----:B------:R-:W-:Y:S01]  /*32f0*/  FMUL.FTZ R37, R37, UR5 ;  /* 0x0000000525257c20 */ /* 0x000fe20008410000 */
[----:B------:R-:W-:Y:S01]  /*3300*/  FMUL.FTZ R44, R44, UR5 ;  /* 0x000000052c2c7c20 */ /* 0x000fe20008410000 */
[----:B------:R-:W-:-:S02]  /*3310*/  VIADD R46, R2, UR7 ;  /* 0x00000007022e7c36 */ /* 0x000fc40008000000 */
[----:B------:R-:W-:Y:S01]  /*3320*/  VIADD R47, R2, UR4 ;  /* 0x00000004022f7c36 */ /* 0x000fe20008000000 */
[----:B------:R-:W2:Y:S01]  /*3330*/  MUFU.TANH R0, R0 ;  /* 0x0000000000007308 */ /* 0x000ea20000002400 */
[----:B-----5:R-:W-:-:S07]  /*3340*/  FMUL.FTZ R32, R54, UR5 ;  /* 0x0000000536207c20 */ /* 0x020fce0008410000 */
        /* <DEDUP_REMOVED lines=20> */
[----:B------:R5:W1:Y:S08]  /*3490*/  MUFU.TANH R64, R39 ;  /* 0x0000002700407308 */ /* 0x000a700000002400 */
[----:B------:R-:W1:Y:S01]  /*34a0*/  MUFU.TANH R61, R35 ;  /* 0x00000023003d7308 */ /* 0x000e620000002400 */
[----:B-----5:R-:W-:-:S04]  /*34b0*/  IADD3 R39, -R17, UR43, R38 ;  /* 0x0000002b11277c10 */ /* 0x020fc8000fffe126 */
[----:B0-----:R-:W-:-:S03]  /*34c0*/  VIADDMNMX R30, R50, R46, R39, PT ;  /* 0x0000002e321e7246 */ /* 0x001fc60003800127 */
[----:B------:R0:W1:Y:S08]  /*34d0*/  MUFU.TANH R62, R37 ;  /* 0x00000025003e7308 */ /* 0x0000700000002400 */
[----:B------:R5:W1:Y:S01]  /*34e0*/  MUFU.TANH R35, R44 ;  /* 0x0000002c00237308 */ /* 0x000a620000002400 */
[----:B0-----:R-:W-:Y:S01]  /*34f0*/  IMAD.IADD R37, R47, 0x1, R50 ;  /* 0x000000012f257824 */ /* 0x001fe200078e0232 */
[----:B-----5:R-:W-:Y:S01]  /*3500*/  LEA R44, R152, 0xffffffc0, 0x6 ;  /* 0xffffffc0982c7811 */ /* 0x020fe200078e30ff */
[----:B--234-:R-:W-:Y:S06]  /*3510*/  @P1 BRA `(.L_x_1235) ;  /* 0x0000000000641947 */ /* 0x01cfec0003800000 */
[----:B------:R-:W-:Y:S01]  /*3520*/  IMAD.U32 R27, RZ, RZ, UR42 ;  /* 0x0000002aff1b7e24 */ /* 0x000fe2000f8e00ff */
[----:B------:R-:W-:Y:S04]  /*3530*/  BSSY B0, `(.L_x_1236) ;  /* 0x0000013000007945 */ /* 0x000fe80003800000 */
[----:B------:R-:W-:-:S04]  /*3540*/  IADD3 R27, -R27, UR43, R50 ;  /* 0x0000002b1b1b7c10 */ /* 0x000fc8000fffe132 */
        /* <DEDUP_REMOVED lines=11> */
.L_x_1237:
[----:B------:R-:W-:Y:S02]  /*3600*/  ULDC UR4, c[0x0][0x9e4] ;  /* 0x0002790000047ab9 */ /* 0x000fe40000000800 */
[----:B------:R-:W-:-:S05]  /*3610*/  IMAD.U32 R51, RZ, RZ, UR4 ;  /* 0x00000004ff337e24 */ /* 0x000fca000f8e00ff */
[----:B------:R-:W-:-:S13]  /*3620*/  ISETP.NE.AND P1, PT, R51, 0x1, PT ;  /* 0x000000013300780c */ /* 0x000fda0003f25270 */
[----:B------:R-:W0:Y:S02]  /*3630*/  @P1 LDC.64 R2, c[0x0][0x9e8] ;  /* 0x00027a00ff021b82 */ /* 0x000e240000000a00 */
[----:B0-----:R-:W-:-:S05]  /*3640*/  @P1 IMAD.HI.U32 R2, R27, R2, RZ ;  /* 0x000000021b021227 */ /* 0x001fca00078e00ff */
[----:B------:R-:W-:-:S07]  /*3650*/  @P1 SHF.R.U32.HI R27, RZ, R3, R2 ;  /* 0x00000003ff1b1219 */ /* 0x000fce0000011602 */
.L_x_1238:
[----:B------:R-:W-:Y:S05]  /*3660*/  BSYNC B0 ;  /* 0x0000000000007941 */ /* 0x000fea0003800000 */
.L_x_1236:
[----:B------:R-:W-:-:S04]  /*3670*/  IMAD R2, R27, R51, -R44 ;  /* 0x000000331b027224 */ /* 0x000fc800078e0a2c */
[----:B------:R-:W-:-:S05]  /*3680*/  IMAD.IADD R2, R2, 0x1, -R17 ;  /* 0x0000000102027824 */ /* 0x000fca00078e0a11 */
[----:B------:R-:W-:Y:S02]  /*3690*/  VIADDMNMX R30, R2, R51, R30, PT ;  /* 0x00000033021e7246 */ /* 0x000fe4000380011e */
[----:B------:R-:W-:-:S07]  /*36a0*/  VIMNMX R37, R37, R2, !PT ;  /* 0x0000000225257248 */ /* 0x000fce0007fe0100 */
.L_x_1235:
[C---:B------:R-:W-:Y:S01]  /*36b0*/  ISETP.GE.AND P2, PT, R38.reuse, 0x9, PT ;  /* 0x000000092600780c */ /* 0x040fe20003f46270 */
[----:B------:R-:W0:Y:S01]  /*36c0*/  SHFL.IDX PT, R36, R36, 0x1, 0x1c1f ;  /* 0x003c1f0024247f89 */ /* 0x000e2200000e0000 */
[----:B------:R-:W-:Y:S01]  /*36d0*/  ISETP.GE.AND P1, PT, R38, 0x2, PT ;  /* 0x000000022600780c */ /* 0x000fe20003f26270 */
[----:B------:R-:W-:Y:S01]  /*36e0*/  UISETP.NE.AND UP0, UPT, UR60, URZ, UPT ;  /* 0x0000003f3c00728c */ /* 0x000fe2000bf05270 */
        /* <DEDUP_REMOVED lines=13> */
[----:B------:R-:W-:Y:S02]  /*37c0*/  FSEL R65, R31, -INF , !P3 ;  /* 0xff8000001f417808 */ /* 0x000fe40005800000 */
        /* <DEDUP_REMOVED lines=15> */
[----:B-1----:R-:W-:Y:S02]  /*38c0*/  FSEL R71, R62, -INF , !P3 ;  /* 0xff8000003e477808 */ /* 0x002fe40005800000 */
        /* <DEDUP_REMOVED lines=22> */
[----:B------:R-:W-:-:S04]  /*3a30*/  ISETP.GT.AND P4, PT, R37, 0x30, !P3 ;  /* 0x000000302500780c */ /* 0x000fc80005f84270 */
[----:B------:R-:W-:-:S04]  /*3a40*/  ISETP.LT.OR P4, PT, R30, 0x31, P4 ;  /* 0x000000311e00780c */ /* 0x000fc80002781670 */
[----:B------:R-:W-:Y:S02]  /*3a50*/  FSEL R33, R48, -INF , !P4 ;  /* 0xff80000030217808 */ /* 0x000fe40006000000 */
[----:B------:R-:W-:-:S04]  /*3a60*/  ISETP.GE.AND P4, PT, R38, 0x32, PT ;  /* 0x000000322600780c */ /* 0x000fc80003f86270 */
        /* <DEDUP_REMOVED lines=12> */
[----:B------:R-:W-:Y:S01]  /*3b30*/  ISETP.GE.AND P6, PT, R38, 0x3a, PT ;  /* 0x0000003a2600780c */ /* 0x000fe20003fc6270 */
[----:B0-----:R-:W-:-:S03]  /*3b40*/  IMAD.IADD R38, R47, 0x1, R36 ;  /* 0x000000012f267824 */ /* 0x001fc600078e0224 */
[----:B------:R-:W-:Y:S02]  /*3b50*/  P2R R45, PR, RZ, 0x40 ;  /* 0x00000040ff2d7803 */ /* 0x000fe40000000000 */
[----:B------:R-:W-:Y:S02]  /*3b60*/  ISETP.GT.AND P6, PT, R37, 0x39, !P6 ;  /* 0x000000392500780c */ /* 0x000fe400077c4270 */
[----:B------:R-:W-:Y:S02]  /*3b70*/  VIADDMNMX R37, R36, R46, R39, PT ;  /* 0x0000002e24257246 */ /* 0x000fe40003800127 */
[----:B------:R-:W-:-:S04]  /*3b80*/  ISETP.LT.OR P6, PT, R30, 0x3a, P6 ;  /* 0x0000003a1e00780c */ /* 0x000fc800037c1670 */
[----:B------:R-:W-:Y:S02]  /*3b90*/  FSEL R30, R53, -INF , !P6 ;  /* 0xff800000351e7808 */ /* 0x000fe40007000000 */
[----:B------:R-:W-:-:S13]  /*3ba0*/  PLOP3.LUT P6, PT, PT, PT, UP0, 0x40, 0x0 ;  /* 0x000000000000781c */ /* 0x000fda0003fce808 */
[----:B------:R-:W-:Y:S05]  /*3bb0*/  @P6 BRA `(.L_x_1239) ;  /* 0x0000000000646947 */ /* 0x000fea0003800000 */
        /* <DEDUP_REMOVED lines=14> */
.L_x_1241:
[----:B------:R-:W-:Y:S02]  /*3ca0*/  ULDC UR4, c[0x0][0x9e4] ;  /* 0x0002790000047ab9 */ /* 0x000fe40000000800 */
[----:B------:R-:W-:-:S05]  /*3cb0*/  IMAD.U32 R36, RZ, RZ, UR4 ;  /* 0x00000004ff247e24 */ /* 0x000fca000f8e00ff */
[----:B------:R-:W-:-:S13]  /*3cc0*/  ISETP.NE.AND P6, PT, R36, 0x1, PT ;  /* 0x000000012400780c */ /* 0x000fda0003fc5270 */
[----:B------:R-:W0:Y:S02]  /*3cd0*/  @P6 LDC.64 R2, c[0x0][0x9e8] ;  /* 0x00027a00ff026b82 */ /* 0x000e240000000a00 */
[----:B0-----:R-:W-:-:S05]  /*3ce0*/  @P6 IMAD.HI.U32 R2, R39, R2, RZ ;  /* 0x0000000227026227 */ /* 0x001fca00078e00ff */
[----:B------:R-:W-:-:S07]  /*3cf0*/  @P6 SHF.R.U32.HI R39, RZ, R3, R2 ;  /* 0x00000003ff276219 */ /* 0x000fce0000011602 */
.L_x_1242:
[----:B------:R-:W-:Y:S05]  /*3d00*/  BSYNC B0 ;  /* 0x0000000000007941 */ /* 0x000fea0003800000 */
.L_x_1240:
[----:B------:R-:W-:-:S04]  /*3d10*/  IMAD R2, R39, R36, -R44 ;  /* 0x0000002427027224 */ /* 0x000fc800078e0a2c */
[----:B------:R-:W-:-:S05]  /*3d20*/  IMAD.IADD R2, R2, 0x1, -R17 ;  /* 0x0000000102027824 */ /* 0x000fca00078e0a11 */
[----:B------:R-:W-:Y:S02]  /*3d30*/  VIADDMNMX R37, R2, R36, R37, PT ;  /* 0x0000002402257246 */ /* 0x000fe40003800125 */
[----:B------:R-:W-:-:S07]  /*3d40*/  VIMNMX R38, R38, R2, !PT ;  /* 0x0000000226267248 */ /* 0x000fce0007fe0100 */
.L_x_1239:
[----:B------:R-:W-:Y:S01]  /*3d50*/  ISETP.GT.AND P1, PT, R38, 0x1, !P1 ;  /* 0x000000012600780c */ /* 0x000fe20004f24270 */
[----:B------:R-:W-:Y:S01]  /*3d60*/  ULDC UR10, c[0x0][0x988] ;  /* 0x00026200000a7ab9 */ /* 0x000fe20000000800 */
[----:B------:R-:W-:Y:S01]  /*3d70*/  FMNMX.FTZ R2, R57, R51, !PT ;  /* 0x0000003339027209 */ /* 0x000fe20007810000 */
[----:B------:R-:W-:Y:S01]  /*3d80*/  UISETP.NE.AND UP0, UPT, UR60, URZ, UPT ;  /* 0x0000003f3c00728c */ /* 0x000fe2000bf05270 */
[----:B------:R-:W-:Y:S01]  /*3d90*/  ISETP.LT.OR P1, PT, R37, 0x2, P1 ;  /* 0x000000022500780c */ /* 0x000fe20000f21670 */
[----:B------:R-:W-:Y:S01]  /*3da0*/  UMOV UR11, UR61 ;  /* 0x0000003d000b7c82 */ /* 0x000fe20008000000 */
        /* <DEDUP_REMOVED lines=26> */
[----:B------:R-:W-:-:S02]  /*3f50*/  FMNMX.FTZ R2, R31, R2, !PT ;  /* 0x000000021f027209 */ /* 0x000fc40007810000 */
[----:B------:R-:W-:Y:S02]  /*3f60*/  ISETP.LT.OR P1, PT, R37, 0x19, P1 ;  /* 0x000000192500780c */ /* 0x000fe40000f21670 */
[----:B------:R-:W-:Y:S02]  /*3f70*/  FMNMX.FTZ R3, R27, R2, !PT ;  /* 0x000000021b037209 */ /* 0x000fe40007810000 */
[----:B------:R-:W-:Y:S02]  /*3f80*/  FSEL R39, R63, -INF , !P1 ;  /* 0xff8000003f277808 */ /* 0x000fe40004800000 */
[----:B------:R-:W-:Y:S02]  /*3f90*/  ISETP.NE.AND P1, PT, R66, RZ, PT ;  /* 0x000000ff4200720c */ /* 0x000fe40003f25270 */
[----:B------:R-:W-:Y:S02]  /*3fa0*/  FMNMX.FTZ R44, R30, R3, !PT ;  /* 0x000000031e2c7209 */ /* 0x000fe40007810000 */
[----:B------:R-:W-:-:S02]  /*3fb0*/  ISETP.GT.AND P1, PT, R38, 0x19, !P1 ;  /* 0x000000192600780c */ /* 0x000fc40004f24270 */
[----:B------:R-:W-:Y:S01]  /*3fc0*/  ISETP.NE.AND P6, PT, R40, RZ, PT ;  /* 0x000000ff2800720c */ /* 0x000fe20003fc5270 */
[----:B------:R-:W0:Y:S01]  /*3fd0*/  SHFL.BFLY PT, R3, R44, 0x2, 0x1f ;  /* 0x0c401f002c037f89 */ /* 0x000e2200000e0000 */
[C---:B------:R-:W-:Y:S02]  /*3fe0*/  ISETP.LT.OR P1, PT, R37.reuse, 0x1a, P1 ;  /* 0x0000001a2500780c */ /* 0x040fe40000f21670 */
[----:B------:R-:W-:Y:S02]  /*3ff0*/  ISETP.GT.AND P2, PT, R38, 0x8, !P2 ;  /* 0x000000082600780c */ /* 0x000fe40005744270 */
        /* <DEDUP_REMOVED lines=24> */
[----:B------:R-:W-:Y:S02]  /*4180*/  ISETP.LT.OR P1, PT, R37, 0x29, P1 ;  /* 0x000000292500780c */ /* 0x000fe40000f21670 */
[----:B------:R-:W-:Y:S02]  /*4190*/  FMNMX.FTZ R3, R28, R3, !PT ;  /* 0x000000031c037209 */ /* 0x000fe40007810000 */
[----:B------:R-:W-:Y:S02]  /*41a0*/  FSEL R25, R25, -INF , !P1 ;  /* 0xff80000019197808 */ /* 0x000fe40004800000 */
[----:B------:R-:W-:-:S02]  /*41b0*/  FMNMX.FTZ R43, R56, R3, !PT ;  /* 0x00000003382b7209 */ /* 0x000fc40007810000 */
[C---:B------:R-:W-:Y:S02]  /*41c0*/  ISETP.LT.OR P2, PT, R37.reuse, 0x2a, P2 ;  /* 0x0000002a2500780c */ /* 0x040fe40001741670 */
[----:B------:R-:W-:Y:S02]  /*41d0*/  ISETP.GT.AND P4, PT, R38, 0x31, !P4 ;  /* 0x000000312600780c */ /* 0x000fe40006784270 */
[----:B------:R-:W-:Y:S02]  /*41e0*/  ISETP.LT.OR P3, PT, R37, 0x31, P3 ;  /* 0x000000312500780c */ /* 0x000fe40001f61670 */
[----:B0-----:R-:W-:Y:S02]  /*41f0*/  FMNMX.FTZ R3, R45, R2, !PT ;  /* 0x000000022d037209 */ /* 0x001fe40007810000 */
[----:B------:R-:W-:Y:S02]  /*4200*/  FMNMX.FTZ R2, R36, R43, !PT ;  /* 0x0000002b24027209 */ /* 0x000fe40007810000 */
[----:B------:R-:W-:Y:S01]  /*4210*/  FSEL R18, R18, -INF , !P2 ;  /* 0xff80000012127808 */ /* 0x000fe20005000000 */
[----:B------:R-:W-:Y:S01]  /*4220*/  FMUL.FTZ R44, R3, UR10 ;  /* 0x0000000a032c7c20 */ /* 0x000fe20008410000 */
[----:B------:R-:W-:-:S02]  /*4230*/  FMNMX.FTZ R43, R39, R2, !PT ;  /* 0x00000002272b7209 */ /* 0x000fc40007810000 */
[----:B------:R-:W-:Y:S02]  /*4240*/  FSETP.NEU.FTZ.AND P1, PT, R3, -INF , PT ;  /* 0xff8000000300780b */ /* 0x000fe40003f3d000 */
[----:B------:R-:W-:Y:S02]  /*4250*/  FMNMX.FTZ R2, R40, R43, !PT ;  /* 0x0000002b28027209 */ /* 0x000fe40007810000 */
[----:B------:R-:W-:Y:S02]  /*4260*/  ISETP.GT.AND P5, PT, R38, 0x38, !P5 ;  /* 0x000000382600780c */ /* 0x000fe40006fa4270 */
[----:B------:R-:W-:Y:S02]  /*4270*/  FMNMX.FTZ R43, R41, R2, !PT ;  /* 0x00000002292b7209 */ /* 0x000fe40007810000 */
[----:B------:R-:W-:Y:S02]  /*4280*/  ISETP.LT.OR P4, PT, R37, 0x32, P4 ;  /* 0x000000322500780c */ /* 0x000fe40002781670 */
[----:B------:R-:W-:-:S02]  /*4290*/  FMNMX.FTZ R2, R42, R43, !PT ;  /* 0x0000002b2a027209 */ /* 0x000fc40007810000 */
[----:B------:R-:W-:Y:S02]  /*42a0*/  FSEL R24, R24, -INF , !P3 ;  /* 0xff80000018187808 */ /* 0x000fe40005800000 */
        /* <DEDUP_REMOVED lines=27> */
[--C-:B------:R-:W-:Y:S01]  /*4460*/  FFMA.FTZ R33, R33, UR10, -R44.reuse ;  /* 0x0000000a21217c23 */ /* 0x100fe2000801082c */
[----:B------:R-:W1:Y:S01]  /*4470*/  SHFL.BFLY PT, R37, R2, 0x2, 0x1f ;  /* 0x0c401f0002257f89 */ /* 0x000e6200000e0000 */
[----:B------:R-:W-:Y:S01]  /*4480*/  MUFU.EX2 R43, R43 ;  /* 0x0000002b002b7308 */ /* 0x000fe20000000800 */
[--C-:B------:R-:W-:Y:S01]  /*4490*/  FFMA.FTZ R31, R31, UR10, -R44.reuse ;  /* 0x0000000a1f1f7c23 */ /* 0x100fe2000801082c */
[--C-:B------:R-:W-:Y:S01]  /*44a0*/  FFMA.FTZ R27, R27, UR10, -R44.reuse ;  /* 0x0000000a1b1b7c23 */ /* 0x100fe2000801082c */
[----:B------:R-:W-:Y:S01]  /*44b0*/  FFMA.FTZ R30, R30, UR10, -R44 ;  /* 0x0000000a1e1e7c23 */ /* 0x000fe2000801082c */
[----:B------:R-:W-:-:S04]  /*44c0*/  R2UR UR4, R22 ;  /* 0x00000000160472ca */ /* 0x000fc800000e0000 */
[----:B------:R-:W2:Y:S01]  /*44d0*/  MUFU.EX2 R46, R46 ;  /* 0x0000002e002e7308 */ /* 0x000ea20000000800 */
[----:B0-----:R-:W-:Y:S01]  /*44e0*/  FADD.FTZ R44, R38, R45 ;  /* 0x0000002d262c7221 */ /* 0x001fe20000010000 */
[----:B------:R-:W-:-:S06]  /*44f0*/  F2FP.BF16.F32.PACK_AB R196, R45, R38 ;  /* 0x000000262dc4723e */ /* 0x000fcc00000010ff */
[----:B------:R-:W-:Y:S01]  /*4500*/  MUFU.EX2 R47, R47 ;  /* 0x0000002f002f7308 */ /* 0x000fe20000000800 */
[----:B------:R-:W-:Y:S01]  /*4510*/  UISETP.NE.AND UP1, UPT, UR4, URZ, UPT ;  /* 0x0000003f0400728c */ /* 0x000fe2000bf25270 */
[----:B-1----:R-:W-:-:S06]  /*4520*/  FMNMX.FTZ R37, R2, R37, !PT ;  /* 0x0000002502257209 */ /* 0x002fcc0007810000 */
[----:B------:R-:W0:Y:S01]  /*4530*/  MUFU.EX2 R48, R48 ;  /* 0x0000003000307308 */ /* 0x000e220000000800 */
[----:B--2---:R-:W-:Y:S01]  /*4540*/  F2FP.BF16.F32.PACK_AB R198, R46, R43 ;  /* 0x0000002b2ec6723e */ /* 0x004fe200000010ff */
[----:B------:R-:W1:Y:S02]  /*4550*/  SHFL.BFLY PT, R2, R37, 0x1, 0x1f ;  /* 0x0c201f0025027f89 */ /* 0x000e6400000e0000 */
[----:B------:R-:W-:Y:S01]  /*4560*/  @UP1 ULDC UR4, c[0x0][0x44c] ;  /* 0x0001130000041ab9 */ /* 0x000fe20000000800 */
[----:B------:R-:W-:Y:S01]  /*4570*/  @UP1 ULDC UR14, c[0x0][0x450] ;  /* 0x00011400000e1ab9 */ /* 0x000fe20000000800 */
[----:B------:R-:W-:Y:S02]  /*4580*/  UIMAD.WIDE.U32 UR4, UR61, UR4, URZ ;  /* 0x000000043d0472a5 */ /* 0x000fe4000f8e003f */
[----:B------:R-:W-:Y:S05]  /*4590*/  MUFU.EX2 R49, R49 ;  /* 0x0000003100317308 */ /* 0x000fea0000000800 */
[----:B------:R-:W-:-:S03]  /*45a0*/  @UP1 UMOV UR4, UR5 ;  /* 0x0000000500041c82 */ /* 0x000fc60008000000 */
[----:B------:R-:W2:Y:S01]  /*45b0*/  MUFU.EX2 R50, R50 ;  /* 0x0000003200327308 */ /* 0x000ea20000000800 */
[----:B------:R-:W-:Y:S01]  /*45c0*/  @UP1 USHF.R.U32.HI UR11, URZ, UR14, UR4 ;  /* 0x0000000e3f0b1299 */ /* 0x000fe20008011604 */
[----:B0-----:R-:W-:-:S03]  /*45d0*/  F2FP.BF16.F32.PACK_AB R192, R48, R47 ;  /* 0x0000002f30c0723e */ /* 0x001fc600000010ff */
[----:B------:R-:W-:-:S03]  /*45e0*/  UIADD3 UR41, UR41, UR11, URZ ;  /* 0x0000000b29297290 */ /* 0x000fc6000fffe03f */
[----:B------:R-:W-:Y:S01]  /*45f0*/  MUFU.EX2 R51, R51 ;  /* 0x0000003300337308 */ /* 0x000fe20000000800 */
[----:B------:R-:W-:Y:S01]  /*4600*/  UIADD3 UR7, UR41, UR7, URZ ;  /* 0x0000000729077290 */ /* 0x000fe2000fffe03f */
[----:B-1----:R-:W-:-:S04]  /*4610*/  FMNMX.FTZ R2, R37, R2, !PT ;  /* 0x0000000225027209 */ /* 0x002fc80007810000 */
[C---:B------:R-:W-:Y:S01]  /*4620*/  FSETP.NEU.FTZ.AND P1, PT, R2.reuse, -INF , PT ;  /* 0xff8000000200780b */ /* 0x040fe20003f3d000 */
[----:B------:R-:W-:Y:S01]  /*4630*/  FMUL.FTZ R37, R2, UR10 ;  /* 0x0000000a02257c20 */ /* 0x000fe20008410000 */
[----:B------:R-:W0:Y:S01]  /*4640*/  MUFU.EX2 R52, R52 ;  /* 0x0000003400347308 */ /* 0x000e220000000800 */
[----:B--2---:R-:W-:-:S03]  /*4650*/  F2FP.BF16.F32.PACK_AB R194, R50, R49 ;  /* 0x0000003132c2723e */ /* 0x004fc600000010ff */
[----:B------:R-:W-:Y:S02]  /*4660*/  FSEL R37, R37, RZ, P1 ;  /* 0x000000ff25257208 */ /* 0x000fe40000800000 */
[----:B------:R-:W-:Y:S02]  /*4670*/  PLOP3.LUT P1, PT, PT, PT, UP0, 0x40, 0x0 ;  /* 0x000000000000781c */ /* 0x000fe40003f2e808 */
        /* <DEDUP_REMOVED lines=16> */
[----:B------:R-:W2:Y:S01]  /*4780*/  MUFU.EX2 R0, R0 ;  /* 0x0000000000007308 */ /* 0x000ea20000000800 */
[----:B-1----:R-:W-:Y:S01]  /*4790*/  FADD.FTZ R19, R43, R44 ;  /* 0x0000002c2b137221 */ /* 0x002fe20000010000 */
[--C-:B------:R-:W-:Y:S01]  /*47a0*/  FFMA.FTZ R32, R32, UR10, -R37.reuse ;  /* 0x0000000a20207c23 */ /* 0x100fe20008010825 */
[----:B------:R-:W-:Y:S01]  /*47b0*/  FFMA.FTZ R29, R29, UR10, -R37 ;  /* 0x0000000a1d1d7c23 */ /* 0x000fe20008010825 */
[----:B0-----:R-:W-:-:S04]  /*47c0*/  F2FP.BF16.F32.PACK_AB R188, R52, R51 ;  /* 0x0000003334bc723e */ /* 0x001fc800000010ff */
[----:B------:R0:W-:Y:S08]  /*47d0*/  MUFU.EX2 R199, R28 ;  /* 0x0000001c00c77308 */ /* 0x0001f00000000800 */
[----:B------:R-:W1:Y:S01]  /*47e0*/  MUFU.EX2 R26, R26 ;  /* 0x0000001a001a7308 */ /* 0x000e620000000800 */
[----:B0-----:R-:W-:-:S04]  /*47f0*/  FADD.FTZ R28, R46, R19 ;  /* 0x000000132e1c7221 */ /* 0x001fc80000010000 */
[----:B------:R-:W-:-:S03]  /*4800*/  FADD.FTZ R19, R47, R28 ;  /* 0x0000001c2f137221 */ /* 0x000fc60000010000 */
[----:B------:R-:W0:Y:S01]  /*4810*/  MUFU.EX2 R56, R56 ;  /* 0x0000003800387308 */ /* 0x000e220000000800 */
[----:B------:R-:W-:Y:S01]  /*4820*/  FADD.FTZ R28, R48, R19 ;  /* 0x00000013301c7221 */ /* 0x000fe20000010000 */
[----:B--2---:R-:W-:Y:S01]  /*4830*/  FADD.FTZ R19, R0, R197 ;  /* 0x000000c500137221 */ /* 0x004fe20000010000 */
[----:B------:R-:W-:-:S05]  /*4840*/  F2FP.BF16.F32.PACK_AB R197, R197, R0 ;  /* 0x00000000c5c5723e */ /* 0x000fca00000010ff */
[----:B------:R2:W-:Y:S08]  /*4850*/  MUFU.EX2 R184, R31 ;  /* 0x0000001f00b87308 */ /* 0x0005f00000000800 */
[----:B------:R3:W4:Y:S01]  /*4860*/  MUFU.EX2 R193, R36 ;  /* 0x0000002400c17308 */ /* 0x0007220000000800 */
[----:B--2---:R-:W-:Y:S01]  /*4870*/  FADD.FTZ R31, R49, R28 ;  /* 0x0000001c311f7221 */ /* 0x004fe20000010000 */
[----:B-1----:R-:W-:-:S04]  /*4880*/  FADD.FTZ R28, R26, R19 ;  /* 0x000000131a1c7221 */ /* 0x002fc80000010000 */
[C---:B------:R-:W-:Y:S01]  /*4890*/  FADD.FTZ R19, R199.reuse, R28 ;  /* 0x0000001cc7137221 */ /* 0x040fe20000010000 */
[----:B------:R-:W-:Y:S01]  /*48a0*/  F2FP.BF16.F32.PACK_AB R199, R199, R26 ;  /* 0x0000001ac7c7723e */ /* 0x000fe200000010ff */
[----:B------:R-:W1:Y:S01]  /*48b0*/  MUFU.EX2 R34, R34 ;  /* 0x0000002200227308 */ /* 0x000e620000000800 */
[----:B---3--:R-:W-:Y:S01]  /*48c0*/  FADD.FTZ R36, R50, R31 ;  /* 0x0000001f32247221 */ /* 0x008fe20000010000 */
[----:B0-----:R-:W-:-:S03]  /*48d0*/  FADD.FTZ R28, R56, R19 ;  /* 0x00000013381c7221 */ /* 0x001fc60000010000 */
[----:B------:R-:W-:-:S03]  /*48e0*/  FADD.FTZ R31, R51, R36 ;  /* 0x00000024331f7221 */ /* 0x000fc60000010000 */
[----:B------:R-:W0:Y:S01]  /*48f0*/  MUFU.EX2 R39, R39 ;  /* 0x0000002700277308 */ /* 0x000e220000000800 */
[----:B------:R-:W-:Y:S01]  /*4900*/  FADD.FTZ R36, R52, R31 ;  /* 0x0000001f34247221 */ /* 0x000fe20000010000 */
[C---:B----4-:R-:W-:Y:S01]  /*4910*/  FADD.FTZ R28, R193.reuse, R28 ;  /* 0x0000001cc11c7221 */ /* 0x050fe20000010000 */
[----:B------:R-:W-:Y:S02]  /*4920*/  F2FP.BF16.F32.PACK_AB R193, R193, R56 ;  /* 0x00000038c1c1723e */ /* 0x000fe400000010ff */
[----:B------:R-:W-:-:S03]  /*4930*/  FADD.FTZ R19, R35, R36 ;  /* 0x0000002423137221 */ /* 0x000fc60000010000 */
[----:B------:R-:W2:Y:S01]  /*4940*/  MUFU.EX2 R40, R40 ;  /* 0x0000002800287308 */ /* 0x000ea20000000800 */
[C---:B-1----:R-:W-:Y:S01]  /*4950*/  FADD.FTZ R36, R34.reuse, R19 ;  /* 0x0000001322247221 */ /* 0x042fe20000010000 */
[----:B------:R-:W-:-:S06]  /*4960*/  F2FP.BF16.F32.PACK_AB R190, R34, R35 ;  /* 0x0000002322be723e */ /* 0x000fcc00000010ff */
[----:B------:R-:W1:Y:S01]  /*4970*/  MUFU.EX2 R33, R33 ;  /* 0x0000002100217308 */ /* 0x000e620000000800 */
[----:B0-----:R-:W-:-:S07]  /*4980*/  FADD.FTZ R19, R39, R28 ;  /* 0x0000001c27137221 */ /* 0x001fce0000010000 */
[----:B------:R-:W0:Y:S01]  /*4990*/  MUFU.EX2 R41, R41 ;  /* 0x0000002900297308 */ /* 0x000e220000000800 */
[C---:B--2---:R-:W-:Y:S01]  /*49a0*/  FADD.FTZ R28, R40.reuse, R19 ;  /* 0x00000013281c7221 */ /* 0x044fe20000010000 */
[----:B------:R-:W-:-:S06]  /*49b0*/  F2FP.BF16.F32.PACK_AB R195, R40, R39 ;  /* 0x0000002728c3723e */ /* 0x000fcc00000010ff */
[----:B------:R-:W2:Y:S01]  /*49c0*/  MUFU.EX2 R42, R42 ;  /* 0x0000002a002a7308 */ /* 0x000ea20000000800 */
[----:B-1----:R-:W-:-:S04]  /*49d0*/  FADD.FTZ R31, R33, R36 ;  /* 0x00000024211f7221 */ /* 0x002fc80000010000 */
[C---:B------:R-:W-:Y:S01]  /*49e0*/  FADD.FTZ R36, R184.reuse, R31 ;  /* 0x0000001fb8247221 */ /* 0x040fe20000010000 */
[----:B------:R-:W-:Y:S02]  /*49f0*/  F2FP.BF16.F32.PACK_AB R184, R184, R33 ;  /* 0x00000021b8b8723e */ /* 0x000fe400000010ff */
[----:B------:R-:W1:Y:S01]  /*4a00*/  MUFU.EX2 R27, R27 ;  /* 0x0000001b001b7308 */ /* 0x000e620000000800 */
[----:B0-----:R-:W-:-:S07]  /*4a10*/  FADD.FTZ R19, R41, R28 ;  /* 0x0000001c29137221 */ /* 0x001fce0000010000 */
[----:B------:R-:W0:Y:S01]  /*4a20*/  MUFU.EX2 R30, R30 ;  /* 0x0000001e001e7308 */ /* 0x000e220000000800 */
[C---:B--2---:R-:W-:Y:S01]  /*4a30*/  FADD.FTZ R28, R42.reuse, R19 ;  /* 0x000000132a1c7221 */ /* 0x044fe20000010000 */
[----:B------:R-:W-:-:S06]  /*4a40*/  F2FP.BF16.F32.PACK_AB R189, R42, R41 ;  /* 0x000000292abd723e */ /* 0x000fcc00000010ff */
[----:B------:R-:W2:Y:S01]  /*4a50*/  MUFU.EX2 R25, R25 ;  /* 0x0000001900197308 */ /* 0x000ea20000000800 */
[----:B-1----:R-:W-:-:S07]  /*4a60*/  FADD.FTZ R31, R27, R36 ;  /* 0x000000241b1f7221 */ /* 0x002fce0000010000 */
[----:B------:R-:W1:Y:S01]  /*4a70*/  MUFU.EX2 R18, R18 ;  /* 0x0000001200127308 */ /* 0x000e620000000800 */
[C---:B0-----:R-:W-:Y:S01]  /*4a80*/  F2FP.BF16.F32.PACK_AB R186, R30.reuse, R27 ;  /* 0x0000001b1eba723e */ /* 0x041fe200000010ff */
[----:B------:R-:W-:-:S06]  /*4a90*/  FADD.FTZ R19, R30, R31 ;  /* 0x0000001f1e137221 */ /* 0x000fcc0000010000 */
[----:B------:R-:W0:Y:S01]  /*4aa0*/  MUFU.EX2 R24, R24 ;  /* 0x0000001800187308 */ /* 0x000e220000000800 */
[----:B--2---:R-:W-:-:S07]  /*4ab0*/  FADD.FTZ R27, R25, R28 ;  /* 0x0000001c191b7221 */ /* 0x004fce0000010000 */
[----:B------:R-:W2:Y:S01]  /*4ac0*/  MUFU.EX2 R21, R21 ;  /* 0x0000001500157308 */ /* 0x000ea20000000800 */
[C---:B-1----:R-:W-:Y:S01]  /*4ad0*/  FADD.FTZ R27, R18.reuse, R27 ;  /* 0x0000001b121b7221 */ /* 0x042fe20000010000 */
[----:B------:R-:W-:-:S06]  /*4ae0*/  F2FP.BF16.F32.PACK_AB R191, R18, R25 ;  /* 0x0000001912bf723e */ /* 0x000fcc00000010ff */
[----:B------:R-:W1:Y:S01]  /*4af0*/  MUFU.EX2 R32, R32 ;  /* 0x0000002000207308 */ /* 0x000e620000000800 */
[----:B0-----:R-:W-:-:S07]  /*4b00*/  FADD.FTZ R0, R24, R27 ;  /* 0x0000001b18007221 */ /* 0x001fce0000010000 */
[----:B------:R-:W0:Y:S01]  /*4b10*/  MUFU.EX2 R29, R29 ;  /* 0x0000001d001d7308 */ /* 0x000e220000000800 */
[C---:B--2---:R-:W-:Y:S01]  /*4b20*/  FADD.FTZ R27, R21.reuse, R0 ;  /* 0x00000000151b7221 */ /* 0x044fe20000010000 */
[----:B------:R-:W-:Y:S01]  /*4b30*/  F2FP.BF16.F32.PACK_AB R185, R21, R24 ;  /* 0x0000001815b9723e */ /* 0x000fe200000010ff */
[----:B------:R-:W-:Y:S02]  /*4b40*/  VIADD R21, R152, 0xfffffffe ;  /* 0xfffffffe98157836 */ /* 0x000fe40000000000 */
[----:B-1----:R-:W-:-:S04]  /*4b50*/  FADD.FTZ R0, R32, R27 ;  /* 0x0000001b20007221 */ /* 0x002fc80000010000 */
        /* <DEDUP_REMOVED lines=10> */
[----:B------:R-:W-:-:S07]  /*4c00*/  UIMAD.WIDE.U32 UR14, UR18, UR4, URZ ;  /* 0x00000004120e72a5 */ /* 0x000fce000f8e003f */
[----:B------:R-:W-:Y:S02]  /*4c10*/  @UP0 UMOV UR14, UR15 ;  /* 0x0000000f000e0c82 */ /* 0x000fe40008000000 */
[----:B------:R-:W-:-:S04]  /*4c20*/  @UP0 USHF.R.U32.HI UR18, URZ, UR5, UR14 ;  /* 0x000000053f120299 */ /* 0x000fc8000801160e */
[----:B------:R-:W-:Y:S01]  /*4c30*/  ULOP3.LUT UR18, URZ, UR18, URZ, 0x33, !UPT ;  /* 0x000000123f127292 */ /* 0x000fe2000f8e333f */
[----:B------:R-:W-:Y:S11]  /*4c40*/  BRA `(.L_x_1245) ;  /* 0x0000000000187947 */ /* 0x000ff60003800000 */
.L_x_1244:
[----:B------:R-:W-:Y:S02]  /*4c50*/  ULDC UR11, c[0x0][0x9e4] ;  /* 0x00027900000b7ab9 */ /* 0x000fe40000000800 */
[----:B------:R-:W-:-:S11]  /*4c60*/  UISETP.NE.AND UP0, UPT, UR11, 0x1, UPT ;  /* 0x000000010b00788c */ /* 0x000fd6000bf05270 */
[----:B------:R-:W-:Y:S02]  /*4c70*/  @UP0 ULDC.64 UR4, c[0x0][0x9e8] ;  /* 0x00027a0000040ab9 */ /* 0x000fe40000000a00 */
[----:B------:R-:W-:-:S07]  /*4c80*/  UIMAD.WIDE.U32 UR14, UR18, UR4, URZ ;  /* 0x00000004120e72a5 */ /* 0x000fce000f8e003f */
[----:B------:R-:W-:Y:S02]  /*4c90*/  @UP0 UMOV UR14, UR15 ;  /* 0x0000000f000e0c82 */ /* 0x000fe40008000000 */
[----:B------:R-:W-:-:S12]  /*4ca0*/  @UP0 USHF.R.U32.HI UR18, URZ, UR5, UR14 ;  /* 0x000000053f120299 */ /* 0x000fd8000801160e */
.L_x_1245:
[----:B------:R-:W-:-:S04]  /*4cb0*/  UIMAD UR11, UR18, UR11, UR11 ;  /* 0x0000000b120b72a4 */ /* 0x000fc8000f8e020b */
[----:B------:R-:W-:-:S04]  /*4cc0*/  UISETP.LT.AND UP0, UPT, UR7, UR11, UPT ;  /* 0x0000000b0700728c */ /* 0x000fc8000bf01270 */
[----:B------:R-:W-:-:S12]  /*4cd0*/  USEL UR7, UR7, UR11, UP0 ;  /* 0x0000000b07077287 */ /* 0x000fd80008000000 */
.L_x_1243:
        /* <DEDUP_REMOVED lines=19> */
[----:B------:R-:W-:Y:S02]  /*4e10*/  CS2R R128, SRZ ;  /* 0x0000000000807805 */ /* 0x000fe4000001ff00 */
[----:B------:R-:W-:Y:S02]  /*4e20*/  CS2R R126, SRZ ;  /* 0x00000000007e7805 */ /* 0x000fe4000001ff00 */
[----:B------:R-:W-:Y:S02]  /*4e30*/  CS2R R124, SRZ ;  /* 0x00000000007c7805 */ /* 0x000fe4000001ff00 */
[----:B------:R-:W-:Y:S02]  /*4e40*/  CS2R R122, SRZ ;  /* 0x00000000007a7805 */ /* 0x000fe4000001ff00 */
[----:B------:R-:W-:Y:S02]  /*4e50*/  ISETP.GE.AND P1, PT, R21, UR41, PT ;  /* 0x0000002915007c0c */ /* 0x000fe4000bf26270 */
        /* <DEDUP_REMOVED lines=49> */
[----:B------:R-:W-:Y:S06]  /*5170*/  @!P1 BRA `(.L_x_1246) ;  /* 0x0000002c00c09947 */ /* 0x000fec0003800000 */
[----:B------:R-:W-:Y:S01]  /*5180*/  IMAD.MOV.U32 R228, RZ, RZ, R2 ;  /* 0x000000ffffe47224 */ /* 0x000fe200078e0002 */
[----:B------:R-:W-:Y:S01]  /*5190*/  UMOV UR7, UR38 ;  /* 0x0000002600077c82 */ /* 0x000fe20008000000 */
[----:B------:R-:W-:Y:S01]  /*51a0*/  IMAD.MOV.U32 R227, RZ, RZ, R3 ;  /* 0x000000ffffe37224 */ /* 0x000fe200078e0003 */
[----:B------:R-:W-:Y:S01]  /*51b0*/  UMOV UR4, UR39 ;  /* 0x0000002700047c82 */ /* 0x000fe20008000000 */
[----:B------:R-:W-:Y:S01]  /*51c0*/  IMAD.MOV.U32 R0, RZ, RZ, 0x3f800000 ;  /* 0x3f800000ff007424 */ /* 0x000fe200078e00ff */
[----:B------:R-:W-:Y:S01]  /*51d0*/  ULDC UR54, c[0x0][0x9e4] ;  /* 0x0002790000367ab9 */ /* 0x000fe20000000800 */
[----:B------:R-:W-:-:S07]  /*51e0*/  IMAD.MOV.U32 R151, RZ, RZ, RZ ;  /* 0x000000ffff977224 */ /* 0x000fce00078e00ff */
.L_x_1265:
[----:B------:R-:W-:-:S04]  /*51f0*/  UISETP.NE.AND UP0, UPT, UR4, 0x1, UPT ;  /* 0x000000010400788c */ /* 0x000fc8000bf05270 */
[----:B------:R-:W-:-:S04]  /*5200*/  USEL UR38, URZ, 0x1, UP0 ;  /* 0x000000013f267887 */ /* 0x000fc80008000000 */
[----:B------:R-:W-:Y:S01]  /*5210*/  ULOP3.LUT UR38, UR7, UR38, URZ, 0x3c, !UPT ;  /* 0x0000002607267292 */ /* 0x000fe2000f8e3c3f */
[----:B------:R-:W-:Y:S11]  /*5220*/  @!P0 BRA `(.L_x_1247) ;  /* 0x0000000000048947 */ /* 0x000ff60003800000 */
[----:B------:R-:W-:Y:S01]  /*5230*/  BPT.TRAP 0x1 ;  /* 0x000000040000795c */ /* 0x000fe20000300000 */
.L_x_1247:
[----:B------:R-:W-:Y:S01]  /*5240*/  UIADD3 UR39, UR4, 0x1, URZ ;  /* 0x0000000104277890 */ /* 0x000fe2000fffe03f */
[----:B------:R-:W-:-:S03]  /*5250*/  IMAD.U32 R2, RZ, RZ, UR38 ;  /* 0x00000026ff027e24 */ /* 0x000fc6000f8e00ff */
[----:B------:R-:W-:Y:S02]  /*5260*/  UISETP.NE.AND UP0, UPT, UR39, 0x2, UPT ;  /* 0x000000022700788c */ /* 0x000fe4000bf05270 */
[----:B------:R-:W-:Y:S02]  /*5270*/  SHF.L.U32 R2, R2, 0x1f, RZ ;  /* 0x0000001f02027819 */ /* 0x000fe400000006ff */
[----:B------:R-:W-:-:S04]  /*5280*/  USEL UR39, UR39, URZ, UP0 ;  /* 0x0000003f27277287 */ /* 0x000fc80008000000 */
[----:B------:R-:W-:-:S09]  /*5290*/  ULEA UR6, UR39, UR40, 0x3 ;  /* 0x0000002827067291 */ /* 0x000fd2000f8e183f */
[----:B------:R0:W1:Y:S01]  /*52a0*/  SYNCS.PHASECHK.TRANS64.TRYWAIT P1, [UR6+0x30830], R2 ;  /* 0x03083002ff0075a7 */ /* 0x0000620008020146 */
[----:B------:R-:W-:Y:S05]  /*52b0*/  @!P0 BRA `(.L_x_1248) ;  /* 0x0000000000048947 */ /* 0x000fea0003800000 */
[----:B------:R-:W-:Y:S01]  /*52c0*/  BPT.TRAP 0x1 ;  /* 0x000000040000795c */ /* 0x000fe20000300000 */
.L_x_1248:
[-C--:B------:R-:W-:Y:S01]  /*52d0*/  FMUL.FTZ R24, R24, R152.reuse ;  /* 0x0000009818187220 */ /* 0x080fe20000410000 */
[----:B------:R-:W-:Y:S01]  /*52e0*/  FMUL.FTZ R25, R25, R152 ;  /* 0x0000009819197220 */ /* 0x000fe20000410000 */
[----:B-1----:R-:W-:Y:S06]  /*52f0*/  @P1 BRA `(.L_x_1249) ;  /* 0x0000000000081947 */ /* 0x002fec0003800000 */
[----:B------:R-:W1:Y:S02]  /*5300*/  SYNCS.PHASECHK.TRANS64.TRYWAIT P1, [UR6+0x30830], R2 ;  /* 0x03083002ff0075a7 */ /* 0x000e640008020146 */
[----:B-1----:R-:W-:Y:S05]  /*5310*/  @!P1 BRA `(.L_x_1250) ;  /* 0x0000014400209947 */ /* 0x002fea0003800000 */
.L_x_1249:
[----:B------:R-:W-:Y:S01]  /*5320*/  R2UR UR5, R20 ;  /* 0x00000000140572ca */ /* 0x000fe200000e0000 */
[-C--:B------:R-:W-:Y:S01]  /*5330*/  FMUL.FTZ R28, R28, R152.reuse ;  /* 0x000000981c1c7220 */ /* 0x080fe20000410000 */
[----:B------:R-:W-:Y:S01]  /*5340*/  R2UR UR48, R14 ;  /* 0x000000000e3072ca */ /* 0x000fe200000e0000 */
[-C--:B------:R-:W-:Y:S01]  /*5350*/  FMUL.FTZ R29, R29, R152.reuse ;  /* 0x000000981d1d7220 */ /* 0x080fe20000410000 */
[----:B------:R-:W-:Y:S01]  /*5360*/  R2UR UR49, R15 ;  /* 0x000000000f3172ca */ /* 0x000fe200000e0000 */
        /* <DEDUP_REMOVED lines=8> */
[----:B------:R-:W-:Y:S01]  /*53f0*/  ULEA UR5, UR39, UR5, 0xb ;  /* 0x0000000527057291 */ /* 0x000fe2000f8e583f */
        /* <DEDUP_REMOVED lines=52> */
[----:B------:R-:W-:Y:S01]  /*5740*/  UMOV UR50, UR5 ;  /* 0x0000000500327c82 */ /* 0x000fe20008000000 */
[----:B------:R-:W-:Y:S01]  /*5750*/  WARPGROUP.ARRIVE ;  /* 0x00000000000079c5 */ /* 0x000fe20000000000 */
[----:B------:R-:W-:Y:S01]  /*5760*/  UMOV UR51, 0x40000040 ;  /* 0x4000004000337882 */ /* 0x000fe20000000000 */
[----:B------:R-:W-:Y:S01]  /*5770*/  UIADD3 UR10, UR5, 0x206, URZ ;  /* 0x00000206050a7890 */ /* 0x000fe2000fffe03f */
[-C--:B------:R-:W-:Y:S01]  /*5780*/  FMUL.FTZ R26, R26, R0.reuse ;  /* 0x000000001a1a7220 */ /* 0x080fe20000410000 */
[----:B------:R-:W-:Y:S01]  /*5790*/  UMOV UR11, 0x40000040 ;  /* 0x40000040000b7882 */ /* 0x000fe20000000000 */
[----:B------:R-:W-:Y:S01]  /*57a0*/  UIADD3 UR14, UR5, 0x400, URZ ;  /* 0x00000400050e7890 */ /* 0x000fe2000fffe03f */
[----:B------:R-:W-:Y:S01]  /*57b0*/  HGMMA.64x64x16.F32.BF16 R152, gdesc[UR48], RZ, !UPT, gsb0 ;  /* 0x00e00000309879f0 */ /* 0x000fe2000c0018ff */
[----:B------:R-:W-:Y:S01]  /*57c0*/  R2UR UR48, R12 ;  /* 0x000000000c3072ca */ /* 0x000fe200000e0000 */
[----:B------:R-:W-:Y:S01]  /*57d0*/  UIADD3 UR50, UR5, 0x2, URZ ;  /* 0x0000000205327890 */ /* 0x000fe2000fffe03f */
[----:B------:R-:W-:Y:S01]  /*57e0*/  R2UR UR49, R13 ;  /* 0x000000000d3172ca */ /* 0x000fe200000e0000 */
[----:B------:R-:W-:Y:S01]  /*57f0*/  UMOV UR51, 0x40000040 ;  /* 0x4000004000337882 */ /* 0x000fe20000000000 */
        /* <DEDUP_REMOVED lines=77> */
[----:B------:R-:W-:Y:S01]  /*5cd0*/  FMUL.FTZ R151, R151, R0 ;  /* 0x0000000097977220 */ /* 0x000fe20000410000 */
[----:B------:R-:W-:Y:S01]  /*5ce0*/  HGMMA.64x64x16.F32.BF16 R152, gdesc[UR48], R152, gsb0 ;  /* 0x00e00000309879f0 */ /* 0x000fe20008001898 */
[----:B------:R-:W-:Y:S01]  /*5cf0*/  R2UR UR48, R10 ;  /* 0x000000000a3072ca */ /* 0x000fe200000e0000 */
[----:B------:R-:W-:Y:S01]  /*5d00*/  UIADD3 UR50, UR5, 0x4, URZ ;  /* 0x0000000405327890 */ /* 0x000fe2000fffe03f */
[----:B------:R-:W-:Y:S01]  /*5d10*/  R2UR UR49, R11 ;  /* 0x000000000b3172ca */ /* 0x000fe200000e0000 */
[----:B------:R-:W-:Y:S01]  /*5d20*/  UMOV UR51, 0x40000040 ;  /* 0x4000004000337882 */ /* 0x000fe20000000000 */
[----:B------:R-:W-:-:S02]  /*5d30*/  WARPGROUP.DEPBAR.LE gsb0, 0x0 ;  /* 0x00008000000079c5 */ /* 0x000fc40000010000 */
[----:B------:R-:W-:-:S09]  /*5d40*/  WARPGROUP.ARRIVE ;  /* 0x00000000000079c5 */ /* 0x000fd20000000000 */
[----:B------:R-:W-:Y:S01]  /*5d50*/  HGMMA.64x64x16.F32.BF16 R152, gdesc[UR48], R152, gsb0 ;  /* 0x00e00000309879f0 */ /* 0x000fe20008001898 */
[----:B------:R-:W-:Y:S01]  /*5d60*/  R2UR UR48, R8 ;  /* 0x00000000083072ca */ /* 0x000fe200000e0000 */
[----:B------:R-:W-:Y:S01]  /*5d70*/  UIADD3 UR50, UR5, 0x6, URZ ;  /* 0x0000000605327890 */ /* 0x000fe2000fffe03f */
[----:B------:R-:W-:Y:S01]  /*5d80*/  R2UR UR49, R9 ;  /* 0x00000000093172ca */ /* 0x000fe200000e0000 */
[----:B------:R-:W-:Y:S01]  /*5d90*/  UMOV UR51, 0x40000040 ;  /* 0x4000004000337882 */ /* 0x000fe20000000000 */
[----:B------:R-:W-:Y:S02]  /*5da0*/  WARPGROUP.DEPBAR.LE gsb0, 0x0 ;  /* 0x00008000000079c5 */ /* 0x000fe40000010000 */
        /* <DEDUP_REMOVED lines=16> */
[----:B------:R-:W-:Y:S01]  /*5eb0*/  UIADD3 UR50, UR5, 0x204, URZ ;  /* 0x0000020405327890 */ /* 0x000fe2000fffe03f */
[----:B------:R-:W-:Y:S01]  /*5ec0*/  UMOV UR51, 0x40000040 ;  /* 0x4000004000337882 */ /* 0x000fe20000000000 */
[----:B------:R-:W-:Y:S01]  /*5ed0*/  UMOV UR48, UR56 ;  /* 0x0000003800307c82 */ /* 0x000fe20008000000 */
[----:B------:R-:W-:Y:S01]  /*5ee0*/  UMOV UR49, UR57 ;  /* 0x0000003900317c82 */ /* 0x000fe20008000000 */
        /* <DEDUP_REMOVED lines=37> */
.L_x_1251:
[----:B------:R-:W-:Y:S01]  /*6140*/  ULEA UR5, UR4, UR40, 0x3 ;  /* 0x0000002804057291 */ /* 0x000fe2000f8e183f */
[----:B------:R-:W-:-:S05]  /*6150*/  IMAD.U32 R0, RZ, RZ, UR7 ;  /* 0x00000007ff007e24 */ /* 0x000fca000f8e00ff */
[----:B------:R-:W-:-:S04]  /*6160*/  SHF.L.U32 R0, R0, 0x1f, RZ ;  /* 0x0000001f00007819 */ /* 0x000fc800000006ff */
[----:B------:R2:W3:Y:S01]  /*6170*/  SYNCS.PHASECHK.TRANS64.TRYWAIT P1, [UR5+0x30850], R0 ;  /* 0x03085000ff0075a7 */ /* 0x0004e20008020145 */
[----:B------:R-:W-:Y:S05]  /*6180*/  @!P0 BRA `(.L_x_1252) ;  /* 0x0000000000048947 */ /* 0x000fea0003800000 */
[----:B------:R-:W-:Y:S01]  /*6190*/  BPT.TRAP 0x1 ;  /* 0x000000040000795c */ /* 0x000fe20000300000 */
.L_x_1252:
[----:B---3--:R-:W-:Y:S05]  /*61a0*/  @P1 BRA `(.L_x_1253) ;  /* 0x0000000000081947 */ /* 0x008fea0003800000 */
[----:B------:R-:W3:Y:S02]  /*61b0*/  SYNCS.PHASECHK.TRANS64.TRYWAIT P1, [UR5+0x30850], R0 ;  /* 0x03085000ff0075a7 */ /* 0x000ee40008020145 */
[----:B---3--:R-:W-:Y:S05]  /*61c0*/  @!P1 BRA `(.L_x_1254) ;  /* 0x00000134008c9947 */ /* 0x008fea0003800000 */
.L_x_1253:
[----:B------:R-:W-:Y:S01]  /*61d0*/  UIADD3 UR7, UR40, 0x400, URZ ;  /* 0x0000040028077890 */ /* 0x000fe2000fffe03f */
[----:B------:R-:W-:Y:S01]  /*61e0*/  WARPGROUP.ARRIVE ;  /* 0x00000000000079c5 */ /* 0x000fe20000000000 */
[----:B------:R-:W-:Y:S02]  /*61f0*/  UMOV UR11, 0x40000040 ;  /* 0x40000040000b7882 */ /* 0x000fe40000000000 */
        /* <DEDUP_REMOVED lines=27> */
.L_x_1255:
[----:B------:R-:W-:Y:S01]  /*63b0*/  R2UR UR4, R22 ;  /* 0x00000000160472ca */ /* 0x000fe200000e0000 */
[----:B------:R-:W3:Y:S01]  /*63c0*/  S2UR UR10, SR_CgaCtaId ;  /* 0x00000000000a79c3 */ /* 0x000ee20000008800 */
[----:B------:R-:W-:Y:S01]  /*63d0*/  VIADD R188, R23, UR61 ;  /* 0x0000003d17bc7c36 */ /* 0x000fe20008000000 */
[----:B------:R-:W-:Y:S02]  /*63e0*/  UIADD3 UR6, UR6, 0x30840, URZ ;  /* 0x0003084006067890 */ /* 0x000fe4000fffe03f */
[----:B------:R-:W-:-:S08]  /*63f0*/  UISETP.NE.AND UP0, UPT, UR60, URZ, UPT ;  /* 0x0000003f3c00728c */ /* 0x000fd0000bf05270 */
[----:B------:R-:W-:-:S03]  /*6400*/  UISETP.NE.AND UP1, UPT, UR4, URZ, UPT ;  /* 0x0000003f0400728c */ /* 0x000fc6000bf25270 */
[----:B------:R-:W-:Y:S02]  /*6410*/  ULDC UR4, c[0x0][0x9d8] ;  /* 0x0002760000047ab9 */ /* 0x000fe40000000800 */
[----:B0-2---:R-:W-:Y:S01]  /*6420*/  FMUL.FTZ R0, R152, UR4 ;  /* 0x0000000498007c20 */ /* 0x005fe20008410000 */
        /* <DEDUP_REMOVED lines=14> */
[----:B------:R-:W-:Y:S01]  /*6510*/  @UP1 ULDC UR7, c[0x0][0x450] ;  /* 0x0001140000071ab9 */ /* 0x000fe20000000800 */
[----:B---3--:R-:W-:-:S02]  /*6520*/  UPRMT UR6, UR10, 0x654, UR6 ;  /* 0x000006540a067896 */ /* 0x008fc40008000006 */
[----:B------:R-:W-:Y:S01]  /*6530*/  FMUL.FTZ R185, R165, UR4 ;  /* 0x00000004a5b97c20 */ /* 0x000fe20008410000 */
[----:B------:R-:W-:Y:S01]  /*6540*/  FMUL.FTZ R166, R171, UR4 ;  /* 0x00000004aba67c20 */ /* 0x000fe20008410000 */
[----:B------:R-:W-:Y:S01]  /*6550*/  @P2 SHF.R.U32.HI R188, RZ, UR7, R152 ;  /* 0x00000007ffbc2c19 */ /* 0x000fe20008011698 */
[----:B------:R-:W-:Y:S01]  /*6560*/  FMUL.FTZ R168, R174, UR4 ;  /* 0x00000004aea87c20 */ /* 0x000fe20008410000 */
[----:B------:R-:W-:Y:S01]  /*6570*/  FMUL.FTZ R165, R170, UR4 ;  /* 0x00000004aaa57c20 */ /* 0x000fe20008410000 */
        /* <DEDUP_REMOVED lines=15> */
[----:B------:R-:W-:-:S02]  /*6670*/  IMAD.SHL.U32 R175, R21, 0x40, RZ ;  /* 0x0000004015af7824 */ /* 0x000fc400078e00ff */
[----:B------:R-:W-:Y:S01]  /*6680*/  FMUL.FTZ R180, R181, UR4 ;  /* 0x00000004b5b47c20 */ /* 0x000fe20008410000 */
[----:B------:R-:W-:Y:S01]  /*6690*/  FMUL.FTZ R177, R182, UR4 ;  /* 0x00000004b6b17c20 */ /* 0x000fe20008410000 */
[----:B------:R-:W-:Y:S01]  /*66a0*/  FMUL.FTZ R178, R183, UR4 ;  /* 0x00000004b7b27c20 */ /* 0x000fe20008410000 */
[----:B------:R-:W-:Y:S01]  /*66b0*/  PLOP3.LUT P1, PT, PT, PT, UP0, 0x40, 0x0 ;  /* 0x000000000000781c */ /* 0x000fe20003f2e808 */
[----:B------:R-:W-:Y:S01]  /*66c0*/  IMAD.U32 R152, RZ, RZ, UR42 ;  /* 0x0000002aff987e24 */ /* 0x000fe2000f8e00ff */
[----:B------:R-:W-:Y:S01]  /*66d0*/  IADD3 R153, -R17, 0x1, -R175 ;  /* 0x0000000111997810 */ /* 0x000fe20007ffe9af */
[----:B------:R-:W-:Y:S01]  /*66e0*/  SYNCS.ARRIVE.TRANS64.RED.A1T0 RZ, [UR6], RZ ;  /* 0x000000ffffff79a7 */ /* 0x000fe20008100406 */
[----:B------:R-:W1:Y:S01]  /*66f0*/  MUFU.TANH R0, R0 ;  /* 0x0000000000007308 */ /* 0x000e620000002400 */
[----:B------:R-:W-:Y:S01]  /*6700*/  ULDC UR6, c[0x0][0x9dc] ;  /* 0x0002770000067ab9 */ /* 0x000fe20000000800 */
[----:B------:R-:W-:Y:S01]  /*6710*/  IADD3 R152, -R152, UR43, R153 ;  /* 0x0000002b98987c10 */ /* 0x000fe2000fffe199 */
[----:B------:R-:W-:Y:S01]  /*6720*/  ULOP3.LUT UR4, URZ, UR6, URZ, 0x33, !UPT ;  /* 0x000000063f047292 */ /* 0x000fe2000f8e333f */
[----:B------:R-:W-:-:S03]  /*6730*/  ULDC UR7, c[0x0][0x9e0] ;  /* 0x0002780000077ab9 */ /* 0x000fc60000000800 */
[C---:B------:R-:W-:Y:S01]  /*6740*/  VIADD R187, R152.reuse, UR7 ;  /* 0x0000000798bb7c36 */ /* 0x040fe20008000000 */
[----:B------:R-:W2:Y:S01]  /*6750*/  MUFU.TANH R3, R3 ;  /* 0x0000000300037308 */ /* 0x000ea20000002400 */
[----:B------:R-:W-:Y:S02]  /*6760*/  VIADD R183, R152, UR4 ;  /* 0x0000000498b77c36 */ /* 0x000fe40008000000 */
[--C-:B0-----:R-:W-:Y:S02]  /*6770*/  IMAD.IADD R182, R187, 0x1, R189.reuse ;  /* 0x00000001bbb67824 */ /* 0x101fe400078e02bd */
[----:B------:R-:W-:-:S03]  /*6780*/  IMAD.IADD R181, R183, 0x1, R189 ;  /* 0x00000001b7b57824 */ /* 0x000fc600078e02bd */
[----:B------:R-:W0:Y:S08]  /*6790*/  MUFU.TANH R2, R2 ;  /* 0x0000000200027308 */ /* 0x000e300000002400 */
        /* <DEDUP_REMOVED lines=30> */
[----:B------:R-:W-:Y:S01]  /*6980*/  IMAD.U32 R152, RZ, RZ, UR42 ;  /* 0x0000002aff987e24 */ /* 0x000fe2000f8e00ff */
[----:B------:R-:W-:Y:S04]  /*6990*/  BSSY B0, `(.L_x_1257) ;  /* 0x0000011000007945 */ /* 0x000fe80003800000 */
[----:B------:R-:W-:-:S04]  /*69a0*/  IADD3 R189, -R152, UR43, R189 ;  /* 0x0000002b98bd7c10 */ /* 0x000fc8000fffe1bd */
[----:B------:R-:W-:-:S13]  /*69b0*/  ISETP.GT.AND P1, PT, R189, -0x1, PT ;  /* 0xffffffffbd00780c */ /* 0x000fda0003f24270 */
[----:B------:R-:W-:Y:S05]  /*69c0*/  @P1 BRA `(.L_x_1258) ;  /* 0x0000000000201947 */ /* 0x000fea0003800000 */
[----:B------:R-:W-:Y:S01]  /*69d0*/  IMAD.U32 R190, RZ, RZ, UR54 ;  /* 0x00000036ffbe7e24 */ /* 0x000fe2000f8e00ff */
[----:B------:R-:W-:-:S04]  /*69e0*/  LOP3.LUT R189, RZ, R189, RZ, 0x33, !PT ;  /* 0x000000bdffbd7212 */ /* 0x000fc800078e33ff */
[----:B------:R-:W-:-:S13]  /*69f0*/  ISETP.NE.AND P1, PT, R190, 0x1, PT ;  /* 0x00000001be00780c */ /* 0x000fda0003f25270 */
[----:B------:R-:W1:Y:S02]  /*6a00*/  @P1 LDC.64 R152, c[0x0][0x9e8] ;  /* 0x00027a00ff981b82 */ /* 0x000e640000000a00 */
[----:B-1----:R-:W-:-:S05]  /*6a10*/  @P1 IMAD.HI.U32 R152, R189, R152, RZ ;  /* 0x00000098bd981227 */ /* 0x002fca00078e00ff */
[----:B------:R-:W-:-:S04]  /*6a20*/  @P1 SHF.R.U32.HI R189, RZ, R153, R152 ;  /* 0x00000099ffbd1219 */ /* 0x000fc80000011698 */
[----:B------:R-:W-:Y:S01]  /*6a30*/  LOP3.LUT R189, RZ, R189, RZ, 0x33, !PT ;  /* 0x000000bdffbd7212 */ /* 0x000fe200078e33ff */
[----:B------:R-:W-:Y:S06]  /*6a40*/  BRA `(.L_x_1259) ;  /* 0x0000000000147947 */ /* 0x000fec0003800000 */
.L_x_1258:
[----:B------:R-:W-:-:S05]  /*6a50*/  IMAD.U32 R190, RZ, RZ, UR54 ;  /* 0x00000036ffbe7e24 */ /* 0x000fca000f8e00ff */
[----:B------:R-:W-:-:S13]  /*6a60*/  ISETP.NE.AND P1, PT, R190, 0x1, PT ;  /* 0x00000001be00780c */ /* 0x000fda0003f25270 */
[----:B------:R-:W1:Y:S02]  /*6a70*/  @P1 LDC.64 R152, c[0x0][0x9e8] ;  /* 0x00027a00ff981b82 */ /* 0x000e640000000a00 */
[----:B-1----:R-:W-:-:S05]  /*6a80*/  @P1 IMAD.HI.U32 R152, R189, R152, RZ ;  /* 0x00000098bd981227 */ /* 0x002fca00078e00ff */
[----:B------:R-:W-:-:S07]  /*6a90*/  @P1 SHF.R.U32.HI R189, RZ, R153, R152 ;  /* 0x00000099ffbd1219 */ /* 0x000fce0000011698 */
.L_x_1259:
[----:B------:R-:W-:Y:S05]  /*6aa0*/  BSYNC B0 ;  /* 0x0000000000007941 */ /* 0x000fea0003800000 */
.L_x_1257:
[----:B------:R-:W-:-:S04]  /*6ab0*/  IMAD R189, R189, R190, -R175 ;  /* 0x000000bebdbd7224 */ /* 0x000fc800078e0aaf */
[----:B------:R-:W-:-:S05]  /*6ac0*/  IMAD.IADD R189, R189, 0x1, -R17 ;  /* 0x00000001bdbd7824 */ /* 0x000fca00078e0a11 */
[----:B------:R-:W-:Y:S02]  /*6ad0*/  VIMNMX R181, R181, R189, !PT ;  /* 0x000000bdb5b57248 */ /* 0x000fe40007fe0100 */
[----:B------:R-:W-:-:S07]  /*6ae0*/  VIADDMNMX R182, R189, R190, R182, PT ;  /* 0x000000bebdb67246 */ /* 0x000fce00038001b6 */
.L_x_1256:
[----:B------:R-:W-:Y:S01]  /*6af0*/  ISETP.GT.AND P1, PT, R21, -0x1, PT ;  /* 0xffffffff1500780c */ /* 0x000fe20003f24270 */
[----:B------:R1:W2:Y:S01]  /*6b00*/  SHFL.IDX PT, R152, R188, 0x1, 0x1c1f ;  /* 0x003c1f00bc987f89 */ /* 0x0002a200000e0000 */
[----:B------:R-:W-:Y:S02]  /*6b10*/  UISETP.NE.AND UP0, UPT, UR60, URZ, UPT ;  /* 0x0000003f3c00728c */ /* 0x000fe4000bf05270 */
[C---:B------:R-:W-:Y:S02]  /*6b20*/  ISETP.GT.AND P4, PT, R181.reuse, 0x1, P1 ;  /* 0x00000001b500780c */ /* 0x040fe40000f84270 */
[----:B------:R-:W-:Y:S02]  /*6b30*/  ISETP.GT.AND P5, PT, R181, RZ, P1 ;  /* 0x000000ffb500720c */ /* 0x000fe40000fa4270 */
[C---:B------:R-:W-:Y:S02]  /*6b40*/  ISETP.LT.OR P4, PT, R182.reuse, 0x2, P4 ;  /* 0x00000002b600780c */ /* 0x040fe40002781670 */
[----:B------:R-:W-:-:S02]  /*6b50*/  ISETP.LT.OR P5, PT, R182, 0x1, P5 ;  /* 0x00000001b600780c */ /* 0x000fc40002fa1670 */
[----:B-1----:R-:W-:Y:S02]  /*6b60*/  FSEL R188, R3, -INF , !P4 ;  /* 0xff80000003bc7808 */ /* 0x002fe40006000000 */
[C---:B------:R-:W-:Y:S02]  /*6b70*/  ISETP.GT.AND P4, PT, R181.reuse, 0x18, P1 ;  /* 0x00000018b500780c */ /* 0x040fe40000f84270 */
[----:B------:R-:W-:Y:S02]  /*6b80*/  FSEL R0, R0, -INF , !P5 ;  /* 0xff80000000007808 */ /* 0x000fe40006800000 */
[----:B------:R-:W-:Y:S02]  /*6b90*/  ISETP.LT.OR P4, PT, R182, 0x19, P4 ;  /* 0x00000019b600780c */ /* 0x000fe40002781670 */
[C---:B------:R-:W-:Y:S02]  /*6ba0*/  ISETP.GT.AND P6, PT, R181.reuse, 0x8, P1 ;  /* 0x00000008b500780c */ /* 0x040fe40000fc4270 */
[----:B------:R-:W-:-:S02]  /*6bb0*/  ISETP.GT.AND P2, PT, R181, 0x9, P1 ;  /* 0x00000009b500780c */ /* 0x000fc40000f44270 */
[----:B------:R-:W-:Y:S01]  /*6bc0*/  ISETP.GT.AND P3, PT, R181, 0x10, P1 ;  /* 0x00000010b500780c */ /* 0x000fe20000f64270 */
[--C-:B--2---:R-:W-:Y:S01]  /*6bd0*/  IMAD.IADD R187, R187, 0x1, R152.reuse ;  /* 0x00000001bbbb7824 */ /* 0x104fe200078e0298 */
[----:B------:R-:W-:Y:S01]  /*6be0*/  ISETP.GT.AND P5, PT, R181, 0x11, P1 ;  /* 0x00000011b500780c */ /* 0x000fe20000fa4270 */
[----:B------:R-:W-:Y:S01]  /*6bf0*/  IMAD.IADD R183, R183, 0x1, R152 ;  /* 0x00000001b7b77824 */ /* 0x000fe200078e0298 */
        /* <DEDUP_REMOVED lines=33> */
[----:B------:R-:W-:-:S02]  /*6e10*/  FSEL R176, R176, -INF , !P6 ;  /* 0xff800000b0b07808 */ /* 0x000fc40007000000 */
[----:B------:R-:W-:Y:S02]  /*6e20*/  FSEL R186, R186, -INF , !P2 ;  /* 0xff800000baba7808 */ /* 0x000fe40005000000 */
[----:B------:R-:W-:Y:S02]  /*6e30*/  FSEL R179, R179, -INF , !P3 ;  /* 0xff800000b3b37808 */ /* 0x000fe40005800000 */
[----:B------:R-:W-:Y:S01]  /*6e40*/  FSEL R180, R180, -INF , !P5 ;  /* 0xff800000b4b47808 */ /* 0x000fe20006800000 */
[----:B------:R-:W-:Y:S06]  /*6e50*/  @P4 BRA `(.L_x_1260) ;  /* 0x00000000005c4947 */ /* 0x000fec0003800000 */
        /* <DEDUP_REMOVED lines=8> */
[----:B------:R-:W0:Y:S02]  /*6ee0*/  @P2 LDC.64 R152, c[0x0][0x9e8] ;  /* 0x00027a00ff982b82 */ /* 0x000e240000000a00 */
[----:B0-----:R-:W-:-:S05]  /*6ef0*/  @P2 IMAD.HI.U32 R152, R3, R152, RZ ;  /* 0x0000009803982227 */ /* 0x001fca00078e00ff */
[----:B------:R-:W-:-:S04]  /*6f00*/  @P2 SHF.R.U32.HI R3, RZ, R153, R152 ;  /* 0x00000099ff032219 */ /* 0x000fc80000011698 */
[----:B------:R-:W-:Y:S01]  /*6f10*/  LOP3.LUT R3, RZ, R3, RZ, 0x33, !PT ;  /* 0x00000003ff037212 */ /* 0x000fe200078e33ff */
[----:B------:R-:W-:Y:S06]  /*6f20*/  BRA `(.L_x_1263) ;  /* 0x0000000000147947 */ /* 0x000fec0003800000 */
.L_x_1262:
[----:B------:R-:W-:-:S05]  /*6f30*/  IMAD.U32 R181, RZ, RZ, UR54 ;  /* 0x00000036ffb57e24 */ /* 0x000fca000f8e00ff */
[----:B------:R-:W-:-:S13]  /*6f40*/  ISETP.NE.AND P2, PT, R181, 0x1, PT ;  /* 0x00000001b500780c */ /* 0x000fda0003f45270 */
[----:B------:R-:W0:Y:S02]  /*6f50*/  @P2 LDC.64 R152, c[0x0][0x9e8] ;  /* 0x00027a00ff982b82 */ /* 0x000e240000000a00 */
[----:B0-----:R-:W-:-:S05]  /*6f60*/  @P2 IMAD.HI.U32 R152, R3, R152, RZ ;  /* 0x0000009803982227 */ /* 0x001fca00078e00ff */
[----:B------:R-:W-:-:S07]  /*6f70*/  @P2 SHF.R.U32.HI R3, RZ, R153, R152 ;  /* 0x00000099ff032219 */ /* 0x000fce0000011698 */
.L_x_1263:
[----:B------:R-:W-:Y:S05]  /*6f80*/  BSYNC B0 ;  /* 0x0000000000007941 */ /* 0x000fea0003800000 */
.L_x_1261:
[----:B------:R-:W-:-:S04]  /*6f90*/  IMAD R3, R3, R181, -R175 ;  /* 0x000000b503037224 */ /* 0x000fc800078e0aaf */
[----:B------:R-:W-:-:S05]  /*6fa0*/  IMAD.IADD R3, R3, 0x1, -R17 ;  /* 0x0000000103037824 */ /* 0x000fca00078e0a11 */
[----:B------:R-:W-:Y:S02]  /*6fb0*/  VIMNMX R183, R183, R3, !PT ;  /* 0x00000003b7b77248 */ /* 0x000fe40007fe0100 */
[----:B------:R-:W-:-:S07]  /*6fc0*/  VIADDMNMX R187, R3, R181, R187, PT ;  /* 0x000000b503bb7246 */ /* 0x000fce00038001bb */
.L_x_1260:
[----:B------:R-:W-:Y:S01]  /*6fd0*/  LOP3.LUT R16, R16, 0xfffff7ff, RZ, 0xc0, !PT ;  /* 0xfffff7ff10107812 */ /* 0x000fe200078ec0ff */
[----:B------:R-:W-:Y:S01]  /*6fe0*/  ULDC UR10, c[0x0][0x988] ;  /* 0x00026200000a7ab9 */ /* 0x000fe20000000800 */
[C---:B------:R-:W-:Y:S02]  /*6ff0*/  ISETP.GT.AND P5, PT, R183.reuse, 0x1, P1 ;  /* 0x00000001b700780c */ /* 0x040fe40000fa4270 */
[----:B------:R-:W-:Y:S02]  /*7000*/  @P0 LOP3.LUT R16, R16, 0x800, RZ, 0xfc, !PT ;  /* 0x0000080010100812 */ /* 0x000fe400078efcff */
[----:B------:R-:W-:Y:S02]  /*7010*/  ISETP.GT.AND P0, PT, R183, 0x19, P1 ;  /* 0x00000019b700780c */ /* 0x000fe40000f04270 */
[----:B------:R-:W-:Y:S02]  /*7020*/  LOP3.LUT R16, R16, 0xffff7fff, RZ, 0xc0, !PT ;  /* 0xffff7fff10107812 */ /* 0x000fe400078ec0ff */
[----:B------:R-:W-:-:S02]  /*7030*/  ISETP.LT.OR P5, PT, R187, 0x2, P5 ;  /* 0x00000002bb00780c */ /* 0x000fc40002fa1670 */
[C---:B------:R-:W-:Y:S02]  /*7040*/  ISETP.GT.AND P6, PT, R183.reuse, 0x8, P1 ;  /* 0x00000008b700780c */ /* 0x040fe40000fc4270 */
[----:B------:R-:W-:Y:S02]  /*7050*/  FSEL R154, R154, -INF , !P5 ;  /* 0xff8000009a9a7808 */ /* 0x000fe40006800000 */
[C---:B------:R-:W-:Y:S02]  /*7060*/  ISETP.GT.AND P2, PT, R183.reuse, 0x9, P1 ;  /* 0x00000009b700780c */ /* 0x040fe40000f44270 */
[C---:B------:R-:W-:Y:S02]  /*7070*/  ISETP.GT.AND P3, PT, R183.reuse, 0x10, P1 ;  /* 0x00000010b700780c */ /* 0x040fe40000f64270 */
[----:B------:R-:W-:Y:S02]  /*7080*/  @P0 LOP3.LUT R16, R16, 0x8000, RZ, 0xfc, !PT ;  /* 0x0000800010100812 */ /* 0x000fe400078efcff */
[----:B------:R-:W-:-:S02]  /*7090*/  ISETP.GT.AND P0, PT, R183, 0x31, P1 ;  /* 0x00000031b700780c */ /* 0x000fc40000f04270 */
[----:B------:R-:W-:Y:S02]  /*70a0*/  LOP3.LUT R16, R16, 0xfffffffd, RZ, 0xc0, !PT ;  /* 0xfffffffd10107812 */ /* 0x000fe400078ec0ff */
[C---:B------:R-:W-:Y:S02]  /*70b0*/  ISETP.GT.AND P4, PT, R183.reuse, 0x11, P1 ;  /* 0x00000011b700780c */ /* 0x040fe40000f84270 */
[----:B------:R-:W-:Y:S02]  /*70c0*/  ISETP.GT.AND P5, PT, R183, 0x18, P1 ;  /* 0x00000018b700780c */ /* 0x000fe40000fa4270 */
[C---:B------:R-:W-:Y:S02]  /*70d0*/  ISETP.LT.OR P6, PT, R187.reuse, 0x9, P6 ;  /* 0x00000009bb00780c */ /* 0x040fe400037c1670 */
[C---:B------:R-:W-:Y:S02]  /*70e0*/  ISETP.LT.OR P2, PT, R187.reuse, 0xa, P2 ;  /* 0x0000000abb00780c */ /* 0x040fe40001741670 */
[----:B------:R-:W-:-:S02]  /*70f0*/  ISETP.LT.OR P3, PT, R187, 0x11, P3 ;  /* 0x00000011bb00780c */ /* 0x000fc40001f61670 */
[----:B------:R-:W-:Y:S02]  /*7100*/  @P0 LOP3.LUT R16, R16, 0x2, RZ, 0xfc, !PT ;  /* 0x0000000210100812 */ /* 0x000fe400078efcff */
[----:B------:R-:W-:Y:S02]  /*7110*/  ISETP.GT.AND P0, PT, R183, 0x38, P1 ;  /* 0x00000038b700780c */ /* 0x000fe40000f04270 */
[----:B------:R-:W-:Y:S02]  /*7120*/  LOP3.LUT R16, R16, 0xfffffff7, RZ, 0xc0, !PT ;  /* 0xfffffff710107812 */ /* 0x000fe400078ec0ff */
[C---:B------:R-:W-:Y:S02]  /*7130*/  ISETP.LT.OR P4, PT, R187.reuse, 0x12, P4 ;  /* 0x00000012bb00780c */ /* 0x040fe40002781670 */
[----:B------:R-:W-:Y:S02]  /*7140*/  ISETP.LT.OR P5, PT, R187, 0x19, P5 ;  /* 0x00000019bb00780c */ /* 0x000fe40002fa1670 */
[----:B------:R-:W-:-:S02]  /*7150*/  FSEL R155, R155, -INF , !P6 ;  /* 0xff8000009b9b7808 */ /* 0x000fc40007000000 */
[----:B------:R-:W-:Y:S02]  /*7160*/  FSEL R156, R156, -INF , !P2 ;  /* 0xff8000009c9c7808 */ /* 0x000fe40005000000 */
[----:B------:R-:W-:Y:S02]  /*7170*/  FSEL R158, R158, -INF , !P3 ;  /* 0xff8000009e9e7808 */ /* 0x000fe40005800000 */
[----:B------:R-:W-:Y:S02]  /*7180*/  @P0 LOP3.LUT R16, R16, 0x8, RZ, 0xfc, !PT ;  /* 0x0000000810100812 */ /* 0x000fe400078efcff */
[----:B------:R-:W-:Y:S02]  /*7190*/  ISETP.GT.AND P0, PT, R183, RZ, P1 ;  /* 0x000000ffb700720c */ /* 0x000fe40000f04270 */
[----:B------:R-:W-:Y:S02]  /*71a0*/  LOP3.LUT R16, R16, 0xffffff7f, RZ, 0xc0, !PT ;  /* 0xffffff7f10107812 */ /* 0x000fe400078ec0ff */
[----:B------:R-:W-:-:S02]  /*71b0*/  FSEL R159, R159, -INF , !P4 ;  /* 0xff8000009f9f7808 */ /* 0x000fc40006000000 */
[----:B------:R-:W-:Y:S02]  /*71c0*/  FSEL R163, R163, -INF , !P5 ;  /* 0xff800000a3a37808 */ /* 0x000fe40006800000 */
[C---:B------:R-:W-:Y:S02]  /*71d0*/  ISETP.GT.AND P2, PT, R183.reuse, 0x20, P1 ;  /* 0x00000020b700780c */ /* 0x040fe40000f44270 */
[C---:B------:R-:W-:Y:S02]  /*71e0*/  ISETP.GT.AND P3, PT, R183.reuse, 0x21, P1 ;  /* 0x00000021b700780c */ /* 0x040fe40000f64270 */
[C---:B------:R-:W-:Y:S02]  /*71f0*/  ISETP.GT.AND P4, PT, R183.reuse, 0x28, P1 ;  /* 0x00000028b700780c */ /* 0x040fe40000f84270 */
[C---:B------:R-:W-:Y:S02]  /*7200*/  ISETP.GT.AND P5, PT, R183.reuse, 0x29, P1 ;  /* 0x00000029b700780c */ /* 0x040fe40000fa4270 */
[----:B------:R-:W-:-:S02]  /*7210*/  ISETP.GT.AND P6, PT, R183, 0x30, P1 ;  /* 0x00000030b700780c */ /* 0x000fc40000fc4270 */
[----:B------:R-:W-:Y:S02]  /*7220*/  ISETP.GT.AND P1, PT, R183, 0x39, P1 ;  /* 0x00000039b700780c */ /* 0x000fe40000f24270 */
[----:B------:R-:W-:Y:S02]  /*7230*/  @P0 LOP3.LUT R16, R16, 0x80, RZ, 0xfc, !PT ;  /* 0x0000008010100812 */ /* 0x000fe400078efcff */
[----:B------:R-:W-:Y:S02]  /*7240*/  FMNMX.FTZ R3, R0, R227, !PT ;  /* 0x000000e300037209 */ /* 0x000fe40007810000 */
[----:B------:R-:W-:Y:S02]  /*7250*/  LOP3.LUT P0, RZ, R16, 0x8000, RZ, 0xc0, !PT ;  /* 0x0000800010ff7812 */ /* 0x000fe4000780c0ff */
[----:B------:R-:W-:Y:S02]  /*7260*/  FMNMX.FTZ R3, R188, R3, !PT ;  /* 0x00000003bc037209 */ /* 0x000fe40007810000 */
[----:B------:R-:W-:-:S02]  /*7270*/  LOP3.LUT R16, R16, 0xffffffdf, RZ, 0xc0, !PT ;  /* 0xffffffdf10107812 */ /* 0x000fc400078ec0ff */
[----:B------:R-:W-:Y:S02]  /*7280*/  FMNMX.FTZ R3, R184, R3, !PT ;  /* 0x00000003b8037209 */ /* 0x000fe40007810000 */
[----:B------:R-:W-:Y:S02]  /*7290*/  ISETP.LT.OR P0, PT, R187, 0x1a, P0 ;  /* 0x0000001abb00780c */ /* 0x000fe40000701670 */
[----:B------:R-:W-:Y:S02]  /*72a0*/  @P1 LOP3.LUT R16, R16, 0x20, RZ, 0xfc, !PT ;  /* 0x0000002010101812 */ /* 0x000fe400078efcff */
[----:B------:R-:W-:Y:S02]  /*72b0*/  FMNMX.FTZ R3, R157, R3, !PT ;  /* 0x000000039d037209 */ /* 0x000fe40007810000 */
[----:B------:R-:W-:Y:S02]  /*72c0*/  LOP3.LUT P1, RZ, R16, 0x2, RZ, 0xc0, !PT ;  /* 0x0000000210ff7812 */ /* 0x000fe4000782c0ff */
[----:B------:R-:W-:-:S02]  /*72d0*/  FMNMX.FTZ R3, R160, R3, !PT ;  /* 0x00000003a0037209 */ /* 0x000fc40007810000 */
[----:B------:R-:W-:Y:S02]  /*72e0*/  LOP3.LUT R16, R16, 0xfffffeff, RZ, 0xc0, !PT ;  /* 0xfffffeff10107812 */ /* 0x000fe400078ec0ff */
[----:B------:R-:W-:Y:S02]  /*72f0*/  FMNMX.FTZ R3, R161, R3, !PT ;  /* 0x00000003a1037209 */ /* 0x000fe40007810000 */
[----:B------:R-:W-:Y:S02]  /*7300*/  @P0 LOP3.LUT R16, R16, 0x100, RZ, 0xfc, !PT ;  /* 0x0000010010100812 */ /* 0x000fe400078efcff */
[----:B------:R-:W-:Y:S02]  /*7310*/  ISETP.LT.OR P0, PT, R187, 0x21, P2 ;  /* 0x00000021bb00780c */ /* 0x000fe40001701670 */
[----:B------:R-:W-:Y:S02]  /*7320*/  FMNMX.FTZ R3, R164, R3, !PT ;  /* 0x00000003a4037209 */ /* 0x000fe40007810000 */
[----:B------:R-:W-:-:S02]  /*7330*/  LOP3.LUT P2, RZ, R16, 0x8, RZ, 0xc0, !PT ;  /* 0x0000000810ff7812 */ /* 0x000fc4000784c0ff */
[----:B------:R-:W-:Y:S02]  /*7340*/  FMNMX.FTZ R3, R185, R3, !PT ;  /* 0x00000003b9037209 */ /* 0x000fe40007810000 */
[----:B------:R-:W-:Y:S02]  /*7350*/  LOP3.LUT R16, R16, 0xffffffbf, RZ, 0xc0, !PT ;  /* 0xffffffbf10107812 */ /* 0x000fe400078ec0ff */
[----:B------:R-:W-:Y:S02]  /*7360*/  FMNMX.FTZ R3, R167, R3, !PT ;  /* 0x00000003a7037209 */ /* 0x000fe40007810000 */
[----:B------:R-:W-:Y:S02]  /*7370*/  ISETP.LT.OR P6, PT, R187, 0x31, P6 ;  /* 0x00000031bb00780c */ /* 0x000fe400037c1670 */
[----:B------:R-:W-:Y:S02]  /*7380*/  @P0 LOP3.LUT R16, R16, 0x40, RZ, 0xfc, !PT ;  /* 0x0000004010100812 */ /* 0x000fe400078efcff */
[----:B------:R-:W-:-:S02]  /*7390*/  FMNMX.FTZ R3, R169, R3, !PT ;  /* 0x00000003a9037209 */ /* 0x000fc40007810000 */
[----:B------:R-:W-:Y:S02]  /*73a0*/  ISETP.LT.OR P0, PT, R187, 0x22, P3 ;  /* 0x00000022bb00780c */ /* 0x000fe40001f01670 */
[----:B------:R-:W-:Y:S02]  /*73b0*/  FMNMX.FTZ R3, R171, R3, !PT ;  /* 0x00000003ab037209 */ /* 0x000fe40007810000 */
[C---:B------:R-:W-:Y:S02]  /*73c0*/  LOP3.LUT P3, RZ, R16.reuse, 0x80, RZ, 0xc0, !PT ;  /* 0x0000008010ff7812 */ /* 0x040fe4000786c0ff */
[----:B------:R-:W-:Y:S02]  /*73d0*/  FMNMX.FTZ R3, R173, R3, !PT ;  /* 0x00000003ad037209 */ /* 0x000fe40007810000 */
[----:B------:R-:W-:Y:S02]  /*73e0*/  LOP3.LUT R16, R16, 0xffffffef, RZ, 0xc0, !PT ;  /* 0xffffffef10107812 */ /* 0x000fe400078ec0ff */
[----:B------:R-:W-:-:S02]  /*73f0*/  FMNMX.FTZ R3, R176, R3, !PT ;  /* 0x00000003b0037209 */ /* 0x000fc40007810000 */
[C---:B------:R-:W-:Y:S02]  /*7400*/  ISETP.LT.OR P3, PT, R187.reuse, 0x1, P3 ;  /* 0x00000001bb00780c */ /* 0x040fe40001f61670 */
[----:B------:R-:W-:Y:S02]  /*7410*/  @P0 LOP3.LUT R16, R16, 0x10, RZ, 0xfc, !PT ;  /* 0x0000001010100812 */ /* 0x000fe400078efcff */
[----:B------:R-:W-:Y:S02]  /*7420*/  ISETP.LT.OR P0, PT, R187, 0x29, P4 ;  /* 0x00000029bb00780c */ /* 0x000fe40002701670 */
[----:B------:R-:W-:Y:S02]  /*7430*/  FMNMX.FTZ R3, R186, R3, !PT ;  /* 0x00000003ba037209 */ /* 0x000fe40007810000 */
[----:B------:R-:W-:Y:S02]  /*7440*/  LOP3.LUT P4, RZ, R16, 0x20, RZ, 0xc0, !PT ;  /* 0x0000002010ff7812 */ /* 0x000fe4000788c0ff */
[----:B------:R-:W-:-:S02]  /*7450*/  FMNMX.FTZ R3, R179, R3, !PT ;  /* 0x00000003b3037209 */ /* 0x000fc40007810000 */
[----:B------:R-:W-:Y:S02]  /*7460*/  LOP3.LUT R16, R16, 0xfffffffb, RZ, 0xc0, !PT ;  /* 0xfffffffb10107812 */ /* 0x000fe400078ec0ff */
[----:B------:R-:W-:Y:S02]  /*7470*/  FMNMX.FTZ R3, R180, R3, !PT ;  /* 0x00000003b4037209 */ /* 0x000fe40007810000 */
[----:B------:R-:W-:Y:S02]  /*7480*/  FSEL R175, R2, -INF , !P3 ;  /* 0xff80000002af7808 */ /* 0x000fe40005800000 */
[----:B------:R-:W-:Y:S01]  /*7490*/  @P0 LOP3.LUT R16, R16, 0x4, RZ, 0xfc, !PT ;  /* 0x0000000410100812 */ /* 0x000fe200078efcff */
[----:B------:R-:W0:Y:S01]  /*74a0*/  SHFL.BFLY PT, R152, R3, 0x2, 0x1f ;  /* 0x0c401f0003987f89 */ /* 0x000e2200000e0000 */
[----:B------:R-:W-:Y:S02]  /*74b0*/  ISETP.LT.OR P0, PT, R187, 0x2a, P5 ;  /* 0x0000002abb00780c */ /* 0x000fe40002f01670 */
[----:B------:R-:W-:-:S02]  /*74c0*/  LOP3.LUT R16, R16, 0xffffefff, RZ, 0xc0, !PT ;  /* 0xffffefff10107812 */ /* 0x000fc400078ec0ff */
[----:B------:R-:W-:Y:S02]  /*74d0*/  FMNMX.FTZ R2, R175, R228, !PT ;  /* 0x000000e4af027209 */ /* 0x000fe40007810000 */
[----:B------:R-:W-:Y:S02]  /*74e0*/  ISETP.LT.OR P1, PT, R187, 0x32, P1 ;  /* 0x00000032bb00780c */ /* 0x000fe40000f21670 */
[----:B------:R-:W-:Y:S02]  /*74f0*/  FMNMX.FTZ R2, R154, R2, !PT ;  /* 0x000000029a027209 */ /* 0x000fe40007810000 */
[----:B------:R-:W-:Y:S02]  /*7500*/  FSEL R172, R172, -INF , !P6 ;  /* 0xff800000acac7808 */ /* 0x000fe40007000000 */
[----:B------:R-:W-:Y:S02]  /*7510*/  FMNMX.FTZ R2, R155, R2, !PT ;  /* 0x000000029b027209 */ /* 0x000fe40007810000 */
[----:B------:R-:W-:-:S02]  /*7520*/  @P0 LOP3.LUT R16, R16, 0x1000, RZ, 0xfc, !PT ;  /* 0x0000100010100812 */ /* 0x000fc400078efcff */
[----:B------:R-:W-:Y:S02]  /*7530*/  FMNMX.FTZ R2, R156, R2, !PT ;  /* 0x000000029c027209 */ /* 0x000fe40007810000 */
[C---:B------:R-:W-:Y:S02]  /*7540*/  LOP3.LUT P0, RZ, R16.reuse, 0x10, RZ, 0xc0, !PT ;  /* 0x0000001010ff7812 */ /* 0x040fe4000780c0ff */
[----:B------:R-:W-:Y:S02]  /*7550*/  LOP3.LUT R16, R16, 0xffffdfff, RZ, 0xc0, !PT ;  /* 0xffffdfff10107812 */ /* 0x000fe400078ec0ff */
[----:B------:R-:W-:Y:S02]  /*7560*/  FMNMX.FTZ R2, R158, R2, !PT ;  /* 0x000000029e027209 */ /* 0x000fe40007810000 */
[----:B0-----:R-:W-:Y:S02]  /*7570*/  FMNMX.FTZ R3, R3, R152, !PT ;  /* 0x0000009803037209 */ /* 0x001fe40007810000 */
[----:B------:R-:W-:-:S02]  /*7580*/  FMNMX.FTZ R2, R159, R2, !PT ;  /* 0x000000029f027209 */ /* 0x000fc40007810000 */
[----:B------:R-:W-:Y:S01]  /*7590*/  ISETP.LT.OR P2, PT, R187, 0x39, P2 ;  /* 0x00000039bb00780c */ /* 0x000fe20001741670 */
[----:B------:R-:W0:Y:S01]  /*75a0*/  SHFL.BFLY PT, R152, R3, 0x1, 0x1f ;  /* 0x0c201f0003987f89 */ /* 0x000e2200000e0000 */
[----:B------:R-:W-:Y:S02]  /*75b0*/  FMNMX.FTZ R2, R163, R2, !PT ;  /* 0x00000002a3027209 */ /* 0x000fe40007810000 */
[----:B------:R-:W-:Y:S02]  /*75c0*/  @P0 LOP3.LUT R16, R16, 0x2000, RZ, 0xfc, !PT ;  /* 0x0000200010100812 */ /* 0x000fe400078efcff */
[----:B------:R-:W-:Y:S02]  /*75d0*/  FSEL R174, R174, -INF , !P1 ;  /* 0xff800000aeae7808 */ /* 0x000fe40004800000 */
[C---:B------:R-:W-:Y:S02]  /*75e0*/  LOP3.LUT P0, RZ, R16.reuse, 0x40, RZ, 0xc0, !PT ;  /* 0x0000004010ff7812 */ /* 0x040fe4000780c0ff */
[----:B------:R-:W-:-:S02]  /*75f0*/  LOP3.LUT R16, R16, 0xffffbfff, RZ, 0xc0, !PT ;  /* 0xffffbfff10107812 */ /* 0x000fc400078ec0ff */
[----:B------:R-:W-:Y:S02]  /*7600*/  ISETP.LT.OR P4, PT, R187, 0x3a, P4 ;  /* 0x0000003abb00780c */ /* 0x000fe40002781670 */
[----:B------:R-:W-:Y:S02]  /*7610*/  FSEL R177, R177, -INF , !P2 ;  /* 0xff800000b1b17808 */ /* 0x000fe40005000000 */
[----:B------:R-:W-:-:S05]  /*7620*/  FSEL R178, R178, -INF , !P4 ;  /* 0xff800000b2b27808 */ /* 0x000fca0006000000 */
[----:B------:R-:W-:-:S04]  /*7630*/  @P0 LOP3.LUT R16, R16, 0x4000, RZ, 0xfc, !PT ;  /* 0x0000400010100812 */ /* 0x000fc800078efcff */
[----:B------:R-:W-:Y:S02]  /*7640*/  LOP3.LUT P0, RZ, R16, 0x100, RZ, 0xc0, !PT ;  /* 0x0000010010ff7812 */ /* 0x000fe4000780c0ff */
[----:B0-----:R-:W-:Y:S02]  /*7650*/  FMNMX.FTZ R3, R3, R152, !PT ;  /* 0x0000009803037209 */ /* 0x001fe40007810000 */
[----:B------:R-:W-:Y:S02]  /*7660*/  FSEL R162, R162, -INF , !P0 ;  /* 0xff800000a2a27808 */ /* 0x000fe40004000000 */
[----:B------:R-:W-:Y:S01]  /*7670*/  LOP3.LUT P0, RZ, R16, 0x4000, RZ, 0xc0, !PT ;  /* 0x0000400010ff7812 */ /* 0x000fe2000780c0ff */
[C---:B------:R-:W-:Y:S01]  /*7680*/  FMUL.FTZ R153, R3.reuse, UR10 ;  /* 0x0000000a03997c20 */ /* 0x040fe20008410000 */
[----:B------:R-:W-:Y:S02]  /*7690*/  FSETP.NEU.FTZ.AND P5, PT, R3, -INF , PT ;  /* 0xff8000000300780b */ /* 0x000fe40003fbd000 */
[----:B------:R-:W-:-:S02]  /*76a0*/  FSEL R165, R165, -INF , !P0 ;  /* 0xff800000a5a57808 */ /* 0x000fc40004000000 */
[----:B------:R-:W-:Y:S02]  /*76b0*/  LOP3.LUT P0, RZ, R16, 0x2000, RZ, 0xc0, !PT ;  /* 0x0000200010ff7812 */ /* 0x000fe4000780c0ff */
[----:B------:R-:W-:Y:S02]  /*76c0*/  FMNMX.FTZ R2, R162, R2, !PT ;  /* 0x00000002a2027209 */ /* 0x000fe40007810000 */
[----:B------:R-:W-:Y:S02]  /*76d0*/  FSEL R152, R3, RZ, P5 ;  /* 0x000000ff03987208 */ /* 0x000fe40002800000 */
[----:B------:R-:W-:Y:S02]  /*76e0*/  FSEL R153, R153, RZ, P5 ;  /* 0x000000ff99997208 */ /* 0x000fe40002800000 */
[----:B------:R-:W-:Y:S01]  /*76f0*/  LOP3.LUT P5, RZ, R16, 0x4, RZ, 0xc0, !PT ;  /* 0x0000000410ff7812 */ /* 0x000fe200078ac0ff */
[----:B------:R-:W-:Y:S01]  /*7700*/  FADD.FTZ R152, -R152, R227 ;  /* 0x000000e398987221 */ /* 0x000fe20000010100 */
[----:B------:R-:W-:Y:S01]  /*7710*/  FSEL R166, R166, -INF , !P0 ;  /* 0xff800000a6a67808 */ /* 0x000fe20004000000 */
[--C-:B------:R-:W-:Y:S01]  /*7720*/  FFMA.FTZ R0, R0, UR10, -R153.reuse ;  /* 0x0000000a00007c23 */ /* 0x100fe20008010899 */
[----:B------:R-:W-:Y:S01]  /*7730*/  FMNMX.FTZ R2, R165, R2, !PT ;  /* 0x00000002a5027209 */ /* 0x000fe20007810000 */
[--C-:B------:R-:W-:Y:S01]  /*7740*/  FFMA.FTZ R188, R188, UR10, -R153.reuse ;  /* 0x0000000abcbc7c23 */ /* 0x100fe20008010899 */
[----:B------:R-:W-:Y:S01]  /*7750*/  LOP3.LUT P0, RZ, R16, 0x1000, RZ, 0xc0, !PT ;  /* 0x0000100010ff7812 */ /* 0x000fe2000780c0ff */
[--C-:B------:R-:W-:Y:S01]  /*7760*/  FFMA.FTZ R184, R184, UR10, -R153.reuse ;  /* 0x0000000ab8b87c23 */ /* 0x100fe20008010899 */
[----:B------:R-:W-:Y:S01]  /*7770*/  FSEL R168, R168, -INF , !P5 ;  /* 0xff800000a8a87808 */ /* 0x000fe20006800000 */
[--C-:B------:R-:W-:Y:S01]  /*7780*/  FFMA.FTZ R157, R157, UR10, -R153.reuse ;  /* 0x0000000a9d9d7c23 */ /* 0x100fe20008010899 */
[----:B------:R-:W-:Y:S01]  /*7790*/  FMNMX.FTZ R2, R166, R2, !PT ;  /* 0x00000002a6027209 */ /* 0x000fe20007810000 */
[--C-:B------:R-:W-:Y:S01]  /*77a0*/  FFMA.FTZ R160, R160, UR10, -R153.reuse ;  /* 0x0000000aa0a07c23 */ /* 0x100fe20008010899 */
[----:B------:R-:W-:Y:S01]  /*77b0*/  FSEL R170, R170, -INF , !P0 ;  /* 0xff800000aaaa7808 */ /* 0x000fe20004000000 */
        /* <DEDUP_REMOVED lines=14> */
[----:B------:R-:W-:Y:S01]  /*78a0*/  FFMA.FTZ R153, R180, UR10, -R153 ;  /* 0x0000000ab4997c23 */ /* 0x000fe20008010899 */
[----:B------:R-:W-:Y:S01]  /*78b0*/  MUFU.EX2 R196, R0 ;  /* 0x0000000000c47308 */ /* 0x000fe20000000800 */
[----:B------:R-:W-:Y:S01]  /*78c0*/  FMUL.FTZ R152, R152, UR10 ;  /* 0x0000000a98987c20 */ /* 0x000fe20008410000 */
[----:B------:R-:W-:-:S02]  /*78d0*/  FMNMX.FTZ R2, R177, R2, !PT ;  /* 0x00000002b1027209 */ /* 0x000fc40007810000 */
[----:B------:R-:W-:Y:S02]  /*78e0*/  LOP3.LUT P0, RZ, R16, 0x800, RZ, 0xc0, !PT ;  /* 0x0000080010ff7812 */ /* 0x000fe4000780c0ff */
[----:B------:R-:W-:Y:S02]  /*78f0*/  FMNMX.FTZ R2, R178, R2, !PT ;  /* 0x00000002b2027209 */ /* 0x000fe40007810000 */
[----:B------:R-:W0:Y:S03]  /*7900*/  MUFU.EX2 R152, R152 ;  /* 0x0000009800987308 */ /* 0x000e260000000800 */
[----:B------:R-:W1:Y:S05]  /*7910*/  SHFL.BFLY PT, R180, R2, 0x2, 0x1f ;  /* 0x0c401f0002b47f89 */ /* 0x000e6a00000e0000 */
[----:B------:R-:W2:Y:S08]  /*7920*/  MUFU.EX2 R188, R188 ;  /* 0x000000bc00bc7308 */ /* 0x000eb00000000800 */
[----:B------:R-:W-:Y:S01]  /*7930*/  MUFU.EX2 R184, R184 ;  /* 0x000000b800b87308 */ /* 0x000fe20000000800 */
[----:B0-----:R-:W-:-:S07]  /*7940*/  FFMA.FTZ R19, R152, R19, R196 ;  /* 0x0000001398137223 */ /* 0x001fce00000100c4 */
[----:B------:R-:W-:Y:S01]  /*7950*/  MUFU.EX2 R157, R157 ;  /* 0x0000009d009d7308 */ /* 0x000fe20000000800 */
[----:B--2---:R-:W-:Y:S01]  /*7960*/  FADD.FTZ R19, R188, R19 ;  /* 0x00000013bc137221 */ /* 0x004fe20000010000 */
[----:B-1----:R-:W-:-:S05]  /*7970*/  FMNMX.FTZ R2, R2, R180, !PT ;  /* 0x000000b402027209 */ /* 0x002fca0007810000 */
[----:B------:R-:W0:Y:S01]  /*7980*/  SHFL.BFLY PT, R180, R2, 0x1, 0x1f ;  /* 0x0c201f0002b47f89 */ /* 0x000e2200000e0000 */
[----:B------:R-:W-:Y:S08]  /*7990*/  MUFU.EX2 R160, R160 ;  /* 0x000000a000a07308 */ /* 0x000ff00000000800 */
[----:B------:R-:W-:Y:S08]  /*79a0*/  MUFU.EX2 R161, R161 ;  /* 0x000000a100a17308 */ /* 0x000ff00000000800 */
[----:B------:R-:W-:Y:S01]  /*79b0*/  MUFU.EX2 R164, R164 ;  /* 0x000000a400a47308 */ /* 0x000fe20000000800 */
[----:B0-----:R-:W-:-:S07]  /*79c0*/  FMNMX.FTZ R2, R2, R180, !PT ;  /* 0x000000b402027209 */ /* 0x001fce0007810000 */
[----:B------:R-:W-:Y:S01]  /*79d0*/  MUFU.EX2 R185, R185 ;  /* 0x000000b900b97308 */ /* 0x000fe20000000800 */
[C---:B------:R-:W-:Y:S01]  /*79e0*/  FSETP.NEU.FTZ.AND P1, PT, R2.reuse, -INF , PT ;  /* 0xff8000000200780b */ /* 0x040fe20003f3d000 */
[----:B------:R-:W-:-:S03]  /*79f0*/  FMUL.FTZ R180, R2, UR10 ;  /* 0x0000000a02b47c20 */ /* 0x000fc60008410000 */
[----:B------:R-:W-:-:S03]  /*7a00*/  FSEL R0, R2, RZ, P1 ;  /* 0x000000ff02007208 */ /* 0x000fc60000800000 */
[----:B------:R-:W-:Y:S01]  /*7a10*/  MUFU.EX2 R167, R167 ;  /* 0x000000a700a77308 */ /* 0x000fe20000000800 */
[----:B------:R-:W-:Y:S01]  /*7a20*/  FSEL R180, R180, RZ, P1 ;  /* 0x000000ffb4b47208 */ /* 0x000fe20000800000 */
[----:B------:R-:W-:-:S04]  /*7a30*/  FADD.FTZ R0, -R0, R228 ;  /* 0x000000e400007221 */ /* 0x000fc80000010100 */
[--C-:B------:R-:W-:Y:S01]  /*7a40*/  FFMA.FTZ R175, R175, UR10, -R180.reuse ;  /* 0x0000000aafaf7c23 */ /* 0x100fe200080108b4 */
[--C-:B------:R-:W-:Y:S01]  /*7a50*/  FFMA.FTZ R154, R154, UR10, -R180.reuse ;  /* 0x0000000a9a9a7c23 */ /* 0x100fe200080108b4 */
        /* <DEDUP_REMOVED lines=16> */
[----:B------:R-:W-:-:S04]  /*7b60*/  FFMA.FTZ R178, R178, UR10, -R180 ;  /* 0x0000000ab2b27c23 */ /* 0x000fc800080108b4 */
[----:B------:R-:W1:Y:S08]  /*7b70*/  MUFU.EX2 R154, R154 ;  /* 0x0000009a009a7308 */ /* 0x000e700000000800 */
[----:B------:R-:W2:Y:S01]  /*7b80*/  MUFU.EX2 R155, R155 ;  /* 0x0000009b009b7308 */ /* 0x000ea20000000800 */
[----:B0-----:R-:W-:-:S07]  /*7b90*/  FFMA.FTZ R18, R0, R18, R175 ;  /* 0x0000001200127223 */ /* 0x001fce00000100af */
[----:B------:R-:W0:Y:S01]  /*7ba0*/  MUFU.EX2 R156, R156 ;  /* 0x0000009c009c7308 */ /* 0x000e220000000800 */
[----:B-1----:R-:W-:Y:S01]  /*7bb0*/  FADD.FTZ R180, R154, R18 ;  /* 0x000000129ab47221 */ /* 0x002fe20000010000 */
[----:B------:R-:W-:-:S04]  /*7bc0*/  FADD.FTZ R18, R184, R19 ;  /* 0x00000013b8127221 */ /* 0x000fc80000010000 */
[----:B------:R-:W-:Y:S02]  /*7bd0*/  FADD.FTZ R18, R157, R18 ;  /* 0x000000129d127221 */ /* 0x000fe40000010000 */
[----:B------:R-:W1:Y:S01]  /*7be0*/  MUFU.EX2 R158, R158 ;  /* 0x0000009e009e7308 */ /* 0x000e620000000800 */
[----:B--2---:R-:W-:Y:S01]  /*7bf0*/  FADD.FTZ R19, R155, R180 ;  /* 0x000000b49b137221 */ /* 0x004fe20000010000 */
[----:B------:R-:W-:-:S04]  /*7c00*/  FADD.FTZ R18, R160, R18 ;  /* 0x00000012a0127221 */ /* 0x000fc80000010000 */
[----:B------:R-:W-:Y:S02]  /*7c10*/  FADD.FTZ R18, R161, R18 ;  /* 0x00000012a1127221 */ /* 0x000fe40000010000 */
[----:B------:R-:W2:Y:S01]  /*7c20*/  MUFU.EX2 R159, R159 ;  /* 0x0000009f009f7308 */ /* 0x000ea20000000800 */
[----:B0-----:R-:W-:Y:S01]  /*7c30*/  FADD.FTZ R19, R156, R19 ;  /* 0x000000139c137221 */ /* 0x001fe20000010000 */
[----:B------:R-:W-:-:S04]  /*7c40*/  FADD.FTZ R18, R164, R18 ;  /* 0x00000012a4127221 */ /* 0x000fc80000010000 */
[----:B------:R-:W-:Y:S02]  /*7c50*/  FADD.FTZ R18, R185, R18 ;  /* 0x00000012b9127221 */ /* 0x000fe40000010000 */
[----:B------:R-:W0:Y:S01]  /*7c60*/  MUFU.EX2 R163, R163 ;  /* 0x000000a300a37308 */ /* 0x000e220000000800 */
[----:B-1----:R-:W-:Y:S01]  /*7c70*/  FADD.FTZ R19, R158, R19 ;  /* 0x000000139e137221 */ /* 0x002fe20000010000 */
[----:B------:R-:W-:-:S06]  /*7c80*/  FADD.FTZ R18, R167, R18 ;  /* 0x00000012a7127221 */ /* 0x000fcc0000010000 */
        /* <DEDUP_REMOVED lines=36> */
.L_x_1264:
[----:B------:R-:W0:Y:S01]  /*7ed0*/  S2UR UR4, SR_CgaCtaId ;  /* 0x00000000000479c3 */ /* 0x000e220000008800 */
[----:B------:R-:W-:Y:S01]  /*7ee0*/  UIADD3 UR5, UR5, 0x30860, URZ ;  /* 0x0003086005057890 */ /* 0x000fe2000fffe03f */
[----:B------:R-:W-:Y:S01]  /*7ef0*/  ISETP.GT.AND P1, PT, R21, UR41, PT ;  /* 0x0000002915007c0c */ /* 0x000fe2000bf24270 */
[----:B------:R-:W-:Y:S01]  /*7f00*/  UMOV UR7, UR38 ;  /* 0x0000002600077c82 */ /* 0x000fe20008000000 */
[----:B------:R-:W-:Y:S01]  /*7f10*/  F2FP.BF16.F32.PACK_AB R198, R157, R184 ;  /* 0x000000b89dc6723e */ /* 0x000fe200000010ff */
[----:B------:R-:W-:Y:S01]  /*7f20*/  VIADD R21, R21, 0xffffffff ;  /* 0xffffffff15157836 */ /* 0x000fe20000000000 */
[----:B------:R-:W-:Y:S01]  /*7f30*/  F2FP.BF16.F32.PACK_AB R196, R188, R196 ;  /* 0x000000c4bcc4723e */ /* 0x000fe200000010ff */
[----:B------:R-:W-:Y:S01]  /*7f40*/  IMAD.MOV.U32 R228, RZ, RZ, R2 ;  /* 0x000000ffffe47224 */ /* 0x000fe200078e0002 */
        /* <DEDUP_REMOVED lines=8> */
[----:B------:R-:W-:Y:S01]  /*7fd0*/  F2FP.BF16.F32.PACK_AB R188, R169, R167 ;  /* 0x000000a7a9bc723e */ /* 0x000fe200000010ff */
[----:B0-----:R-:W-:Y:S01]  /*7fe0*/  UPRMT UR5, UR4, 0x654, UR5 ;  /* 0x0000065404057896 */ /* 0x001fe20008000005 */
[----:B------:R-:W-:-:S02]  /*7ff0*/  F2FP.BF16.F32.PACK_AB R189, R166, R165 ;  /* 0x000000a5a6bd723e */ /* 0x000fc400000010ff */
[----:B------:R-:W-:Y:S01]  /*8000*/  UMOV UR4, UR39 ;  /* 0x0000002700047c82 */ /* 0x000fe20008000000 */
[----:B------:R-:W-:Y:S02]  /*8010*/  F2FP.BF16.F32.PACK_AB R190, R173, R171 ;  /* 0x000000abadbe723e */ /* 0x000fe400000010ff */
[----:B------:R-:W-:Y:S02]  /*8020*/  F2FP.BF16.F32.PACK_AB R191, R170, R168 ;  /* 0x000000a8aabf723e */ /* 0x000fe400000010ff */
[----:B------:R-:W-:Y:S01]  /*8030*/  F2FP.BF16.F32.PACK_AB R185, R174, R172 ;  /* 0x000000acaeb9723e */ /* 0x000fe200000010ff */
[----:B------:R-:W-:Y:S01]  /*8040*/  SYNCS.ARRIVE.TRANS64.RED.A1T0 RZ, [UR5], RZ ;  /* 0x000000ffffff79a7 */ /* 0x000fe20008100405 */
[----:B------:R-:W-:Y:S02]  /*8050*/  F2FP.BF16.F32.PACK_AB R186, R153, R179 ;  /* 0x000000b399ba723e */ /* 0x000fe400000010ff */
[----:B------:R-:W-:Y:S01]  /*8060*/  F2FP.BF16.F32.PACK_AB R187, R178, R177 ;  /* 0x000000b1b2bb723e */ /* 0x000fe200000010ff */
[----:B------:R-:W-:Y:S06]  /*8070*/  @P1 BRA `(.L_x_1265) ;  /* 0xffffffd0005c1947 */ /* 0x000fec000383ffff */
.L_x_1246:
[----:B------:R-:W-:Y:S01]  /*8080*/  R2UR UR4, R22 ;  /* 0x00000000160472ca */ /* 0x000fe200000e0000 */
[----:B------:R-:W-:Y:S02]  /*8090*/  UISETP.NE.AND UP0, UPT, UR60, URZ, UPT ;  /* 0x0000003f3c00728c */ /* 0x000fe4000bf05270 */
[----:B------:R-:W-:Y:S02]  /*80a0*/  UIADD3 UR7, UR61, 0x7f, URZ ;  /* 0x0000007f3d077890 */ /* 0x000fe4000fffe03f */
[----:B------:R-:W-:Y:S02]  /*80b0*/  UIADD3 UR11, UR43, 0x1, -UR42 ;  /* 0x000000012b0b7890 */ /* 0x000fe4000fffe82a */
[----:B------:R-:W-:-:S06]  /*80c0*/  PLOP3.LUT P1, PT, PT, PT, UP0, 0x40, 0x0 ;  /* 0x000000000000781c */ /* 0x000fcc0003f2e808 */
[----:B------:R-:W-:-:S11]  /*80d0*/  UISETP.NE.AND UP1, UPT, UR4, URZ, UPT ;  /* 0x0000003f0400728c */ /* 0x000fd6000bf25270 */
[----:B------:R-:W-:Y:S01]  /*80e0*/  @UP1 ULDC UR4, c[0x0][0x44c] ;  /* 0x0001130000041ab9 */ /* 0x000fe20000000800 */
[----:B------:R-:W-:Y:S01]  /*80f0*/  @UP1 ULDC UR14, c[0x0][0x450] ;  /* 0x00011400000e1ab9 */ /* 0x000fe20000000800 */
[----:B------:R-:W-:-:S04]  /*8100*/  UIMAD.WIDE.U32 UR4, UR7, UR4, URZ ;  /* 0x00000004070472a5 */ /* 0x000fc8000f8e003f */
[----:B------:R-:W-:-:S04]  /*8110*/  @UP1 USHF.R.U32.HI UR7, URZ, UR14, UR5 ;  /* 0x0000000e3f071299 */ /* 0x000fc80008011605 */
[----:B------:R-:W-:-:S04]  /*8120*/  UIADD3 UR15, UR11, UR7, URZ ;  /* 0x000000070b0f7290 */ /* 0x000fc8000fffe03f */
[----:B------:R-:W-:Y:S01]  /*8130*/  UIADD3 UR11, UR15, -UR6, URZ ;  /* 0x800000060f0b7290 */ /* 0x000fe2000fffe03f */
[----:B------:R-:W-:Y:S11]  /*8140*/  @P1 BRA `(.L_x_1266) ;  /* 0x00000000004c1947 */ /* 0x000ff60003800000 */
        /* <DEDUP_REMOVED lines=11> */
.L_x_1267:
[----:B------:R-:W-:Y:S02]  /*8200*/  ULDC UR14, c[0x0][0x9e4] ;  /* 0x00027900000e7ab9 */ /* 0x000fe40000000800 */
[----:B------:R-:W-:-:S11]  /*8210*/  UISETP.NE.AND UP0, UPT, UR14, 0x1, UPT ;  /* 0x000000010e00788c */ /* 0x000fd6000bf05270 */
[----:B------:R-:W-:Y:S02]  /*8220*/  @UP0 ULDC.64 UR4, c[0x0][0x9e8] ;  /* 0x00027a0000040ab9 */ /* 0x000fe40000000a00 */
[----:B------:R-:W-:-:S04]  /*8230*/  UIMAD.WIDE.U32 UR6, UR15, UR4, URZ ;  /* 0x000000040f0672a5 */ /* 0x000fc8000f8e003f */
[----:B------:R-:W-:-:S12]  /*8240*/  @UP0 USHF.R.U32.HI UR15, URZ, UR5, UR7 ;  /* 0x000000053f0f0299 */ /* 0x000fd80008011607 */
.L_x_1268:
[----:B------:R-:W-:-:S04]  /*8250*/  UIMAD UR14, UR15, UR14, URZ ;  /* 0x0000000e0f0e72a4 */ /* 0x000fc8000f8e023f */
[----:B------:R-:W-:-:S04]  /*8260*/  UISETP.LT.AND UP0, UPT, UR11, UR14, UPT ;  /* 0x0000000e0b00728c */ /* 0x000fc8000bf01270 */
[----:B------:R-:W-:-:S12]  /*8270*/  USEL UR11, UR11, UR14, !UP0 ;  /* 0x0000000e0b0b7287 */ /* 0x000fd8000c000000 */
.L_x_1266:
[----:B------:R-:W-:Y:S01]  /*8280*/  UIADD3 UR11, UR11, 0x3f, URZ ;  /* 0x0000003f0b0b7890 */ /* 0x000fe2000fffe03f */
[----:B------:R-:W-:-:S03]  /*8290*/  R2UR UR5, R200 ;  /* 0x00000000c80572ca */ /* 0x000fc600000e0000 */
[----:B------:R-:W-:-:S04]  /*82a0*/  USHF.R.S32.HI UR4, URZ, 0x1f, UR11 ;  /* 0x0000001f3f047899 */ /* 0x000fc8000801140b */
[----:B------:R-:W-:-:S04]  /*82b0*/  ULEA.HI UR4, UR4, UR11, URZ, 0x6 ;  /* 0x0000000b04047291 */ /* 0x000fc8000f8f303f */
[----:B------:R-:W-:-:S04]  /*82c0*/  USHF.R.S32.HI UR4, URZ, 0x6, UR4 ;  /* 0x000000063f047899 */ /* 0x000fc80008011404 */
[----:B------:R-:W-:-:S04]  /*82d0*/  UISETP.LT.AND UP0, UPT, UR5, UR4, UPT ;  /* 0x000000040500728c */ /* 0x000fc8000bf01270 */
[----:B------:R-:W-:-:S06]  /*82e0*/  USEL UR54, UR5, UR4, !UP0 ;  /* 0x0000000405367287 */ /* 0x000fcc000c000000 */
[----:B------:R-:W-:-:S13]  /*82f0*/  ISETP.GE.AND P1, PT, R21, UR54, PT ;  /* 0x0000003615007c0c */ /* 0x000fda000bf26270 */
[----:B------:R-:W-:Y:S05]  /*8300*/  @!P1 BRA `(.L_x_1269) ;  /* 0x00000020004c9947 */ /* 0x000fea0003800000 */
[----:B------:R-:W-:Y:S01]  /*8310*/  IMAD.MOV.U32 R228, RZ, RZ, R2 ;  /* 0x000000ffffe47224 */ /* 0x000fe200078e0002 */
[----:B------:R-:W-:Y:S01]  /*8320*/  UMOV UR41, UR38 ;  /* 0x0000002600297c82 */ /* 0x000fe20008000000 */
[----:B------:R-:W-:Y:S01]  /*8330*/  IMAD.MOV.U32 R227, RZ, RZ, R3 ;  /* 0x000000ffffe37224 */ /* 0x000fe200078e0003 */
[----:B------:R-:W-:Y:S01]  /*8340*/  UMOV UR4, UR39 ;  /* 0x0000002700047c82 */ /* 0x000fe20008000000 */
[----:B------:R-:W-:-:S05]  /*8350*/  ULDC UR6, c[0x0][0x9d8] ;  /* 0x0002760000067ab9 */ /* 0x000fca0000000800 */
.L_x_1280:
[----:B------:R-:W-:-:S04]  /*8360*/  UISETP.NE.AND UP0, UPT, UR4, 0x1, UPT ;  /* 0x000000010400788c */ /* 0x000fc8000bf05270 */
[----:B------:R-:W-:-:S04]  /*8370*/  USEL UR38, URZ, 0x1, UP0 ;  /* 0x000000013f267887 */ /* 0x000fc80008000000 */
[----:B------:R-:W-:Y:S01]  /*8380*/  ULOP3.LUT UR38, UR41, UR38, URZ, 0x3c, !UPT ;  /* 0x0000002629267292 */ /* 0x000fe2000f8e3c3f */
[----:B------:R-:W-:Y:S11]  /*8390*/  @!P0 BRA `(.L_x_1270) ;  /* 0x0000000000048947 */ /* 0x000ff60003800000 */
[----:B------:R-:W-:Y:S01]  /*83a0*/  BPT.TRAP 0x1 ;  /* 0x000000040000795c */ /* 0x000fe20000300000 */
.L_x_1270:
        /* <DEDUP_REMOVED lines=9> */
.L_x_1271:
[-C--:B------:R-:W-:Y:S01]  /*8440*/  FMUL.FTZ R24, R24, R152.reuse ;  /* 0x0000009818187220 */ /* 0x080fe20000410000 */
[----:B------:R-:W-:Y:S01]  /*8450*/  FMUL.FTZ R25, R25, R152 ;  /* 0x0000009819197220 */ /* 0x000fe20000410000 */
[----:B-1----:R-:W-:Y:S06]  /*8460*/  @P1 BRA `(.L_x_1272) ;  /* 0x0000000000081947 */ /* 0x002fec0003800000 */
[----:B------:R-:W1:Y:S02]  /*8470*/  SYNCS.PHASECHK.TRANS64.TRYWAIT P1, [UR7+0x30830], R2 ;  /* 0x03083002ff0075a7 */ /* 0x000e640008020147 */
[----:B-1----:R-:W-:Y:S05]  /*8480*/  @!P1 BRA `(.L_x_1273) ;  /* 0x0000011000f49947 */ /* 0x002fea0003800000 */
.L_x_1272:
        /* <DEDUP_REMOVED lines=226> */
.L_x_1274:
[----:B------:R-:W-:Y:S01]  /*92b0*/  ULEA UR5, UR4, UR40, 0x3 ;  /* 0x0000002804057291 */ /* 0x000fe2000f8e183f */
[----:B------:R-:W-:-:S05]  /*92c0*/  IMAD.U32 R0, RZ, RZ, UR41 ;  /* 0x00000029ff007e24 */ /* 0x000fca000f8e00ff */
[----:B------:R-:W-:-:S04]  /*92d0*/  SHF.L.U32 R0, R0, 0x1f, RZ ;  /* 0x0000001f00007819 */ /* 0x000fc800000006ff */
[----:B------:R2:W3:Y:S01]  /*92e0*/  SYNCS.PHASECHK.TRANS64.TRYWAIT P1, [UR5+0x30850], R0 ;  /* 0x03085000ff0075a7 */ /* 0x0004e20008020145 */
[----:B------:R-:W-:Y:S05]  /*92f0*/  @!P0 BRA `(.L_x_1275) ;  /* 0x0000000000048947 */ /* 0x000fea0003800000 */
[----:B------:R-:W-:Y:S01]  /*9300*/  BPT.TRAP 0x1 ;  /* 0x000000040000795c */ /* 0x000fe20000300000 */
.L_x_1275:
[----:B---3--:R-:W-:Y:S05]  /*9310*/  @P1 BRA `(.L_x_1276) ;  /* 0x0000000000081947 */ /* 0x008fea0003800000 */
[----:B------:R-:W3:Y:S02]  /*9320*/  SYNCS.PHASECHK.TRANS64.TRYWAIT P1, [UR5+0x30850], R0 ;  /* 0x03085000ff0075a7 */ /* 0x000ee40008020145 */
[----:B---3--:R-:W-:Y:S05]  /*9330*/  @!P1 BRA `(.L_x_1277) ;  /* 0x0000010400609947 */ /* 0x008fea0003800000 */
.L_x_1276:
        /* <DEDUP_REMOVED lines=30> */
.L_x_1278:
[----:B0-2---:R-:W-:Y:S01]  /*9520*/  FMUL.FTZ R0, R152, UR6 ;  /* 0x0000000698007c20 */ /* 0x005fe20008410000 */
        /* <DEDUP_REMOVED lines=39> */
[----:B------:R-:W-:Y:S01]  /*97a0*/  ULDC UR10, c[0x0][0x988] ;  /* 0x00026200000a7ab9 */ /* 0x000fe20000000800 */
[----:B------:R-:W2:Y:S01]  /*97b0*/  S2UR UR4, SR_CgaCtaId ;  /* 0x00000000000479c3 */ /* 0x000ea20000008800 */
[----:B------:R-:W-:-:S04]  /*97c0*/  UIADD3 UR7, UR7, 0x30840, URZ ;  /* 0x0003084007077890 */ /* 0x000fc8000fffe03f */
[----:B------:R-:W3:Y:S01]  /*97d0*/  MUFU.TANH R160, R160 ;  /* 0x000000a000a07308 */ /* 0x000ee20000002400 */
[----:B-1----:R-:W-:-:S07]  /*97e0*/  FMNMX.FTZ R2, R156, R2, !PT ;  /* 0x000000029c027209 */ /* 0x002fce0007810000 */
[----:B------:R-:W1:Y:S01]  /*97f0*/  MUFU.TANH R161, R161 ;  /* 0x000000a100a17308 */ /* 0x000e620000002400 */
[----:B0-----:R-:W-:-:S07]  /*9800*/  FMNMX.FTZ R2, R157, R2, !PT ;  /* 0x000000029d027209 */ /* 0x001fce0007810000 */
[----:B------:R-:W0:Y:S01]  /*9810*/  MUFU.TANH R164, R164 ;  /* 0x000000a400a47308 */ /* 0x000e220000002400 */
[----:B---3--:R-:W-:Y:S01]  /*9820*/  FMNMX.FTZ R2, R160, R2, !PT ;  /* 0x00000002a0027209 */ /* 0x008fe20007810000 */
[----:B--2---:R-:W-:-:S06]  /*9830*/  UPRMT UR7, UR4, 0x654, UR7 ;  /* 0x0000065404077896 */ /* 0x004fcc0008000007 */
[----:B------:R-:W2:Y:S01]  /*9840*/  MUFU.TANH R168, R168 ;  /* 0x000000a800a87308 */ /* 0x000ea20000002400 */
[----:B-1----:R-:W-:Y:S02]  /*9850*/  FMNMX.FTZ R2, R161, R2, !PT ;  /* 0x00000002a1027209 */ /* 0x002fe40007810000 */
[----:B------:R-:W-:Y:S05]  /*9860*/  SYNCS.ARRIVE.TRANS64.RED.A1T0 RZ, [UR7], RZ ;  /* 0x000000ffffff79a7 */ /* 0x000fea0008100407 */
        /* <DEDUP_REMOVED lines=17> */
[----:B-1----:R-:W-:-:S05]  /*9980*/  FMNMX.FTZ R3, R180, R3, !PT ;  /* 0x00000003b4037209 */ /* 0x002fca0007810000 */
[----:B------:R-:W1:Y:S02]  /*9990*/  SHFL.BFLY PT, R2, R3, 0x2, 0x1f ;  /* 0x0c401f0003027f89 */ /* 0x000e6400000e0000 */
[----:B------:R-:W3:Y:S08]  /*99a0*/  MUFU.TANH R158, R158 ;  /* 0x0000009e009e7308 */ /* 0x000ef00000002400 */
[----:B------:R-:W4:Y:S08]  /*99b0*/  MUFU.TANH R159, R159 ;  /* 0x0000009f009f7308 */ /* 0x000f300000002400 */
[----:B------:R-:W5:Y:S01]  /*99c0*/  MUFU.TANH R162, R162 ;  /* 0x000000a200a27308 */ /* 0x000f620000002400 */
[----:B-1----:R-:W-:-:S07]  /*99d0*/  FMNMX.FTZ R3, R3, R2, !PT ;  /* 0x0000000203037209 */ /* 0x002fce0007810000 */
[----:B------:R-:W1:Y:S01]  /*99e0*/  MUFU.TANH R163, R163 ;  /* 0x000000a300a37308 */ /* 0x000e620000002400 */
[----:B------:R-:W0:Y:S07]  /*99f0*/  SHFL.BFLY PT, R2, R3, 0x1, 0x1f ;  /* 0x0c201f0003027f89 */ /* 0x000e2e00000e0000 */
[----:B------:R-:W1:Y:S08]  /*9a00*/  MUFU.TANH R166, R166 ;  /* 0x000000a600a67308 */ /* 0x000e700000002400 */
[----:B------:R-:W1:Y:S08]  /*9a10*/  MUFU.TANH R167, R167 ;  /* 0x000000a700a77308 */ /* 0x000e700000002400 */
[----:B------:R-:W1:Y:S01]  /*9a20*/  MUFU.TANH R170, R170 ;  /* 0x000000aa00aa7308 */ /* 0x000e620000002400 */
[----:B0-----:R-:W-:-:S02]  /*9a30*/  FMNMX.FTZ R3, R3, R2, !PT ;  /* 0x0000000203037209 */ /* 0x001fc40007810000 */
[----:B------:R-:W-:-:S05]  /*9a40*/  FMNMX.FTZ R2, R154, R228, !PT ;  /* 0x000000e49a027209 */ /* 0x000fca0007810000 */
[----:B------:R-:W0:Y:S01]  /*9a50*/  MUFU.TANH R171, R171 ;  /* 0x000000ab00ab7308 */ /* 0x000e220000002400 */
[----:B--2---:R-:W-:Y:S01]  /*9a60*/  FMNMX.FTZ R2, R155, R2, !PT ;  /* 0x000000029b027209 */ /* 0x004fe20007810000 */
[----:B------:R-:W-:-:S03]  /*9a70*/  FADD.FTZ R187, -R3, R227 ;  /* 0x000000e303bb7221 */ /* 0x000fc60000010100 */
[----:B---3--:R-:W-:Y:S01]  /*9a80*/  FMNMX.FTZ R2, R158, R2, !PT ;  /* 0x000000029e027209 */ /* 0x008fe20007810000 */
[----:B------:R-:W-:Y:S02]  /*9a90*/  FMUL.FTZ R187, R187, UR10 ;  /* 0x0000000abbbb7c20 */ /* 0x000fe40008410000 */
[----:B------:R-:W2:Y:S01]  /*9aa0*/  MUFU.TANH R174, R174 ;  /* 0x000000ae00ae7308 */ /* 0x000ea20000002400 */
        /* <DEDUP_REMOVED lines=9> */
[----:B0-----:R-:W-:-:S04]  /*9b40*/  FMNMX.FTZ R2, R171, R2, !PT ;  /* 0x00000002ab027209 */ /* 0x001fc80007810000 */
[----:B--2---:R-:W-:-:S03]  /*9b50*/  FMNMX.FTZ R2, R174, R2, !PT ;  /* 0x00000002ae027209 */ /* 0x004fc60007810000 */
[----:B------:R-:W0:Y:S01]  /*9b60*/  MUFU.TANH R181, R181 ;  /* 0x000000b500b57308 */ /* 0x000e220000002400 */
[----:B---3--:R-:W-:-:S04]  /*9b70*/  FMNMX.FTZ R2, R175, R2, !PT ;  /* 0x00000002af027209 */ /* 0x008fc80007810000 */
[----:B-1----:R-:W-:-:S03]  /*9b80*/  FMNMX.FTZ R2, R178, R2, !PT ;  /* 0x00000002b2027209 */ /* 0x002fc60007810000 */
[----:B------:R-:W1:Y:S01]  /*9b90*/  MUFU.TANH R182, R182 ;  /* 0x000000b600b67308 */ /* 0x000e620000002400 */
[----:B----4-:R-:W-:-:S04]  /*9ba0*/  FMNMX.FTZ R2, R179, R2, !PT ;  /* 0x00000002b3027209 */ /* 0x010fc80007810000 */
[----:B0-----:R-:W-:-:S04]  /*9bb0*/  FMNMX.FTZ R2, R181, R2, !PT ;  /* 0x00000002b5027209 */ /* 0x001fc80007810000 */
[----:B-1----:R-:W-:-:S05]  /*9bc0*/  FMNMX.FTZ R2, R182, R2, !PT ;  /* 0x00000002b6027209 */ /* 0x002fca0007810000 */
[----:B------:R-:W0:Y:S02]  /*9bd0*/  SHFL.BFLY PT, R183, R2, 0x2, 0x1f ;  /* 0x0c401f0002b77f89 */ /* 0x000e2400000e0000 */
[----:B0-----:R-:W-:-:S05]  /*9be0*/  FMNMX.FTZ R2, R2, R183, !PT ;  /* 0x000000b702027209 */ /* 0x001fca0007810000 */
[----:B------:R-:W0:Y:S02]  /*9bf0*/  SHFL.BFLY PT, R183, R2, 0x1, 0x1f ;  /* 0x0c201f0002b77f89 */ /* 0x000e2400000e0000 */
[----:B0-----:R-:W-:Y:S01]  /*9c00*/  FMNMX.FTZ R2, R2, R183, !PT ;  /* 0x000000b702027209 */ /* 0x001fe20007810000 */
[----:B------:R-:W-:-:S04]  /*9c10*/  FMUL.FTZ R183, R3, UR10 ;  /* 0x0000000a03b77c20 */ /* 0x000fc80008410000 */
        /* <DEDUP_REMOVED lines=16> */
[C---:B------:R-:W-:Y:S01]  /*9d20*/  FMUL.FTZ R183, R2.reuse, UR10 ;  /* 0x0000000a02b77c20 */ /* 0x040fe20008410000 */
[----:B------:R-:W-:Y:S01]  /*9d30*/  FADD.FTZ R186, -R2, R228 ;  /* 0x000000e402ba7221 */ /* 0x000fe20000010100 */
[----:B------:R0:W-:Y:S02]  /*9d40*/  MUFU.EX2 R152, R187 ;  /* 0x000000bb00987308 */ /* 0x0001e40000000800 */
[--C-:B------:R-:W-:Y:S01]  /*9d50*/  FFMA.FTZ R154, R154, UR10, -R183.reuse ;  /* 0x0000000a9a9a7c23 */ /* 0x100fe200080108b7 */
[----:B------:R-:W-:Y:S01]  /*9d60*/  FMUL.FTZ R186, R186, UR10 ;  /* 0x0000000ababa7c20 */ /* 0x000fe20008410000 */
[--C-:B------:R-:W-:Y:S01]  /*9d70*/  FFMA.FTZ R155, R155, UR10, -R183.reuse ;  /* 0x0000000a9b9b7c23 */ /* 0x100fe200080108b7 */
[--C-:B------:R-:W-:Y:S01]  /*9d80*/  FFMA.FTZ R158, R158, UR10, -R183.reuse ;  /* 0x0000000a9e9e7c23 */ /* 0x100fe200080108b7 */
[--C-:B------:R-:W-:Y:S01]  /*9d90*/  FFMA.FTZ R159, R159, UR10, -R183.reuse ;  /* 0x0000000a9f9f7c23 */ /* 0x100fe200080108b7 */
[--C-:B------:R-:W-:Y:S01]  /*9da0*/  FFMA.FTZ R162, R162, UR10, -R183.reuse ;  /* 0x0000000aa2a27c23 */ /* 0x100fe200080108b7 */
[----:B------:R-:W1:Y:S01]  /*9db0*/  MUFU.EX2 R184, R184 ;  /* 0x000000b800b87308 */ /* 0x000e620000000800 */
[--C-:B------:R-:W-:Y:S01]  /*9dc0*/  FFMA.FTZ R163, R163, UR10, -R183.reuse ;  /* 0x0000000aa3a37c23 */ /* 0x100fe200080108b7 */
[--C-:B------:R-:W-:Y:S01]  /*9dd0*/  FFMA.FTZ R166, R166, UR10, -R183.reuse ;  /* 0x0000000aa6a67c23 */ /* 0x100fe200080108b7 */
[--C-:B0-----:R-:W-:Y:S01]  /*9de0*/  FFMA.FTZ R187, R182, UR10, -R183.reuse ;  /* 0x0000000ab6bb7c23 */ /* 0x101fe200080108b7 */
        /* <DEDUP_REMOVED lines=8> */
[----:B------:R-:W-:-:S04]  /*9e70*/  FFMA.FTZ R181, R181, UR10, -R183 ;  /* 0x0000000ab5b57c23 */ /* 0x000fc800080108b7 */
[----:B------:R-:W0:Y:S01]  /*9e80*/  MUFU.EX2 R154, R154 ;  /* 0x0000009a009a7308 */ /* 0x000e220000000800 */
[----:B-1----:R-:W-:-:S07]  /*9e90*/  FFMA.FTZ R19, R152, R19, R184 ;  /* 0x0000001398137223 */ /* 0x002fce00000100b8 */
[----:B------:R-:W1:Y:S08]  /*9ea0*/  MUFU.EX2 R185, R185 ;  /* 0x000000b900b97308 */ /* 0x000e700000000800 */
[----:B------:R-:W2:Y:S01]  /*9eb0*/  MUFU.EX2 R155, R155 ;  /* 0x0000009b009b7308 */ /* 0x000ea20000000800 */
[----:B0-----:R-:W-:-:S07]  /*9ec0*/  FFMA.FTZ R18, R0, R18, R154 ;  /* 0x0000001200127223 */ /* 0x001fce000001009a */
        /* <DEDUP_REMOVED lines=55> */
[----:B-1----:R-:W-:Y:S01]  /*a240*/  FADD.FTZ R182, R181, R19 ;  /* 0x00000013b5b67221 */ /* 0x002fe20000010000 */
[----:B--2---:R-:W-:-:S03]  /*a250*/  FADD.FTZ R19, R180, R18 ;  /* 0x00000012b4137221 */ /* 0x004fc60000010000 */
[----:B0-----:R-:W-:Y:S01]  /*a260*/  FADD.FTZ R18, R187, R182 ;  /* 0x000000b6bb127221 */ /* 0x001fe20000010000 */
[----:B------:R-:W-:Y:S06]  /*a270*/  @!P0 BRA `(.L_x_1279) ;  /* 0x0000000000048947 */ /* 0x000fec0003800000 */
[----:B------:R-:W-:Y:S01]  /*a280*/  BPT.TRAP 0x1 ;  /* 0x000000040000795c */ /* 0x000fe20000300000 */
.L_x_1279:
        /* <DEDUP_REMOVED lines=27> */
.L_x_1269:
[----:B------:R-:W-:-:S13]  /*a440*/  R2UR UR4, R200 ;  /* 0x00000000c80472ca */ /* 0x000fda00000e0000 */
[----:B------:R-:W-:-:S13]  /*a450*/  ISETP.GE.AND P1, PT, R21, UR4, PT ;  /* 0x0000000415007c0c */ /* 0x000fda000bf26270 */
[----:B------:R-:W-:Y:S05]  /*a460*/  @!P1 BRA `(.L_x_1281) ;  /* 0x0000002c00c09947 */ /* 0x000fea0003800000 */
[----:B------:R-:W-:Y:S01]  /*a470*/  IMAD.MOV.U32 R227, RZ, RZ, R2 ;  /* 0x000000ffffe37224 */ /* 0x000fe200078e0002 */
[----:B------:R-:W-:Y:S01]  /*a480*/  UMOV UR6, UR38 ;  /* 0x0000002600067c82 */ /* 0x000fe20008000000 */
[----:B------:R-:W-:Y:S01]  /*a490*/  IMAD.MOV.U32 R228, RZ, RZ, R3 ;  /* 0x000000ffffe47224 */ /* 0x000fe200078e0003 */
[----:B------:R-:W-:Y:S01]  /*a4a0*/  UMOV UR4, UR39 ;  /* 0x0000002700047c82 */ /* 0x000fe20008000000 */
[----:B------:R-:W-:Y:S01]  /*a4b0*/  ULDC UR41, c[0x0][0x9e4] ;  /* 0x0002790000297ab9 */ /* 0x000fe20000000800 */
[----:B------:R-:W-:-:S05]  /*a4c0*/  ULDC UR54, c[0x0][0x9dc] ;  /* 0x0002770000367ab9 */ /* 0x000fca0000000800 */
.L_x_1300:
[----:B------:R-:W-:-:S04]  /*a4d0*/  UIADD3 UR7, UR4, 0x1, URZ ;  /* 0x0000000104077890 */ /* 0x000fc8000fffe03f */
[----:B------:R-:W-:-:S04]  /*a4e0*/  UISETP.NE.AND UP0, UPT, UR7, 0x2, UPT ;  /* 0x000000020700788c */ /* 0x000fc8000bf05270 */
[----:B------:R-:W-:Y:S02]  /*a4f0*/  USEL UR7, UR7, URZ, UP0 ;  /* 0x0000003f07077287 */ /* 0x000fe40008000000 */
[----:B------:R-:W-:-:S04]  /*a500*/  USEL UR38, URZ, 0x1, UP0 ;  /* 0x000000013f267887 */ /* 0x000fc80008000000 */
[----:B------:R-:W-:Y:S01]  /*a510*/  ULOP3.LUT UR38, UR6, UR38, URZ, 0x3c, !UPT ;  /* 0x0000002606267292 */ /* 0x000fe2000f8e3c3f */
[----:B------:R-:W-:Y:S01]  /*a520*/  UMOV UR39, UR7 ;  /* 0x0000000700277c82 */ /* 0x000fe20008000000 */
[----:B------:R-:W-:Y:S10]  /*a530*/  @!P0 BRA `(.L_x_1282) ;  /* 0x0000000000048947 */ /* 0x000ff40003800000 */
[----:B------:R-:W-:Y:S01]  /*a540*/  BPT.TRAP 0x1 ;  /* 0x000000040000795c */ /* 0x000fe20000300000 */
.L_x_1282:
[----:B------:R-:W-:Y:S01]  /*a550*/  ULEA UR5, UR39, UR40, 0x3 ;  /* 0x0000002827057291 */ /* 0x000fe2000f8e183f */
[----:B------:R-:W-:-:S05]  /*a560*/  IMAD.U32 R2, RZ, RZ, UR38 ;  /* 0x00000026ff027e24 */ /* 0x000fca000f8e00ff */
[----:B------:R-:W-:-:S04]  /*a570*/  SHF.L.U32 R2, R2, 0x1f, RZ ;  /* 0x0000001f02027819 */ /* 0x000fc800000006ff */
[----:B------:R0:W1:Y:S01]  /*a580*/  SYNCS.PHASECHK.TRANS64.TRYWAIT P1, [UR5+0x30830], R2 ;  /* 0x03083002ff0075a7 */ /* 0x0000620008020145 */
[----:B------:R-:W-:Y:S05]  /*a590*/  @!P0 BRA `(.L_x_1283) ;  /* 0x0000000000048947 */ /* 0x000fea0003800000 */
[----:B------:R-:W-:Y:S01]  /*a5a0*/  BPT.TRAP 0x1 ;  /* 0x000000040000795c */ /* 0x000fe20000300000 */
.L_x_1283:
[-C--:B------:R-:W-:Y:S01]  /*a5b0*/  FMUL.FTZ R24, R24, R152.reuse ;  /* 0x0000009818187220 */ /* 0x080fe20000410000 */
[----:B------:R-:W-:Y:S01]  /*a5c0*/  FMUL.FTZ R25, R25, R152 ;  /* 0x0000009819197220 */ /* 0x000fe20000410000 */
[----:B-1----:R-:W-:Y:S06]  /*a5d0*/  @P1 BRA `(.L_x_1284) ;  /* 0x0000000000081947 */ /* 0x002fec0003800000 */
[----:B------:R-:W1:Y:S02]  /*a5e0*/  SYNCS.PHASECHK.TRANS64.TRYWAIT P1, [UR5+0x30830], R2 ;  /* 0x03083002ff0075a7 */ /* 0x000e640008020145 */
[----:B-1----:R-:W-:Y:S05]  /*a5f0*/  @!P1 BRA `(.L_x_1285) ;  /* 0x000000f000c89947 */ /* 0x002fea0003800000 */
.L_x_1284:
        /* <DEDUP_REMOVED lines=226> */
.L_x_1286:
[----:B------:R-:W-:Y:S01]  /*b420*/  ULEA UR5, UR4, UR40, 0x3 ;  /* 0x0000002804057291 */ /* 0x000fe2000f8e183f */
[----:B------:R-:W-:-:S05]  /*b430*/  IMAD.U32 R0, RZ, RZ, UR6 ;  /* 0x00000006ff007e24 */ /* 0x000fca000f8e00ff */
[----:B------:R-:W-:-:S04]  /*b440*/  SHF.L.U32 R0, R0, 0x1f, RZ ;  /* 0x0000001f00007819 */ /* 0x000fc800000006ff */
[----:B------:R2:W3:Y:S01]  /*b450*/  SYNCS.PHASECHK.TRANS64.TRYWAIT P1, [UR5+0x30850], R0 ;  /* 0x03085000ff0075a7 */ /* 0x0004e20008020145 */
[----:B------:R-:W-:Y:S05]  /*b460*/  @!P0 BRA `(.L_x_1287) ;  /* 0x0000000000048947 */ /* 0x000fea0003800000 */
[----:B------:R-:W-:Y:S01]  /*b470*/  BPT.TRAP 0x1 ;  /* 0x000000040000795c */ /* 0x000fe20000300000 */
.L_x_1287:
[----:B---3--:R-:W-:Y:S05]  /*b480*/  @P1 BRA `(.L_x_1288) ;  /* 0x0000000000081947 */ /* 0x008fea0003800000 */
[----:B------:R-:W3:Y:S02]  /*b490*/  SYNCS.PHASECHK.TRANS64.TRYWAIT P1, [UR5+0x30850], R0 ;  /* 0x03085000ff0075a7 */ /* 0x000ee40008020145 */
[----:B---3--:R-:W-:Y:S05]  /*b4a0*/  @!P1 BRA `(.L_x_1289) ;  /* 0x000000e400349947 */ /* 0x008fea0003800000 */
.L_x_1288:
        /* <DEDUP_REMOVED lines=30> */
.L_x_1290:
[----:B------:R-:W-:Y:S01]  /*b690*/  R2UR UR4, R22 ;  /* 0x00000000160472ca */ /* 0x000fe200000e0000 */
[----:B------:R-:W3:Y:S01]  /*b6a0*/  S2UR UR10, SR_CgaCtaId ;  /* 0x00000000000a79c3 */ /* 0x000ee20000008800 */
[----:B------:R-:W-:Y:S01]  /*b6b0*/  VIADD R188, R23, UR61 ;  /* 0x0000003d17bc7c36 */ /* 0x000fe20008000000 */
[----:B------:R-:W-:Y:S01]  /*b6c0*/  ULDC UR6, c[0x0][0x9d8] ;  /* 0x0002760000067ab9 */ /* 0x000fe20000000800 */
[----:B------:R-:W-:Y:S01]  /*b6d0*/  UISETP.NE.AND UP0, UPT, UR60, URZ, UPT ;  /* 0x0000003f3c00728c */ /* 0x000fe2000bf05270 */
[----:B0-2---:R-:W-:Y:S01]  /*b6e0*/  FMUL.FTZ R0, R152, UR6 ;  /* 0x0000000698007c20 */ /* 0x005fe20008410000 */
[----:B-1----:R-:W-:Y:S01]  /*b6f0*/  FMUL.FTZ R2, R154, UR6 ;  /* 0x000000069a027c20 */ /* 0x002fe20008410000 */
[----:B------:R-:W-:Y:S01]  /*b700*/  FMUL.FTZ R154, R155, UR6 ;  /* 0x000000069b9a7c20 */ /* 0x000fe20008410000 */
[----:B------:R-:W-:Y:S01]  /*b710*/  FMUL.FTZ R184, R156, UR6 ;  /* 0x000000069cb87c20 */ /* 0x000fe20008410000 */
[----:B------:R-:W-:Y:S01]  /*b720*/  FMUL.FTZ R155, R158, UR6 ;  /* 0x000000069e9b7c20 */ /* 0x000fe20008410000 */
[----:B------:R-:W-:Y:S01]  /*b730*/  FMUL.FTZ R156, R159, UR6 ;  /* 0x000000069f9c7c20 */ /* 0x000fe20008410000 */
[----:B------:R-:W-:Y:S01]  /*b740*/  FMUL.FTZ R158, R162, UR6 ;  /* 0x00000006a29e7c20 */ /* 0x000fe20008410000 */
[----:B------:R-:W-:Y:S01]  /*b750*/  FMUL.FTZ R159, R163, UR6 ;  /* 0x00000006a39f7c20 */ /* 0x000fe20008410000 */
[----:B------:R-:W-:Y:S01]  /*b760*/  UISETP.NE.AND UP1, UPT, UR4, URZ, UPT ;  /* 0x0000003f0400728c */ /* 0x000fe2000bf25270 */
[----:B------:R-:W-:Y:S01]  /*b770*/  FMUL.FTZ R162, R167, UR6 ;  /* 0x00000006a7a27c20 */ /* 0x000fe20008410000 */
[----:B------:R-:W-:Y:S01]  /*b780*/  FMUL.FTZ R163, R166, UR6 ;  /* 0x00000006a6a37c20 */ /* 0x000fe20008410000 */
[----:B------:R-:W-:Y:S01]  /*b790*/  FMUL.FTZ R167, R168, UR6 ;  /* 0x00000006a8a77c20 */ /* 0x000fe20008410000 */
        /* <DEDUP_REMOVED lines=21> */
[----:B------:R-:W-:Y:S01]  /*b8f0*/  ULEA UR4, UR7, UR40, 0x3 ;  /* 0x0000002807047291 */ /* 0x000fe2000f8e183f */
[----:B------:R-:W-:Y:S01]  /*b900*/  FMUL.FTZ R169, R169, UR6 ;  /* 0x00000006a9a97c20 */ /* 0x000fe20008410000 */
[----:B------:R-:W-:Y:S01]  /*b910*/  FMUL.FTZ R173, R173, UR6 ;  /* 0x00000006adad7c20 */ /* 0x000fe20008410000 */
[----:B------:R-:W-:Y:S01]  /*b920*/  FMUL.FTZ R176, R176, UR6 ;  /* 0x00000006b0b07c20 */ /* 0x000fe20008410000 */
[----:B------:R-:W-:Y:S01]  /*b930*/  UIADD3 UR4, UR4, 0x30840, URZ ;  /* 0x0003084004047890 */ /* 0x000fe2000fffe03f */
[----:B------:R-:W0:Y:S01]  /*b940*/  SHFL.IDX PT, R189, R188, RZ, 0x1c1f ;  /* 0x001c1fffbcbd7589 */ /* 0x000e2200000e0000 */
[----:B------:R-:W-:-:S02]  /*b950*/  IMAD.SHL.U32 R175, R21, 0x40, RZ ;  /* 0x0000004015af7824 */ /* 0x000fc400078e00ff */
[----:B------:R-:W-:Y:S01]  /*b960*/  FMUL.FTZ R180, R181, UR6 ;  /* 0x00000006b5b47c20 */ /* 0x000fe20008410000 */
[----:B---3--:R-:W-:Y:S01]  /*b970*/  UPRMT UR4, UR10, 0x654, UR4 ;  /* 0x000006540a047896 */ /* 0x008fe20008000004 */
[----:B------:R-:W-:Y:S01]  /*b980*/  FMUL.FTZ R177, R182, UR6 ;  /* 0x00000006b6b17c20 */ /* 0x000fe20008410000 */
[----:B------:R-:W-:Y:S01]  /*b990*/  FMUL.FTZ R178, R183, UR6 ;  /* 0x00000006b7b27c20 */ /* 0x000fe20008410000 */
[----:B------:R-:W-:Y:S01]  /*b9a0*/  PLOP3.LUT P1, PT, PT, PT, UP0, 0x40, 0x0 ;  /* 0x000000000000781c */ /* 0x000fe20003f2e808 */
[----:B------:R-:W-:Y:S01]  /*b9b0*/  IMAD.U32 R152, RZ, RZ, UR42 ;  /* 0x0000002aff987e24 */ /* 0x000fe2000f8e00ff */
[----:B------:R-:W-:Y:S01]  /*b9c0*/  IADD3 R153, -R17, 0x1, -R175 ;  /* 0x0000000111997810 */ /* 0x000fe20007ffe9af */
[----:B------:R-:W1:Y:S01]  /*b9d0*/  MUFU.TANH R0, R0 ;  /* 0x0000000000007308 */ /* 0x000e620000002400 */
[----:B------:R-:W-:Y:S02]  /*b9e0*/  ULDC UR6, c[0x0][0x9e0] ;  /* 0x0002780000067ab9 */ /* 0x000fe40000000800 */
[----:B------:R-:W-:Y:S01]  /*b9f0*/  SYNCS.ARRIVE.TRANS64.RED.A1T0 RZ, [UR4], RZ ;  /* 0x000000ffffff79a7 */ /* 0x000fe20008100404 */
[----:B------:R-:W-:Y:S01]  /*ba00*/  ULOP3.LUT UR4, URZ, UR54, URZ, 0x33, !UPT ;  /* 0x000000363f047292 */ /* 0x000fe2000f8e333f */
[----:B------:R-:W-:-:S03]  /*ba10*/  IADD3 R152, -R152, UR43, R153 ;  /* 0x0000002b98987c10 */ /* 0x000fc6000fffe199 */
[----:B------:R-:W2:Y:S02]  /*ba20*/  MUFU.TANH R3, R3 ;  /* 0x0000000300037308 */ /* 0x000ea40000002400 */
[C---:B------:R-:W-:Y:S02]  /*ba30*/  VIADD R187, R152.reuse, UR6 ;  /* 0x0000000698bb7c36 */ /* 0x040fe40008000000 */
[----:B------:R-:W-:Y:S02]  /*ba40*/  VIADD R183, R152, UR4 ;  /* 0x0000000498b77c36 */ /* 0x000fe40008000000 */
[--C-:B0-----:R-:W-:Y:S02]  /*ba50*/  IMAD.IADD R182, R187, 0x1, R189.reuse ;  /* 0x00000001bbb67824 */ /* 0x101fe400078e02bd */
        /* <DEDUP_REMOVED lines=45> */
.L_x_1293:
[----:B------:R-:W-:-:S05]  /*bd30*/  IMAD.U32 R190, RZ, RZ, UR41 ;  /* 0x00000029ffbe7e24 */ /* 0x000fca000f8e00ff */
[----:B------:R-:W-:-:S13]  /*bd40*/  ISETP.NE.AND P1, PT, R190, 0x1, PT ;  /* 0x00000001be00780c */ /* 0x000fda0003f25270 */
[----:B------:R-:W1:Y:S02]  /*bd50*/  @P1 LDC.64 R152, c[0x0][0x9e8] ;  /* 0x00027a00ff981b82 */ /* 0x000e640000000a00 */
[----:B-1----:R-:W-:-:S05]  /*bd60*/  @P1 IMAD.HI.U32 R152, R189, R152, RZ ;  /* 0x00000098bd981227 */ /* 0x002fca00078e00ff */
[----:B------:R-:W-:-:S07]  /*bd70*/  @P1 SHF.R.U32.HI R189, RZ, R153, R152 ;  /* 0x00000099ffbd1219 */ /* 0x000fce0000011698 */
.L_x_1294:
[----:B------:R-:W-:Y:S05]  /*bd80*/  BSYNC B0 ;  /* 0x0000000000007941 */ /* 0x000fea0003800000 */
.L_x_1292:
[----:B------:R-:W-:-:S04]  /*bd90*/  IMAD R189, R189, R190, -R175 ;  /* 0x000000bebdbd7224 */ /* 0x000fc800078e0aaf */
[----:B------:R-:W-:-:S05]  /*bda0*/  IMAD.IADD R189, R189, 0x1, -R17 ;  /* 0x00000001bdbd7824 */ /* 0x000fca00078e0a11 */
[----:B------:R-:W-:Y:S02]  /*bdb0*/  VIMNMX R181, R181, R189, !PT ;  /* 0x000000bdb5b57248 */ /* 0x000fe40007fe0100 */
[----:B------:R-:W-:-:S07]  /*bdc0*/  VIADDMNMX R182, R189, R190, R182, PT ;  /* 0x000000bebdb67246 */ /* 0x000fce00038001b6 */
.L_x_1291:
        /* <DEDUP_REMOVED lines=68> */
.L_x_1297:
[----:B------:R-:W-:-:S05]  /*c210*/  IMAD.U32 R181, RZ, RZ, UR41 ;  /* 0x00000029ffb57e24 */ /* 0x000fca000f8e00ff */
[----:B------:R-:W-:-:S13]  /*c220*/  ISETP.NE.AND P2, PT, R181, 0x1, PT ;  /* 0x00000001b500780c */ /* 0x000fda0003f45270 */
[----:B------:R-:W0:Y:S02]  /*c230*/  @P2 LDC.64 R152, c[0x0][0x9e8] ;  /* 0x00027a00ff982b82 */ /* 0x000e240000000a00 */
[----:B0-----:R-:W-:-:S05]  /*c240*/  @P2 IMAD.HI.U32 R152, R3, R152, RZ ;  /* 0x0000009803982227 */ /* 0x001fca00078e00ff */
[----:B------:R-:W-:-:S07]  /*c250*/  @P2 SHF.R.U32.HI R3, RZ, R153, R152 ;  /* 0x00000099ff032219 */ /* 0x000fce0000011698 */
.L_x_1298:
[----:B------:R-:W-:Y:S05]  /*c260*/  BSYNC B0 ;  /* 0x0000000000007941 */ /* 0x000fea0003800000 */
.L_x_1296:
[----:B------:R-:W-:-:S04]  /*c270*/  IMAD R3, R3, R181, -R175 ;  /* 0x000000b503037224 */ /* 0x000fc800078e0aaf */
[----:B------:R-:W-:-:S05]  /*c280*/  IMAD.IADD R3, R3, 0x1, -R17 ;  /* 0x0000000103037824 */ /* 0x000fca00078e0a11 */
[----:B------:R-:W-:Y:S02]  /*c290*/  VIMNMX R183, R183, R3, !PT ;  /* 0x00000003b7b77248 */ /* 0x000fe40007fe0100 */
[----:B------:R-:W-:-:S07]  /*c2a0*/  VIADDMNMX R187, R3, R181, R187, PT ;  /* 0x000000b503bb7246 */ /* 0x000fce00038001bb */
.L_x_1295:
        /* <DEDUP_REMOVED lines=240> */
.L_x_1299:
[----:B------:R-:W0:Y:S01]  /*d1b0*/  S2UR UR6, SR_CgaCtaId ;  /* 0x00000000000679c3 */ /* 0x000e220000008800 */
[----:B------:R-:W-:Y:S01]  /*d1c0*/  R2UR UR4, R200 ;  /* 0x00000000c80472ca */ /* 0x000fe200000e0000 */
[----:B------:R-:W-:Y:S01]  /*d1d0*/  UIADD3 UR5, UR5, 0x30860, URZ ;  /* 0x0003086005057890 */ /* 0x000fe2000fffe03f */
[----:B------:R-:W-:Y:S01]  /*d1e0*/  F2FP.BF16.F32.PACK_AB R198, R157, R184 ;  /* 0x000000b89dc6723e */ /* 0x000fe200000010ff */
[----:B------:R-:W-:Y:S01]  /*d1f0*/  IMAD.MOV.U32 R227, RZ, RZ, R2 ;  /* 0x000000ffffe37224 */ /* 0x000fe200078e0002 */
[----:B------:R-:W-:Y:S01]  /*d200*/  F2FP.BF16.F32.PACK_AB R196, R188, R196 ;  /* 0x000000c4bcc4723e */ /* 0x000fe200000010ff */
[----:B------:R-:W-:Y:S01]  /*d210*/  IMAD.MOV.U32 R228, RZ, RZ, R3 ;  /* 0x000000ffffe47224 */ /* 0x000fe200078e0003 */
[----:B------:R-:W-:Y:S02]  /*d220*/  F2FP.BF16.F32.PACK_AB R194, R185, R164 ;  /* 0x000000a4b9c2723e */ /* 0x000fe400000010ff */
[----:B------:R-:W-:Y:S02]  /*d230*/  F2FP.BF16.F32.PACK_AB R184, R186, R176 ;  /* 0x000000b0bab8723e */ /* 0x000fe400000010ff */
[----:B------:R-:W-:-:S02]  /*d240*/  F2FP.BF16.F32.PACK_AB R197, R154, R175 ;  /* 0x000000af9ac5723e */ /* 0x000fc400000010ff */
[----:B------:R-:W-:Y:S02]  /*d250*/  F2FP.BF16.F32.PACK_AB R199, R156, R155 ;  /* 0x0000009b9cc7723e */ /* 0x000fe400000010ff */
[----:B------:R-:W-:Y:S01]  /*d260*/  ISETP.GT.AND P1, PT, R21, UR4, PT ;  /* 0x0000000415007c0c */ /* 0x000fe2000bf24270 */
[----:B------:R-:W-:Y:S01]  /*d270*/  UMOV UR4, UR39 ;  /* 0x0000002700047c82 */ /* 0x000fe20008000000 */
[----:B------:R-:W-:Y:S01]  /*d280*/  F2FP.BF16.F32.PACK_AB R192, R161, R160 ;  /* 0x000000a0a1c0723e */ /* 0x000fe200000010ff */
[----:B------:R-:W-:Y:S01]  /*d290*/  VIADD R21, R21, 0xffffffff ;  /* 0xffffffff15157836 */ /* 0x000fe20000000000 */
        /* <DEDUP_REMOVED lines=13> */
.L_x_1281:
        /* <DEDUP_REMOVED lines=131> */
.L_x_1301:
[----:B------:R-:W-:Y:S01]  /*dba0*/  ULEA UR5, UR39, UR40, 0x3 ;  /* 0x0000002827057291 */ /* 0x000fe2000f8e183f */
[----:B------:R-:W-:-:S05]  /*dbb0*/  IMAD.U32 R0, RZ, RZ, UR38 ;  /* 0x00000026ff007e24 */ /* 0x000fca000f8e00ff */
[----:B------:R-:W-:-:S04]  /*dbc0*/  SHF.L.U32 R0, R0, 0x1f, RZ ;  /* 0x0000001f00007819 */ /* 0x000fc800000006ff */
[----:B------:R0:W1:Y:S01]  /*dbd0*/  SYNCS.PHASECHK.TRANS64.TRYWAIT P1, [UR5+0x30850], R0 ;  /* 0x03085000ff0075a7 */ /* 0x0000620008020145 */
[----:B------:R-:W-:Y:S05]  /*dbe0*/  @!P0 BRA `(.L_x_1302) ;  /* 0x0000000000048947 */ /* 0x000fea0003800000 */
[----:B------:R-:W-:Y:S01]  /*dbf0*/  BPT.TRAP 0x1 ;  /* 0x000000040000795c */ /* 0x000fe20000300000 */
.L_x_1302:
[----:B-1----:R-:W-:Y:S05]  /*dc00*/  @P1 BRA `(.L_x_1303) ;  /* 0x0000000000081947 */ /* 0x002fea0003800000 */
[----:B------:R-:W1:Y:S02]  /*dc10*/  SYNCS.PHASECHK.TRANS64.TRYWAIT P1, [UR5+0x30850], R0 ;  /* 0x03085000ff0075a7 */ /* 0x000e640008020145 */
[----:B-1----:R-:W-:Y:S05]  /*dc20*/  @!P1 BRA `(.L_x_1304) ;  /* 0x000000bc006c9947 */ /* 0x002fea0003800000 */
.L_x_1303:
[----:B------:R-:W-:Y:S01]  /*dc30*/  UIADD3 UR40, UR40, 0x400, URZ ;  /* 0x0000040028287890 */ /* 0x000fe2000fffe03f */
[----:B------:R-:W-:Y:S01]  /*dc40*/  WARPGROUP.ARRIVE ;  /* 0x00000000000079c5 */ /* 0x000fe20000000000 */
[----:B------:R-:W-:Y:S01]  /*dc50*/  UMOV UR7, 0x40000040 ;  /* 0x4000004000077882 */ /* 0x000fe20000000000 */
[----:B01----:R-:W0:Y:S01]  /*dc60*/  SHFL.BFLY PT, R0, R19, 0x2, 0x1f ;  /* 0x0c401f0013007f89 */ /* 0x003e2200000e0000 */
[----:B------:R-:W-:Y:S01]  /*dc70*/  USHF.R.U32.HI UR40, URZ, 0x4, UR40 ;  /* 0x000000043f287899 */ /* 0x000fe20008011628 */
[----:B------:R-:W-:Y:S02]  /*dc80*/  IMAD.MOV.U32 R6, RZ, RZ, RZ ;  /* 0x000000ffff067224 */ /* 0x000fe400078e00ff */
[----:B------:R-:W1:Y:S01]  /*dc90*/  SHFL.BFLY PT, R5, R18, 0x2, 0x1f ;  /* 0x0c401f0012057f89 */ /* 0x000e6200000e0000 */
[----:B------:R-:W-:Y:S01]  /*dca0*/  ULOP3.LUT UR40, UR40, 0x3fff, URZ, 0xc0, !UPT ;  /* 0x00003fff28287892 */ /* 0x000fe2000f8ec03f */
[----:B------:R-:W-:Y:S02]  /*dcb0*/  IMAD.U32 R8, RZ, RZ, UR10 ;  /* 0x0000000aff087e24 */ /* 0x000fe4000f8e00ff */
[----:B------:R-:W-:Y:S01]  /*dcc0*/  IMAD.U32 R12, RZ, RZ, UR10 ;  /* 0x0000000aff0c7e24 */ /* 0x000fe2000f8e00ff */
[----:B------:R-:W-:-:S04]  /*dcd0*/  ULOP3.LUT UR4, UR40, 0x2000000, URZ, 0xfc, !UPT ;  /* 0x0200000028047892 */ /* 0x000fc8000f8efc3f */
[----:B------:R-:W-:-:S07]  /*dce0*/  ULEA UR4, UR39, UR4, 0xb ;  /* 0x0000000427047291 */ /* 0x000fce000f8e583f */
[----:B------:R-:W-:Y:S02]  /*dcf0*/  UMOV UR6, UR4 ;  /* 0x0000000400067c82 */ /* 0x000fe40008000000 */
[----:B------:R-:W-:Y:S01]  /*dd00*/  HGMMA.64x256x16.F32.BF16 R24, R196, gdesc[UR4].tnspB, R24, gsb0 ;  /* 0x43e00004c4187df0 */ /* 0x000fe20008001818 */
[----:B------:R-:W-:Y:S01]  /*dd10*/  UIADD3 UR6, UR4, 0x80, URZ ;  /* 0x0000008004067890 */ /* 0x000fe2000fffe03f */
[----:B0-----:R-:W-:Y:S01]  /*dd20*/  FADD.FTZ R0, R0, R19 ;  /* 0x0000001300007221 */ /* 0x001fe20000010000 */
[----:B------:R-:W-:Y:S01]  /*dd30*/  UMOV UR7, 0x40000040 ;  /* 0x4000004000077882 */ /* 0x000fe20000000000 */
[----:B-1----:R-:W-:-:S03]  /*dd40*/  FADD.FTZ R4, R5, R18 ;  /* 0x0000001205047221 */ /* 0x002fc60000010000 */
[----:B------:R-:W0:Y:S04]  /*dd50*/  SHFL.BFLY PT, R5, R0, 0x1, 0x1f ;  /* 0x0c201f0000057f89 */ /* 0x000e2800000e0000 */
[----:B------:R-:W1:Y:S01]  /*dd60*/  SHFL.BFLY PT, R7, R4, 0x1, 0x1f ;  /* 0x0c201f0004077f89 */ /* 0x000e6200000e0000 */
[----:B0-----:R-:W-:Y:S01]  /*dd70*/  FADD.FTZ R10, R0, R5 ;  /* 0x00000005000a7221 */ /* 0x001fe20000010000 */
[----:B------:R-:W-:Y:S02]  /*dd80*/  IMAD.MOV.U32 R5, RZ, RZ, RZ ;  /* 0x000000ffff057224 */ /* 0x000fe400078e00ff */
[----:B------:R-:W-:Y:S02]  /*dd90*/  IMAD.MOV.U32 R0, RZ, RZ, -0x800000 ;  /* 0xff800000ff007424 */ /* 0x000fe400078e00ff */
[----:B-1----:R-:W-:Y:S01]  /*dda0*/  FADD.FTZ R11, R4, R7 ;  /* 0x00000007040b7221 */ /* 0x002fe20000010000 */
[----:B------:R-:W-:Y:S01]  /*ddb0*/  FSETP.NE.FTZ.AND P1, PT, R10, RZ, PT ;  /* 0x000000ff0a00720b */ /* 0x000fe20003f35000 */
[----:B------:R-:W-:-:S03]  /*ddc0*/  IMAD.MOV.U32 R4, RZ, RZ, -0x800000 ;  /* 0xff800000ff047424 */ /* 0x000fc600078e00ff */
        /* <DEDUP_REMOVED lines=30> */
.L_x_1305:
[----:B------:R-:W2:Y:S01]  /*dfb0*/  LDL.LU R2, [R1+0x14] ;  /* 0x0000140001027983 */ /* 0x000ea20000300800 */
[----:B------:R-:W-:Y:S01]  /*dfc0*/  UIADD3 UR4, UR5, 0x30860, URZ ;  /* 0x0003086005047890 */ /* 0x000fe2000fffe03f */
[----:B------:R-:W0:Y:S01]  /*dfd0*/  S2UR UR5, SR_CgaCtaId ;  /* 0x00000000000579c3 */ /* 0x000e220000008800 */
        /* <DEDUP_REMOVED lines=33> */
[----:B------:R-:W-:Y:S01]  /*e1f0*/  USEL UR4, URZ, 0x1, UP0 ;  /* 0x000000013f047887 */ /* 0x000fe20008000000 */
        /* <DEDUP_REMOVED lines=100> */
[----:B------:R-:W-:-:S02]  /*e840*/  USEL UR39, UR39, URZ, UP0 ;  /* 0x0000003f27277287 */ /* 0x000fc40008000000 */
[----:B------:R-:W-:Y:S01]  /*e850*/  ULOP3.LUT UR38, UR38, UR4, URZ, 0x3c, !UPT ;  /* 0x0000000426267292 */ /* 0x000fe2000f8e3c3f */
[----:B--2---:R-:W-:-:S13]  /*e860*/  R2UR UR6, R2 ;  /* 0x00000000020672ca */ /* 0x004fda00000e0000 */
[----:B------:R-:W-:-:S06]  /*e870*/  UIADD3 UR6, UR6, 0x1, URZ ;  /* 0x0000000106067890 */ /* 0x000fcc000fffe03f */
[----:B------:R-:W-:-:S05]  /*e880*/  IMAD.U32 R2, RZ, RZ, UR6 ;  /* 0x00000006ff027e24 */ /* 0x000fca000f8e00ff */
[----:B------:R0:W-:Y:S02]  /*e890*/  STL [R1+0x14], R2 ;  /* 0x0000140201007387 */ /* 0x0001e40000100800 */
.L_x_1227:
        /* <DEDUP_REMOVED lines=11> */
[----:B0-----:R-:W2:Y:S01]  /*e950*/  LDL.LU R2, [R1+0x10] ;  /* 0x0000100001027983 */ /* 0x001ea20000300800 */
[----:B------:R-:W0:Y:S01]  /*e960*/  S2UR UR4, SR_SWINHI ;  /* 0x00000000000479c3 */ /* 0x000e220000002f00 */
[----:B------:R-:W-:Y:S01]  /*e970*/  F2FP.BF16.F32.PACK_AB R10, R29, R28 ;  /* 0x0000001c1d0a723e */ /* 0x000fe200000010ff */
[----:B------:R-:W-:Y:S01]  /*e980*/  ULDC.64 UR16, c[0x0][0xc00] ;  /* 0x0003000000107ab9 */ /* 0x000fe20000000a00 */
[----:B------:R-:W3:Y:S01]  /*e990*/  LDL R3, [R1+0x28] ;  /* 0x0000280001037983 */ /* 0x000ee20000100800 */
[----:B------:R-:W-:Y:S01]  /*e9a0*/  F2FP.BF16.F32.PACK_AB R11, R31, R30 ;  /* 0x0000001e1f0b723e */ /* 0x000fe200000010ff */
[----:B------:R-:W-:Y:S01]  /*e9b0*/  ULDC.64 UR12, c[0x0][0xc00] ;  /* 0x00030000000c7ab9 */ /* 0x000fe20000000a00 */
[----:B------:R-:W-:Y:S01]  /*e9c0*/  F2FP.BF16.F32.PACK_AB R12, R33, R32 ;  /* 0x00000020210c723e */ /* 0x000fe200000010ff */
[----:B------:R-:W-:Y:S01]  /*e9d0*/  ULDC.64 UR14, c[0x0][0xc08] ;  /* 0x00030200000e7ab9 */ /* 0x000fe20000000a00 */
[----:B------:R-:W-:Y:S01]  /*e9e0*/  F2FP.BF16.F32.PACK_AB R13, R35, R34 ;  /* 0x00000022230d723e */ /* 0x000fe200000010ff */
[----:B------:R-:W-:Y:S01]  /*e9f0*/  ULDC UR22, c[0x0][0xbe8] ;  /* 0x0002fa0000167ab9 */ /* 0x000fe20000000800 */
[----:B------:R-:W-:-:S02]  /*ea00*/  F2FP.BF16.F32.PACK_AB R14, R37, R36 ;  /* 0x00000024250e723e */ /* 0x000fc400000010ff */
[----:B------:R-:W-:Y:S02]  /*ea10*/  F2FP.BF16.F32.PACK_AB R15, R39, R38 ;  /* 0x00000026270f723e */ /* 0x000fe400000010ff */
[----:B------:R-:W-:Y:S02]  /*ea20*/  R2UR UR19, R202 ;  /* 0x00000000ca1372ca */ /* 0x000fe400000e0000 */
[----:B------:R-:W-:Y:S02]  /*ea30*/  R2UR UR18, R204 ;  /* 0x00000000cc1272ca */ /* 0x000fe400000e0000 */
[----:B------:R-:W-:Y:S01]  /*ea40*/  R2UR UR26, R205 ;  /* 0x00000000cd1a72ca */ /* 0x000fe200000e0000 */
[----:B------:R-:W-:Y:S01]  /*ea50*/  UMOV UR10, UR8 ;  /* 0x00000008000a7c82 */ /* 0x000fe20008000000 */
[----:B0-----:R-:W-:Y:S01]  /*ea60*/  UMOV UR11, UR4 ;  /* 0x00000004000b7c82 */ /* 0x001fe20008000000 */
[----:B------:R-:W-:Y:S01]  /*ea70*/  UISETP.NE.U32.AND UP0, UPT, UR14, URZ, UPT ;  /* 0x0000003f0e00728c */ /* 0x000fe2000bf05070 */
[----:B------:R-:W-:-:S03]  /*ea80*/  ULDC UR4, c[0x0][0xad4] ;  /* 0x0002b50000047ab9 */ /* 0x000fc60000000800 */
[----:B------:R-:W-:-:S11]  /*ea90*/  UISETP.NE.AND.EX UP0, UPT, UR15, URZ, UPT, UP0 ;  /* 0x0000003f0f00728c */ /* 0x000fd6000bf05300 */
[----:B------:R-:W-:Y:S01]  /*eaa0*/  @UP0 ULDC.64 UR14, c[0x0][0xc08] ;  /* 0x00030200000e0ab9 */ /* 0x000fe20000000a00 */
[----:B------:R-:W-:Y:S01]  /*eab0*/  BAR.SYNC.DEFER_BLOCKING 0x1, 0x100 ;  /* 0x0044000000007b1d */ /* 0x000fe20000010000 */
[----:B--2---:R-:W-:Y:S01]  /*eac0*/  R2UR UR9, R2 ;  /* 0x00000000020972ca */ /* 0x004fe200000e0000 */
[----:B------:R-:W-:-:S04]  /*ead0*/  IMAD.MOV.U32 R2, RZ, RZ, 0x2 ;  /* 0x00000002ff027424 */ /* 0x000fc800078e00ff */
[----:B---3--:R-:W-:-:S03]  /*eae0*/  IMAD.WIDE R2, R3, R2, UR10 ;  /* 0x0000000a03027e25 */ /* 0x008fc6000f8e0202 */
[C---:B------:R-:W-:Y:S02]  /*eaf0*/  IADD3 R155, P0, R2.reuse, 0x40, RZ ;  /* 0x00000040029b7810 */ /* 0x040fe40007f1e0ff */
[----:B------:R-:W-:-:S03]  /*eb00*/  IADD3 R7, P1, R2, 0x20, RZ ;  /* 0x0000002002077810 */ /* 0x000fc60007f3e0ff */
[----:B------:R-:W-:Y:S01]  /*eb10*/  UIMAD.WIDE UR12, UR9, 0x4, UR12 ;  /* 0x00000004090c78a5 */ /* 0x000fe2000f8e020c */
[----:B------:R-:W-:Y:S02]  /*eb20*/  LOP3.LUT R154, R155, 0x380, RZ, 0xc0, !PT ;  /* 0x000003809b9a7812 */ /* 0x000fe400078ec0ff */
[----:B------:R-:W-:Y:S02]  /*eb30*/  LOP3.LUT R9, R2, 0x380, RZ, 0xc0, !PT ;  /* 0x0000038002097812 */ /* 0x000fe400078ec0ff */
[----:B------:R-:W-:Y:S02]  /*eb40*/  LOP3.LUT R6, R7, 0x380, RZ, 0xc0, !PT ;  /* 0x0000038007067812 */ /* 0x000fe400078ec0ff */
[----:B------:R-:W-:Y:S02]  /*eb50*/  SHF.R.U64 R154, R154, 0x3, RZ ;  /* 0x000000039a9a7819 */ /* 0x000fe400000012ff */
[----:B------:R-:W-:Y:S02]  /*eb60*/  IADD3 R161, P4, R2, 0x60, RZ ;  /* 0x0000006002a17810 */ /* 0x000fe40007f9e0ff */
[----:B------:R-:W-:-:S02]  /*eb70*/  SHF.R.U64 R9, R9, 0x3, RZ ;  /* 0x0000000309097819 */ /* 0x000fc400000012ff */
[----:B------:R-:W-:Y:S02]  /*eb80*/  SHF.R.U64 R6, R6, 0x3, RZ ;  /* 0x0000000306067819 */ /* 0x000fe400000012ff */
[----:B------:R-:W-:Y:S01]  /*eb90*/  LOP3.LUT R154, R154, R155, RZ, 0x3c, !PT ;  /* 0x0000009b9a9a7212 */ /* 0x000fe200078e3cff */
[----:B------:R-:W-:Y:S01]  /*eba0*/  IMAD.X R155, RZ, RZ, R3, P0 ;  /* 0x000000ffff9b7224 */ /* 0x000fe200000e0603 */
[C---:B------:R-:W-:Y:S02]  /*ebb0*/  IADD3 R163, P3, R2.reuse, 0x4000, RZ ;  /* 0x0000400002a37810 */ /* 0x040fe40007f7e0ff */
[C---:B------:R-:W-:Y:S02]  /*ebc0*/  IADD3 R165, P6, R2.reuse, 0x4020, RZ ;  /* 0x0000402002a57810 */ /* 0x040fe40007fde0ff */
[----:B------:R-:W-:Y:S02]  /*ebd0*/  LOP3.LUT R160, R161, 0x380, RZ, 0xc0, !PT ;  /* 0x00000380a1a07812 */ /* 0x000fe400078ec0ff */
[----:B------:R-:W-:-:S02]  /*ebe0*/  IADD3 R21, P2, R2, 0x4060, RZ ;  /* 0x0000406002157810 */ /* 0x000fc40007f5e0ff */
[----:B------:R-:W-:Y:S01]  /*ebf0*/  LOP3.LUT R8, R9, R2, RZ, 0x3c, !PT ;  /* 0x0000000209087212 */ /* 0x000fe200078e3cff */
[--C-:B------:R-:W-:Y:S01]  /*ec00*/  IMAD.MOV.U32 R9, RZ, RZ, R3.reuse ;  /* 0x000000ffff097224 */ /* 0x100fe200078e0003 */
[----:B------:R-:W-:Y:S02]  /*ec10*/  IADD3 R153, P0, R2, 0x8020, RZ ;  /* 0x0000802002997810 */ /* 0x000fe40007f1e0ff */
[----:B------:R-:W-:Y:S01]  /*ec20*/  LOP3.LUT R6, R6, R7, RZ, 0x3c, !PT ;  /* 0x0000000706067212 */ /* 0x000fe200078e3cff */
[----:B------:R-:W-:Y:S01]  /*ec30*/  IMAD.X R7, RZ, RZ, R3, P1 ;  /* 0x000000ffff077224 */ /* 0x000fe200008e0603 */
[----:B------:R-:W-:Y:S02]  /*ec40*/  LOP3.LUT R162, R163, 0x380, RZ, 0xc0, !PT ;  /* 0x00000380a3a27812 */ /* 0x000fe400078ec0ff */
[----:B------:R-:W-:Y:S02]  /*ec50*/  LOP3.LUT R164, R165, 0x380, RZ, 0xc0, !PT ;  /* 0x00000380a5a47812 */ /* 0x000fe400078ec0ff */
[----:B------:R-:W-:-:S02]  /*ec60*/  SHF.R.U64 R160, R160, 0x3, RZ ;  /* 0x00000003a0a07819 */ /* 0x000fc400000012ff */
[C---:B------:R-:W-:Y:S02]  /*ec70*/  IADD3 R167, P5, R2.reuse, 0x4040, RZ ;  /* 0x0000404002a77810 */ /* 0x040fe40007fbe0ff */
[----:B------:R-:W-:Y:S02]  /*ec80*/  LOP3.LUT R20, R21, 0x380, RZ, 0xc0, !PT ;  /* 0x0000038015147812 */ /* 0x000fe400078ec0ff */
[----:B------:R-:W-:Y:S02]  /*ec90*/  IADD3 R169, P1, R2, 0x8000, RZ ;  /* 0x0000800002a97810 */ /* 0x000fe40007f3e0ff */
[----:B------:R-:W-:Y:S02]  /*eca0*/  LOP3.LUT R152, R153, 0x380, RZ, 0xc0, !PT ;  /* 0x0000038099987812 */ /* 0x000fe400078ec0ff */
[----:B------:R-:W-:Y:S02]  /*ecb0*/  MOV R5, R8 ;  /* 0x0000000800057202 */ /* 0x000fe40000000f00 */
[----:B------:R-:W-:-:S02]  /*ecc0*/  SHF.R.U64 R162, R162, 0x3, RZ ;  /* 0x00000003a2a27819 */ /* 0x000fc400000012ff */
[----:B------:R-:W-:Y:S02]  /*ecd0*/  SHF.R.U64 R164, R164, 0x3, RZ ;  /* 0x00000003a4a47819 */ /* 0x000fe400000012ff */
[----:B------:R-:W-:Y:S01]  /*ece0*/  LOP3.LUT R160, R160, R161, RZ, 0x3c, !PT ;  /* 0x000000a1a0a07212 */ /* 0x000fe200078e3cff */
[----:B------:R-:W-:Y:S01]  /*ecf0*/  IMAD.X R161, RZ, RZ, R3, P4 ;  /* 0x000000ffffa17224 */ /* 0x000fe200020e0603 */
[----:B------:R-:W-:Y:S02]  /*ed00*/  F2FP.BF16.F32.PACK_AB R8, R25, R24 ;  /* 0x000000181908723e */ /* 0x000fe400000010ff */
[----:B------:R-:W-:Y:S02]  /*ed10*/  LOP3.LUT R166, R167, 0x380, RZ, 0xc0, !PT ;  /* 0x00000380a7a67812 */ /* 0x000fe400078ec0ff */
[----:B------:R-:W-:Y:S02]  /*ed20*/  F2FP.BF16.F32.PACK_AB R9, R27, R26 ;  /* 0x0000001a1b09723e */ /* 0x000fe400000010ff */
[----:B------:R-:W-:-:S02]  /*ed30*/  SHF.R.U64 R20, R20, 0x3, RZ ;  /* 0x0000000314147819 */ /* 0x000fc400000012ff */
[----:B------:R-:W-:Y:S01]  /*ed40*/  LOP3.LUT R168, R169, 0x380, RZ, 0xc0, !PT ;  /* 0x00000380a9a87812 */ /* 0x000fe200078ec0ff */
[----:B------:R0:W-:Y:S01]  /*ed50*/  STSM.16.M88.4 [R5], R8 ;  /* 0x0000000805007844 */ /* 0x0001e20000000200 */
[----:B------:R-:W-:Y:S02]  /*ed60*/  SHF.R.U64 R152, R152, 0x3, RZ ;  /* 0x0000000398987819 */ /* 0x000fe400000012ff */
[----:B------:R-:W-:Y:S02]  /*ed70*/  MOV R7, R6 ;  /* 0x0000000600077202 */ /* 0x000fe40000000f00 */
[----:B------:R-:W-:Y:S02]  /*ed80*/  IADD3 R171, P4, R2, 0x8040, RZ ;  /* 0x0000804002ab7810 */ /* 0x000fe40007f9e0ff */
[----:B------:R-:W-:Y:S01]  /*ed90*/  LOP3.LUT R162, R162, R163, RZ, 0x3c, !PT ;  /* 0x000000a3a2a27212 */ /* 0x000fe200078e3cff */
[--C-:B------:R-:W-:Y:S01]  /*eda0*/  IMAD.X R163, RZ, RZ, R3.reuse, P3 ;  /* 0x000000ffffa37224 */ /* 0x100fe200018e0603 */
[----:B------:R-:W-:Y:S01]  /*edb0*/  LOP3.LUT R164, R164, R165, RZ, 0x3c, !PT ;  /* 0x000000a5a4a47212 */ /* 0x000fe200078e3cff */
[--C-:B------:R-:W-:Y:S01]  /*edc0*/  IMAD.X R165, RZ, RZ, R3.reuse, P6 ;  /* 0x000000ffffa57224 */ /* 0x100fe200030e0603 */
[----:B------:R-:W-:Y:S01]  /*edd0*/  SHF.R.U64 R166, R166, 0x3, RZ ;  /* 0x00000003a6a67819 */ /* 0x000fe200000012ff */
[----:B------:R1:W-:Y:S01]  /*ede0*/  STSM.16.M88.4 [R7], R12 ;  /* 0x0000000c07007844 */ /* 0x0003e20000000200 */
[----:B------:R-:W-:Y:S01]  /*edf0*/  LOP3.LUT R20, R20, R21, RZ, 0x3c, !PT ;  /* 0x0000001514147212 */ /* 0x000fe200078e3cff */
[----:B------:R-:W-:Y:S01]  /*ee00*/  IMAD.X R21, RZ, RZ, R3, P2 ;  /* 0x000000ffff157224 */ /* 0x000fe200010e0603 */
[----:B------:R-:W-:-:S02]  /*ee10*/  SHF.R.U64 R168, R168, 0x3, RZ ;  /* 0x00000003a8a87819 */ /* 0x000fc400000012ff */
[----:B------:R-:W-:Y:S01]  /*ee20*/  LOP3.LUT R152, R152, R153, RZ, 0x3c, !PT ;  /* 0x0000009998987212 */ /* 0x000fe200078e3cff */
[----:B------:R-:W-:Y:S01]  /*ee30*/  IMAD.X R153, RZ, RZ, R3, P0 ;  /* 0x000000ffff997224 */ /* 0x000fe200000e0603 */
[----:B------:R-:W-:Y:S02]  /*ee40*/  LOP3.LUT R170, R171, 0x380, RZ, 0xc0, !PT ;  /* 0x00000380abaa7812 */ /* 0x000fe400078ec0ff */
[C---:B------:R-:W-:Y:S02]  /*ee50*/  IADD3 R157, P3, R2.reuse, 0x8060, RZ ;  /* 0x00008060029d7810 */ /* 0x040fe40007f7e0ff */
[----:B------:R-:W-:Y:S02]  /*ee60*/  IADD3 R159, P6, R2, 0xc000, RZ ;  /* 0x0000c000029f7810 */ /* 0x000fe40007fde0ff */
[----:B------:R-:W-:Y:S02]  /*ee70*/  MOV R154, R154 ;  /* 0x0000009a009a7202 */ /* 0x000fe40000000f00 */
[----:B0-----:R-:W-:-:S02]  /*ee80*/  F2FP.BF16.F32.PACK_AB R8, R41, R40 ;  /* 0x000000282908723e */ /* 0x001fc400000010ff */
[----:B------:R-:W-:Y:S02]  /*ee90*/  F2FP.BF16.F32.PACK_AB R9, R43, R42 ;  /* 0x0000002a2b09723e */ /* 0x000fe400000010ff */
[----:B------:R-:W-:Y:S02]  /*eea0*/  F2FP.BF16.F32.PACK_AB R10, R45, R44 ;  /* 0x0000002c2d0a723e */ /* 0x000fe400000010ff */
[----:B------:R-:W-:Y:S02]  /*eeb0*/  F2FP.BF16.F32.PACK_AB R11, R47, R46 ;  /* 0x0000002e2f0b723e */ /* 0x000fe400000010ff */
[----:B------:R-:W-:Y:S01]  /*eec0*/  LOP3.LUT R166, R166, R167, RZ, 0x3c, !PT ;  /* 0x000000a7a6a67212 */ /* 0x000fe200078e3cff */
[----:B------:R-:W-:Y:S01]  /*eed0*/  IMAD.X R167, RZ, RZ, R3, P5 ;  /* 0x000000ffffa77224 */ /* 0x000fe200028e0603 */
[----:B------:R-:W-:Y:S01]  /*eee0*/  MOV R161, R160 ;  /* 0x000000a000a17202 */ /* 0x000fe20000000f00 */
[----:B------:R0:W-:Y:S01]  /*eef0*/  STSM.16.M88.4 [R154], R8 ;  /* 0x000000089a007844 */ /* 0x0001e20000000200 */
[----:B-1----:R-:W-:-:S02]  /*ef00*/  F2FP.BF16.F32.PACK_AB R12, R49, R48 ;  /* 0x00000030310c723e */ /* 0x002fc400000010ff */
[----:B------:R-:W-:Y:S02]  /*ef10*/  F2FP.BF16.F32.PACK_AB R13, R51, R50 ;  /* 0x00000032330d723e */ /* 0x000fe400000010ff */
[----:B------:R-:W-:Y:S02]  /*ef20*/  F2FP.BF16.F32.PACK_AB R14, R53, R52 ;  /* 0x00000034350e723e */ /* 0x000fe400000010ff */
[----:B------:R-:W-:Y:S02]  /*ef30*/  F2FP.BF16.F32.PACK_AB R15, R55, R54 ;  /* 0x00000036370f723e */ /* 0x000fe400000010ff */
[----:B------:R-:W-:Y:S01]  /*ef40*/  LOP3.LUT R168, R168, R169, RZ, 0x3c, !PT ;  /* 0x000000a9a8a87212 */ /* 0x000fe200078e3cff */
[----:B------:R-:W-:Y:S01]  /*ef50*/  IMAD.X R169, RZ, RZ, R3, P1 ;  /* 0x000000ffffa97224 */ /* 0x000fe200008e0603 */
[----:B------:R-:W-:Y:S01]  /*ef60*/  SHF.R.U64 R170, R170, 0x3, RZ ;  /* 0x00000003aaaa7819 */ /* 0x000fe200000012ff */
[----:B------:R1:W-:Y:S01]  /*ef70*/  STSM.16.M88.4 [R161], R12 ;  /* 0x0000000ca1007844 */ /* 0x0003e20000000200 */
[----:B------:R-:W-:-:S02]  /*ef80*/  LOP3.LUT R156, R157, 0x380, RZ, 0xc0, !PT ;  /* 0x000003809d9c7812 */ /* 0x000fc400078ec0ff */
[----:B------:R-:W-:Y:S02]  /*ef90*/  LOP3.LUT R158, R159, 0x380, RZ, 0xc0, !PT ;  /* 0x000003809f9e7812 */ /* 0x000fe400078ec0ff */
[----:B------:R-:W-:Y:S02]  /*efa0*/  MOV R22, R20 ;  /* 0x0000001400167202 */ /* 0x000fe40000000f00 */
[C---:B------:R-:W-:Y:S02]  /*efb0*/  IADD3 R6, P5, R2.reuse, 0xc020, RZ ;  /* 0x0000c02002067810 */ /* 0x040fe40007fbe0ff */
[C---:B------:R-:W-:Y:S02]  /*efc0*/  IADD3 R5, P1, R2.reuse, 0xc060, RZ ;  /* 0x0000c06002057810 */ /* 0x040fe40007f3e0ff */
[----:B------:R-:W-:Y:S02]  /*efd0*/  MOV R20, R152 ;  /* 0x0000009800147202 */ /* 0x000fe40000000f00 */
[----:B------:R-:W-:-:S02]  /*efe0*/  IADD3 R19, P2, R2, 0xc040, RZ ;  /* 0x0000c04002137810 */ /* 0x000fc40007f5e0ff */
[----:B------:R-:W-:Y:S02]  /*eff0*/  MOV R162, R162 ;  /* 0x000000a200a27202 */ /* 0x000fe40000000f00 */
[----:B------:R-:W-:Y:S02]  /*f000*/  F2FP.BF16.F32.PACK_AB R152, R57, R56 ;  /* 0x000000383998723e */ /* 0x000fe400000010ff */
[----:B------:R-:W-:Y:S02]  /*f010*/  F2FP.BF16.F32.PACK_AB R153, R59, R58 ;  /* 0x0000003a3b99723e */ /* 0x000fe400000010ff */
[----:B0-----:R-:W-:Y:S02]  /*f020*/  F2FP.BF16.F32.PACK_AB R154, R61, R60 ;  /* 0x0000003c3d9a723e */ /* 0x001fe400000010ff */
[----:B------:R-:W-:Y:S02]  /*f030*/  F2FP.BF16.F32.PACK_AB R155, R63, R62 ;  /* 0x0000003e3f9b723e */ /* 0x000fe400000010ff */
[----:B------:R-:W-:-:S02]  /*f040*/  MOV R164, R164 ;  /* 0x000000a400a47202 */ /* 0x000fc40000000f00 */
[----:B------:R-:W-:Y:S01]  /*f050*/  F2FP.BF16.F32.PACK_AB R8, R65, R64 ;  /* 0x000000404108723e */ /* 0x000fe200000010ff */
[----:B------:R-:W-:Y:S01]  /*f060*/  STSM.16.M88.4 [R162], R152 ;  /* 0x00000098a2007844 */ /* 0x000fe20000000200 */
[----:B------:R-:W-:Y:S02]  /*f070*/  F2FP.BF16.F32.PACK_AB R9, R67, R66 ;  /* 0x000000424309723e */ /* 0x000fe400000010ff */
[----:B------:R-:W-:Y:S02]  /*f080*/  F2FP.BF16.F32.PACK_AB R10, R69, R68 ;  /* 0x00000044450a723e */ /* 0x000fe400000010ff */
[----:B------:R-:W-:Y:S02]  /*f090*/  F2FP.BF16.F32.PACK_AB R11, R71, R70 ;  /* 0x00000046470b723e */ /* 0x000fe400000010ff */
[----:B------:R-:W-:Y:S01]  /*f0a0*/  LOP3.LUT R170, R170, R171, RZ, 0x3c, !PT ;  /* 0x000000abaaaa7212 */ /* 0x000fe200078e3cff */
[----:B------:R-:W-:Y:S01]  /*f0b0*/  IMAD.X R171, RZ, RZ, R3, P4 ;  /* 0x000000ffffab7224 */ /* 0x000fe200020e0603 */
[----:B------:R-:W-:Y:S01]  /*f0c0*/  SHF.R.U64 R156, R156, 0x3, RZ ;  /* 0x000000039c9c7819 */ /* 0x000fe200000012ff */
[----:B------:R0:W-:Y:S01]  /*f0d0*/  STSM.16.M88.4 [R164], R8 ;  /* 0x00000008a4007844 */ /* 0x0001e20000000200 */
[----:B------:R-:W-:-:S02]  /*f0e0*/  SHF.R.U64 R158, R158, 0x3, RZ ;  /* 0x000000039e9e7819 */ /* 0x000fc400000012ff */
[----:B------:R-:W-:Y:S02]  /*f0f0*/  MOV R166, R166 ;  /* 0x000000a600a67202 */ /* 0x000fe40000000f00 */
[----:B-1----:R-:W-:Y:S02]  /*f100*/  F2FP.BF16.F32.PACK_AB R12, R73, R72 ;  /* 0x00000048490c723e */ /* 0x002fe400000010ff */
[----:B------:R-:W-:Y:S02]  /*f110*/  F2FP.BF16.F32.PACK_AB R13, R75, R74 ;  /* 0x0000004a4b0d723e */ /* 0x000fe400000010ff */
[----:B------:R-:W-:Y:S02]  /*f120*/  F2FP.BF16.F32.PACK_AB R14, R77, R76 ;  /* 0x0000004c4d0e723e */ /* 0x000fe400000010ff */
[----:B------:R-:W-:Y:S02]  /*f130*/  F2FP.BF16.F32.PACK_AB R15, R79, R78 ;  /* 0x0000004e4f0f723e */ /* 0x000fe400000010ff */
[----:B------:R-:W-:-:S02]  /*f140*/  LOP3.LUT R7, R6, 0x380, RZ, 0xc0, !PT ;  /* 0x0000038006077812 */ /* 0x000fc400078ec0ff */
[----:B------:R-:W-:Y:S01]  /*f150*/  LOP3.LUT R2, R5, 0x380, RZ, 0xc0, !PT ;  /* 0x0000038005027812 */ /* 0x000fe200078ec0ff */
[----:B------:R1:W-:Y:S01]  /*f160*/  STSM.16.M88.4 [R166], R12 ;  /* 0x0000000ca6007844 */ /* 0x0003e20000000200 */
[----:B------:R-:W-:Y:S02]  /*f170*/  LOP3.LUT R18, R19, 0x380, RZ, 0xc0, !PT ;  /* 0x0000038013127812 */ /* 0x000fe400078ec0ff */
[----:B------:R-:W-:Y:S01]  /*f180*/  LOP3.LUT R156, R156, R157, RZ, 0x3c, !PT ;  /* 0x0000009d9c9c7212 */ /* 0x000fe200078e3cff */
[--C-:B------:R-:W-:Y:S01]  /*f190*/  IMAD.X R157, RZ, RZ, R3.reuse, P3 ;  /* 0x000000ffff9d7224 */ /* 0x100fe200018e0603 */
[----:B------:R-:W-:Y:S01]  /*f1a0*/  LOP3.LUT R158, R158, R159, RZ, 0x3c, !PT ;  /* 0x0000009f9e9e7212 */ /* 0x000fe200078e3cff */
[----:B------:R-:W-:Y:S01]  /*f1b0*/  IMAD.X R159, RZ, RZ, R3, P6 ;  /* 0x000000ffff9f7224 */ /* 0x000fe200030e0603 */
[----:B------:R-:W-:Y:S02]  /*f1c0*/  SHF.R.U64 R7, R7, 0x3, RZ ;  /* 0x0000000307077819 */ /* 0x000fe400000012ff */
[----:B------:R-:W-:-:S02]  /*f1d0*/  SHF.R.U64 R2, R2, 0x3, RZ ;  /* 0x0000000302027819 */ /* 0x000fc400000012ff */
[----:B------:R-:W-:Y:S02]  /*f1e0*/  SHF.R.U64 R18, R18, 0x3, RZ ;  /* 0x0000000312127819 */ /* 0x000fe400000012ff */
[----:B------:R-:W-:Y:S02]  /*f1f0*/  MOV R160, R168 ;  /* 0x000000a800a07202 */ /* 0x000fe40000000f00 */
[----:B------:R-:W-:Y:S02]  /*f200*/  MOV R21, R170 ;  /* 0x000000aa00157202 */ /* 0x000fe40000000f00 */
[----:B0-----:R-:W-:Y:S02]  /*f210*/  F2FP.BF16.F32.PACK_AB R164, R81, R80 ;  /* 0x0000005051a4723e */ /* 0x001fe400000010ff */
[----:B------:R-:W-:Y:S02]  /*f220*/  F2FP.BF16.F32.PACK_AB R165, R83, R82 ;  /* 0x0000005253a5723e */ /* 0x000fe400000010ff */
[----:B-1----:R-:W-:-:S02]  /*f230*/  F2FP.BF16.F32.PACK_AB R166, R85, R84 ;  /* 0x0000005455a6723e */ /* 0x002fc400000010ff */
[----:B------:R-:W-:Y:S02]  /*f240*/  F2FP.BF16.F32.PACK_AB R167, R87, R86 ;  /* 0x0000005657a7723e */ /* 0x000fe400000010ff */
[----:B------:R-:W-:Y:S02]  /*f250*/  F2FP.BF16.F32.PACK_AB R168, R89, R88 ;  /* 0x0000005859a8723e */ /* 0x000fe400000010ff */
[----:B------:R-:W-:Y:S01]  /*f260*/  F2FP.BF16.F32.PACK_AB R169, R91, R90 ;  /* 0x0000005a5ba9723e */ /* 0x000fe200000010ff */
[----:B------:R-:W-:Y:S01]  /*f270*/  STSM.16.M88.4 [R22], R164 ;  /* 0x000000a416007844 */ /* 0x000fe20000000200 */
[----:B------:R-:W-:Y:S02]  /*f280*/  F2FP.BF16.F32.PACK_AB R170, R93, R92 ;  /* 0x0000005c5daa723e */ /* 0x000fe400000010ff */
[----:B------:R-:W-:Y:S02]  /*f290*/  F2FP.BF16.F32.PACK_AB R171, R95, R94 ;  /* 0x0000005e5fab723e */ /* 0x000fe400000010ff */
[----:B------:R-:W-:Y:S01]  /*f2a0*/  LOP3.LUT R6, R7, R6, RZ, 0x3c, !PT ;  /* 0x0000000607067212 */ /* 0x000fe200078e3cff */
[--C-:B------:R-:W-:Y:S01]  /*f2b0*/  IMAD.X R7, RZ, RZ, R3.reuse, P5 ;  /* 0x000000ffff077224 */ /* 0x100fe200028e0603 */
[----:B------:R-:W-:Y:S01]  /*f2c0*/  LOP3.LUT R2, R2, R5, RZ, 0x3c, !PT ;  /* 0x0000000502027212 */ /* 0x000fe200078e3cff */
[----:B------:R0:W-:Y:S01]  /*f2d0*/  STSM.16.M88.4 [R160], R168 ;  /* 0x000000a8a0007844 */ /* 0x0001e20000000200 */
[----:B------:R-:W-:Y:S01]  /*f2e0*/  LOP3.LUT R18, R18, R19, RZ, 0x3c, !PT ;  /* 0x0000001312127212 */ /* 0x000fe200078e3cff */
[--C-:B------:R-:W-:Y:S01]  /*f2f0*/  IMAD.X R19, RZ, RZ, R3.reuse, P2 ;  /* 0x000000ffff137224 */ /* 0x100fe200010e0603 */
[----:B------:R-:W-:Y:S01]  /*f300*/  MOV R172, R156 ;  /* 0x0000009c00ac7202 */ /* 0x000fe20000000f00 */
[----:B------:R-:W-:Y:S01]  /*f310*/  IMAD.X R3, RZ, RZ, R3, P1 ;  /* 0x000000ffff037224 */ /* 0x000fe200008e0603 */
[----:B------:R-:W-:-:S02]  /*f320*/  MOV R5, R158 ;  /* 0x0000009e00057202 */ /* 0x000fc40000000f00 */
[----:B------:R-:W-:Y:S02]  /*f330*/  F2FP.BF16.F32.PACK_AB R152, R97, R96 ;  /* 0x000000606198723e */ /* 0x000fe400000010ff */
[----:B------:R-:W-:Y:S02]  /*f340*/  F2FP.BF16.F32.PACK_AB R153, R99, R98 ;  /* 0x000000626399723e */ /* 0x000fe400000010ff */
[----:B------:R-:W-:Y:S02]  /*f350*/  F2FP.BF16.F32.PACK_AB R154, R101, R100 ;  /* 0x00000064659a723e */ /* 0x000fe400000010ff */
[----:B------:R-:W-:Y:S02]  /*f360*/  F2FP.BF16.F32.PACK_AB R155, R103, R102 ;  /* 0x00000066679b723e */ /* 0x000fe400000010ff */
[----:B------:R-:W-:Y:S02]  /*f370*/  F2FP.BF16.F32.PACK_AB R156, R105, R104 ;  /* 0x00000068699c723e */ /* 0x000fe400000010ff */
[----:B------:R-:W-:Y:S01]  /*f380*/  F2FP.BF16.F32.PACK_AB R157, R107, R106 ;  /* 0x0000006a6b9d723e */ /* 0x000fe200000010ff */
[----:B------:R1:W-:Y:S01]  /*f390*/  STSM.16.M88.4 [R20], R152 ;  /* 0x0000009814007844 */ /* 0x0003e20000000200 */
[----:B------:R-:W-:-:S02]  /*f3a0*/  F2FP.BF16.F32.PACK_AB R158, R109, R108 ;  /* 0x0000006c6d9e723e */ /* 0x000fc400000010ff */
[----:B------:R-:W-:Y:S02]  /*f3b0*/  F2FP.BF16.F32.PACK_AB R159, R111, R110 ;  /* 0x0000006e6f9f723e */ /* 0x000fe400000010ff */
[----:B0-----:R-:W-:Y:S02]  /*f3c0*/  F2FP.BF16.F32.PACK_AB R160, R113, R112 ;  /* 0x0000007071a0723e */ /* 0x001fe400000010ff */
[----:B------:R-:W-:Y:S01]  /*f3d0*/  F2FP.BF16.F32.PACK_AB R161, R115, R114 ;  /* 0x0000007273a1723e */ /* 0x000fe200000010ff */
[----:B------:R0:W-:Y:S01]  /*f3e0*/  STSM.16.M88.4 [R21], R156 ;  /* 0x0000009c15007844 */ /* 0x0001e20000000200 */
[----:B------:R-:W-:Y:S02]  /*f3f0*/  F2FP.BF16.F32.PACK_AB R162, R117, R116 ;  /* 0x0000007475a2723e */ /* 0x000fe400000010ff */
[----:B------:R-:W-:Y:S02]  /*f400*/  F2FP.BF16.F32.PACK_AB R163, R119, R118 ;  /* 0x0000007677a3723e */ /* 0x000fe400000010ff */
[----:B------:R-:W-:-:S02]  /*f410*/  F2FP.BF16.F32.PACK_AB R8, R121, R120 ;  /* 0x000000787908723e */ /* 0x000fc400000010ff */
[----:B------:R-:W-:Y:S01]  /*f420*/  F2FP.BF16.F32.PACK_AB R9, R123, R122 ;  /* 0x0000007a7b09723e */ /* 0x000fe200000010ff */
[----:B------:R-:W-:Y:S01]  /*f430*/  STSM.16.M88.4 [R172], R160 ;  /* 0x000000a0ac007844 */ /* 0x000fe20000000200 */
[----:B------:R-:W-:Y:S02]  /*f440*/  F2FP.BF16.F32.PACK_AB R10, R125, R124 ;  /* 0x0000007c7d0a723e */ /* 0x000fe400000010ff */
[----:B------:R-:W-:Y:S02]  /*f450*/  F2FP.BF16.F32.PACK_AB R11, R127, R126 ;  /* 0x0000007e7f0b723e */ /* 0x000fe400000010ff */
[----:B------:R-:W-:Y:S02]  /*f460*/  MOV R6, R6 ;  /* 0x0000000600067202 */ /* 0x000fe40000000f00 */
[----:B------:R-:W-:Y:S01]  /*f470*/  F2FP.BF16.F32.PACK_AB R12, R129, R128 ;  /* 0x00000080810c723e */ /* 0x000fe200000010ff */
[----:B------:R-:W-:Y:S01]  /*f480*/  STSM.16.M88.4 [R5], R8 ;  /* 0x0000000805007844 */ /* 0x000fe20000000200 */
[----:B------:R-:W-:-:S02]  /*f490*/  F2FP.BF16.F32.PACK_AB R13, R131, R130 ;  /* 0x00000082830d723e */ /* 0x000fc400000010ff */
[----:B------:R-:W-:Y:S02]  /*f4a0*/  F2FP.BF16.F32.PACK_AB R14, R133, R132 ;  /* 0x00000084850e723e */ /* 0x000fe400000010ff */
[----:B------:R-:W-:Y:S02]  /*f4b0*/  F2FP.BF16.F32.PACK_AB R15, R135, R134 ;  /* 0x00000086870f723e */ /* 0x000fe400000010ff */
[----:B------:R-:W-:Y:S02]  /*f4c0*/  MOV R18, R18 ;  /* 0x0000001200127202 */ /* 0x000fe40000000f00 */
[----:B-1----:R-:W-:Y:S01]  /*f4d0*/  F2FP.BF16.F32.PACK_AB R152, R137, R136 ;  /* 0x000000888998723e */ /* 0x002fe200000010ff */
[----:B------:R1:W-:Y:S01]  /*f4e0*/  STSM.16.M88.4 [R6], R12 ;  /* 0x0000000c06007844 */ /* 0x0003e20000000200 */
[----:B------:R-:W-:Y:S02]  /*f4f0*/  F2FP.BF16.F32.PACK_AB R153, R139, R138 ;  /* 0x0000008a8b99723e */ /* 0x000fe400000010ff */
[----:B------:R-:W-:-:S02]  /*f500*/  F2FP.BF16.F32.PACK_AB R154, R141, R140 ;  /* 0x0000008c8d9a723e */ /* 0x000fc400000010ff */
[----:B------:R-:W-:Y:S02]  /*f510*/  F2FP.BF16.F32.PACK_AB R155, R143, R142 ;  /* 0x0000008e8f9b723e */ /* 0x000fe400000010ff */
[----:B------:R-:W-:Y:S01]  /*f520*/  MOV R7, R2 ;  /* 0x0000000200077202 */ /* 0x000fe20000000f00 */
[----:B------:R-:W-:Y:S01]  /*f530*/  IMAD.U32 R2, RZ, RZ, UR12 ;  /* 0x0000000cff027e24 */ /* 0x000fe2000f8e00ff */
[----:B0-----:R-:W-:Y:S01]  /*f540*/  F2FP.BF16.F32.PACK_AB R156, R145, R144 ;  /* 0x00000090919c723e */ /* 0x001fe200000010ff */
[----:B------:R-:W-:Y:S01]  /*f550*/  STSM.16.M88.4 [R18], R152 ;  /* 0x0000009812007844 */ /* 0x000fe20000000200 */
[----:B------:R-:W-:Y:S01]  /*f560*/  F2FP.BF16.F32.PACK_AB R157, R147, R146 ;  /* 0x00000092939d723e */ /* 0x000fe200000010ff */
[----:B------:R-:W-:Y:S01]  /*f570*/  IMAD.U32 R3, RZ, RZ, UR13 ;  /* 0x0000000dff037e24 */ /* 0x000fe2000f8e00ff */
[----:B------:R-:W-:Y:S02]  /*f580*/  F2FP.BF16.F32.PACK_AB R158, R149, R148 ;  /* 0x00000094959e723e */ /* 0x000fe400000010ff */
[----:B------:R-:W-:-:S02]  /*f590*/  F2FP.BF16.F32.PACK_AB R159, R151, R150 ;  /* 0x00000096979f723e */ /* 0x000fc400000010ff */
[----:B------:R-:W-:-:S03]  /*f5a0*/  ISETP.NE.U32.AND P0, PT, RZ, UR16, PT ;  /* 0x00000010ff007c0c */ /* 0x000fc6000bf05070 */
[----:B------:R0:W-:Y:S01]  /*f5b0*/  STSM.16.M88.4 [R7], R156 ;  /* 0x0000009c07007844 */ /* 0x0001e20000000200 */
[----:B------:R-:W-:Y:S01]  /*f5c0*/  BAR.SYNC.DEFER_BLOCKING 0x1, 0x100 ;  /* 0x0044000000007b1d */ /* 0x000fe20000010000 */
[----:B------:R-:W-:-:S13]  /*f5d0*/  ISETP.NE.AND.EX P0, PT, RZ, UR17, PT, P0 ;  /* 0x00000011ff007c0c */ /* 0x000fda000bf05300 */
[----:B------:R2:W3:Y:S01]  /*f5e0*/  @P0 LDG.E R19, desc[UR36][R2.64] ;  /* 0x0000002402130981 */ /* 0x0004e2000c1e1900 */
[----:B------:R-:W-:Y:S01]  /*f5f0*/  PLOP3.LUT P4, PT, PT, PT, UP0, 0x80, 0x0 ;  /* 0x000000000000781c */ /* 0x000fe20003f8f008 */
[----:B------:R-:W-:-:S06]  /*f600*/  @UP0 UIMAD.WIDE UR14, UR9, 0x4, UR14 ;  /* 0x00000004090e08a5 */ /* 0x000fcc000f8e020e */
[----:B--2---:R-:W-:Y:S02]  /*f610*/  IMAD.U32 R2, RZ, RZ, UR14 ;  /* 0x0000000eff027e24 */ /* 0x004fe4000f8e00ff */
[----:B------:R-:W-:-:S05]  /*f620*/  IMAD.U32 R3, RZ, RZ, UR15 ;  /* 0x0000000fff037e24 */ /* 0x000fca000f8e00ff */
[----:B-1----:R1:W2:Y:S01]  /*f630*/  @P4 LDG.E R6, desc[UR36][R2.64] ;  /* 0x0000002402064981 */ /* 0x0022a2000c1e1900 */
[----:B------:R-:W-:Y:S01]  /*f640*/  UISETP.NE.AND UP0, UPT, UR19, URZ, UPT ;  /* 0x0000003f1300728c */ /* 0x000fe2000bf05270 */
[----:B------:R-:W-:Y:S01]  /*f650*/  VIADD R5, R23, UR61 ;  /* 0x0000003d17057c36 */ /* 0x000fe20008000000 */
[----:B------:R-:W-:Y:S02]  /*f660*/  UISETP.NE.AND UP1, UPT, UR22, 0x1, UPT ;  /* 0x000000011600788c */ /* 0x000fe4000bf25270 */
[----:B------:R-:W-:Y:S01]  /*f670*/  USEL UR4, UR19, UR4, UP0 ;  /* 0x0000000413047287 */ /* 0x000fe20008000000 */
[----:B------:R-:W-:Y:S01]  /*f680*/  UMOV UR25, 0x9b8 ;  /* 0x000009b800197882 */ /* 0x000fe20000000000 */
[----:B------:R-:W-:Y:S02]  /*f690*/  UISETP.NE.U32.AND UP0, UPT, UR16, URZ, UPT ;  /* 0x0000003f1000728c */ /* 0x000fe4000bf05070 */
[----:B------:R-:W-:Y:S01]  /*f6a0*/  PLOP3.LUT P1, PT, PT, PT, UP1, 0x80, 0x0 ;  /* 0x000000000000781c */ /* 0x000fe20003f2f018 */
[----:B------:R-:W-:Y:S01]  /*f6b0*/  UISETP.GT.AND UP2, UPT, UR4, 0x1, UPT ;  /* 0x000000010400788c */ /* 0x000fe2000bf44270 */
[----:B-1----:R-:W-:Y:S01]  /*f6c0*/  IMAD.MOV.U32 R3, RZ, RZ, R5 ;  /* 0x000000ffff037224 */ /* 0x002fe200078e0005 */
[----:B------:R-:W-:-:S02]  /*f6d0*/  UISETP.NE.AND.EX UP0, UPT, UR17, URZ, UPT, UP0 ;  /* 0x0000003f1100728c */ /* 0x000fc4000bf05300 */
[----:B------:R-:W-:Y:S01]  /*f6e0*/  USEL UR25, UR25, 0x978, UP2 ;  /* 0x0000097819197887 */ /* 0x000fe20009000000 */
[----:B------:R-:W-:Y:S01]  /*f6f0*/  UMOV UR4, URZ ;  /* 0x0000003f00047c82 */ /* 0x000fe20008000000 */
[----:B------:R-:W-:Y:S02]  /*f700*/  USHF.R.S32.HI UR14, URZ, 0x1f, UR9 ;  /* 0x0000001f3f0e7899 */ /* 0x000fe40008011409 */
[----:B------:R-:W-:Y:S01]  /*f710*/  USEL UR9, UR9, URZ, !UP0 ;  /* 0x0000003f09097287 */ /* 0x000fe2000c000000 */
[----:B------:R-:W-:Y:S01]  /*f720*/  @UP1 ULDC UR27, c[0x0][0xbec] ;  /* 0x0002fb00001b1ab9 */ /* 0x000fe20000000800 */
[----:B------:R-:W-:Y:S02]  /*f730*/  USEL UR23, UR18, URZ, UP2 ;  /* 0x0000003f12177287 */ /* 0x000fe40009000000 */
[----:B------:R-:W-:Y:S01]  /*f740*/  @P1 IMAD.HI.U32 R2, R5, UR27, RZ ;  /* 0x0000001b05021c27 */ /* 0x000fe2000f8e00ff */
[----:B------:R-:W-:-:S03]  /*f750*/  USEL UR24, UR14, URZ, !UP0 ;  /* 0x0000003f0e187287 */ /* 0x000fc6000c000000 */
[----:B------:R-:W-:Y:S01]  /*f760*/  ULDC.64 UR18, c[0x0][UR25+0x220] ;  /* 0x0000880019127abb */ /* 0x000fe20008000a00 */
[----:B------:R-:W-:Y:S01]  /*f770*/  ULDC.64 UR16, c[0x0][UR25+0x218] ;  /* 0x0000860019107abb */ /* 0x000fe20008000a00 */
[----:B------:R-:W-:Y:S01]  /*f780*/  UIMAD UR19, UR19, UR9, URZ ;  /* 0x00000009131372a4 */ /* 0x000fe2000f8e023f */
[----:B------:R-:W-:Y:S01]  /*f790*/  ULDC.64 UR20, c[0x0][UR25+0x228] ;  /* 0x00008a0019147abb */ /* 0x000fe20008000a00 */
[----:B------:R-:W-:Y:S01]  /*f7a0*/  @UP1 ULDC UR30, c[0x0][0xbf0] ;  /* 0x0002fc00001e1ab9 */ /* 0x000fe20000000800 */
[----:B------:R-:W-:Y:S01]  /*f7b0*/  UIMAD.WIDE.U32 UR14, UR16, UR26, URZ ;  /* 0x0000001a100e72a5 */ /* 0x000fe2000f8e003f */
[----:B------:R-:W-:Y:S01]  /*f7c0*/  @P1 SHF.R.U32.HI R3, RZ, UR30, R2 ;  /* 0x0000001eff031c19 */ /* 0x000fe20008011602 */
[----:B------:R-:W-:Y:S02]  /*f7d0*/  UIMAD UR26, UR17, UR26, URZ ;  /* 0x0000001a111a72a4 */ /* 0x000fe4000f8e023f */
[----:B------:R-:W-:Y:S02]  /*f7e0*/  UIMAD.WIDE.U32 UR28, UR20, UR23, URZ ;  /* 0x00000017141c72a5 */ /* 0x000fe4000f8e003f */
[----:B------:R-:W-:Y:S01]  /*f7f0*/  UIMAD.WIDE.U32 UR16, UR18, UR9, URZ ;  /* 0x00000009121072a5 */ /* 0x000fe2000f8e003f */
[----:B------:R-:W-:Y:S01]  /*f800*/  IMAD.MOV R2, RZ, RZ, -R3 ;  /* 0x000000ffff027224 */ /* 0x000fe200078e0a03 */
[----:B------:R-:W-:-:S02]  /*f810*/  UIMAD UR20, UR21, UR23, URZ ;  /* 0x00000017151472a4 */ /* 0x000fc4000f8e023f */
[----:B------:R-:W-:Y:S01]  /*f820*/  UIMAD UR19, UR18, UR24, UR19 ;  /* 0x00000018121372a4 */ /* 0x000fe2000f8e0213 */
[----:B------:R-:W-:Y:S01]  /*f830*/  IMAD.U32 R8, RZ, RZ, UR28 ;  /* 0x0000001cff087e24 */ /* 0x000fe2000f8e00ff */
[----:B------:R-:W-:Y:S01]  /*f840*/  UIADD3 UR20, UR29, UR20, URZ ;  /* 0x000000141d147290 */ /* 0x000fe2000fffe03f */
[----:B0-----:R-:W-:Y:S01]  /*f850*/  IMAD R7, R2, UR22, R5 ;  /* 0x0000001602077c24 */ /* 0x001fe2000f8e0205 */
[----:B------:R-:W-:Y:S02]  /*f860*/  UIADD3 UR19, UR17, UR19, URZ ;  /* 0x0000001311137290 */ /* 0x000fe4000fffe03f */
[----:B------:R-:W-:Y:S02]  /*f870*/  UIADD3 UR26, UR15, UR26, URZ ;  /* 0x0000001a0f1a7290 */ /* 0x000fe4000fffe03f */
[----:B------:R-:W-:Y:S01]  /*f880*/  IMAD.U32 R10, RZ, RZ, UR20 ;  /* 0x00000014ff0a7e24 */ /* 0x000fe2000f8e00ff */
[----:B---3--:R-:W-:-:S13]  /*f890*/  @P0 R2UR UR4, R19 ;  /* 0x00000000130402ca */ /* 0x008fda00000e0000 */
[----:B------:R-:W-:Y:S02]  /*f8a0*/  UIADD3 UR14, UP0, UP3, UR16, UR14, UR4 ;  /* 0x0000000e100e7290 */ /* 0x000fe4000fb1e004 */
[----:B------:R-:W-:-:S04]  /*f8b0*/  USHF.R.S32.HI UR17, URZ, 0x1f, UR4 ;  /* 0x0000001f3f117899 */ /* 0x000fc80008011404 */
[----:B------:R-:W-:Y:S01]  /*f8c0*/  UIADD3.X UR16, UR19, UR26, UR17, UP0, UP3 ;  /* 0x0000001a13107290 */ /* 0x000fe200087e6411 */
[----:B------:R-:W-:Y:S01]  /*f8d0*/  IADD3 R2, P2, P3, R3, UR14, R8 ;  /* 0x0000000e03027c10 */ /* 0x000fe2000fb5e008 */
[----:B------:R-:W-:Y:S01]  /*f8e0*/  ULDC.64 UR14, c[0x0][UR25+0x210] ;  /* 0x00008400190e7abb */ /* 0x000fe20008000a00 */
[----:B------:R-:W-:Y:S01]  /*f8f0*/  SHF.R.S32.HI R3, RZ, 0x1f, R3 ;  /* 0x0000001fff037819 */ /* 0x000fe20000011403 */
[----:B------:R-:W-:Y:S01]  /*f900*/  IMAD R9, R7, UR15, RZ ;  /* 0x0000000f07097c24 */ /* 0x000fe2000f8e02ff */
[----:B------:R-:W-:Y:S01]  /*f910*/  SHF.R.S32.HI R8, RZ, 0x1f, R7 ;  /* 0x0000001fff087819 */ /* 0x000fe20000011407 */
[----:B------:R-:W-:Y:S01]  /*f920*/  ULDC.64 UR18, c[0x0][0xba8] ;  /* 0x0002ea0000127ab9 */ /* 0x000fe20000000a00 */
[----:B------:R-:W-:Y:S01]  /*f930*/  IADD3.X R3, R3, UR16, R10, P2, P3 ;  /* 0x0000001003037c10 */ /* 0x000fe200097e640a */
[----:B------:R-:W-:Y:S01]  /*f940*/  @!UP2 ULDC UR18, c[0x0][0xb50] ;  /* 0x0002d4000012aab9 */ /* 0x000fe20000000800 */
[----:B------:R-:W-:Y:S01]  /*f950*/  @!UP2 ULDC UR19, c[0x0][0xb54] ;  /* 0x0002d5000013aab9 */ /* 0x000fe20000000800 */
[----:B------:R-:W-:-:S02]  /*f960*/  IMAD R9, R8, UR14, R9 ;  /* 0x0000000e08097c24 */ /* 0x000fc4000f8e0209 */
[----:B------:R-:W-:Y:S01]  /*f970*/  IMAD.WIDE.U32 R2, R7, UR14, R2 ;  /* 0x0000000e07027c25 */ /* 0x000fe2000f8e0002 */
[----:B------:R-:W-:Y:S01]  /*f980*/  ULDC UR14, c[0x0][0xa88] ;  /* 0x0002a200000e7ab9 */ /* 0x000fe20000000800 */
[----:B--2---:R-:W-:Y:S02]  /*f990*/  @P4 R2UR UR14, R6 ;  /* 0x00000000060e42ca */ /* 0x004fe400000e0000 */
[----:B------:R-:W-:Y:S01]  /*f9a0*/  IMAD.IADD R3, R3, 0x1, R9 ;  /* 0x0000000103037824 */ /* 0x000fe200078e0209 */
[----:B------:R-:W-:-:S04]  /*f9b0*/  LEA R9, P2, R2, UR18, 0x2 ;  /* 0x0000001202097c11 */ /* 0x000fc8000f8410ff */
[----:B------:R-:W-:Y:S01]  /*f9c0*/  LEA.HI.X R10, R2, UR19, R3, 0x2, P2 ;  /* 0x00000013020a7c11 */ /* 0x000fe200090f1403 */
[----:B------:R-:W-:Y:S08]  /*f9d0*/  @P4 BRA `(.L_x_1308) ;  /* 0x0000000000284947 */ /* 0x000ff00003800000 */
[----:B------:R-:W-:Y:S05]  /*f9e0*/  @!P0 BRA `(.L_x_1308) ;  /* 0x0000000000248947 */ /* 0x000fea0003800000 */
[----:B------:R-:W-:Y:S02]  /*f9f0*/  IMAD.U32 R2, RZ, RZ, UR12 ;  /* 0x0000000cff027e24 */ /* 0x000fe4000f8e00ff */
[----:B------:R-:W-:Y:S02]  /*fa00*/  IMAD.U32 R6, RZ, RZ, UR12 ;  /* 0x0000000cff067e24 */ /* 0x000fe4000f8e00ff */
[----:B------:R-:W-:Y:S02]  /*fa10*/  IMAD.U32 R3, RZ, RZ, UR13 ;  /* 0x0000000dff037e24 */ /* 0x000fe4000f8e00ff */
[----:B------:R-:W-:-:S03]  /*fa20*/  IMAD.U32 R7, RZ, RZ, UR13 ;  /* 0x0000000dff077e24 */ /* 0x000fc6000f8e00ff */
[----:B------:R-:W2:Y:S04]  /*fa30*/  LDG.E R2, desc[UR36][R2.64] ;  /* 0x0000002402027981 */ /* 0x000ea8000c1e1900 */
[----:B------:R-:W3:Y:S01]  /*fa40*/  LDG.E R6, desc[UR36][R6.64+0x4] ;  /* 0x0000042406067981 */ /* 0x000ee2000c1e1900 */
[----:B--2---:R-:W-:Y:S02]  /*fa50*/  R2UR UR12, R2 ;  /* 0x00000000020c72ca */ /* 0x004fe400000e0000 */
[----:B---3--:R-:W-:-:S13]  /*fa60*/  R2UR UR14, R6 ;  /* 0x00000000060e72ca */ /* 0x008fda00000e0000 */
[----:B------:R-:W-:-:S12]  /*fa70*/  UIADD3 UR14, -UR12, UR14, URZ ;  /* 0x0000000e0c0e7290 */ /* 0x000fd8000fffe13f */
.L_x_1308:
[----:B------:R-:W2:Y:S04]  /*fa80*/  LDL R11, [R1+0x24] ;  /* 0x00002400010b7983 */ /* 0x000ea80000100800 */
[----:B------:R-:W3:Y:S01]  /*fa90*/  LDL R8, [R1+0x18] ;  /* 0x0000180001087983 */ /* 0x000ee20000100800 */
[----:B------:R-:W-:Y:S01]  /*faa0*/  UIMAD UR16, UR14, UR22, URZ ;  /* 0x000000160e1072a4 */ /* 0x000fe2000f8e023f */
[----:B------:R-:W-:Y:S02]  /*fab0*/  PLOP3.LUT P3, PT, PT, PT, UP2, 0x80, 0x0 ;  /* 0x000000000000781c */ /* 0x000fe40003f6f028 */
[----:B------:R-:W-:Y:S04]  /*fac0*/  SHFL.IDX PT, R2, R9, RZ, 0x1c1f ;  /* 0x001c1fff09027589 */ /* 0x000fe800000e0000 */
[----:B------:R-:W0:Y:S04]  /*fad0*/  SHFL.IDX PT, R3, R10, RZ, 0x1c1f ;  /* 0x001c1fff0a037589 */ /* 0x000e2800000e0000 */
[----:B------:R-:W-:Y:S04]  /*fae0*/  SHFL.IDX PT, R6, R9, 0x1, 0x1c1f ;  /* 0x003c1f0009067f89 */ /* 0x000fe800000e0000 */
[----:B------:R-:W1:Y:S01]  /*faf0*/  SHFL.IDX PT, R7, R10, 0x1, 0x1c1f ;  /* 0x003c1f000a077f89 */ /* 0x000e6200000e0000 */
[----:B--2---:R-:W-:Y:S01]  /*fb00*/  VIADD R11, R11, UR61 ;  /* 0x0000003d0b0b7c36 */ /* 0x004fe20008000000 */
[----:B---3--:R-:W-:-:S03]  /*fb10*/  LOP3.LUT P0, RZ, R8, 0x3, RZ, 0xc0, !PT ;  /* 0x0000000308ff7812 */ /* 0x008fc6000780c0ff */
[C---:B------:R-:W-:Y:S01]  /*fb20*/  VIADD R8, R11.reuse, 0x8 ;  /* 0x000000080b087836 */ /* 0x040fe20000000000 */
[----:B------:R-:W-:-:S04]  /*fb30*/  ISETP.GE.OR P2, PT, R11, UR16, P0 ;  /* 0x000000100b007c0c */ /* 0x000fc80008746670 */
[----:B------:R-:W-:-:S09]  /*fb40*/  ISETP.GE.OR P0, PT, R8, UR16, P0 ;  /* 0x0000001008007c0c */ /* 0x000fd20008706670 */
[----:B0-----:R0:W-:Y:S01]  /*fb50*/  @!P2 ST.E desc[UR36][R2.64], R4 ;  /* 0x000000040200a985 */ /* 0x0011e2000c101924 */
[----:B------:R-:W-:-:S03]  /*fb60*/  ISETP.GE.AND P2, PT, R11, UR16, PT ;  /* 0x000000100b007c0c */ /* 0x000fc6000bf46270 */
[----:B-1----:R0:W-:Y:S01]  /*fb70*/  @!P0 ST.E desc[UR36][R6.64], R0 ;  /* 0x0000000006008985 */ /* 0x0021e2000c101924 */
[----:B------:R-:W-:Y:S01]  /*fb80*/  ISETP.GE.AND P0, PT, R8, UR16, PT ;  /* 0x0000001008007c0c */ /* 0x000fe2000bf06270 */
[----:B------:R-:W-:-:S12]  /*fb90*/  @P3 BRA `(.L_x_1309) ;  /* 0x0000000c00f43947 */ /* 0x000fd80003800000 */
[----:B------:R-:W2:Y:S01]  /*fba0*/  LDL R22, [R1+0xc] ;  /* 0x00000c0001167983 */ /* 0x000ea20000100800 */
[----:B0-----:R-:W-:Y:S01]  /*fbb0*/  IMAD.SHL.U32 R0, R201, 0x8, RZ ;  /* 0x00000008c9007824 */ /* 0x001fe200078e00ff */
[----:B------:R-:W-:Y:S01]  /*fbc0*/  ULDC.64 UR14, c[0x0][0xaa0] ;  /* 0x0002a800000e7ab9 */ /* 0x000fe20000000a00 */
[----:B------:R-:W-:Y:S01]  /*fbd0*/  IMAD.MOV.U32 R3, RZ, RZ, 0x2 ;  /* 0x00000002ff037424 */ /* 0x000fe200078e00ff */
[----:B------:R-:W-:Y:S01]  /*fbe0*/  R2UR UR18, R205 ;  /* 0x00000000cd1272ca */ /* 0x000fe200000e0000 */
[----:B------:R-:W-:-:S04]  /*fbf0*/  UIMAD UR12, UR17, UR14, URZ ;  /* 0x0000000e110c72a4 */ /* 0x000fc8000f8e023f */
[----:B------:R-:W-:Y:S02]  /*fc00*/  UIMAD UR12, UR4, UR15, UR12 ;  /* 0x0000000f040c72a4 */ /* 0x000fe4000f8e020c */
[----:B------:R-:W-:-:S04]  /*fc10*/  UIADD3 UR8, UR8, 0x30820, URZ ;  /* 0x0003082008087890 */ /* 0x000fc8000fffe03f */
[----:B------:R-:W-:Y:S01]  /*fc20*/  UPRMT UR8, URZ, 0x654, UR8 ;  /* 0x000006543f087896 */ /* 0x000fe20008000008 */
[C---:B------:R-:W-:Y:S02]  /*fc30*/  VIADD R82, R0.reuse, 0x40 ;  /* 0x0000004000527836 */ /* 0x040fe40000000000 */
[C---:B------:R-:W-:Y:S02]  /*fc40*/  VIADD R84, R0.reuse, 0x80 ;  /* 0x0000008000547836 */ /* 0x040fe40000000000 */
[----:B------:R-:W-:Y:S01]  /*fc50*/  VIADD R86, R0, 0xc0 ;  /* 0x000000c000567836 */ /* 0x000fe20000000000 */
[----:B------:R-:W-:Y:S01]  /*fc60*/  BSSY B1, `(.L_x_1310) ;  /* 0x00000ac000017945 */ /* 0x000fe20003800000 */
[----:B------:R-:W-:Y:S02]  /*fc70*/  SHF.R.S32.HI R87, RZ, 0x1f, R0 ;  /* 0x0000001fff577819 */ /* 0x000fe40000011400 */
[----:B------:R-:W-:Y:S02]  /*fc80*/  SHF.R.S32.HI R81, RZ, 0x1f, R82 ;  /* 0x0000001fff517819 */ /* 0x000fe40000011452 */
[----:B------:R-:W-:-:S02]  /*fc90*/  SHF.R.S32.HI R83, RZ, 0x1f, R84 ;  /* 0x0000001fff537819 */ /* 0x000fc40000011454 */
[----:B------:R-:W-:Y:S01]  /*fca0*/  SHF.R.S32.HI R85, RZ, 0x1f, R86 ;  /* 0x0000001fff557819 */ /* 0x000fe20000011456 */
[----:B--2---:R-:W-:-:S04]  /*fcb0*/  IMAD R2, R22, 0x40, R0 ;  /* 0x0000004016027824 */ /* 0x004fc800078e0200 */
[----:B------:R-:W-:-:S03]  /*fcc0*/  IMAD.WIDE R2, R2, R3, UR10 ;  /* 0x0000000a02027e25 */ /* 0x000fc6000f8e0203 */
[C---:B------:R-:W-:Y:S02]  /*fcd0*/  IADD3 R25, P2, R2.reuse, 0x3000, RZ ;  /* 0x0000300002197810 */ /* 0x040fe40007f5e0ff */
[C---:B------:R-:W-:Y:S02]  /*fce0*/  IADD3 R9, P4, R2.reuse, 0x1000, RZ ;  /* 0x0000100002097810 */ /* 0x040fe40007f9e0ff */
[----:B------:R-:W-:Y:S02]  /*fcf0*/  LOP3.LUT R24, R25, 0x380, RZ, 0xc0, !PT ;  /* 0x0000038019187812 */ /* 0x000fe400078ec0ff */
[----:B------:R-:W-:Y:S02]  /*fd00*/  IADD3 R13, P3, R2, 0x2000, RZ ;  /* 0x00002000020d7810 */ /* 0x000fe40007f7e0ff */
[----:B------:R-:W-:Y:S02]  /*fd10*/  SHF.R.U64 R24, R24, 0x3, RZ ;  /* 0x0000000318187819 */ /* 0x000fe400000012ff */
[----:B------:R-:W-:-:S02]  /*fd20*/  LOP3.LUT R8, R9, 0x380, RZ, 0xc0, !PT ;  /* 0x0000038009087812 */ /* 0x000fc400078ec0ff */
[----:B------:R-:W-:Y:S02]  /*fd30*/  LOP3.LUT R12, R13, 0x380, RZ, 0xc0, !PT ;  /* 0x000003800d0c7812 */ /* 0x000fe400078ec0ff */
[----:B------:R-:W-:Y:S01]  /*fd40*/  LOP3.LUT R24, R24, R25, RZ, 0x3c, !PT ;  /* 0x0000001918187212 */ /* 0x000fe200078e3cff */
[--C-:B------:R-:W-:Y:S01]  /*fd50*/  IMAD.X R25, RZ, RZ, R3.reuse, P2 ;  /* 0x000000ffff197224 */ /* 0x100fe200010e0603 */
[----:B------:R-:W-:Y:S02]  /*fd60*/  IADD3 R49, P2, R2, 0x9000, RZ ;  /* 0x0000900002317810 */ /* 0x000fe40007f5e0ff */
[----:B------:R-:W-:Y:S02]  /*fd70*/  SHF.R.U64 R8, R8, 0x3, RZ ;  /* 0x0000000308087819 */ /* 0x000fe400000012ff */
[----:B------:R-:W-:Y:S01]  /*fd80*/  SHF.R.U64 R12, R12, 0x3, RZ ;  /* 0x000000030c0c7819 */ /* 0x000fe200000012ff */
[----:B------:R-:W-:Y:S01]  /*fd90*/  UIMAD.WIDE.U32 UR10, UR4, UR14, URZ ;  /* 0x0000000e040a72a5 */ /* 0x000fe2000f8e003f */
[----:B------:R-:W-:Y:S01]  /*fda0*/  LOP3.LUT R48, R49, 0x380, RZ, 0xc0, !PT ;  /* 0x0000038031307812 */ /* 0x000fe200078ec0ff */
[----:B------:R-:W5:Y:S01]  /*fdb0*/  LD.E.128 R24, desc[UR36][R24.64] ;  /* 0x0000002418187980 */ /* 0x000f62000c101d00 */
[----:B------:R-:W-:Y:S01]  /*fdc0*/  LOP3.LUT R8, R8, R9, RZ, 0x3c, !PT ;  /* 0x0000000908087212 */ /* 0x000fe200078e3cff */
[--C-:B------:R-:W-:Y:S01]  /*fdd0*/  IMAD.X R9, RZ, RZ, R3.reuse, P4 ;  /* 0x000000ffff097224 */ /* 0x100fe200020e0603 */
[----:B------:R-:W-:Y:S01]  /*fde0*/  LOP3.LUT R12, R12, R13, RZ, 0x3c, !PT ;  /* 0x0000000d0c0c7212 */ /* 0x000fe200078e3cff */
[----:B------:R-:W-:Y:S01]  /*fdf0*/  IMAD.X R13, RZ, RZ, R3, P3 ;  /* 0x000000ffff0d7224 */ /* 0x000fe200018e0603 */
[----:B------:R-:W-:-:S02]  /*fe00*/  IADD3 R29, P0, R2, 0x4000, RZ ;  /* 0x00004000021d7810 */ /* 0x000fc40007f1e0ff */
[C---:B------:R-:W-:Y:S02]  /*fe10*/  IADD3 R33, P6, R2.reuse, 0x5000, RZ ;  /* 0x0000500002217810 */ /* 0x040fe40007fde0ff */
[C---:B------:R-:W-:Y:S02]  /*fe20*/  IADD3 R37, P5, R2.reuse, 0x6000, RZ ;  /* 0x0000600002257810 */ /* 0x040fe40007fbe0ff */
[C---:B------:R-:W-:Y:S01]  /*fe30*/  LOP3.LUT R7, R2.reuse, 0x380, RZ, 0xc0, !PT ;  /* 0x0000038002077812 */ /* 0x040fe200078ec0ff */
[----:B------:R-:W-:Y:S01]  /*fe40*/  UIADD3 UR11, UR11, UR12, URZ ;  /* 0x0000000c0b0b7290 */ /* 0x000fe2000fffe03f */
[C---:B------:R-:W-:Y:S01]  /*fe50*/  IADD3 R41, P4, R2.reuse, 0x7000, RZ ;  /* 0x0000700002297810 */ /* 0x040fe20007f9e0ff */
[----:B------:R-:W-:Y:S01]  /*fe60*/  USHF.R.S32.HI UR4, URZ, 0x1f, UR9 ;  /* 0x0000001f3f047899 */ /* 0x000fe20008011409 */
[----:B------:R-:W-:Y:S01]  /*fe70*/  IADD3 R45, P3, R2, 0x8000, RZ ;  /* 0x00008000022d7810 */ /* 0x000fe20007f7e0ff */
[----:B------:R-:W-:Y:S01]  /*fe80*/  ULDC.64 UR12, c[0x0][0xae8] ;  /* 0x0002ba00000c7ab9 */ /* 0x000fe20000000a00 */
[----:B------:R-:W-:Y:S01]  /*fe90*/  SHF.R.U64 R48, R48, 0x3, RZ ;  /* 0x0000000330307819 */ /* 0x000fe200000012ff */
[----:B------:R-:W-:Y:S01]  /*fea0*/  @UP1 ULDC UR14, c[0x0][0xbec] ;  /* 0x0002fb00000e1ab9 */ /* 0x000fe20000000800 */
[----:B------:R-:W-:Y:S01]  /*feb0*/  LOP3.LUT R28, R29, 0x380, RZ, 0xc0, !PT ;  /* 0x000003801d1c7812 */ /* 0x000fe200078ec0ff */
[----:B------:R-:W5:Y:S01]  /*fec0*/  LD.E.128 R8, desc[UR36][R8.64] ;  /* 0x0000002408087980 */ /* 0x000f62000c101d00 */
[----:B------:R-:W-:-:S02]  /*fed0*/  LOP3.LUT R32, R33, 0x380, RZ, 0xc0, !PT ;  /* 0x0000038021207812 */ /* 0x000fc400078ec0ff */
[----:B------:R-:W-:Y:S01]  /*fee0*/  LOP3.LUT R36, R37, 0x380, RZ, 0xc0, !PT ;  /* 0x0000038025247812 */ /* 0x000fe200078ec0ff */
[----:B------:R-:W5:Y:S01]  /*fef0*/  LD.E.128 R12, desc[UR36][R12.64] ;  /* 0x000000240c0c7980 */ /* 0x000f62000c101d00 */
[----:B------:R-:W-:Y:S02]  /*ff00*/  LOP3.LUT R40, R41, 0x380, RZ, 0xc0, !PT ;  /* 0x0000038029287812 */ /* 0x000fe400078ec0ff */
[----:B------:R-:W-:Y:S02]  /*ff10*/  LOP3.LUT R44, R45, 0x380, RZ, 0xc0, !PT ;  /* 0x000003802d2c7812 */ /* 0x000fe400078ec0ff */
[----:B------:R-:W-:Y:S01]  /*ff20*/  LOP3.LUT R48, R48, R49, RZ, 0x3c, !PT ;  /* 0x0000003130307212 */ /* 0x000fe200078e3cff */
[----:B------:R-:W-:Y:S01]  /*ff30*/  IMAD.X R49, RZ, RZ, R3, P2 ;  /* 0x000000ffff317224 */ /* 0x000fe200010e0603 */
[----:B------:R-:W-:Y:S02]  /*ff40*/  IADD3 R5, P2, R2, 0xf000, RZ ;  /* 0x0000f00002057810 */ /* 0x000fe40007f5e0ff */
[----:B------:R-:W-:-:S02]  /*ff50*/  SHF.R.U64 R28, R28, 0x3, RZ ;  /* 0x000000031c1c7819 */ /* 0x000fc400000012ff */
[----:B------:R-:W-:Y:S02]  /*ff60*/  SHF.R.U64 R32, R32, 0x3, RZ ;  /* 0x0000000320207819 */ /* 0x000fe400000012ff */
[----:B------:R-:W-:Y:S01]  /*ff70*/  SHF.R.U64 R7, R7, 0x3, RZ ;  /* 0x0000000307077819 */ /* 0x000fe200000012ff */
[----:B------:R-:W-:Y:S01]  /*ff80*/  UIMAD.WIDE.U32 UR10, UR18, UR12, UR10 ;  /* 0x0000000c120a72a5 */ /* 0x000fe2000f8e000a */
[----:B------:R-:W-:Y:S01]  /*ff90*/  SHF.R.U64 R36, R36, 0x3, RZ ;  /* 0x0000000324247819 */ /* 0x000fe200000012ff */
[----:B------:R-:W-:Y:S01]  /*ffa0*/  IMAD.X R73, RZ, RZ, R3, P2 ;  /* 0x000000ffff497224 */ /* 0x000fe200010e0603 */
[----:B------:R-:W-:Y:S01]  /*ffb0*/  SHF.R.U64 R40, R40, 0x3, RZ ;  /* 0x0000000328287819 */ /* 0x000fe200000012ff */
[----:B------:R-:W5:Y:S01]  /*ffc0*/  LD.E.128 R48, desc[UR36][R48.64] ;  /* 0x0000002430307980 */ /* 0x000f62000c101d00 */
[----:B------:R-:W-:Y:S02]  /*ffd0*/  SHF.R.U64 R44, R44, 0x3, RZ ;  /* 0x000000032c2c7819 */ /* 0x000fe400000012ff */
[----:B------:R-:W-:-:S02]  /*ffe0*/  LOP3.LUT R4, R5, 0x380, RZ, 0xc0, !PT ;  /* 0x0000038005047812 */ /* 0x000fc400078ec0ff */
        /* <DEDUP_REMOVED lines=11> */
[----:B------:R-:W-:Y:S01]  /*100a0*/  UIMAD UR11, UR18, UR13, UR11 ;  /* 0x0000000d120b72a4 */ /* 0x000fe2000f8e020b */
[C---:B------:R-:W-:Y:S01]  /*100b0*/  IADD3 R57, P6, R2.reuse, 0xb000, RZ ;  /* 0x0000b00002397810 */ /* 0x040fe20007fde0ff */
[----:B------:R-:W5:Y:S01]  /*100c0*/  LD.E.128 R28, desc[UR36][R28.64] ;  /* 0x000000241c1c7980 */ /* 0x000f62000c101d00 */
[C---:B------:R-:W-:Y:S01]  /*100d0*/  IADD3 R61, P5, R2.reuse, 0xc000, RZ ;  /* 0x0000c000023d7810 */ /* 0x040fe20007fbe0ff */
[----:B------:R-:W-:Y:S01]  /*100e0*/  ULDC.64 UR12, c[0x0][0xaf0] ;  /* 0x0002bc00000c7ab9 */ /* 0x000fe20000000a00 */
[C---:B------:R-:W-:Y:S01]  /*100f0*/  IADD3 R65, P4, R2.reuse, 0xd000, RZ ;  /* 0x0000d00002417810 */ /* 0x040fe20007f9e0ff */
[----:B------:R-:W5:Y:S01]  /*10100*/  LD.E.128 R32, desc[UR36][R32.64] ;  /* 0x0000002420207980 */ /* 0x000f62000c101d00 */
[----:B------:R-:W-:-:S02]  /*10110*/  IADD3 R69, P3, R2, 0xe000, RZ ;  /* 0x0000e00002457810 */ /* 0x000fc40007f7e0ff */
[----:B------:R-:W-:Y:S01]  /*10120*/  SHF.R.U64 R4, R4, 0x3, RZ ;  /* 0x0000000304047819 */ /* 0x000fe200000012ff */
[----:B------:R-:W5:Y:S01]  /*10130*/  LD.E.128 R36, desc[UR36][R36.64] ;  /* 0x0000002424247980 */ /* 0x000f62000c101d00 */
[----:B------:R-:W-:Y:S02]  /*10140*/  LOP3.LUT R2, R7, R2, RZ, 0x3c, !PT ;  /* 0x0000000207027212 */ /* 0x000fe400078e3cff */
[----:B------:R-:W-:Y:S01]  /*10150*/  LOP3.LUT R72, R4, R5, RZ, 0x3c, !PT ;  /* 0x0000000504487212 */ /* 0x000fe200078e3cff */
[----:B------:R-:W-:Y:S01]  /*10160*/  UIMAD UR4, UR4, UR12, URZ ;  /* 0x0000000c040472a4 */ /* 0x000fe2000f8e023f */
[----:B------:R-:W-:Y:S01]  /*10170*/  LOP3.LUT R52, R53, 0x380, RZ, 0xc0, !PT ;  /* 0x0000038035347812 */ /* 0x000fe200078ec0ff */
[----:B------:R0:W5:Y:S01]  /*10180*/  LD.E.128 R4, desc[UR36][R2.64] ;  /* 0x0000002402047980 */ /* 0x000162000c101d00 */
[----:B------:R-:W-:Y:S01]  /*10190*/  UIMAD.WIDE.U32 UR10, UR9, UR12, UR10 ;  /* 0x0000000c090a72a5 */ /* 0x000fe2000f8e000a */
[----:B------:R-:W-:Y:S01]  /*101a0*/  LOP3.LUT R56, R57, 0x380, RZ, 0xc0, !PT ;  /* 0x0000038039387812 */ /* 0x000fe200078ec0ff */
[----:B------:R-:W-:Y:S01]  /*101b0*/  UIMAD UR4, UR9, UR13, UR4 ;  /* 0x0000000d090472a4 */ /* 0x000fe2000f8e0204 */
[----:B------:R-:W-:Y:S01]  /*101c0*/  LOP3.LUT R60, R61, 0x380, RZ, 0xc0, !PT ;  /* 0x000003803d3c7812 */ /* 0x000fe200078ec0ff */
[----:B------:R-:W5:Y:S01]  /*101d0*/  LD.E.128 R40, desc[UR36][R40.64] ;  /* 0x0000002428287980 */ /* 0x000f62000c101d00 */
[----:B------:R-:W-:Y:S01]  /*101e0*/  @UP1 ULDC UR9, c[0x0][0xbf0] ;  /* 0x0002fc0000091ab9 */ /* 0x000fe20000000800 */
[----:B------:R-:W-:-:S02]  /*101f0*/  LOP3.LUT R64, R65, 0x380, RZ, 0xc0, !PT ;  /* 0x0000038041407812 */ /* 0x000fc400078ec0ff */
[----:B------:R-:W-:Y:S01]  /*10200*/  LOP3.LUT R68, R69, 0x380, RZ, 0xc0, !PT ;  /* 0x0000038045447812 */ /* 0x000fe200078ec0ff */
[----:B0-----:R-:W-:Y:S01]  /*10210*/  IMAD R2, R201, 0x20, R22 ;  /* 0x00000020c9027824 */ /* 0x001fe200078e0216 */
[----:B------:R-:W-:Y:S01]  /*10220*/  SHF.R.U64 R52, R52, 0x3, RZ ;  /* 0x0000000334347819 */ /* 0x000fe200000012ff */
[----:B------:R-:W-:Y:S01]  /*10230*/  UIADD3 UR4, UR11, UR4, URZ ;  /* 0x000000040b047290 */ /* 0x000fe2000fffe03f */
[----:B------:R-:W-:Y:S01]  /*10240*/  SHF.R.U64 R56, R56, 0x3, RZ ;  /* 0x0000000338387819 */ /* 0x000fe200000012ff */
[----:B------:R-:W-:Y:S01]  /*10250*/  VIADD R20, R2, UR61 ;  /* 0x0000003d02147c36 */ /* 0x000fe20008000000 */
[----:B------:R-:W-:Y:S01]  /*10260*/  SHF.R.U64 R60, R60, 0x3, RZ ;  /* 0x000000033c3c7819 */ /* 0x000fe200000012ff */
[----:B------:R-:W-:Y:S01]  /*10270*/  ULDC.64 UR12, c[0x0][0xae0] ;  /* 0x0002b800000c7ab9 */ /* 0x000fe20000000a00 */
[----:B------:R-:W-:Y:S01]  /*10280*/  SHF.R.U64 R64, R64, 0x3, RZ ;  /* 0x0000000340407819 */ /* 0x000fe200000012ff */
[----:B------:R-:W-:Y:S01]  /*10290*/  @P1 IMAD.HI.U32 R2, R20, UR14, RZ ;  /* 0x0000000e14021c27 */ /* 0x000fe2000f8e00ff */
[----:B------:R-:W-:Y:S01]  /*102a0*/  SHF.R.U64 R68, R68, 0x3, RZ ;  /* 0x0000000344447819 */ /* 0x000fe200000012ff */
[----:B------:R-:W5:Y:S01]  /*102b0*/  LD.E.128 R44, desc[UR36][R44.64] ;  /* 0x000000242c2c7980 */ /* 0x000f62000c101d00 */
[----:B------:R-:W-:Y:S01]  /*102c0*/  LOP3.LUT R52, R52, R53, RZ, 0x3c, !PT ;  /* 0x0000003534347212 */ /* 0x000fe200078e3cff */
[----:B------:R-:W-:Y:S01]  /*102d0*/  IMAD.MOV.U32 R19, RZ, RZ, R20 ;  /* 0x000000ffff137224 */ /* 0x000fe200078e0014 */
[----:B------:R-:W-:Y:S01]  /*102e0*/  @P1 SHF.R.U32.HI R19, RZ, UR9, R2 ;  /* 0x00000009ff131c19 */ /* 0x000fe20008011602 */
[--C-:B------:R-:W-:Y:S01]  /*102f0*/  IMAD.X R53, RZ, RZ, R3.reuse, P0 ;  /* 0x000000ffff357224 */ /* 0x100fe200000e0603 */
[----:B------:R-:W-:Y:S01]  /*10300*/  LOP3.LUT R56, R56, R57, RZ, 0x3c, !PT ;  /* 0x0000003938387212 */ /* 0x000fe200078e3cff */
[----:B------:R-:W-:Y:S01]  /*10310*/  IMAD.X R57, RZ, RZ, R3, P6 ;  /* 0x000000ffff397224 */ /* 0x000fe200030e0603 */
[--C-:B------:R-:W-:Y:S01]  /*10320*/  SHF.R.S32.HI R18, RZ, 0x1f, R19.reuse ;  /* 0x0000001fff127819 */ /* 0x100fe20000011413 */
[----:B------:R-:W-:Y:S01]  /*10330*/  IMAD.MOV R21, RZ, RZ, -R19 ;  /* 0x000000ffff157224 */ /* 0x000fe200078e0a13 */
[----:B------:R-:W-:Y:S01]  /*10340*/  LOP3.LUT R60, R60, R61, RZ, 0x3c, !PT ;  /* 0x0000003d3c3c7212 */ /* 0x000fe200078e3cff */
[--C-:B------:R-:W-:Y:S01]  /*10350*/  IMAD.X R61, RZ, RZ, R3.reuse, P5 ;  /* 0x000000ffff3d7224 */ /* 0x100fe200028e0603 */
[----:B------:R-:W-:Y:S01]  /*10360*/  LOP3.LUT R64, R64, R65, RZ, 0x3c, !PT ;  /* 0x0000004140407212 */ /* 0x000fe200078e3cff */
[--C-:B------:R-:W-:Y:S01]  /*10370*/  IMAD.X R65, RZ, RZ, R3.reuse, P4 ;  /* 0x000000ffff417224 */ /* 0x100fe200020e0603 */
[----:B------:R-:W-:Y:S01]  /*10380*/  LOP3.LUT R68, R68, R69, RZ, 0x3c, !PT ;  /* 0x0000004544447212 */ /* 0x000fe200078e3cff */
[----:B------:R-:W-:Y:S01]  /*10390*/  IMAD.X R69, RZ, RZ, R3, P3 ;  /* 0x000000ffff457224 */ /* 0x000fe200018e0603 */
[----:B------:R-:W5:Y:S01]  /*103a0*/  LD.E.128 R52, desc[UR36][R52.64] ;  /* 0x0000002434347980 */ /* 0x000f62000c101d00 */
[----:B------:R-:W-:-:S02]  /*103b0*/  IMAD R18, R18, UR12, RZ ;  /* 0x0000000c12127c24 */ /* 0x000fc4000f8e02ff */
[----:B------:R-:W-:Y:S01]  /*103c0*/  IMAD R21, R21, UR22, R20 ;  /* 0x0000001615157c24 */ /* 0x000fe2000f8e0214 */
[----:B------:R-:W5:Y:S01]  /*103d0*/  LD.E.128 R56, desc[UR36][R56.64] ;  /* 0x0000002438387980 */ /* 0x000f62000c101d00 */
[----:B------:R-:W-:Y:S02]  /*103e0*/  IMAD.U32 R3, RZ, RZ, UR11 ;  /* 0x0000000bff037e24 */ /* 0x000fe4000f8e00ff */
[----:B------:R-:W-:Y:S01]  /*103f0*/  IMAD.U32 R2, RZ, RZ, UR10 ;  /* 0x0000000aff027e24 */ /* 0x000fe2000f8e00ff */
[----:B------:R-:W-:Y:S01]  /*10400*/  ULDC.64 UR10, c[0x0][0xad8] ;  /* 0x0002b600000a7ab9 */ /* 0x000fe20000000a00 */
[----:B------:R-:W-:Y:S01]  /*10410*/  IMAD.U32 R3, RZ, RZ, UR4 ;  /* 0x00000004ff037e24 */ /* 0x000fe2000f8e00ff */
[----:B------:R-:W5:Y:S01]  /*10420*/  LD.E.128 R60, desc[UR36][R60.64] ;  /* 0x000000243c3c7980 */ /* 0x000f62000c101d00 */
[C---:B------:R-:W-:Y:S01]  /*10430*/  IMAD R77, R19.reuse, UR13, R18 ;  /* 0x0000000d134d7c24 */ /* 0x040fe2000f8e0212 */
[----:B------:R-:W-:Y:S01]  /*10440*/  SHF.R.S32.HI R18, RZ, 0x1f, R21 ;  /* 0x0000001fff127819 */ /* 0x000fe20000011415 */
[----:B------:R-:W-:Y:S01]  /*10450*/  IMAD.WIDE.U32 R2, R19, UR12, R2 ;  /* 0x0000000c13027c25 */ /* 0x000fe2000f8e0002 */
[----:B------:R-:W5:Y:S03]  /*10460*/  LD.E.128 R64, desc[UR36][R64.64] ;  /* 0x0000002440407980 */ /* 0x000f66000c101d00 */
[----:B------:R-:W-:Y:S01]  /*10470*/  IMAD.IADD R3, R3, 0x1, R77 ;  /* 0x0000000103037824 */ /* 0x000fe200078e024d */
[----:B------:R-:W5:Y:S01]  /*10480*/  LD.E.128 R68, desc[UR36][R68.64] ;  /* 0x0000002444447980 */ /* 0x000f62000c101d00 */
[----:B------:R-:W-:-:S03]  /*10490*/  IMAD R18, R18, UR10, RZ ;  /* 0x0000000a12127c24 */ /* 0x000fc6000f8e02ff */
[----:B------:R-:W5:Y:S01]  /*104a0*/  LD.E.128 R72, desc[UR36][R72.64] ;  /* 0x0000002448487980 */ /* 0x000f62000c101d00 */
[C---:B------:R-:W-:Y:S01]  /*104b0*/  IMAD R19, R21.reuse, UR11, R18 ;  /* 0x0000000b15137c24 */ /* 0x040fe2000f8e0212 */
[----:B------:R-:W-:Y:S01]  /*104c0*/  @!PT LDS RZ, [RZ] ;  /* 0x00000000fffff984 */ /* 0x000fe20000000800 */
[----:B------:R-:W-:Y:S01]  /*104d0*/  @!PT LDS RZ, [RZ] ;  /* 0x00000000fffff984 */ /* 0x000fe20000000800 */
[----:B------:R-:W-:Y:S01]  /*104e0*/  @!PT LDS RZ, [RZ] ;  /* 0x00000000fffff984 */ /* 0x000fe20000000800 */
[----:B------:R-:W-:Y:S01]  /*104f0*/  @!PT LDS RZ, [RZ] ;  /* 0x00000000fffff984 */ /* 0x000fe20000000800 */
[----:B------:R0:W-:Y:S06]  /*10500*/  MEMBAR.ALL.CTA ;  /* 0x0000000000007992 */ /* 0x0001ec0000008000 */
[----:B0-----:R-:W0:Y:S01]  /*10510*/  FENCE.VIEW.ASYNC.S ;  /* 0x00000000000073c6 */ /* 0x001e220000000000 */
[----:B------:R-:W-:Y:S01]  /*10520*/  IMAD.WIDE.U32 R2, R21, UR10, R2 ;  /* 0x0000000a15027c25 */ /* 0x000fe2000f8e0002 */
[----:B------:R-:W-:-:S03]  /*10530*/  ULDC.64 UR10, c[0x0][0xa80] ;  /* 0x0002a000000a7ab9 */ /* 0x000fc60000000a00 */
[----:B------:R-:W-:Y:S01]  /*10540*/  VIADD R80, R22, UR61 ;  /* 0x0000003d16507c36 */ /* 0x000fe20008000000 */
[----:B------:R-:W-:Y:S01]  /*10550*/  LEA R22, P2, R2, UR10, 0x1 ;  /* 0x0000000a02167c11 */ /* 0x000fe2000f8408ff */
[----:B------:R-:W-:-:S05]  /*10560*/  IMAD.IADD R3, R3, 0x1, R19 ;  /* 0x0000000103037824 */ /* 0x000fca00078e0213 */
[----:B------:R-:W-:Y:S02]  /*10570*/  LEA.HI.X R78, R2, UR11, R3, 0x1, P2 ;  /* 0x0000000b024e7c11 */ /* 0x000fe400090f0c03 */
[C---:B------:R-:W-:Y:S01]  /*10580*/  ISETP.GE.AND P2, PT, R80.reuse, UR16, PT ;  /* 0x0000001050007c0c */ /* 0x040fe2000bf46270 */
[C---:B------:R-:W-:Y:S02]  /*10590*/  VIADD R18, R80.reuse, 0x20 ;  /* 0x0000002050127836 */ /* 0x040fe40000000000 */
[----:B------:R-:W-:Y:S01]  /*105a0*/  VIADD R20, R80, 0x40 ;  /* 0x0000004050147836 */ /* 0x000fe20000000000 */
[----:B0-----:R0:W1:Y:S04]  /*105b0*/  SHFL.IDX PT, R79, R22, RZ, 0x181f ;  /* 0x00181fff164f7589 */ /* 0x00106800000e0000 */
[----:B------:R0:W2:Y:S01]  /*105c0*/  SHFL.IDX PT, R77, R78, RZ, 0x181f ;  /* 0x00181fff4e4d7589 */ /* 0x0000a200000e0000 */
[----:B------:R-:W-:Y:S01]  /*105d0*/  SYNCS.ARRIVE.TRANS64.RED.A1T0 RZ, [UR8], RZ ;  /* 0x000000ffffff79a7 */ /* 0x000fe20008100408 */
[----:B------:R-:W-:-:S02]  /*105e0*/  ISETP.GE.AND P1, PT, R18, UR16, PT ;  /* 0x0000001012007c0c */ /* 0x000fc4000bf26270 */
[----:B------:R-:W-:Y:S01]  /*105f0*/  ISETP.GE.AND P0, PT, R20, UR16, PT ;  /* 0x0000001014007c0c */ /* 0x000fe2000bf06270 */
[----:B------:R-:W-:-:S12]  /*10600*/  @P2 BRA `(.L_x_1311) ;  /* 0x0000000000442947 */ /* 0x000fd80003800000 */
        /* <DEDUP_REMOVED lines=17> */
.L_x_1311:
[----:B------:R-:W-:Y:S05]  /*10720*/  BSYNC B1 ;  /* 0x0000000000017941 */ /* 0x000fea0003800000 */
.L_x_1310:
[----:B---3--:R3:W4:Y:S01]  /*10730*/  SHFL.IDX PT, R19, R78, 0x1, 0x181f ;  /* 0x00381f004e137f89 */ /* 0x00872200000e0000 */
[----:B------:R-:W-:Y:S03]  /*10740*/  BSSY B1, `(.L_x_1312) ;  /* 0x0000014000017945 */ /* 0x000fe60003800000 */
[----:B-----5:R3:W0:Y:S01]  /*10750*/  SHFL.IDX PT, R7, R22, 0x1, 0x181f ;  /* 0x00381f0016077f89 */ /* 0x02062200000e0000 */
[----:B------:R-:W-:Y:S05]  /*10760*/  @P1 BRA `(.L_x_1313) ;  /* 0x0000000000441947 */ /* 0x000fea0003800000 */
[----:B------:R-:W-:Y:S02]  /*10770*/  ULDC UR4, c[0x0][0xac8] ;  /* 0x0002b20000047ab9 */ /* 0x000fe40000000800 */
        /* <DEDUP_REMOVED lines=16> */
.L_x_1313:
[----:B------:R-:W-:Y:S05]  /*10880*/  BSYNC B1 ;  /* 0x0000000000017941 */ /* 0x000fea0003800000 */
.L_x_1312:
[----:B0-----:R0:W0:Y:S01]  /*10890*/  SHFL.IDX PT, R9, R78, 0x2, 0x181f ;  /* 0x00581f004e097f89 */ /* 0x00102200000e0000 */
        /* <DEDUP_REMOVED lines=20> */
.L_x_1315:
[----:B------:R-:W-:Y:S05]  /*109e0*/  BSYNC B1 ;  /* 0x0000000000017941 */ /* 0x000fea0003800000 */
.L_x_1314:
[----:B0-----:R-:W-:Y:S01]  /*109f0*/  VIADD R2, R80, 0x60 ;  /* 0x0000006050027836 */ /* 0x001fe20000000000 */
[----:B------:R0:W0:Y:S04]  /*10a00*/  SHFL.IDX PT, R9, R78, 0x3, 0x181f ;  /* 0x00781f004e097f89 */ /* 0x00002800000e0000 */
[----:B------:R-:W-:Y:S01]  /*10a10*/  ISETP.GE.AND P0, PT, R2, UR16, PT ;  /* 0x0000001002007c0c */ /* 0x000fe2000bf06270 */
[----:B------:R0:W0:-:S12]  /*10a20*/  SHFL.IDX PT, R11, R22, 0x3, 0x181f ;  /* 0x00781f00160b7f89 */ /* 0x00001800000e0000 */
[----:B------:R-:W-:Y:S05]  /*10a30*/  @P0 BRA `(.L_x_1316) ;  /* 0x0000002400f80947 */ /* 0x000fea0003800000 */
[----:B------:R-:W-:Y:S02]  /*10a40*/  ULDC UR4, c[0x0][0xac8] ;  /* 0x0002b20000047ab9 */ /* 0x000fe40000000800 */
[----:B------:R-:W-:Y:S02]  /*10a50*/  ISETP.GE.AND P3, PT, R0, UR4, PT ;  /* 0x0000000400007c0c */ /* 0x000fe4000bf66270 */
[----:B------:R-:W-:Y:S02]  /*10a60*/  ISETP.GE.AND P4, PT, R82, UR4, PT ;  /* 0x0000000452007c0c */ /* 0x000fe4000bf86270 */
[----:B------:R-:W-:-:S09]  /*10a70*/  ISETP.GE.AND P5, PT, R84, UR4, PT ;  /* 0x0000000454007c0c */ /* 0x000fd2000bfa6270 */
[-C--:B0-----:R-:W-:Y:S02]  /*10a80*/  @!P3 LEA R2, P0, R0, R11.reuse, 0x1 ;  /* 0x0000000b0002b211 */ /* 0x081fe400078008ff */
[-C--:B------:R-:W-:Y:S02]  /*10a90*/  @!P4 LEA R4, P1, R82, R11.reuse, 0x1 ;  /* 0x0000000b5204c211 */ /* 0x080fe400078208ff */
[----:B------:R-:W-:Y:S02]  /*10aa0*/  @!P5 LEA R6, P2, R84, R11, 0x1 ;  /* 0x0000000b5406d211 */ /* 0x000fe400078408ff */
[-C--:B------:R-:W-:Y:S02]  /*10ab0*/  @!P3 LEA.HI.X R3, R0, R9.reuse, R87, 0x1, P0 ;  /* 0x000000090003b211 */ /* 0x080fe400000f0c57 */
[-C--:B------:R-:W-:Y:S02]  /*10ac0*/  @!P4 LEA.HI.X R5, R82, R9.reuse, R81, 0x1, P1 ;  /* 0x000000095205c211 */ /* 0x080fe400008f0c51 */
[----:B------:R-:W-:Y:S01]  /*10ad0*/  @!P5 LEA.HI.X R7, R84, R9, R83, 0x1, P2 ;  /* 0x000000095407d211 */ /* 0x000fe200010f0c53 */
        /* <DEDUP_REMOVED lines=9> */
.L_x_1309:
        /* <DEDUP_REMOVED lines=11> */
[----:B------:R-:W-:Y:S01]  /*10c20*/  VIADD R177, R17, 0x8 ;  /* 0x0000000811b17836 */ /* 0x000fe20000000000 */
[----:B------:R-:W-:Y:S01]  /*10c30*/  ULDC.64 UR14, c[0x0][0xb40] ;  /* 0x0002d000000e7ab9 */ /* 0x000fe20000000a00 */
[----:B------:R-:W-:Y:S01]  /*10c40*/  ULDC.64 UR12, c[0x0][0xb38] ;  /* 0x0002ce00000c7ab9 */ /* 0x000fe20000000a00 */
[----:B------:R-:W-:Y:S01]  /*10c50*/  UIMAD UR4, UR4, UR14, URZ ;  /* 0x0000000e040472a4 */ /* 0x000fe2000f8e023f */
[----:B------:R-:W-:Y:S01]  /*10c60*/  BSSY B1, `(.L_x_1317) ;  /* 0x00000d0000017945 */ /* 0x000fe20003800000 */
[----:B------:R-:W-:Y:S01]  /*10c70*/  UIMAD.WIDE.U32 UR10, UR18, UR12, UR10 ;  /* 0x0000000c120a72a5 */ /* 0x000fe2000f8e000a */
[----:B------:R-:W-:Y:S01]  /*10c80*/  SHF.R.S32.HI R22, RZ, 0x1f, R206 ;  /* 0x0000001fff167819 */ /* 0x000fe200000114ce */
[----:B------:R-:W-:Y:S01]  /*10c90*/  UIMAD UR4, UR9, UR15, UR4 ;  /* 0x0000000f090472a4 */ /* 0x000fe2000f8e0204 */
[----:B------:R-:W-:Y:S01]  /*10ca0*/  SHF.R.S32.HI R152, RZ, 0x1f, R207 ;  /* 0x0000001fff987819 */ /* 0x000fe200000114cf */
[----:B------:R-:W-:Y:S01]  /*10cb0*/  UIMAD UR11, UR18, UR13, UR11 ;  /* 0x0000000d120b72a4 */ /* 0x000fe2000f8e020b */
[----:B------:R-:W-:Y:S01]  /*10cc0*/  SHF.R.S32.HI R153, RZ, 0x1f, R208 ;  /* 0x0000001fff997819 */ /* 0x000fe200000114d0 */
[----:B------:R-:W-:Y:S01]  /*10cd0*/  UIADD3 UR8, UR8, 0x30820, URZ ;  /* 0x0003082008087890 */ /* 0x000fe2000fffe03f */
[----:B------:R-:W-:Y:S01]  /*10ce0*/  SHF.R.S32.HI R21, RZ, 0x1f, R209 ;  /* 0x0000001fff157819 */ /* 0x000fe200000114d1 */
[----:B------:R-:W-:Y:S01]  /*10cf0*/  UIMAD.WIDE.U32 UR10, UR9, UR14, UR10 ;  /* 0x0000000e090a72a5 */ /* 0x000fe2000f8e000a */
[----:B------:R-:W-:Y:S01]  /*10d00*/  SHF.R.S32.HI R154, RZ, 0x1f, R210 ;  /* 0x0000001fff9a7819 */ /* 0x000fe200000114d2 */
[----:B------:R-:W-:Y:S01]  /*10d10*/  ULDC.64 UR12, c[0x0][0xb48] ;  /* 0x0002d200000c7ab9 */ /* 0x000fe20000000a00 */
[----:B------:R-:W-:Y:S01]  /*10d20*/  @UP1 ULDC UR9, c[0x0][0xbec] ;  /* 0x0002fb0000091ab9 */ /* 0x000fe20000000800 */
[----:B------:R-:W-:Y:S01]  /*10d30*/  UIADD3 UR11, UR11, UR4, URZ ;  /* 0x000000040b0b7290 */ /* 0x000fe2000fffe03f */
[----:B------:R-:W-:Y:S01]  /*10d40*/  @P1 IMAD.HI.U32 R0, R5, UR9, RZ ;  /* 0x0000000905001c27 */ /* 0x000fe2000f8e00ff */
[----:B------:R-:W-:Y:S01]  /*10d50*/  UPRMT UR8, URZ, 0x654, UR8 ;  /* 0x000006543f087896 */ /* 0x000fe20008000008 */
[----:B------:R-:W-:Y:S01]  /*10d60*/  SHF.R.S32.HI R155, RZ, 0x1f, R211 ;  /* 0x0000001fff9b7819 */ /* 0x000fe200000114d3 */
        /* <DEDUP_REMOVED lines=37> */
[----:B------:R-:W-:Y:S01]  /*10fc0*/  VIADD R176, R17, 0x8 ;  /* 0x0000000811b07836 */ /* 0x000fe20000000000 */
[----:B------:R-:W-:Y:S01]  /*10fd0*/  LEA.HI.X R6, R2, UR11, R3, 0x2, P1 ;  /* 0x0000000b02067c11 */ /* 0x000fe200088f1403 */
[----:B------:R0:W1:Y:S01]  /*10fe0*/  SHFL.IDX PT, R7, R0, RZ, 0x1c1f ;  /* 0x001c1fff00077589 */ /* 0x00006200000e0000 */
[----:B------:R-:W-:-:S02]  /*10ff0*/  SHF.R.S32.HI R167, RZ, 0x1f, R223 ;  /* 0x0000001fffa77819 */ /* 0x000fc400000114df */
[----:B------:R-:W-:Y:S01]  /*11000*/  SHF.R.S32.HI R168, RZ, 0x1f, R224 ;  /* 0x0000001fffa87819 */ /* 0x000fe200000114e0 */
[----:B------:R0:W2:Y:S01]  /*11010*/  SHFL.IDX PT, R8, R6, RZ, 0x1c1f ;  /* 0x001c1fff06087589 */ /* 0x0000a200000e0000 */
[----:B------:R-:W-:Y:S02]  /*11020*/  SHF.R.S32.HI R169, RZ, 0x1f, R225 ;  /* 0x0000001fffa97819 */ /* 0x000fe400000114e1 */
[----:B------:R-:W-:Y:S02]  /*11030*/  SHF.R.S32.HI R170, RZ, 0x1f, R226 ;  /* 0x0000001fffaa7819 */ /* 0x000fe400000114e2 */
[----:B------:R-:W-:Y:S02]  /*11040*/  SHF.R.S32.HI R171, RZ, 0x1f, R229 ;  /* 0x0000001fffab7819 */ /* 0x000fe400000114e5 */
[----:B------:R-:W-:Y:S02]  /*11050*/  SHF.R.S32.HI R173, RZ, 0x1f, R173 ;  /* 0x0000001fffad7819 */ /* 0x000fe400000114ad */
[----:B------:R-:W-:-:S02]  /*11060*/  SHF.R.S32.HI R175, RZ, 0x1f, R175 ;  /* 0x0000001fffaf7819 */ /* 0x000fc400000114af */
[----:B------:R-:W-:Y:S02]  /*11070*/  SHF.R.S32.HI R177, RZ, 0x1f, R177 ;  /* 0x0000001fffb17819 */ /* 0x000fe400000114b1 */
[----:B------:R-:W-:Y:S01]  /*11080*/  SHF.R.S32.HI R178, RZ, 0x1f, R17 ;  /* 0x0000001fffb27819 */ /* 0x000fe20000011411 */
[----:B0-----:R-:W-:Y:S06]  /*11090*/  @P2 BRA `(.L_x_1318) ;  /* 0x0000000800302947 */ /* 0x001fec0003800000 */
[----:B------:R-:W-:Y:S01]  /*110a0*/  ULDC UR4, c[0x0][0xac8] ;  /* 0x0002b20000047ab9 */ /* 0x000fe20000000800 */
[C---:B------:R-:W-:Y:S01]  /*110b0*/  VIADD R9, R17.reuse, 0xd8 ;  /* 0x000000d811097836 */ /* 0x040fe20000000000 */
[C---:B------:R-:W-:Y:S01]  /*110c0*/  ISETP.GE.AND P4, PT, R17.reuse, UR4, PT ;  /* 0x0000000411007c0c */ /* 0x040fe2000bf86270 */
[----:B------:R-:W-:Y:S01]  /*110d0*/  VIADD R20, R17, 0xe0 ;  /* 0x000000e011147836 */ /* 0x000fe20000000000 */
[----:B------:R-:W-:Y:S02]  /*110e0*/  ISETP.GE.AND P2, PT, R176, UR4, PT ;  /* 0x00000004b0007c0c */ /* 0x000fe4000bf46270 */
[----:B------:R-:W-:-:S09]  /*110f0*/  ISETP.GE.AND P1, PT, R174, UR4, PT ;  /* 0x00000004ae007c0c */ /* 0x000fd2000bf26270 */
[CC--:B-1----:R-:W-:Y:S02]  /*11100*/  @!P4 LEA R2, P3, R17.reuse, R7.reuse, 0x2 ;  /* 0x000000071102c211 */ /* 0x0c2fe400078610ff */
[----:B------:R-:W-:Y:S02]  /*11110*/  @!P2 LEA R4, P5, R176, R7, 0x2 ;  /* 0x00000007b004a211 */ /* 0x000fe400078a10ff */
[-C--:B--2---:R-:W-:Y:S02]  /*11120*/  @!P4 LEA.HI.X R3, R17, R8.reuse, R178, 0x2, P3 ;  /* 0x000000081103c211 */ /* 0x084fe400018f14b2 */
[----:B------:R-:W-:Y:S02]  /*11130*/  ISETP.GE.AND P3, PT, R172, UR4, PT ;  /* 0x00000004ac007c0c */ /* 0x000fe4000bf66270 */
[----:B------:R-:W-:Y:S01]  /*11140*/  @!P2 LEA.HI.X R5, R176, R8, R177, 0x2, P5 ;  /* 0x00000008b005a211 */ /* 0x000fe200028f14b1 */
[----:B------:R0:W-:Y:S01]  /*11150*/  @!P4 ST.E.64 desc[UR36][R2.64], R24 ;  /* 0x000000180200c985 */ /* 0x0001e2000c101b24 */
[----:B------:R-:W-:-:S03]  /*11160*/  ISETP.GE.AND P4, PT, R229, UR4, PT ;  /* 0x00000004e5007c0c */ /* 0x000fc6000bf86270 */
        /* <DEDUP_REMOVED lines=67> */
[-C--:B------:R-:W-:Y:S02]  /*115a0*/  @!P1 LEA.HI.X R3, R213, R8.reuse, R157, 0x2, P6 ;  /* 0x00000008d5039211 */ /* 0x080fe400030f149d */
[CC--:B------:R-:W-:Y:S02]  /*115b0*/  @!P4 LEA R10, P6, R211.reuse, R7.reuse, 0x2 ;  /* 0x00000007d30ac211 */ /* 0x0c0fe400078c10ff */
[C---:B-1----:R-:W-:Y:S01]  /*115c0*/  @!P3 LEA R4, P5, R212.reuse, R7, 0x2 ;  /* 0x00000007d404b211 */ /* 0x042fe200078a10ff */
[----:B------:R0:W-:Y:S01]  /*115d0*/  @!P1 ST.E.64 desc[UR36][R2.64], R96 ;  /* 0x0000006002009985 */ /* 0x0001e2000c101b24 */
[-C--:B------:R-:W-:Y:S02]  /*115e0*/  @!P4 LEA.HI.X R11, R211, R8.reuse, R155, 0x2, P6 ;  /* 0x00000008d30bc211 */ /* 0x080fe400030f149b */
[----:B------:R-:W-:Y:S02]  /*115f0*/  @!P3 LEA.HI.X R5, R212, R8, R156, 0x2, P5 ;  /* 0x00000008d405b211 */ /* 0x000fe400028f149c */
[----:B------:R-:W-:-:S02]  /*11600*/  ISETP.GE.AND P1, PT, R209, UR4, PT ;  /* 0x00000004d1007c0c */ /* 0x000fc4000bf26270 */
[-C--:B------:R-:W-:Y:S01]  /*11610*/  @!P2 LEA R12, P5, R210, R7.reuse, 0x2 ;  /* 0x00000007d20ca211 */ /* 0x080fe200078a10ff */
[----:B------:R1:W-:Y:S01]  /*11620*/  @!P3 ST.E.64 desc[UR36][R4.64], R100 ;  /* 0x000000640400b985 */ /* 0x0003e2000c101b24 */
[----:B------:R-:W-:Y:S02]  /*11630*/  ISETP.GE.AND P3, PT, R208, UR4, PT ;  /* 0x00000004d0007c0c */ /* 0x000fe4000bf66270 */
[----:B------:R-:W-:Y:S01]  /*11640*/  @!P2 LEA.HI.X R13, R210, R8, R154, 0x2, P5 ;  /* 0x00000008d20da211 */ /* 0x000fe200028f149a */
[----:B------:R2:W-:Y:S01]  /*11650*/  @!P4 ST.E.64 desc[UR36][R10.64], R104 ;  /* 0x000000680a00c985 */ /* 0x0005e2000c101b24 */
[----:B------:R-:W-:Y:S02]  /*11660*/  ISETP.GE.AND P4, PT, R207, UR4, PT ;  /* 0x00000004cf007c0c */ /* 0x000fe4000bf86270 */
[----:B------:R-:W-:Y:S01]  /*11670*/  ISETP.GE.AND P5, PT, R206, UR4, PT ;  /* 0x00000004ce007c0c */ /* 0x000fe2000bfa6270 */
[----:B------:R-:W-:Y:S02]  /*11680*/  @!P2 ST.E.64 desc[UR36][R12.64], R108 ;  /* 0x0000006c0c00a985 */ /* 0x000fe4000c101b24 */
[----:B------:R-:W-:-:S04]  /*11690*/  @!P1 LEA R14, P6, R209, R7, 0x2 ;  /* 0x00000007d10e9211 */ /* 0x000fc800078c10ff */
[-C--:B------:R-:W-:Y:S02]  /*116a0*/  @!P1 LEA.HI.X R15, R209, R8.reuse, R21, 0x2, P6 ;  /* 0x00000008d10f9211 */ /* 0x080fe400030f1415 */
[-C--:B0-----:R-:W-:Y:S02]  /*116b0*/  @!P3 LEA R2, P6, R208, R7.reuse, 0x2 ;  /* 0x00000007d002b211 */ /* 0x081fe400078c10ff */
[----:B-1----:R-:W-:Y:S01]  /*116c0*/  @!P4 LEA R4, P2, R207, R7, 0x2 ;  /* 0x00000007cf04c211 */ /* 0x002fe200078410ff */
[----:B------:R0:W-:Y:S01]  /*116d0*/  @!P1 ST.E.64 desc[UR36][R14.64], R112 ;  /* 0x000000700e009985 */ /* 0x0001e2000c101b24 */
[----:B------:R-:W-:Y:S02]  /*116e0*/  ISETP.GE.AND P1, PT, R203, UR4, PT ;  /* 0x00000004cb007c0c */ /* 0x000fe4000bf26270 */
[----:B------:R-:W-:Y:S02]  /*116f0*/  @!P4 LEA.HI.X R5, R207, R8, R152, 0x2, P2 ;  /* 0x00000008cf05c211 */ /* 0x000fe400010f1498 */
[----:B------:R-:W-:-:S02]  /*11700*/  ISETP.GE.AND P2, PT, R9, UR4, PT ;  /* 0x0000000409007c0c */ /* 0x000fc4000bf46270 */
[-C--:B------:R-:W-:Y:S02]  /*11710*/  @!P3 LEA.HI.X R3, R208, R8.reuse, R153, 0x2, P6 ;  /* 0x00000008d003b211 */ /* 0x080fe400030f1499 */
[C---:B------:R-:W-:Y:S02]  /*11720*/  @!P5 LEA R18, P6, R206.reuse, R7, 0x2 ;  /* 0x00000007ce12d211 */ /* 0x040fe400078c10ff */
[----:B--2---:R-:W-:Y:S01]  /*11730*/  SHF.R.S32.HI R11, RZ, 0x1f, R203 ;  /* 0x0000001fff0b7819 */ /* 0x004fe200000114cb */
[----:B------:R1:W-:Y:S01]  /*11740*/  @!P3 ST.E.64 desc[UR36][R2.64], R116 ;  /* 0x000000740200b985 */ /* 0x0003e2000c101b24 */
[----:B------:R-:W-:Y:S01]  /*11750*/  @!P5 LEA.HI.X R19, R206, R8, R22, 0x2, P6 ;  /* 0x00000008ce13d211 */ /* 0x000fe200030f1416 */
[C---:B0-----:R-:W-:Y:S01]  /*11760*/  VIADD R14, R17.reuse, 0xe8 ;  /* 0x000000e8110e7836 */ /* 0x041fe20000000000 */
[----:B------:R-:W-:Y:S01]  /*11770*/  ISETP.GE.AND P3, PT, R20, UR4, PT ;  /* 0x0000000414007c0c */ /* 0x000fe2000bf66270 */
[----:B------:R0:W-:Y:S01]  /*11780*/  @!P4 ST.E.64 desc[UR36][R4.64], R120 ;  /* 0x000000780400c985 */ /* 0x0001e2000c101b24 */
[----:B------:R-:W-:Y:S01]  /*11790*/  VIADD R15, R17, 0xf0 ;  /* 0x000000f0110f7836 */ /* 0x000fe20000000000 */
[----:B------:R-:W-:-:S02]  /*117a0*/  SHF.R.S32.HI R13, RZ, 0x1f, R20 ;  /* 0x0000001fff0d7819 */ /* 0x000fc40000011414 */
[----:B------:R2:W-:Y:S01]  /*117b0*/  @!P5 ST.E.64 desc[UR36][R18.64], R124 ;  /* 0x0000007c1200d985 */ /* 0x0005e2000c101b24 */
[----:B------:R-:W-:Y:S02]  /*117c0*/  ISETP.GE.AND P4, PT, R14, UR4, PT ;  /* 0x000000040e007c0c */ /* 0x000fe4000bf86270 */
[-C--:B------:R-:W-:Y:S02]  /*117d0*/  @!P1 LEA R10, P5, R203, R7.reuse, 0x2 ;  /* 0x00000007cb0a9211 */ /* 0x080fe400078a10ff */
[----:B-1----:R-:W-:Y:S02]  /*117e0*/  SHF.R.S32.HI R3, RZ, 0x1f, R9 ;  /* 0x0000001fff037819 */ /* 0x002fe40000011409 */
[-C--:B------:R-:W-:Y:S02]  /*117f0*/  @!P2 LEA R2, P6, R9, R7.reuse, 0x2 ;  /* 0x000000070902a211 */ /* 0x080fe400078c10ff */
[-C--:B------:R-:W-:Y:S02]  /*11800*/  @!P1 LEA.HI.X R11, R203, R8.reuse, R11, 0x2, P5 ;  /* 0x00000008cb0b9211 */ /* 0x080fe400028f140b */
[----:B------:R-:W-:Y:S01]  /*11810*/  @!P2 LEA.HI.X R3, R9, R8, R3, 0x2, P6 ;  /* 0x000000080903a211 */ /* 0x000fe200030f1403 */
[----:B------:R-:W-:Y:S01]  /*11820*/  VIADD R9, R17, 0xf8 ;  /* 0x000000f811097836 */ /* 0x000fe20000000000 */
[----:B------:R-:W-:Y:S01]  /*11830*/  ISETP.GE.AND P6, PT, R15, UR4, PT ;  /* 0x000000040f007c0c */ /* 0x000fe2000bfc6270 */
[----:B------:R3:W-:Y:S01]  /*11840*/  @!P1 ST.E.64 desc[UR36][R10.64], R128 ;  /* 0x000000800a009985 */ /* 0x0007e2000c101b24 */
[----:B0-----:R-:W-:-:S02]  /*11850*/  @!P3 LEA R4, P5, R20, R7, 0x2 ;  /* 0x000000071404b211 */ /* 0x001fc400078a10ff */
[----:B------:R-:W-:Y:S01]  /*11860*/  ISETP.GE.AND P1, PT, R9, UR4, PT ;  /* 0x0000000409007c0c */ /* 0x000fe2000bf26270 */
[----:B------:R3:W-:Y:S01]  /*11870*/  @!P2 ST.E.64 desc[UR36][R2.64], R132 ;  /* 0x000000840200a985 */ /* 0x0007e2000c101b24 */
[-C--:B------:R-:W-:Y:S02]  /*11880*/  @!P3 LEA.HI.X R5, R20, R8.reuse, R13, 0x2, P5 ;  /* 0x000000081405b211 */ /* 0x080fe400028f140d */
[----:B------:R-:W-:Y:S02]  /*11890*/  SHF.R.S32.HI R13, RZ, 0x1f, R14 ;  /* 0x0000001fff0d7819 */ /* 0x000fe4000001140e */
[C---:B------:R-:W-:Y:S01]  /*118a0*/  @!P4 LEA R12, P5, R14.reuse, R7, 0x2 ;  /* 0x000000070e0cc211 */ /* 0x040fe200078a10ff */
[----:B------:R3:W-:Y:S01]  /*118b0*/  @!P3 ST.E.64 desc[UR36][R4.64], R136 ;  /* 0x000000880400b985 */ /* 0x0007e2000c101b24 */
[----:B--2---:R-:W-:Y:S02]  /*118c0*/  SHF.R.S32.HI R18, RZ, 0x1f, R15 ;  /* 0x0000001fff127819 */ /* 0x004fe4000001140f */
[----:B------:R-:W-:-:S02]  /*118d0*/  @!P4 LEA.HI.X R13, R14, R8, R13, 0x2, P5 ;  /* 0x000000080e0dc211 */ /* 0x000fc400028f140d */
        /* <DEDUP_REMOVED lines=8> */
.L_x_1318:
[----:B------:R-:W-:Y:S05]  /*11960*/  BSYNC B1 ;  /* 0x0000000000017941 */ /* 0x000fea0003800000 */
.L_x_1317:
[----:B---3--:R0:W3:Y:S04]  /*11970*/  SHFL.IDX PT, R14, R6, 0x1, 0x1c1f ;  /* 0x003c1f00060e7f89 */ /* 0x0080e800000e0000 */
[----:B------:R-:W4:Y:S01]  /*11980*/  SHFL.IDX PT, R0, R0, 0x1, 0x1c1f ;  /* 0x003c1f0000007f89 */ /* 0x000f2200000e0000 */
[----:B------:R-:W-:Y:S05]  /*11990*/  @P0 BRA `(.L_x_1316) ;  /* 0x0000001800200947 */ /* 0x000fea0003800000 */
[----:B------:R-:W-:Y:S01]  /*119a0*/  ULDC UR4, c[0x0][0xac8] ;  /* 0x0002b20000047ab9 */ /* 0x000fe20000000800 */
[C---:B------:R-:W-:Y:S01]  /*119b0*/  VIADD R15, R17.reuse, 0xe8 ;  /* 0x000000e8110f7836 */ /* 0x040fe20000000000 */
[C---:B------:R-:W-:Y:S01]  /*119c0*/  ISETP.GE.AND P4, PT, R17.reuse, UR4, PT ;  /* 0x0000000411007c0c */ /* 0x040fe2000bf86270 */
[----:B------:R-:W-:Y:S01]  /*119d0*/  VIADD R19, R17, 0xf0 ;  /* 0x000000f011137836 */ /* 0x000fe20000000000 */
[----:B------:R-:W-:Y:S02]  /*119e0*/  ISETP.GE.AND P2, PT, R176, UR4, PT ;  /* 0x00000004b0007c0c */ /* 0x000fe4000bf46270 */
[----:B------:R-:W-:Y:S02]  /*119f0*/  ISETP.GE.AND P1, PT, R174, UR4, PT ;  /* 0x00000004ae007c0c */ /* 0x000fe4000bf26270 */
[----:B------:R-:W-:-:S07]  /*11a00*/  ISETP.GE.AND P0, PT, R172, UR4, PT ;  /* 0x00000004ac007c0c */ /* 0x000fce000bf06270 */
[CC--:B----4-:R-:W-:Y:S02]  /*11a10*/  @!P4 LEA R2, P3, R17.reuse, R0.reuse, 0x2 ;  /* 0x000000001102c211 */ /* 0x0d0fe400078610ff */
[----:B------:R-:W-:Y:S02]  /*11a20*/  @!P2 LEA R4, P6, R176, R0, 0x2 ;  /* 0x00000000b004a211 */ /* 0x000fe400078c10ff */
[----:B---3--:R-:W-:Y:S02]  /*11a30*/  @!P4 LEA.HI.X R3, R17, R14, R178, 0x2, P3 ;  /* 0x0000000e1103c211 */ /* 0x008fe400018f14b2 */
[----:B------:R-:W-:Y:S02]  /*11a40*/  ISETP.GE.AND P3, PT, R229, UR4, PT ;  /* 0x00000004e5007c0c */ /* 0x000fe4000bf66270 */
[----:B0-----:R-:W-:Y:S01]  /*11a50*/  @!P1 LEA R6, P5, R174, R0, 0x2 ;  /* 0x00000000ae069211 */ /* 0x001fe200078a10ff */
[----:B------:R0:W-:Y:S01]  /*11a60*/  @!P4 ST.E.64 desc[UR36][R2.64], R26 ;  /* 0x0000001a0200c985 */ /* 0x0001e2000c101b24 */
[----:B------:R-:W-:-:S02]  /*11a70*/  @!P2 LEA.HI.X R5, R176, R14, R177, 0x2, P6 ;  /* 0x0000000eb005a211 */ /* 0x000fc400030f14b1 */
[----:B------:R-:W-:Y:S02]  /*11a80*/  ISETP.GE.AND P4, PT, R226, UR4, PT ;  /* 0x00000004e2007c0c */ /* 0x000fe4000bf86270 */
[----:B--2---:R-:W-:Y:S01]  /*11a90*/  @!P0 LEA R8, P6, R172, R0, 0x2 ;  /* 0x00000000ac088211 */ /* 0x004fe200078c10ff */
[----:B------:R2:W-:Y:S01]  /*11aa0*/  @!P2 ST.E.64 desc[UR36][R4.64], R30 ;  /* 0x0000001e0400a985 */ /* 0x0005e2000c101b24 */
[-C--:B-1----:R-:W-:Y:S02]  /*11ab0*/  @!P1 LEA.HI.X R7, R174, R14.reuse, R175, 0x2, P5 ;  /* 0x0000000eae079211 */ /* 0x082fe400028f14af */
[----:B------:R-:W-:Y:S02]  /*11ac0*/  ISETP.GE.AND P5, PT, R225, UR4, PT ;  /* 0x00000004e1007c0c */ /* 0x000fe4000bfa6270 */
[----:B------:R-:W-:Y:S01]  /*11ad0*/  @!P0 LEA.HI.X R9, R172, R14, R173, 0x2, P6 ;  /* 0x0000000eac098211 */ /* 0x000fe200030f14ad */
[----:B------:R1:W-:Y:S01]  /*11ae0*/  @!P1 ST.E.64 desc[UR36][R6.64], R34 ;  /* 0x0000002206009985 */ /* 0x0003e2000c101b24 */
[----:B------:R-:W-:-:S02]  /*11af0*/  ISETP.GE.AND P1, PT, R223, UR4, PT ;  /* 0x00000004df007c0c */ /* 0x000fc4000bf26270 */
[CC--:B0-----:R-:W-:Y:S01]  /*11b00*/  @!P3 LEA R2, P6, R229.reuse, R0.reuse, 0x2 ;  /* 0x00000000e502b211 */ /* 0x0c1fe200078c10ff */
[----:B------:R0:W-:Y:S01]  /*11b10*/  @!P0 ST.E.64 desc[UR36][R8.64], R38 ;  /* 0x0000002608008985 */ /* 0x0001e2000c101b24 */
[----:B------:R-:W-:Y:S02]  /*11b20*/  ISETP.GE.AND P0, PT, R224, UR4, PT ;  /* 0x00000004e0007c0c */ /* 0x000fe4000bf06270 */
[C---:B------:R-:W-:Y:S02]  /*11b30*/  @!P4 LEA R10, P2, R226.reuse, R0, 0x2 ;  /* 0x00000000e20ac211 */ /* 0x040fe400078410ff */
[----:B------:R-:W-:Y:S02]  /*11b40*/  @!P3 LEA.HI.X R3, R229, R14, R171, 0x2, P6 ;  /* 0x0000000ee503b211 */ /* 0x000fe400030f14ab */
[----:B------:R-:W-:Y:S02]  /*11b50*/  @!P5 LEA R12, P6, R225, R0, 0x2 ;  /* 0x00000000e10cd211 */ /* 0x000fe400078c10ff */
[----:B------:R-:W-:Y:S01]  /*11b60*/  @!P4 LEA.HI.X R11, R226, R14, R170, 0x2, P2 ;  /* 0x0000000ee20bc211 */ /* 0x000fe200010f14aa */
[----:B------:R3:W-:Y:S01]  /*11b70*/  @!P3 ST.E.64 desc[UR36][R2.64], R42 ;  /* 0x0000002a0200b985 */ /* 0x0007e2000c101b24 */
[----:B------:R-:W-:-:S02]  /*11b80*/  ISETP.GE.AND P2, PT, R222, UR4, PT ;  /* 0x00000004de007c0c */ /* 0x000fc4000bf46270 */
[----:B------:R-:W-:Y:S01]  /*11b90*/  @!P5 LEA.HI.X R13, R225, R14, R169, 0x2, P6 ;  /* 0x0000000ee10dd211 */ /* 0x000fe200030f14a9 */
[----:B------:R4:W-:Y:S01]  /*11ba0*/  @!P4 ST.E.64 desc[UR36][R10.64], R46 ;  /* 0x0000002e0a00c985 */ /* 0x0009e2000c101b24 */
[CC--:B--2---:R-:W-:Y:S02]  /*11bb0*/  @!P0 LEA R4, P4, R224.reuse, R0.reuse, 0x2 ;  /* 0x00000000e0048211 */ /* 0x0c4fe400078810ff */
[----:B------:R-:W-:Y:S01]  /*11bc0*/  ISETP.GE.AND P3, PT, R221, UR4, PT ;  /* 0x00000004dd007c0c */ /* 0x000fe2000bf66270 */
[----:B------:R2:W-:Y:S01]  /*11bd0*/  @!P5 ST.E.64 desc[UR36][R12.64], R50 ;  /* 0x000000320c00d985 */ /* 0x0005e2000c101b24 */
[----:B-1----:R-:W-:Y:S02]  /*11be0*/  @!P1 LEA R6, P5, R223, R0, 0x2 ;  /* 0x00000000df069211 */ /* 0x002fe400078a10ff */
[----:B------:R-:W-:Y:S02]  /*11bf0*/  @!P0 LEA.HI.X R5, R224, R14, R168, 0x2, P4 ;  /* 0x0000000ee0058211 */ /* 0x000fe400020f14a8 */
[----:B------:R-:W-:-:S02]  /*11c00*/  ISETP.GE.AND P4, PT, R220, UR4, PT ;  /* 0x00000004dc007c0c */ /* 0x000fc4000bf86270 */
[----:B------:R-:W-:Y:S01]  /*11c10*/  @!P1 LEA.HI.X R7, R223, R14, R167, 0x2, P5 ;  /* 0x0000000edf079211 */ /* 0x000fe200028f14a7 */
[----:B------:R-:W-:Y:S01]  /*11c20*/  @!P0 ST.E.64 desc[UR36][R4.64], R54 ;  /* 0x0000003604008985 */ /* 0x000fe2000c101b24 */
[----:B------:R-:W-:Y:S02]  /*11c30*/  ISETP.GE.AND P5, PT, R219, UR4, PT ;  /* 0x00000004db007c0c */ /* 0x000fe4000bfa6270 */
[C---:B0-----:R-:W-:Y:S01]  /*11c40*/  @!P2 LEA R8, P6, R222.reuse, R0, 0x2 ;  /* 0x00000000de08a211 */ /* 0x041fe200078c10ff */
[----:B------:R0:W-:Y:S01]  /*11c50*/  @!P1 ST.E.64 desc[UR36][R6.64], R58 ;  /* 0x0000003a06009985 */ /* 0x0001e2000c101b24 */
[----:B------:R-:W-:Y:S02]  /*11c60*/  ISETP.GE.AND P1, PT, R217, UR4, PT ;  /* 0x00000004d9007c0c */ /* 0x000fe4000bf26270 */
[----:B------:R-:W-:Y:S02]  /*11c70*/  @!P2 LEA.HI.X R9, R222, R14, R166, 0x2, P6 ;  /* 0x0000000ede09a211 */ /* 0x000fe400030f14a6 */
[----:B---3--:R-:W-:-:S02]  /*11c80*/  @!P3 LEA R2, P6, R221, R0, 0x2 ;  /* 0x00000000dd02b211 */ /* 0x008fc400078c10ff */
[----:B----4-:R-:W-:Y:S01]  /*11c90*/  @!P4 LEA R10, P0, R220, R0, 0x2 ;  /* 0x00000000dc0ac211 */ /* 0x010fe200078010ff */
[----:B------:R1:W-:Y:S01]  /*11ca0*/  @!P2 ST.E.64 desc[UR36][R8.64], R62 ;  /* 0x0000003e0800a985 */ /* 0x0003e2000c101b24 */
[----:B------:R-:W-:Y:S02]  /*11cb0*/  ISETP.GE.AND P2, PT, R218, UR4, PT ;  /* 0x00000004da007c0c */ /* 0x000fe4000bf46270 */
[----:B------:R-:W-:Y:S02]  /*11cc0*/  @!P3 LEA.HI.X R3, R221, R14, R165, 0x2, P6 ;  /* 0x0000000edd03b211 */ /* 0x000fe400030f14a5 */
[C---:B--2---:R-:W-:Y:S02]  /*11cd0*/  @!P5 LEA R12, P6, R219.reuse, R0, 0x2 ;  /* 0x00000000db0cd211 */ /* 0x044fe400078c10ff */
[-C--:B------:R-:W-:Y:S01]  /*11ce0*/  @!P4 LEA.HI.X R11, R220, R14.reuse, R164, 0x2, P0 ;  /* 0x0000000edc0bc211 */ /* 0x080fe200000f14a4 */
[----:B------:R2:W-:Y:S01]  /*11cf0*/  @!P3 ST.E.64 desc[UR36][R2.64], R66 ;  /* 0x000000420200b985 */ /* 0x0005e2000c101b24 */
[----:B------:R-:W-:-:S02]  /*11d00*/  @!P5 LEA.HI.X R13, R219, R14, R163, 0x2, P6 ;  /* 0x0000000edb0dd211 */ /* 0x000fc400030f14a3 */
[----:B------:R-:W-:Y:S01]  /*11d10*/  ISETP.GE.AND P0, PT, R216, UR4, PT ;  /* 0x00000004d8007c0c */ /* 0x000fe2000bf06270 */
[----:B------:R3:W-:Y:S01]  /*11d20*/  @!P4 ST.E.64 desc[UR36][R10.64], R70 ;  /* 0x000000460a00c985 */ /* 0x0007e2000c101b24 */
[-C--:B0-----:R-:W-:Y:S02]  /*11d30*/  @!P1 LEA R6, P3, R217, R0.reuse, 0x2 ;  /* 0x00000000d9069211 */ /* 0x081fe400078610ff */
[C---:B------:R-:W-:Y:S01]  /*11d40*/  @!P2 LEA R4, P6, R218.reuse, R0, 0x2 ;  /* 0x00000000da04a211 */ /* 0x040fe200078c10ff */
[----:B------:R0:W-:Y:S01]  /*11d50*/  @!P5 ST.E.64 desc[UR36][R12.64], R74 ;  /* 0x0000004a0c00d985 */ /* 0x0001e2000c101b24 */
[----:B------:R-:W-:Y:S02]  /*11d60*/  ISETP.GE.AND P5, PT, R215, UR4, PT ;  /* 0x00000004d7007c0c */ /* 0x000fe4000bfa6270 */
[-C--:B------:R-:W-:Y:S02]  /*11d70*/  @!P2 LEA.HI.X R5, R218, R14.reuse, R162, 0x2, P6 ;  /* 0x0000000eda05a211 */ /* 0x080fe400030f14a2 */
[----:B------:R-:W-:-:S02]  /*11d80*/  @!P1 LEA.HI.X R7, R217, R14, R161, 0x2, P3 ;  /* 0x0000000ed9079211 */ /* 0x000fc400018f14a1 */
[----:B------:R-:W-:Y:S01]  /*11d90*/  ISETP.GE.AND P4, PT, R214, UR4, PT ;  /* 0x00000004d6007c0c */ /* 0x000fe2000bf86270 */
[----:B------:R4:W-:Y:S01]  /*11da0*/  @!P2 ST.E.64 desc[UR36][R4.64], R78 ;  /* 0x0000004e0400a985 */ /* 0x0009e2000c101b24 */
[----:B------:R-:W-:Y:S02]  /*11db0*/  ISETP.GE.AND P3, PT, R213, UR4, PT ;  /* 0x00000004d5007c0c */ /* 0x000fe4000bf66270 */
[-C--:B-1----:R-:W-:Y:S01]  /*11dc0*/  @!P0 LEA R8, P6, R216, R0.reuse, 0x2 ;  /* 0x00000000d8088211 */ /* 0x082fe200078c10ff */
[----:B------:R1:W-:Y:S01]  /*11dd0*/  @!P1 ST.E.64 desc[UR36][R6.64], R82 ;  /* 0x0000005206009985 */ /* 0x0003e2000c101b24 */
[----:B------:R-:W-:Y:S02]  /*11de0*/  ISETP.GE.AND P2, PT, R212, UR4, PT ;  /* 0x00000004d4007c0c */ /* 0x000fe4000bf46270 */
[----:B--2---:R-:W-:Y:S02]  /*11df0*/  @!P5 LEA R2, P1, R215, R0, 0x2 ;  /* 0x00000000d702d211 */ /* 0x004fe400078210ff */
[----:B------:R-:W-:-:S02]  /*11e00*/  @!P0 LEA.HI.X R9, R216, R14, R160, 0x2, P6 ;  /* 0x0000000ed8098211 */ /* 0x000fc400030f14a0 */
[----:B------:R-:W-:Y:S02]  /*11e10*/  @!P5 LEA.HI.X R3, R215, R14, R159, 0x2, P1 ;  /* 0x0000000ed703d211 */ /* 0x000fe400008f149f */
[----:B------:R-:W-:Y:S01]  /*11e20*/  ISETP.GE.AND P1, PT, R211, UR4, PT ;  /* 0x00000004d3007c0c */ /* 0x000fe2000bf26270 */
[----:B------:R2:W-:Y:S01]  /*11e30*/  @!P0 ST.E.64 desc[UR36][R8.64], R86 ;  /* 0x0000005608008985 */ /* 0x0005e2000c101b24 */
[CC--:B---3--:R-:W-:Y:S02]  /*11e40*/  @!P4 LEA R10, P0, R214.reuse, R0.reuse, 0x2 ;  /* 0x00000000d60ac211 */ /* 0x0c8fe400078010ff */
[----:B0-----:R-:W-:Y:S01]  /*11e50*/  @!P3 LEA R12, P6, R213, R0, 0x2 ;  /* 0x00000000d50cb211 */ /* 0x001fe200078c10ff */
[----:B------:R0:W-:Y:S01]  /*11e60*/  @!P5 ST.E.64 desc[UR36][R2.64], R90 ;  /* 0x0000005a0200d985 */ /* 0x0001e2000c101b24 */
[----:B------:R-:W-:Y:S02]  /*11e70*/  @!P4 LEA.HI.X R11, R214, R14, R158, 0x2, P0 ;  /* 0x0000000ed60bc211 */ /* 0x000fe400000f149e */
[----:B------:R-:W-:-:S02]  /*11e80*/  ISETP.GE.AND P0, PT, R210, UR4, PT ;  /* 0x00000004d2007c0c */ /* 0x000fc4000bf06270 */
[----:B------:R-:W-:Y:S01]  /*11e90*/  @!P3 LEA.HI.X R13, R213, R14, R157, 0x2, P6 ;  /* 0x0000000ed50db211 */ /* 0x000fe200030f149d */
[----:B------:R3:W-:Y:S01]  /*11ea0*/  @!P4 ST.E.64 desc[UR36][R10.64], R94 ;  /* 0x0000005e0a00c985 */ /* 0x0007e2000c101b24 */
[----:B------:R-:W-:Y:S02]  /*11eb0*/  ISETP.GE.AND P5, PT, R209, UR4, PT ;  /* 0x00000004d1007c0c */ /* 0x000fe4000bfa6270 */
[-C--:B----4-:R-:W-:Y:S01]  /*11ec0*/  @!P2 LEA R4, P6, R212, R0.reuse, 0x2 ;  /* 0x00000000d404a211 */ /* 0x090fe200078c10ff */
[----:B------:R4:W-:Y:S01]  /*11ed0*/  @!P3 ST.E.64 desc[UR36][R12.64], R98 ;  /* 0x000000620c00b985 */ /* 0x0009e2000c101b24 */
[----:B-1----:R-:W-:Y:S02]  /*11ee0*/  @!P1 LEA R6, P4, R211, R0, 0x2 ;  /* 0x00000000d3069211 */ /* 0x002fe400078810ff */
[----:B------:R-:W-:Y:S02]  /*11ef0*/  ISETP.GE.AND P3, PT, R208, UR4, PT ;  /* 0x00000004d0007c0c */ /* 0x000fe4000bf66270 */
[----:B------:R-:W-:-:S02]  /*11f00*/  @!P2 LEA.HI.X R5, R212, R14, R156, 0x2, P6 ;  /* 0x0000000ed405a211 */ /* 0x000fc400030f149c */
[----:B------:R-:W-:Y:S02]  /*11f10*/  @!P1 LEA.HI.X R7, R211, R14, R155, 0x2, P4 ;  /* 0x0000000ed3079211 */ /* 0x000fe400020f149b */
[----:B------:R-:W-:Y:S01]  /*11f20*/  ISETP.GE.AND P4, PT, R207, UR4, PT ;  /* 0x00000004cf007c0c */ /* 0x000fe2000bf86270 */
[----:B------:R1:W-:Y:S01]  /*11f30*/  @!P2 ST.E.64 desc[UR36][R4.64], R102 ;  /* 0x000000660400a985 */ /* 0x0003e2000c101b24 */
[----:B--2---:R-:W-:-:S03]  /*11f40*/  @!P0 LEA R8, P6, R210, R0, 0x2 ;  /* 0x00000000d2088211 */ /* 0x004fc600078c10ff */
[----:B------:R-:W-:Y:S01]  /*11f50*/  @!P1 ST.E.64 desc[UR36][R6.64], R106 ;  /* 0x0000006a06009985 */ /* 0x000fe2000c101b24 */
[C---:B0-----:R-:W-:Y:S02]  /*11f60*/  @!P5 LEA R2, P1, R209.reuse, R0, 0x2 ;  /* 0x00000000d102d211 */ /* 0x041fe400078210ff */
[-C--:B------:R-:W-:Y:S02]  /*11f70*/  @!P0 LEA.HI.X R9, R210, R14.reuse, R154, 0x2, P6 ;  /* 0x0000000ed2098211 */ /* 0x080fe400030f149a */
[----:B------:R-:W-:Y:S01]  /*11f80*/  @!P5 LEA.HI.X R3, R209, R14, R21, 0x2, P1 ;  /* 0x0000000ed103d211 */ /* 0x000fe200008f1415 */
[----:B------:R-:W-:Y:S01]  /*11f90*/  VIADD R21, R17, 0xd8 ;  /* 0x000000d811157836 */ /* 0x000fe20000000000 */
[CC--:B---3--:R-:W-:Y:S01]  /*11fa0*/  @!P3 LEA R10, P2, R208.reuse, R0.reuse, 0x2 ;  /* 0x00000000d00ab211 */ /* 0x0c8fe200078410ff */
[----:B------:R0:W-:Y:S01]  /*11fb0*/  @!P0 ST.E.64 desc[UR36][R8.64], R110 ;  /* 0x0000006e08008985 */ /* 0x0001e2000c101b24 */
[----:B------:R-:W-:Y:S02]  /*11fc0*/  ISETP.GE.AND P0, PT, R203, UR4, PT ;  /* 0x00000004cb007c0c */ /* 0x000fe4000bf06270 */
[----:B----4-:R-:W-:Y:S01]  /*11fd0*/  @!P4 LEA R12, P1, R207, R0, 0x2 ;  /* 0x00000000cf0cc211 */ /* 0x010fe200078210ff */
[----:B------:R2:W-:Y:S01]  /*11fe0*/  @!P5 ST.E.64 desc[UR36][R2.64], R114 ;  /* 0x000000720200d985 */ /* 0x0005e2000c101b24 */
[----:B------:R-:W-:-:S02]  /*11ff0*/  @!P3 LEA.HI.X R11, R208, R14, R153, 0x2, P2 ;  /* 0x0000000ed00bb211 */ /* 0x000fc400010f1499 */
[----:B------:R-:W-:Y:S02]  /*12000*/  ISETP.GE.AND P2, PT, R21, UR4, PT ;  /* 0x0000000415007c0c */ /* 0x000fe4000bf46270 */
[----:B------:R-:W-:Y:S01]  /*12010*/  @!P4 LEA.HI.X R13, R207, R14, R152, 0x2, P1 ;  /* 0x0000000ecf0dc211 */ /* 0x000fe200008f1498 */
[----:B------:R3:W-:Y:S01]  /*12020*/  @!P3 ST.E.64 desc[UR36][R10.64], R118 ;  /* 0x000000760a00b985 */ /* 0x0007e2000c101b24 */
[----:B------:R-:W-:Y:S02]  /*12030*/  ISETP.GE.AND P1, PT, R206, UR4, PT ;  /* 0x00000004ce007c0c */ /* 0x000fe4000bf26270 */
[----:B-1----:R-:W-:Y:S01]  /*12040*/  SHF.R.S32.HI R5, RZ, 0x1f, R203 ;  /* 0x0000001fff057819 */ /* 0x002fe200000114cb */
[----:B0-----:R-:W-:Y:S01]  /*12050*/  VIADD R9, R17, 0xe0 ;  /* 0x000000e011097836 */ /* 0x001fe20000000000 */
[----:B------:R0:W-:Y:S01]  /*12060*/  @!P4 ST.E.64 desc[UR36][R12.64], R122 ;  /* 0x0000007a0c00c985 */ /* 0x0001e2000c101b24 */
[----:B------:R-:W-:Y:S02]  /*12070*/  @!P0 LEA R4, P6, R203, R0, 0x2 ;  /* 0x00000000cb048211 */ /* 0x000fe400078c10ff */
[----:B------:R-:W-:-:S02]  /*12080*/  ISETP.GE.AND P3, PT, R15, UR4, PT ;  /* 0x000000040f007c0c */ /* 0x000fc4000bf66270 */
[----:B------:R-:W-:Y:S02]  /*12090*/  ISETP.GE.AND P4, PT, R9, UR4, PT ;  /* 0x0000000409007c0c */ /* 0x000fe4000bf86270 */
[----:B--2---:R-:W-:Y:S02]  /*120a0*/  SHF.R.S32.HI R3, RZ, 0x1f, R21 ;  /* 0x0000001fff037819 */ /* 0x004fe40000011415 */
[----:B------:R-:W-:Y:S02]  /*120b0*/  @!P2 LEA R6, P5, R21, R0, 0x2 ;  /* 0x000000001506a211 */ /* 0x000fe400078a10ff */
[----:B------:R-:W-:Y:S02]  /*120c0*/  @!P0 LEA.HI.X R5, R203, R14, R5, 0x2, P6 ;  /* 0x0000000ecb058211 */ /* 0x000fe400030f1405 */
[----:B------:R-:W-:Y:S02]  /*120d0*/  @!P1 LEA R2, P6, R206, R0, 0x2 ;  /* 0x00000000ce029211 */ /* 0x000fe400078c10ff */
[----:B------:R-:W-:-:S02]  /*120e0*/  @!P2 LEA.HI.X R7, R21, R14, R3, 0x2, P5 ;  /* 0x0000000e1507a211 */ /* 0x000fc400028f1403 */
[----:B------:R-:W-:Y:S02]  /*120f0*/  ISETP.GE.AND P5, PT, R19, UR4, PT ;  /* 0x0000000413007c0c */ /* 0x000fe4000bfa6270 */
[----:B------:R-:W-:Y:S02]  /*12100*/  @!P1 LEA.HI.X R3, R206, R14, R22, 0x2, P6 ;  /* 0x0000000ece039211 */ /* 0x000fe400030f1416 */
[----:B---3--:R-:W-:Y:S02]  /*12110*/  SHF.R.S32.HI R10, RZ, 0x1f, R9 ;  /* 0x0000001fff0a7819 */ /* 0x008fe40000011409 */
[C---:B------:R-:W-:Y:S01]  /*12120*/  @!P4 LEA R8, P6, R9.reuse, R0, 0x2 ;  /* 0x000000000908c211 */ /* 0x040fe200078c10ff */
[----:B------:R1:W-:Y:S01]  /*12130*/  @!P1 ST.E.64 desc[UR36][R2.64], R126 ;  /* 0x0000007e02009985 */ /* 0x0003e2000c101b24 */
[----:B------:R-:W-:Y:S02]  /*12140*/  SHF.R.S32.HI R11, RZ, 0x1f, R15 ;  /* 0x0000001fff0b7819 */ /* 0x000fe4000001140f */
[----:B------:R-:W-:Y:S01]  /*12150*/  @!P4 LEA.HI.X R9, R9, R14, R10, 0x2, P6 ;  /* 0x0000000e0909c211 */ /* 0x000fe200030f140a */
[----:B------:R1:W-:Y:S01]  /*12160*/  @!P0 ST.E.64 desc[UR36][R4.64], R130 ;  /* 0x0000008204008985 */ /* 0x0003e2000c101b24 */
[----:B------:R-:W-:-:S02]  /*12170*/  @!P3 LEA R10, P6, R15, R0, 0x2 ;  /* 0x000000000f0ab211 */ /* 0x000fc400078c10ff */
[----:B0-----:R-:W-:Y:S01]  /*12180*/  SHF.R.S32.HI R13, RZ, 0x1f, R19 ;  /* 0x0000001fff0d7819 */ /* 0x001fe20000011413 */
[----:B------:R1:W-:Y:S01]  /*12190*/  @!P2 ST.E.64 desc[UR36][R6.64], R134 ;  /* 0x000000860600a985 */ /* 0x0003e2000c101b24 */
[----:B------:R-:W-:Y:S01]  /*121a0*/  @!P3 LEA.HI.X R11, R15, R14, R11, 0x2, P6 ;  /* 0x0000000e0f0bb211 */ /* 0x000fe200030f140b */
[----:B------:R-:W-:Y:S01]  /*121b0*/  VIADD R15, R17, 0xf8 ;  /* 0x000000f8110f7836 */ /* 0x000fe20000000000 */
[C---:B------:R-:W-:Y:S01]  /*121c0*/  @!P5 LEA R12, P6, R19.reuse, R0, 0x2 ;  /* 0x00000000130cd211 */ /* 0x040fe200078c10ff */
[----:B------:R1:W-:Y:S03]  /*121d0*/  @!P4 ST.E.64 desc[UR36][R8.64], R138 ;  /* 0x0000008a0800c985 */ /* 0x0003e6000c101b24 */
[----:B------:R-:W-:Y:S01]  /*121e0*/  @!P5 LEA.HI.X R13, R19, R14, R13, 0x2, P6 ;  /* 0x0000000e130dd211 */ /* 0x000fe200030f140d */
[----:B------:R1:W-:Y:S01]  /*121f0*/  @!P3 ST.E.64 desc[UR36][R10.64], R142 ;  /* 0x0000008e0a00b985 */ /* 0x0003e2000c101b24 */
[----:B------:R-:W-:-:S03]  /*12200*/  ISETP.GE.AND P0, PT, R15, UR4, PT ;  /* 0x000000040f007c0c */ /* 0x000fc6000bf06270 */
[----:B------:R1:W-:Y:S10]  /*12210*/  @!P5 ST.E.64 desc[UR36][R12.64], R146 ;  /* 0x000000920c00d985 */ /* 0x0003f4000c101b24 */
[----:B------:R-:W-:Y:S05]  /*12220*/  @P0 BRA `(.L_x_1316) ;  /* 0x0000000c00fc0947 */ /* 0x000fea0003800000 */
[----:B-1----:R-:W-:Y:S02]  /*12230*/  LEA R2, P0, R15, R0, 0x2 ;  /* 0x000000000f027211 */ /* 0x002fe400078010ff */
[----:B------:R-:W-:-:S04]  /*12240*/  SHF.R.S32.HI R0, RZ, 0x1f, R15 ;  /* 0x0000001fff007819 */ /* 0x000fc8000001140f */
[----:B------:R-:W-:-:S05]  /*12250*/  LEA.HI.X R3, R15, R14, R0, 0x2, P0 ;  /* 0x0000000e0f037211 */ /* 0x000fca00000f1400 */
[----:B------:R0:W-:Y:S01]  /*12260*/  ST.E.64 desc[UR36][R2.64], R150 ;  /* 0x0000009602007985 */ /* 0x0001e2000c101b24 */
[----:B------:R-:W-:Y:S05]  /*12270*/  BRA `(.L_x_1316) ;  /* 0x0000000c00e87947 */ /* 0x000fea0003800000 */
.L_x_1307:
        /* <DEDUP_REMOVED lines=9> */
[----:B0-----:R-:W-:Y:S02]  /*12310*/  IMAD.U32 R2, RZ, RZ, UR8 ;  /* 0x00000008ff027e24 */ /* 0x001fe4000f8e00ff */
[----:B------:R-:W-:Y:S01]  /*12320*/  IMAD.U32 R3, RZ, RZ, UR9 ;  /* 0x00000009ff037e24 */ /* 0x000fe2000f8e00ff */
        /* <DEDUP_REMOVED lines=12> */
[----:B------:R-:W-:Y:S01]  /*123f0*/  UISETP.NE.AND UP1, UPT, UR10, URZ, UPT ;  /* 0x0000003f0a00728c */ /* 0x000fe2000bf25270 */
[----:B------:R-:W-:Y:S01]  /*12400*/  UMOV UR4, URZ ;  /* 0x0000003f00047c82 */ /* 0x000fe20008000000 */
[----:B------:R-:W1:Y:S09]  /*12410*/  S2R R6, SR_TID.X ;  /* 0x0000000000067919 */ /* 0x000e720000002100 */
[----:B------:R-:W-:-:S02]  /*12420*/  @!UP1 ULDC UR10, c[0x0][0xad4] ;  /* 0x0002b500000a9ab9 */ /* 0x000fc40000000800 */
[----:B------:R-:W-:Y:S02]  /*12430*/  IMAD.U32 R202, RZ, RZ, UR10 ;  /* 0x0000000affca7e24 */ /* 0x000fe4000f8e00ff */
[----:B-1----:R-:W-:-:S05]  /*12440*/  VIADD R7, R6, 0xffffff80 ;  /* 0xffffff8006077836 */ /* 0x002fca0000000000 */
[----:B------:R-:W-:Y:S02]  /*12450*/  ISETP.GT.AND P0, PT, R7, 0x7f, PT ;  /* 0x0000007f0700780c */ /* 0x000fe40003f04270 */
[----:B--2---:R-:W-:Y:S01]  /*12460*/  @P1 R2UR UR4, R8 ;  /* 0x00000000080412ca */ /* 0x004fe200000e0000 */
[----:B0-----:R-:W-:-:S14]  /*12470*/  @P2 BRA `(.L_x_1319) ;  /* 0x0000000000102947 */ /* 0x001fdc0003800000 */
[----:B------:R-:W-:Y:S05]  /*12480*/  @!P1 BRA `(.L_x_1319) ;  /* 0x00000000000c9947 */ /* 0x000fea0003800000 */
[----:B------:R-:W2:Y:S04]  /*12490*/  LDG.E R5, desc[UR36][R2.64] ;  /* 0x0000002402057981 */ /* 0x000ea8000c1e1900 */
[----:B-----5:R-:W2:Y:S02]  /*124a0*/  LDG.E R0, desc[UR36][R2.64+0x4] ;  /* 0x0000042402007981 */ /* 0x020ea4000c1e1900 */
[----:B--2---:R-:W-:-:S07]  /*124b0*/  IMAD.IADD R0, R0, 0x1, -R5 ;  /* 0x0000000100007824 */ /* 0x004fce00078e0a05 */
.L_x_1319:
[----:B------:R-:W-:Y:S01]  /*124c0*/  R2UR UR8, R9 ;  /* 0x00000000090872ca */ /* 0x000fe200000e0000 */
[----:B------:R-:W-:Y:S01]  /*124d0*/  USHF.R.S32.HI UR21, URZ, 0x1f, UR4 ;  /* 0x0000001f3f157899 */ /* 0x000fe20008011404 */
[----:B------:R-:W-:Y:S11]  /*124e0*/  BSSY B1, `(.L_x_1320) ;  /* 0x000003c000017945 */ /* 0x000ff60003800000 */
[----:B------:R-:W-:-:S02]  /*124f0*/  USHF.R.S32.HI UR13, URZ, 0x1f, UR8 ;  /* 0x0000001f3f0d7899 */ /* 0x000fc40008011408 */
[----:B------:R-:W-:Y:S02]  /*12500*/  USEL UR12, UR8, URZ, !UP0 ;  /* 0x0000003f080c7287 */ /* 0x000fe4000c000000 */
[----:B------:R-:W-:Y:S01]  /*12510*/  USEL UR13, UR13, URZ, !UP0 ;  /* 0x0000003f0d0d7287 */ /* 0x000fe2000c000000 */
[----:B------:R-:W-:Y:S11]  /*12520*/  @P0 BRA `(.L_x_1321) ;  /* 0x0000000000dc0947 */ /* 0x000ff60003800000 */
[----:B------:R-:W0:Y:S01]  /*12530*/  LDC R9, c[0x0][0xbe8] ;  /* 0x0002fa00ff097b82 */ /* 0x000e220000000800 */
[----:B------:R-:W-:-:S05]  /*12540*/  IMAD.U32 R3, RZ, RZ, UR61 ;  /* 0x0000003dff037e24 */ /* 0x000fca000f8e00ff */
[----:B------:R-:W-:Y:S01]  /*12550*/  IADD3 R4, R3, -0x80, R6 ;  /* 0xffffff8003047810 */ /* 0x000fe20007ffe006 */
[----:B0----5:R-:W-:-:S05]  /*12560*/  IMAD R2, R0, R9, RZ ;  /* 0x0000000900027224 */ /* 0x021fca00078e02ff */
        /* <DEDUP_REMOVED lines=27> */
[----:B------:R-:W-:Y:S01]  /*12720*/  IMAD.U32 R3, RZ, RZ, UR23 ;  /* 0x00000017ff037e24 */ /* 0x000fe2000f8e00ff */
[----:B------:R-:W-:Y:S01]  /*12730*/  UIADD3 UR16, UR23, UR16, URZ ;  /* 0x0000001017107290 */ /* 0x000fe2000fffe03f */
[--C-:B------:R-:W-:Y:S01]  /*12740*/  IMAD.MOV R7, RZ, RZ, -R5.reuse ;  /* 0x000000ffff077224 */ /* 0x100fe200078e0a05 */
        /* <DEDUP_REMOVED lines=21> */
.L_x_1321:
[----:B------:R-:W-:Y:S05]  /*128a0*/  BSYNC B1 ;  /* 0x0000000000017941 */ /* 0x000fea0003800000 */
.L_x_1320:
[----:B------:R-:W-:-:S13]  /*128b0*/  R2UR UR8, R202 ;  /* 0x00000000ca0872ca */ /* 0x000fda00000e0000 */
[----:B------:R-:W-:-:S06]  /*128c0*/  UISETP.GT.AND UP0, UPT, UR8, 0x1, UPT ;  /* 0x000000010800788c */ /* 0x000fcc000bf04270 */
[----:B------:R-:W-:-:S13]  /*128d0*/  PLOP3.LUT P0, PT, PT, PT, UP0, 0x80, 0x0 ;  /* 0x000000000000781c */ /* 0x000fda0003f0f008 */
[----:B------:R-:W-:Y:S05]  /*128e0*/  @P0 BRA `(.L_x_1316) ;  /* 0x00000008004c0947 */ /* 0x000fea0003800000 */
[----:B------:R-:W2:Y:S01]  /*128f0*/  LDL R6, [R1+0xc] ;  /* 0x00000c0001067983 */ /* 0x000ea20000100800 */
[----:B------:R-:W1:Y:S01]  /*12900*/  LDC R11, c[0x0][0xbe8] ;  /* 0x0002fa00ff0b7b82 */ /* 0x000e620000000800 */
[----:B------:R-:W-:Y:S01]  /*12910*/  ULDC.64 UR14, c[0x0][0xaa0] ;  /* 0x0002a800000e7ab9 */ /* 0x000fe20000000a00 */
[----:B------:R-:W-:Y:S01]  /*12920*/  R2UR UR16, R205 ;  /* 0x00000000cd1072ca */ /* 0x000fe200000e0000 */
[----:B------:R-:W-:Y:S01]  /*12930*/  UIMAD UR10, UR21, UR14, URZ ;  /* 0x0000000e150a72a4 */ /* 0x000fe2000f8e023f */
[----:B------:R-:W-:Y:S01]  /*12940*/  BSSY B1, `(.L_x_1322) ;  /* 0x000004b000017945 */ /* 0x000fe20003800000 */
[----:B------:R-:W-:Y:S02]  /*12950*/  UIMAD.WIDE.U32 UR8, UR4, UR14, URZ ;  /* 0x0000000e040872a5 */ /* 0x000fe4000f8e003f */
[----:B------:R-:W-:-:S04]  /*12960*/  UIMAD UR10, UR4, UR15, UR10 ;  /* 0x0000000f040a72a4 */ /* 0x000fc8000f8e020a */
[----:B------:R-:W-:-:S03]  /*12970*/  UIADD3 UR9, UR9, UR10, URZ ;  /* 0x0000000a09097290 */ /* 0x000fc6000fffe03f */
[----:B------:R-:W-:Y:S02]  /*12980*/  ULDC.64 UR10, c[0x0][0xae8] ;  /* 0x0002ba00000a7ab9 */ /* 0x000fe40000000a00 */
[----:B------:R-:W-:-:S04]  /*12990*/  UIMAD.WIDE.U32 UR8, UR16, UR10, UR8 ;  /* 0x0000000a100872a5 */ /* 0x000fc8000f8e0008 */
[----:B------:R-:W-:-:S03]  /*129a0*/  UIMAD UR9, UR16, UR11, UR9 ;  /* 0x0000000b100972a4 */ /* 0x000fc6000f8e0209 */
[----:B------:R-:W-:Y:S01]  /*129b0*/  ULDC.64 UR10, c[0x0][0xaf0] ;  /* 0x0002bc00000a7ab9 */ /* 0x000fe20000000a00 */
[----:B-1----:R-:W-:Y:S01]  /*129c0*/  ISETP.NE.AND P0, PT, R11, 0x1, PT ;  /* 0x000000010b00780c */ /* 0x002fe20003f05270 */
[----:B------:R-:W-:-:S04]  /*129d0*/  UIMAD UR13, UR13, UR10, URZ ;  /* 0x0000000a0d0d72a4 */ /* 0x000fc8000f8e023f */
[----:B------:R-:W-:Y:S02]  /*129e0*/  UIMAD UR4, UR12, UR11, UR13 ;  /* 0x0000000b0c0472a4 */ /* 0x000fe4000f8e020d */
[----:B------:R-:W-:-:S03]  /*129f0*/  UIMAD.WIDE.U32 UR12, UR12, UR10, UR8 ;  /* 0x0000000a0c0c72a5 */ /* 0x000fc6000f8e0008 */
[----:B------:R-:W-:Y:S01]  /*12a00*/  ULDC.64 UR8, c[0x0][0xae0] ;  /* 0x0002b80000087ab9 */ /* 0x000fe20000000a00 */
[----:B------:R-:W-:Y:S02]  /*12a10*/  UIADD3 UR4, UR13, UR4, URZ ;  /* 0x000000040d047290 */ /* 0x000fe4000fffe03f */
[----:B0-----:R-:W0:Y:S08]  /*12a20*/  @P0 LDC R3, c[0x0][0xbec] ;  /* 0x0002fb00ff030b82 */ /* 0x001e300000000800 */
[----:B------:R-:W1:Y:S01]  /*12a30*/  @P0 LDC R7, c[0x0][0xbf0] ;  /* 0x0002fc00ff070b82 */ /* 0x000e620000000800 */
[----:B--2---:R-:W-:-:S02]  /*12a40*/  IMAD R2, R201, 0x20, R6 ;  /* 0x00000020c9027824 */ /* 0x004fc400078e0206 */
[----:B------:R-:W-:Y:S02]  /*12a50*/  VIADD R6, R6, UR61 ;  /* 0x0000003d06067c36 */ /* 0x000fe40008000000 */
[----:B------:R-:W-:-:S04]  /*12a60*/  VIADD R4, R2, UR61 ;  /* 0x0000003d02047c36 */ /* 0x000fc80008000000 */
[----:B0-----:R-:W-:-:S04]  /*12a70*/  @P0 IMAD.HI.U32 R2, R4, R3, RZ ;  /* 0x0000000304020227 */ /* 0x001fc800078e00ff */
[----:B------:R-:W-:Y:S01]  /*12a80*/  IMAD.MOV.U32 R5, RZ, RZ, R4 ;  /* 0x000000ffff057224 */ /* 0x000fe200078e0004 */
[----:B-1----:R-:W-:Y:S01]  /*12a90*/  @P0 SHF.R.U32.HI R5, RZ, R7, R2 ;  /* 0x00000007ff050219 */ /* 0x002fe20000011602 */
[----:B------:R-:W-:Y:S02]  /*12aa0*/  IMAD.U32 R3, RZ, RZ, UR13 ;  /* 0x0000000dff037e24 */ /* 0x000fe4000f8e00ff */
[----:B------:R-:W-:Y:S01]  /*12ab0*/  IMAD.U32 R3, RZ, RZ, UR4 ;  /* 0x00000004ff037e24 */ /* 0x000fe2000f8e00ff */
[--C-:B------:R-:W-:Y:S01]  /*12ac0*/  SHF.R.S32.HI R2, RZ, 0x1f, R5.reuse ;  /* 0x0000001fff027819 */ /* 0x100fe20000011405 */
[----:B------:R-:W-:-:S04]  /*12ad0*/  IMAD.MOV R7, RZ, RZ, -R5 ;  /* 0x000000ffff077224 */ /* 0x000fc800078e0a05 */
[----:B------:R-:W-:Y:S02]  /*12ae0*/  IMAD R7, R11, R7, R4 ;  /* 0x000000070b077224 */ /* 0x000fe400078e0204 */
[----:B------:R-:W-:Y:S02]  /*12af0*/  IMAD R4, R2, UR8, RZ ;  /* 0x0000000802047c24 */ /* 0x000fe4000f8e02ff */
[----:B------:R-:W-:Y:S02]  /*12b00*/  IMAD.U32 R2, RZ, RZ, UR12 ;  /* 0x0000000cff027e24 */ /* 0x000fe4000f8e00ff */
[C---:B------:R-:W-:Y:S01]  /*12b10*/  IMAD R9, R5.reuse, UR9, R4 ;  /* 0x0000000905097c24 */ /* 0x040fe2000f8e0204 */
[----:B------:R-:W-:Y:S01]  /*12b20*/  SHF.R.S32.HI R4, RZ, 0x1f, R7 ;  /* 0x0000001fff047819 */ /* 0x000fe20000011407 */
[----:B------:R-:W-:Y:S01]  /*12b30*/  IMAD.WIDE.U32 R2, R5, UR8, R2 ;  /* 0x0000000805027c25 */ /* 0x000fe2000f8e0002 */
[----:B------:R-:W-:-:S03]  /*12b40*/  ULDC.64 UR8, c[0x0][0xad8] ;  /* 0x0002b60000087ab9 */ /* 0x000fc60000000a00 */
[----:B------:R-:W-:Y:S02]  /*12b50*/  IMAD R4, R4, UR8, RZ ;  /* 0x0000000804047c24 */ /* 0x000fe4000f8e02ff */
[----:B------:R-:W-:Y:S02]  /*12b60*/  IMAD.IADD R3, R3, 0x1, R9 ;  /* 0x0000000103037824 */ /* 0x000fe400078e0209 */
[C---:B------:R-:W-:Y:S02]  /*12b70*/  IMAD R5, R7.reuse, UR9, R4 ;  /* 0x0000000907057c24 */ /* 0x040fe4000f8e0204 */
[----:B------:R-:W-:Y:S01]  /*12b80*/  IMAD.WIDE.U32 R2, R7, UR8, R2 ;  /* 0x0000000807027c25 */ /* 0x000fe2000f8e0002 */
[----:B------:R-:W-:-:S03]  /*12b90*/  ULDC.64 UR8, c[0x0][0xa80] ;  /* 0x0002a00000087ab9 */ /* 0x000fc60000000a00 */
[----:B-----5:R-:W-:Y:S02]  /*12ba0*/  IMAD R11, R0, R11, RZ ;  /* 0x0000000b000b7224 */ /* 0x020fe400078e02ff */
        /* <DEDUP_REMOVED lines=36> */
.L_x_1323:
[----:B------:R-:W-:Y:S05]  /*12df0*/  BSYNC B1 ;  /* 0x0000000000017941 */ /* 0x000fea0003800000 */
.L_x_1322:
        /* <DEDUP_REMOVED lines=21> */
.L_x_1325:
[----:B------:R-:W-:Y:S05]  /*12f50*/  BSYNC B1 ;  /* 0x0000000000017941 */ /* 0x000fea0003800000 */
.L_x_1324:
        /* <DEDUP_REMOVED lines=21> */
.L_x_1327:
[----:B------:R-:W-:Y:S05]  /*130b0*/  BSYNC B1 ;  /* 0x0000000000017941 */ /* 0x000fea0003800000 */
.L_x_1326:
        /* <DEDUP_REMOVED lines=22> */
.L_x_1316:
[----:B------:R-:W-:Y:S05]  /*13220*/  BSYNC B0 ;  /* 0x0000000000007941 */ /* 0x000fea0003800000 */
.L_x_1306:
[----:B------:R-:W-:Y:S02]  /*13230*/  ULDC UR4, c[0x0][0xc3c] ;  /* 0x00030f0000047ab9 */ /* 0x000fe40000000800 */
[----:B------:R-:W-:-:S06]  /*13240*/  UISETP.GE.AND UP0, UPT, UR7, UR4, UPT ;  /* 0x000000040700728c */ /* 0x000fcc000bf06270 */
[----:B------:R-:W-:-:S13]  /*13250*/  PLOP3.LUT P0, PT, PT, PT, UP0, 0x80, 0x0 ;  /* 0x000000000000781c */ /* 0x000fda0003f0f008 */
[----:B------:R-:W-:Y:S05]  /*13260*/  @!P0 BRA `(.L_x_1328) ;  /* 0xfffffedc00988947 */ /* 0x000fea000383ffff */
[----:B------:R-:W-:Y:S05]  /*13270*/  EXIT ;  /* 0x000000000000794d */ /* 0x000fea0003800000 */
.L_x_1215:
        /* <DEDUP_REMOVED lines=13> */
[----:B------:R-:W1:Y:S01]  /*13350*/  LDS.128 R24, [UR4+0x308d0] ;  /* 0x0308d004ff187984 */ /* 0x000e620008000c00 */
[----:B------:R-:W-:Y:S06]  /*13360*/  BAR.ARV 0x4, 0x180 ;  /* 0x0106000000007b1d */ /* 0x000fec0000002000 */
[----:B------:R-:W-:Y:S05]  /*13370*/  BRA `(.L_x_1330) ;  /* 0x0000000c00907947 */ /* 0x000fea0003800000 */
.L_x_1329:
        /* <DEDUP_REMOVED lines=43> */
.L_x_1333:
        /* <DEDUP_REMOVED lines=35> */
.L_x_1331:
        /* <DEDUP_REMOVED lines=9> */
[----:B0-----:R-:W-:-:S07]  /*138f0*/  ISETP.NE.AND P1, PT, R9, 0x1, PT ;  /* 0x000000010900780c */ /* 0x001fce0003f25270 */
[----:B-1----:R-:W-:Y:S06]  /*13900*/  @!P0 BRA `(.L_x_1334) ;  /* 0x0000000000088947 */ /* 0x002fec0003800000 */
[----:B------:R-:W-:-:S06]  /*13910*/  VIADD R24, R27, 0xffffffff ;  /* 0xffffffff1b187836 */ /* 0x000fcc0000000000 */
[----:B------:R0:W1:Y:S02]  /*13920*/  SHFL.IDX PT, R24, R5, R24, 0x1f ;  /* 0x00001f1805187589 */ /* 0x00006400000e0000 */
.L_x_1334:
[----:B-1----:R-:W-:Y:S02]  /*13930*/  IMAD R24, R24, UR5, R3 ;  /* 0x0000000518187c24 */ /* 0x002fe4000f8e0203 */
[----:B------:R-:W-:-:S03]  /*13940*/  VIADD R27, R27, UR4 ;  /* 0x000000041b1b7c36 */ /* 0x000fc60008000000 */
[----:B0-----:R-:W-:Y:S01]  /*13950*/  IADD3 R5, -R24, UR6, RZ ;  /* 0x0000000618057c10 */ /* 0x001fe2000fffe1ff */
[----:B------:R-:W-:Y:S06]  /*13960*/  @!P1 BRA `(.L_x_1335) ;  /* 0x0000000000e89947 */ /* 0x000fec0003800000 */
[-C--:B--2---:R-:W-:Y:S02]  /*13970*/  IABS R12, R6.reuse ;  /* 0x00000006000c7213 */ /* 0x084fe40000000000 */
[----:B------:R-:W-:Y:S02]  /*13980*/  IABS R4, R9 ;  /* 0x0000000900047213 */ /* 0x000fe40000000000 */
[----:B------:R-:W0:Y:S01]  /*13990*/  I2F.RP R8, R12 ;  /* 0x0000000c00087306 */ /* 0x000e220000209400 */
[----:B------:R-:W-:-:S07]  /*139a0*/  IABS R13, R6 ;  /* 0x00000006000d7213 */ /* 0x000fce0000000000 */
[----:B------:R-:W1:Y:S08]  /*139b0*/  I2F.RP R10, R4 ;  /* 0x00000004000a7306 */ /* 0x000e700000209400 */
[----:B0-----:R-:W0:Y:S08]  /*139c0*/  MUFU.RCP R8, R8 ;  /* 0x0000000800087308 */ /* 0x001e300000001000 */
[----:B-1----:R-:W-:Y:S01]  /*139d0*/  MUFU.RCP R10, R10 ;  /* 0x0000000a000a7308 */ /* 0x002fe20000001000 */
[----:B0-----:R-:W-:Y:S01]  /*139e0*/  VIADD R2, R8, 0xffffffe ;  /* 0x0ffffffe08027836 */ /* 0x001fe20000000000 */
[----:B------:R-:W-:-:S06]  /*139f0*/  IABS R8, R5 ;  /* 0x0000000500087213 */ /* 0x000fcc0000000000 */
[----:B------:R0:W1:Y:S02]  /*13a00*/  F2I.FTZ.U32.TRUNC.NTZ R3, R2 ;  /* 0x0000000200037305 */ /* 0x000064000021f000 */
[----:B0-----:R-:W-:Y:S02]  /*13a10*/  IMAD.MOV.U32 R2, RZ, RZ, RZ ;  /* 0x000000ffff027224 */ /* 0x001fe400078e00ff */
[----:B-1----:R-:W-:-:S04]  /*13a20*/  IMAD.MOV R11, RZ, RZ, -R3 ;  /* 0x000000ffff0b7224 */ /* 0x002fc800078e0a03 */
[----:B------:R-:W-:-:S04]  /*13a30*/  IMAD R11, R11, R12, RZ ;  /* 0x0000000c0b0b7224 */ /* 0x000fc800078e02ff */
[----:B------:R-:W-:-:S04]  /*13a40*/  IMAD.HI.U32 R3, R3, R11, R2 ;  /* 0x0000000b03037227 */ /* 0x000fc800078e0002 */
[----:B------:R-:W-:Y:S02]  /*13a50*/  IMAD.MOV R11, RZ, RZ, -R13 ;  /* 0x000000ffff0b7224 */ /* 0x000fe400078e0a0d */
[----:B------:R-:W-:-:S04]  /*13a60*/  IMAD.HI.U32 R2, R3, R8, RZ ;  /* 0x0000000803027227 */ /* 0x000fc800078e00ff */
[----:B------:R-:W-:Y:S01]  /*13a70*/  IMAD R3, R2, R11, R8 ;  /* 0x0000000b02037224 */ /* 0x000fe200078e0208 */
[----:B------:R-:W-:Y:S01]  /*13a80*/  LOP3.LUT R8, R5, R6, RZ, 0x3c, !PT ;  /* 0x0000000605087212 */ /* 0x000fe200078e3cff */
[----:B------:R-:W-:-:S03]  /*13a90*/  VIADD R11, R10, 0xffffffe ;  /* 0x0ffffffe0a0b7836 */ /* 0x000fc60000000000 */
[----:B------:R-:W-:Y:S02]  /*13aa0*/  ISETP.GT.U32.AND P1, PT, R12, R3, PT ;  /* 0x000000030c00720c */ /* 0x000fe40003f24070 */
[----:B------:R-:W-:-:S11]  /*13ab0*/  ISETP.GE.AND P2, PT, R8, RZ, PT ;  /* 0x000000ff0800720c */ /* 0x000fd60003f46270 */
[----:B------:R-:W-:Y:S02]  /*13ac0*/  @!P1 IMAD.IADD R3, R3, 0x1, -R12 ;  /* 0x0000000103039824 */ /* 0x000fe400078e0a0c */
[----:B------:R-:W-:Y:S01]  /*13ad0*/  @!P1 VIADD R2, R2, 0x1 ;  /* 0x0000000102029836 */ /* 0x000fe20000000000 */
[----:B------:R-:W-:Y:S02]  /*13ae0*/  ISETP.NE.AND P1, PT, R6, RZ, PT ;  /* 0x000000ff0600720c */ /* 0x000fe40003f25270 */
[----:B------:R-:W-:Y:S02]  /*13af0*/  ISETP.GE.U32.AND P0, PT, R3, R12, PT ;  /* 0x0000000c0300720c */ /* 0x000fe40003f06070 */
[----:B------:R-:W0:Y:S11]  /*13b00*/  F2I.FTZ.U32.TRUNC.NTZ R3, R11 ;  /* 0x0000000b00037305 */ /* 0x000e36000021f000 */
[----:B------:R-:W-:-:S04]  /*13b10*/  @P0 VIADD R2, R2, 0x1 ;  /* 0x0000000102020836 */ /* 0x000fc80000000000 */
[----:B------:R-:W-:Y:S01]  /*13b20*/  IMAD.MOV.U32 R10, RZ, RZ, R2 ;  /* 0x000000ffff0a7224 */ /* 0x000fe200078e0002 */
[----:B------:R-:W-:Y:S01]  /*13b30*/  IABS R2, R9 ;  /* 0x0000000900027213 */ /* 0x000fe20000000000 */
[----:B0-----:R-:W-:Y:S02]  /*13b40*/  IMAD.MOV R13, RZ, RZ, -R3 ;  /* 0x000000ffff0d7224 */ /* 0x001fe400078e0a03 */
[----:B------:R-:W-:Y:S01]  /*13b50*/  @!P2 IMAD.MOV R10, RZ, RZ, -R10 ;  /* 0x000000ffff0aa224 */ /* 0x000fe200078e0a0a */
[----:B------:R-:W-:Y:S01]  /*13b60*/  @!P1 LOP3.LUT R10, RZ, R6, RZ, 0x33, !PT ;  /* 0x00000006ff0a9212 */ /* 0x000fe200078e33ff */
[----:B------:R-:W-:Y:S02]  /*13b70*/  IMAD.MOV R12, RZ, RZ, -R2 ;  /* 0x000000ffff0c7224 */ /* 0x000fe400078e0a02 */
[----:B------:R-:W-:Y:S01]  /*13b80*/  IMAD R11, R13, R4, RZ ;  /* 0x000000040d0b7224 */ /* 0x000fe200078e02ff */
[----:B------:R-:W-:Y:S01]  /*13b90*/  IABS R8, R10 ;  /* 0x0000000a00087213 */ /* 0x000fe20000000000 */
[----:B------:R-:W-:-:S04]  /*13ba0*/  IMAD.MOV.U32 R2, RZ, RZ, RZ ;  /* 0x000000ffff027224 */ /* 0x000fc800078e00ff */
[----:B------:R-:W-:-:S04]  /*13bb0*/  IMAD.HI.U32 R2, R3, R11, R2 ;  /* 0x0000000b03027227 */ /* 0x000fc800078e0002 */
[----:B------:R-:W-:Y:S02]  /*13bc0*/  IMAD.MOV.U32 R3, RZ, RZ, R8 ;  /* 0x000000ffff037224 */ /* 0x000fe400078e0008 */
[----:B------:R-:W-:Y:S02]  /*13bd0*/  IMAD.MOV.U32 R8, RZ, RZ, R12 ;  /* 0x000000ffff087224 */ /* 0x000fe400078e000c */
[----:B------:R-:W-:-:S04]  /*13be0*/  IMAD.HI.U32 R2, R2, R3, RZ ;  /* 0x0000000302027227 */ /* 0x000fc800078e00ff */
[----:B------:R-:W-:-:S05]  /*13bf0*/  IMAD R3, R2, R8, R3 ;  /* 0x0000000802037224 */ /* 0x000fca00078e0203 */
[----:B------:R-:W-:-:S13]  /*13c00*/  ISETP.GT.U32.AND P1, PT, R4, R3, PT ;  /* 0x000000030400720c */ /* 0x000fda0003f24070 */
[----:B------:R-:W-:Y:S02]  /*13c10*/  @!P1 IMAD.IADD R3, R3, 0x1, -R4 ;  /* 0x0000000103039824 */ /* 0x000fe400078e0a04 */
[----:B------:R-:W-:Y:S01]  /*13c20*/  @!P1 VIADD R2, R2, 0x1 ;  /* 0x0000000102029836 */ /* 0x000fe20000000000 */
[----:B------:R-:W-:Y:S02]  /*13c30*/  ISETP.NE.AND P1, PT, R9, RZ, PT ;  /* 0x000000ff0900720c */ /* 0x000fe40003f25270 */
[----:B------:R-:W-:Y:S02]  /*13c40*/  ISETP.GE.U32.AND P0, PT, R3, R4, PT ;  /* 0x000000040300720c */ /* 0x000fe40003f06070 */
[----:B------:R-:W-:-:S04]  /*13c50*/  LOP3.LUT R3, R10, R9, RZ, 0x3c, !PT ;  /* 0x000000090a037212 */ /* 0x000fc800078e3cff */
[----:B------:R-:W-:Y:S01]  /*13c60*/  ISETP.GE.AND P2, PT, R3, RZ, PT ;  /* 0x000000ff0300720c */ /* 0x000fe20003f46270 */
[----:B------:R-:W-:-:S06]  /*13c70*/  IMAD.MOV R3, RZ, RZ, -R10 ;  /* 0x000000ffff037224 */ /* 0x000fcc00078e0a0a */
[----:B------:R-:W-:-:S06]  /*13c80*/  @P0 VIADD R2, R2, 0x1 ;  /* 0x0000000102020836 */ /* 0x000fcc0000000000 */
[----:B------:R-:W-:Y:S01]  /*13c90*/  @!P2 IMAD.MOV R2, RZ, RZ, -R2 ;  /* 0x000000ffff02a224 */ /* 0x000fe200078e0a02 */
[----:B------:R-:W-:-:S05]  /*13ca0*/  @!P1 LOP3.LUT R2, RZ, R9, RZ, 0x33, !PT ;  /* 0x00000009ff029212 */ /* 0x000fca00078e33ff */
[----:B------:R-:W-:-:S04]  /*13cb0*/  IMAD.MOV R26, RZ, RZ, -R2 ;  /* 0x000000ffff1a7224 */ /* 0x000fc800078e0a02 */
[C---:B------:R-:W-:Y:S02]  /*13cc0*/  IMAD R26, R9.reuse, R26, R10 ;  /* 0x0000001a091a7224 */ /* 0x040fe400078e020a */
[----:B------:R-:W-:Y:S02]  /*13cd0*/  IMAD R9, R9, 0x1000000, R2 ;  /* 0x0100000009097824 */ /* 0x000fe400078e0202 */
[----:B------:R-:W-:Y:S02]  /*13ce0*/  IMAD R2, R6, R3, R5 ;  /* 0x0000000306027224 */ /* 0x000fe400078e0205 */
[----:B------:R-:W-:Y:S01]  /*13cf0*/  IMAD R26, R26, 0x10000, R9 ;  /* 0x000100001a1a7824 */ /* 0x000fe200078e0209 */
[----:B------:R-:W-:Y:S06]  /*13d00*/  BRA `(.L_x_1336) ;  /* 0x0000000000f47947 */ /* 0x000fec0003800000 */
.L_x_1335:
[----:B------:R-:W0:Y:S02]  /*13d10*/  LDC.64 R2, c[0x0][0xc90] ;  /* 0x00032400ff027b82 */ /* 0x000e240000000a00 */
[----:B0-----:R-:W-:-:S05]  /*13d20*/  IMAD.WIDE R2, R27, 0x4, R2 ;  /* 0x000000041b027825 */ /* 0x001fca00078e0202 */
[----:B------:R0:W2:Y:S01]  /*13d30*/  LDG.E R13, desc[UR36][R2.64] ;  /* 0x00000024020d7981 */ /* 0x0000a2000c1e1900 */
[----:B------:R-:W-:Y:S01]  /*13d40*/  IABS R15, R5 ;  /* 0x00000005000f7213 */ /* 0x000fe20000000000 */
[----:B0-----:R-:W-:Y:S02]  /*13d50*/  IMAD.MOV.U32 R2, RZ, RZ, RZ ;  /* 0x000000ffff027224 */ /* 0x001fe400078e00ff */
[----:B--2---:R-:W-:-:S05]  /*13d60*/  IMAD R4, R6, R13, RZ ;  /* 0x0000000d06047224 */ /* 0x004fca00078e02ff */
[-C--:B------:R-:W-:Y:S02]  /*13d70*/  IABS R10, R4.reuse ;  /* 0x00000004000a7213 */ /* 0x080fe40000000000 */
[----:B------:R-:W-:Y:S02]  /*13d80*/  IABS R12, R4 ;  /* 0x00000004000c7213 */ /* 0x000fe40000000000 */
[----:B------:R-:W0:Y:S08]  /*13d90*/  I2F.RP R8, R10 ;  /* 0x0000000a00087306 */ /* 0x000e300000209400 */
[----:B0-----:R-:W0:Y:S02]  /*13da0*/  MUFU.RCP R8, R8 ;  /* 0x0000000800087308 */ /* 0x001e240000001000 */
[----:B0-----:R-:W-:-:S06]  /*13db0*/  VIADD R9, R8, 0xffffffe ;  /* 0x0ffffffe08097836 */ /* 0x001fcc0000000000 */
[----:B------:R-:W0:Y:S02]  /*13dc0*/  F2I.FTZ.U32.TRUNC.NTZ R3, R9 ;  /* 0x0000000900037305 */ /* 0x000e24000021f000 */
[----:B0-----:R-:W-:-:S04]  /*13dd0*/  IMAD.MOV R11, RZ, RZ, -R3 ;  /* 0x000000ffff0b7224 */ /* 0x001fc800078e0a03 */
[----:B------:R-:W-:-:S04]  /*13de0*/  IMAD R11, R11, R10, RZ ;  /* 0x0000000a0b0b7224 */ /* 0x000fc800078e02ff */
[----:B------:R-:W-:-:S04]  /*13df0*/  IMAD.HI.U32 R2, R3, R11, R2 ;  /* 0x0000000b03027227 */ /* 0x000fc800078e0002 */
[----:B------:R-:W-:Y:S02]  /*13e00*/  IMAD.MOV R3, RZ, RZ, -R12 ;  /* 0x000000ffff037224 */ /* 0x000fe400078e0a0c */
        /* <DEDUP_REMOVED lines=12> */
[----:B------:R-:W-:Y:S02]  /*13ed0*/  IMAD R11, R13, R2, RZ ;  /* 0x000000020d0b7224 */ /* 0x000fe400078e02ff */
[----:B------:R-:W-:Y:S02]  /*13ee0*/  IMAD.MOV R2, RZ, RZ, -R2 ;  /* 0x000000ffff027224 */ /* 0x000fe400078e0a02 */
[----:B------:R-:W-:Y:S02]  /*13ef0*/  IMAD.MOV R3, RZ, RZ, -R11 ;  /* 0x000000ffff037224 */ /* 0x000fe400078e0a0b */
[----:B------:R-:W-:Y:S02]  /*13f00*/  IMAD R4, R4, R2, R5 ;  /* 0x0000000204047224 */ /* 0x000fe400078e0205 */
[----:B------:R-:W-:Y:S01]  /*13f10*/  IMAD.MOV.U32 R2, RZ, RZ, RZ ;  /* 0x000000ffff027224 */ /* 0x000fe200078e00ff */
[----:B------:R-:W-:-:S04]  /*13f20*/  VIADDMNMX R13, R3, UR5, R13, PT ;  /* 0x00000005030d7c46 */ /* 0x000fc8000b80010d */
[-C--:B------:R-:W-:Y:S01]  /*13f30*/  IABS R10, R13.reuse ;  /* 0x0000000d000a7213 */ /* 0x080fe20000000000 */
[----:B------:R-:W-:Y:S01]  /*13f40*/  IMAD.MOV R26, RZ, RZ, -R13 ;  /* 0x000000ffff1a7224 */ /* 0x000fe200078e0a0d */
[----:B------:R-:W-:Y:S02]  /*13f50*/  IABS R12, R13 ;  /* 0x0000000d000c7213 */ /* 0x000fe40000000000 */
[----:B------:R-:W0:Y:S08]  /*13f60*/  I2F.RP R8, R10 ;  /* 0x0000000a00087306 */ /* 0x000e300000209400 */
[----:B0-----:R-:W0:Y:S02]  /*13f70*/  MUFU.RCP R8, R8 ;  /* 0x0000000800087308 */ /* 0x001e240000001000 */
[----:B0-----:R-:W-:-:S06]  /*13f80*/  VIADD R3, R8, 0xffffffe ;  /* 0x0ffffffe08037836 */ /* 0x001fcc0000000000 */
[----:B------:R-:W0:Y:S02]  /*13f90*/  F2I.FTZ.U32.TRUNC.NTZ R3, R3 ;  /* 0x0000000300037305 */ /* 0x000e24000021f000 */
[----:B0-----:R-:W-:-:S04]  /*13fa0*/  IMAD.MOV R9, RZ, RZ, -R3 ;  /* 0x000000ffff097224 */ /* 0x001fc800078e0a03 */
[----:B------:R-:W-:Y:S01]  /*13fb0*/  IMAD.MOV.U32 R5, RZ, RZ, R9 ;  /* 0x000000ffff057224 */ /* 0x000fe200078e0009 */
[----:B------:R-:W-:-:S03]  /*13fc0*/  IABS R9, R4 ;  /* 0x0000000400097213 */ /* 0x000fc60000000000 */
        /* <DEDUP_REMOVED lines=11> */
[----:B------:R-:W-:Y:S02]  /*14080*/  ISETP.GE.AND P2, PT, R3, RZ, PT ;  /* 0x000000ff0300720c */ /* 0x000fe40003f46270 */
[----:B------:R-:W-:-:S05]  /*14090*/  IADD3 R3, R11, 0x1000000, R4 ;  /* 0x010000000b037810 */ /* 0x000fca0007ffe004 */
[----:B------:R-:W-:-:S06]  /*140a0*/  @P0 VIADD R2, R2, 0x1 ;  /* 0x0000000102020836 */ /* 0x000fcc0000000000 */
[----:B------:R-:W-:Y:S01]  /*140b0*/  @!P2 IMAD.MOV R2, RZ, RZ, -R2 ;  /* 0x000000ffff02a224 */ /* 0x000fe200078e0a02 */
[----:B------:R-:W-:-:S05]  /*140c0*/  @!P1 LOP3.LUT R2, RZ, R13, RZ, 0x33, !PT ;  /* 0x0000000dff029212 */ /* 0x000fca00078e33ff */
[----:B------:R-:W-:-:S07]  /*140d0*/  IMAD R26, R2, R26, R3 ;  /* 0x0000001a021a7224 */ /* 0x000fce00078e0203 */
.L_x_1336:
[----:B------:R-:W-:-:S05]  /*140e0*/  LOP3.LUT R25, RZ, R2, RZ, 0x33, !PT ;  /* 0x00000002ff197212 */ /* 0x000fca00078e33ff */
[----:B------:R-:W-:Y:S01]  /*140f0*/  IMAD.IADD R25, R6, 0x1, R25 ;  /* 0x0000000106197824 */ /* 0x000fe200078e0219 */
[----:B------:R-:W-:Y:S06]  /*14100*/  BRA `(.L_x_1337) ;  /* 0x0000000000147947 */ /* 0x000fec0003800000 */
.L_x_1332:
[----:B------:R-:W-:Y:S01]  /*14110*/  ULDC UR4, c[0x0][0xc3c] ;  /* 0x00030f0000047ab9 */ /* 0x000fe20000000800 */
[----:B------:R-:W-:Y:S02]  /*14120*/  IMAD.MOV.U32 R25, RZ, RZ, RZ ;  /* 0x000000ffff197224 */ /* 0x000fe400078e00ff */
[----:B------:R-:W-:Y:S02]  /*14130*/  IMAD.U32 R24, RZ, RZ, UR6 ;  /* 0x00000006ff187e24 */ /* 0x000fe4000f8e00ff */
[----:B------:R-:W-:Y:S02]  /*14140*/  IMAD.MOV.U32 R26, RZ, RZ, RZ ;  /* 0x000000ffff1a7224 */ /* 0x000fe400078e00ff */
[----:B------:R-:W-:-:S07]  /*14150*/  IMAD.U32 R27, RZ, RZ, UR4 ;  /* 0x00000004ff1b7e24 */ /* 0x000fce000f8e00ff */
.L_x_1337:
[----:B------:R-:W-:-:S13]  /*14160*/  ISETP.NE.AND P0, PT, R7, RZ, PT ;  /* 0x000000ff0700720c */ /* 0x000fda0003f05270 */
[----:B------:R-:W0:Y:S01]  /*14170*/  @!P0 S2R R3, SR_CgaCtaId ;  /* 0x0000000000038919 */ /* 0x000e220000008800 */
[----:B------:R-:W-:-:S04]  /*14180*/  @!P0 MOV R2, 0x400 ;  /* 0x0000040000028802 */ /* 0x000fc80000000f00 */
[----:B0-----:R-:W-:-:S05]  /*14190*/  @!P0 LEA R2, R3, R2, 0x18 ;  /* 0x0000000203028211 */ /* 0x001fca00078ec0ff */
[----:B------:R0:W-:Y:S01]  /*141a0*/  @!P0 STS.128 [R2+0x308d0], R24 ;  /* 0x0308d01802008388 */ /* 0x0001e20000000c00 */
[----:B------:R-:W-:Y:S06]  /*141b0*/  BAR.ARV 0x5, 0x180 ;  /* 0x0146000000007b1d */ /* 0x000fec0000002000 */
.L_x_1330:
[----:B------:R2:W-:Y:S01]  /*141c0*/  STL [R1+0x20], RZ ;  /* 0x000020ff01007387 */ /* 0x0005e20000100800 */
[----:B------:R-:W-:Y:S01]  /*141d0*/  ULDC UR4, c[0x0][0xc3c] ;  /* 0x00030f0000047ab9 */ /* 0x000fe20000000800 */
[----:B------:R-:W-:Y:S01]  /*141e0*/  IMAD.MOV.U32 R28, RZ, RZ, 0x1 ;  /* 0x00000001ff1c7424 */ /* 0x000fe200078e00ff */
[----:B-1----:R-:W-:Y:S01]  /*141f0*/  ISETP.GE.AND P0, PT, R27, UR4, PT ;  /* 0x000000041b007c0c */ /* 0x002fe2000bf06270 */
[----:B------:R-:W-:-:S12]  /*14200*/  IMAD.MOV.U32 R22, RZ, RZ, RZ ;  /* 0x000000ffff167224 */ /* 0x000fd800078e00ff */
[----:B--2---:R-:W-:Y:S05]  /*14210*/  @P0 BRA `(.L_x_1338) ;  /* 0x0000005000440947 */ /* 0x004fea0003800000 */
[----:B0-----:R-:W2:Y:S01]  /*14220*/  LDL R2, [R1+0x30] ;  /* 0x0000300001027983 */ /* 0x001ea20000100800 */
[----:B------:R-:W0:Y:S01]  /*14230*/  S2UR UR5, SR_CgaCtaId ;  /* 0x00000000000579c3 */ /* 0x000e220000008800 */
[C---:B------:R-:W-:Y:S01]  /*14240*/  IMAD.SHL.U32 R33, R0.reuse, 0x8, RZ ;  /* 0x0000000800217824 */ /* 0x040fe200078e00ff */
[----:B------:R-:W-:Y:S01]  /*14250*/  LOP3.LUT R4, R0, 0x7f, RZ, 0xc0, !PT ;  /* 0x0000007f00047812 */ /* 0x000fe200078ec0ff */
[----:B------:R1:W-:Y:S01]  /*14260*/  STL [R1+0x20], RZ ;  /* 0x000020ff01007387 */ /* 0x0003e20000100800 */
[----:B------:R-:W-:Y:S01]  /*14270*/  BSSY B8, `(.L_x_1338) ;  /* 0x000050b000087945 */ /* 0x000fe20003800000 */
[----:B------:R-:W-:Y:S01]  /*14280*/  IMAD.MOV.U32 R28, RZ, RZ, 0x1 ;  /* 0x00000001ff1c7424 */ /* 0x000fe200078e00ff */
[----:B------:R-:W-:Y:S01]  /*14290*/  LOP3.LUT R3, R33, 0x1f8, RZ, 0xc0, !PT ;  /* 0x000001f821037812 */ /* 0x000fe200078ec0ff */
[----:B------:R-:W-:Y:S01]  /*142a0*/  IMAD.MOV.U32 R22, RZ, RZ, RZ ;  /* 0x000000ffff167224 */ /* 0x000fe200078e00ff */
[----:B------:R-:W-:Y:S01]  /*142b0*/  ULDC UR39, c[0x0][0xc] ;  /* 0x0000030000277ab9 */ /* 0x000fe20000000800 */
[----:B--2---:R-:W-:-:S02]  /*142c0*/  R2UR UR4, R2 ;  /* 0x00000000020472ca */ /* 0x004fc400000e0000 */
[----:B------:R-:W-:Y:S01]  /*142d0*/  LOP3.LUT R2, R3, 0x38, R0, 0x78, !PT ;  /* 0x0000003803027812 */ /* 0x000fe200078e7800 */
[----:B------:R-:W-:Y:S01]  /*142e0*/  IMAD.SHL.U32 R0, R0, 0x10, RZ ;  /* 0x0000001000007824 */ /* 0x000fe200078e00ff */
[----:B------:R-:W-:Y:S02]  /*142f0*/  SHF.R.U32.HI R3, RZ, 0x3, R4 ;  /* 0x00000003ff037819 */ /* 0x000fe40000011604 */
[----:B------:R-:W-:Y:S02]  /*14300*/  LOP3.LUT R31, R2, 0x200, R33, 0xf8, !PT ;  /* 0x00000200021f7812 */ /* 0x000fe400078ef821 */
[----:B------:R-:W-:Y:S02]  /*14310*/  LOP3.LUT R33, R33, 0x38, RZ, 0xc0, !PT ;  /* 0x0000003821217812 */ /* 0x000fe400078ec0ff */
[----:B------:R-:W-:Y:S02]  /*14320*/  LOP3.LUT R0, R3, 0x70, R0, 0xf8, !PT ;  /* 0x0000007003007812 */ /* 0x000fe400078ef800 */
[C---:B------:R-:W-:Y:S01]  /*14330*/  LOP3.LUT R37, R33.reuse, 0x40, RZ, 0xfc, !PT ;  /* 0x0000004021257812 */ /* 0x040fe200078efcff */
[----:B------:R-:W-:Y:S01]  /*14340*/  ULOP3.LUT UR38, UR4, 0x2, URZ, 0xfc, !UPT ;  /* 0x0000000204267892 */ /* 0x000fe2000f8efc3f */
[----:B------:R-:W-:-:S02]  /*14350*/  LOP3.LUT R36, R33, 0x80, RZ, 0xfc, !PT ;  /* 0x0000008021247812 */ /* 0x000fc400078efcff */
[----:B------:R-:W-:Y:S01]  /*14360*/  UMOV UR4, 0x400 ;  /* 0x0000040000047882 */ /* 0x000fe20000000000 */
[----:B------:R-:W-:Y:S01]  /*14370*/  LOP3.LUT R34, R33, 0xc0, RZ, 0xfc, !PT ;  /* 0x000000c021227812 */ /* 0x000fe200078efcff */
[----:B0-----:R-:W-:-:S06]  /*14380*/  ULEA UR4, UR5, UR4, 0x18 ;  /* 0x0000000405047291 */ /* 0x001fcc000f8ec03f */
[----:B------:R-:W-:-:S04]  /*14390*/  IMAD.U32 R17, RZ, RZ, UR4 ;  /* 0x00000004ff117e24 */ /* 0x000fc8000f8e00ff */
[----:B-1----:R-:W-:-:S07]  /*143a0*/  IMAD R32, R31, 0x2, R17 ;  /* 0x000000021f207824 */ /* 0x002fce00078e0211 */
.L_x_1411:
[----:B------:R-:W-:Y:S05]  /*143b0*/  YIELD ;  /* 0x0000000000007946 */ /* 0x000fea0003800000 */
[----:B------:R-:W-:Y:S01]  /*143c0*/  ULDC.64 UR4, c[0x0][0xa28] ;  /* 0x00028a0000047ab9 */ /* 0x000fe20000000a00 */
[----:B------:R-:W-:Y:S01]  /*143d0*/  IMAD.MOV.U32 R19, RZ, RZ, RZ ;  /* 0x000000ffff137224 */ /* 0x000fe200078e00ff */
[----:B------:R-:W-:-:S04]  /*143e0*/  ISETP.NE.U32.AND P0, PT, RZ, UR4, PT ;  /* 0x00000004ff007c0c */ /* 0x000fc8000bf05070 */
[----:B------:R-:W-:Y:S01]  /*143f0*/  ISETP.NE.AND.EX P0, PT, RZ, UR5, PT, P0 ;  /* 0x00000005ff007c0c */ /* 0x000fe2000bf05300 */
[----:B------:R-:W-:-:S12]  /*14400*/  ULDC.64 UR4, c[0x0][0xa18] ;  /* 0x0002860000047ab9 */ /* 0x000fd80000000a00 */
[----:B0-----:R-:W0:Y:S02]  /*14410*/  @P0 LDC.64 R2, c[0x0][0xa28] ;  /* 0x00028a00ff020b82 */ /* 0x001e240000000a00 */
[----:B0-----:R-:W-:-:S05]  /*14420*/  @P0 IMAD.WIDE R2, R27, 0x4, R2 ;  /* 0x000000041b020825 */ /* 0x001fca00078e0202 */
[----:B--2---:R0:W2:Y:S01]  /*14430*/  @P0 LDG.E R19, desc[UR36][R2.64] ;  /* 0x0000002402130981 */ /* 0x0040a2000c1e1900 */
[----:B------:R-:W-:Y:S01]  /*14440*/  ISETP.NE.U32.AND P0, PT, RZ, UR4, PT ;  /* 0x00000004ff007c0c */ /* 0x000fe2000bf05070 */
[----:B------:R-:W-:Y:S01]  /*14450*/  IMAD.MOV.U32 R35, RZ, RZ, RZ ;  /* 0x000000ffff237224 */ /* 0x000fe200078e00ff */
[----:B------:R-:W-:Y:S02]  /*14460*/  LOP3.LUT R16, R16, 0xfffffeff, RZ, 0xc0, !PT ;  /* 0xfffffeff10107812 */ /* 0x000fe400078ec0ff */
[----:B------:R-:W-:Y:S01]  /*14470*/  ISETP.NE.AND.EX P1, PT, RZ, UR5, PT, P0 ;  /* 0x00000005ff007c0c */ /* 0x000fe2000bf25300 */
[----:B------:R-:W-:Y:S02]  /*14480*/  ULDC.64 UR4, c[0x0][0xa00] ;  /* 0x0002800000047ab9 */ /* 0x000fe40000000a00 */
[----:B------:R-:W-:Y:S01]  /*14490*/  ISETP.NE.U32.AND P0, PT, RZ, UR4, PT ;  /* 0x00000004ff007c0c */ /* 0x000fe2000bf05070 */
[----:B0-----:R-:W0:Y:S03]  /*144a0*/  LDC.64 R2, c[0x0][0xa00] ;  /* 0x00028000ff027b82 */ /* 0x001e260000000a00 */
[----:B------:R-:W-:Y:S01]  /*144b0*/  ISETP.NE.AND.EX P2, PT, RZ, UR5, PT, P0 ;  /* 0x00000005ff007c0c */ /* 0x000fe2000bf45300 */
[----:B------:R-:W-:-:S05]  /*144c0*/  ULDC.64 UR4, c[0x0][0x418] ;  /* 0x0001060000047ab9 */ /* 0x000fca0000000a00 */
[----:B------:R-:W1:Y:S07]  /*144d0*/  @P1 LDC.64 R4, c[0x0][0xa18] ;  /* 0x00028600ff041b82 */ /* 0x000e6e0000000a00 */
[----:B------:R-:W-:Y:S01]  /*144e0*/  @P2 LOP3.LUT R16, R16, 0x100, RZ, 0xfc, !PT ;  /* 0x0000010010102812 */ /* 0x000fe200078efcff */
[----:B0-----:R-:W-:-:S05]  /*144f0*/  IMAD.WIDE R2, R27, 0x4, R2 ;  /* 0x000000041b027825 */ /* 0x001fca00078e0202 */
[----:B------:R0:W5:Y:S01]  /*14500*/  @P2 LDG.E R35, desc[UR36][R2.64] ;  /* 0x0000002402232981 */ /* 0x000162000c1e1900 */
[----:B-1----:R-:W-:-:S05]  /*14510*/  @P1 IMAD.WIDE R4, R27, 0x4, R4 ;  /* 0x000000041b041825 */ /* 0x002fca00078e0204 */
[----:B------:R0:W5:Y:S01]  /*14520*/  @P1 LDG.E R29, desc[UR36][R4.64] ;  /* 0x00000024041d1981 */ /* 0x000162000c1e1900 */
[----:B------:R-:W-:-:S03]  /*14530*/  UISETP.NE.U32.AND UP0, UPT, UR4, URZ, UPT ;  /* 0x0000003f0400728c */ /* 0x000fc6000bf05070 */
[----:B------:R-:W-:Y:S01]  /*14540*/  ULDC UR4, c[0x0][0x424] ;  /* 0x0001090000047ab9 */ /* 0x000fe20000000800 */
[----:B------:R-:W-:-:S03]  /*14550*/  UISETP.NE.AND.EX UP0, UPT, UR5, URZ, UPT, UP0 ;  /* 0x0000003f0500728c */ /* 0x000fc6000bf05300 */
[----:B------:R-:W-:Y:S01]  /*14560*/  ULDC UR5, c[0x0][0x2f0] ;  /* 0x0000bc0000057ab9 */ /* 0x000fe20000000800 */
[----:B------:R-:W-:-:S04]  /*14570*/  USEL UR4, UR4, 0x1, UP0 ;  /* 0x0000000104047887 */ /* 0x000fc80008000000 */
[----:B------:R-:W-:-:S06]  /*14580*/  UIMAD UR4, UR4, UR5, URZ ;  /* 0x00000005040472a4 */ /* 0x000fcc000f8e023f */
[----:B------:R-:W-:Y:S01]  /*14590*/  IMAD.U32 R0, RZ, RZ, UR4 ;  /* 0x00000004ff007e24 */ /* 0x000fe2000f8e00ff */
[----:B--2---:R0:W-:Y:S01]  /*145a0*/  STL [R1+0x8], R19 ;  /* 0x0000081301007387 */ /* 0x0041e20000100800 */
[----:B------:R-:W-:Y:S05]  /*145b0*/  @P1 BRA `(.L_x_1339) ;  /* 0x0000000000181947 */ /* 0x000fea0003800000 */
[----:B------:R-:W-:Y:S02]  /*145c0*/  ULDC UR4, c[0x0][0x288] ;  /* 0x0000a20000047ab9 */ /* 0x000fe40000000800 */
[----:B-----5:R-:W-:Y:S01]  /*145d0*/  IMAD.U32 R29, RZ, RZ, UR4 ;  /* 0x00000004ff1d7e24 */ /* 0x020fe2000f8e00ff */
[----:B------:R-:W-:Y:S06]  /*145e0*/  @!P2 BRA `(.L_x_1339) ;  /* 0x00000000000ca947 */ /* 0x000fec0003800000 */
[----:B0-----:R-:W2:Y:S04]  /*145f0*/  LDG.E R4, desc[UR36][R2.64] ;  /* 0x0000002402047981 */ /* 0x001ea8000c1e1900 */
[----:B------:R-:W2:Y:S02]  /*14600*/  LDG.E R29, desc[UR36][R2.64+0x4] ;  /* 0x00000424021d7981 */ /* 0x000ea4000c1e1900 */
[----:B--2---:R-:W-:-:S07]  /*14610*/  IMAD.IADD R29, R29, 0x1, -R4 ;  /* 0x000000011d1d7824 */ /* 0x004fce00078e0a04 */
.L_x_1339:
[----:B------:R-:W-:Y:S02]  /*14620*/  ULDC.64 UR4, c[0x0][0xa20] ;  /* 0x0002880000047ab9 */ /* 0x000fe40000000a00 */
[----:B------:R-:W-:-:S04]  /*14630*/  ISETP.NE.U32.AND P0, PT, RZ, UR4, PT ;  /* 0x00000004ff007c0c */ /* 0x000fc8000bf05070 */
[----:B------:R-:W-:-:S13]  /*14640*/  ISETP.NE.AND.EX P0, PT, RZ, UR5, PT, P0 ;  /* 0x00000005ff007c0c */ /* 0x000fda000bf05300 */
[----:B------:R-:W-:Y:S05]  /*14650*/  @!P0 BRA `(.L_x_1340) ;  /* 0x0000000000108947 */ /* 0x000fea0003800000 */
[----:B0-----:R-:W0:Y:S02]  /*14660*/  LDC.64 R2, c[0x0][0xa20] ;  /* 0x00028800ff027b82 */ /* 0x001e240000000a00 */
[----:B0-----:R-:W-:-:S05]  /*14670*/  IMAD.WIDE R2, R27, 0x4, R2 ;  /* 0x000000041b027825 */ /* 0x001fca00078e0202 */
[----:B------:R0:W5:Y:S01]  /*14680*/  LDG.E R0, desc[UR36][R2.64] ;  /* 0x0000002402007981 */ /* 0x000162000c1e1900 */
[----:B------:R-:W-:Y:S05]  /*14690*/  BRA `(.L_x_1341) ;  /* 0x0000000000247947 */ /* 0x000fea0003800000 */
.L_x_1340:
[----:B------:R-:W-:Y:S02]  /*146a0*/  ULDC.64 UR4, c[0x0][0xa08] ;  /* 0x0002820000047ab9 */ /* 0x000fe40000000a00 */
[----:B------:R-:W-:-:S04]  /*146b0*/  ISETP.NE.U32.AND P0, PT, RZ, UR4, PT ;  /* 0x00000004ff007c0c */ /* 0x000fc8000bf05070 */
[----:B------:R-:W-:-:S13]  /*146c0*/  ISETP.NE.AND.EX P0, PT, RZ, UR5, PT, P0 ;  /* 0x00000005ff007c0c */ /* 0x000fda000bf05300 */
[----:B------:R-:W-:Y:S05]  /*146d0*/  @!P0 BRA `(.L_x_1341) ;  /* 0x0000000000148947 */ /* 0x000fea0003800000 */
[----:B0-----:R-:W0:Y:S02]  /*146e0*/  LDC.64 R2, c[0x0][0xa08] ;  /* 0x00028200ff027b82 */ /* 0x001e240000000a00 */
[----:B0-----:R-:W-:-:S05]  /*146f0*/  IMAD.WIDE R2, R27, 0x4, R2 ;  /* 0x000000041b027825 */ /* 0x001fca00078e0202 */
[----:B------:R-:W2:Y:S04]  /*14700*/  LDG.E R0, desc[UR36][R2.64] ;  /* 0x0000002402007981 */ /* 0x000ea8000c1e1900 */
[----:B------:R-:W2:Y:S02]  /*14710*/  LDG.E R5, desc[UR36][R2.64+0x4] ;  /* 0x0000042402057981 */ /* 0x000ea4000c1e1900 */
[----:B--2---:R-:W-:-:S07]  /*14720*/  IMAD.IADD R0, R5, 0x1, -R0 ;  /* 0x0000000105007824 */ /* 0x004fce00078e0a00 */
.L_x_1341:
[----:B0-----:R-:W0:Y:S01]  /*14730*/  LDC R2, c[0x0][0x448] ;  /* 0x00011200ff027b82 */ /* 0x001e220000000800 */
[----:B-----5:R-:W-:Y:S01]  /*14740*/  IMAD.IADD R23, R0, 0x1, -R19 ;  /* 0x0000000100177824 */ /* 0x020fe200078e0a13 */
[----:B------:R-:W-:Y:S01]  /*14750*/  LOP3.LUT R16, R16, 0xffffff7f, RZ, 0xc0, !PT ;  /* 0xffffff7f10107812 */ /* 0x000fe200078ec0ff */
[----:B------:R-:W-:-:S03]  /*14760*/  IMAD.SHL.U32 R25, R25, 0x80, RZ ;  /* 0x0000008019197824 */ /* 0x000fc600078e00ff */
[----:B------:R1:W-:Y:S01]  /*14770*/  STL [R1], R23 ;  /* 0x0000001701007387 */ /* 0x0003e20000100800 */
[----:B------:R-:W-:Y:S01]  /*14780*/  VIADD R4, R25, 0x7f ;  /* 0x0000007f19047836 */ /* 0x000fe20000000000 */
[----:B0-----:R-:W-:Y:S02]  /*14790*/  ISETP.NE.AND P2, PT, R2, 0x1, PT ;  /* 0x000000010200780c */ /* 0x001fe40003f45270 */
[----:B------:R-:W0:Y:S11]  /*147a0*/  LDC.64 R2, c[0x0][0x9e0] ;  /* 0x00027800ff027b82 */ /* 0x000e360000000a00 */
[----:B------:R-:W2:Y:S01]  /*147b0*/  @P2 LDC R5, c[0x0][0x44c] ;  /* 0x00011300ff052b82 */ /* 0x000ea20000000800 */
[----:B------:R-:W-:-:S07]  /*147c0*/  @P2 LOP3.LUT R16, R16, 0x80, RZ, 0xfc, !PT ;  /* 0x0000008010102812 */ /* 0x000fce00078efcff */
[----:B------:R-:W3:Y:S01]  /*147d0*/  @P2 LDC R6, c[0x0][0x450] ;  /* 0x00011400ff062b82 */ /* 0x000ee20000000800 */
[----:B0-----:R-:W-:Y:S01]  /*147e0*/  ISETP.GE.AND P1, PT, R3, 0x1, PT ;  /* 0x000000010300780c */ /* 0x001fe20003f26270 */
[----:B--2---:R-:W-:-:S05]  /*147f0*/  @P2 IMAD.HI.U32 R5, R4, R5, RZ ;  /* 0x0000000504052227 */ /* 0x004fca00078e00ff */
[----:B---3--:R-:W-:Y:S02]  /*14800*/  @P2 SHF.R.U32.HI R4, RZ, R6, R5 ;  /* 0x00000006ff042219 */ /* 0x008fe40000011605 */
[----:B------:R-:W-:-:S05]  /*14810*/  IADD3 R5, R23, 0x1, -R29 ;  /* 0x0000000117057810 */ /* 0x000fca0007ffe81d */
[----:B------:R-:W-:-:S04]  /*14820*/  IMAD.IADD R7, R5, 0x1, R4 ;  /* 0x0000000105077824 */ /* 0x000fc800078e0204 */
[----:B------:R-:W-:Y:S01]  /*14830*/  IMAD.IADD R2, R7, 0x1, R2 ;  /* 0x0000000107027824 */ /* 0x000fe200078e0202 */
[----:B-1----:R-:W-:Y:S06]  /*14840*/  @!P1 BRA `(.L_x_1342) ;  /* 0x0000000000489947 */ /* 0x002fec0003800000 */
[C---:B------:R-:W-:Y:S01]  /*14850*/  ISETP.GT.AND P0, PT, R7.reuse, RZ, PT ;  /* 0x000000ff0700720c */ /* 0x040fe20003f04270 */
[----:B------:R-:W-:Y:S01]  /*14860*/  BSSY B0, `(.L_x_1343) ;  /* 0x000000e000007945 */ /* 0x000fe20003800000 */
[----:B------:R-:W-:-:S11]  /*14870*/  VIADD R0, R7, 0xffffffff ;  /* 0xffffffff07007836 */ /* 0x000fd60000000000 */
[----:B------:R-:W-:Y:S05]  /*14880*/  @P0 BRA `(.L_x_1344) ;  /* 0x00000000001c0947 */ /* 0x000fea0003800000 */
[----:B------:R-:W-:Y:S01]  /*14890*/  ISETP.NE.AND P0, PT, R3, 0x1, PT ;  /* 0x000000010300780c */ /* 0x000fe20003f05270 */
[----:B------:R-:W-:-:S12]  /*148a0*/  IMAD.MOV R7, RZ, RZ, -R7 ;  /* 0x000000ffff077224 */ /* 0x000fd800078e0a07 */
[----:B------:R-:W0:Y:S02]  /*148b0*/  @P0 LDC.64 R4, c[0x0][0x9e8] ;  /* 0x00027a00ff040b82 */ /* 0x000e240000000a00 */
[----:B0-----:R-:W-:-:S05]  /*148c0*/  @P0 IMAD.HI.U32 R4, R7, R4, RZ ;  /* 0x0000000407040227 */ /* 0x001fca00078e00ff */
[----:B------:R-:W-:-:S04]  /*148d0*/  @P0 SHF.R.U32.HI R7, RZ, R5, R4 ;  /* 0x00000005ff070219 */ /* 0x000fc80000011604 */
[----:B------:R-:W-:Y:S01]  /*148e0*/  LOP3.LUT R0, RZ, R7, RZ, 0x33, !PT ;  /* 0x00000007ff007212 */ /* 0x000fe200078e33ff */
[----:B------:R-:W-:Y:S06]  /*148f0*/  BRA `(.L_x_1345) ;  /* 0x0000000000107947 */ /* 0x000fec0003800000 */
.L_x_1344:
[----:B------:R-:W-:-:S13]  /*14900*/  ISETP.NE.AND P0, PT, R3, 0x1, PT ;  /* 0x000000010300780c */ /* 0x000fda0003f05270 */
[----:B------:R-:W0:Y:S02]  /*14910*/  @P0 LDC.64 R4, c[0x0][0x9e8] ;  /* 0x00027a00ff040b82 */ /* 0x000e240000000a00 */
[----:B0-----:R-:W-:-:S05]  /*14920*/  @P0 IMAD.HI.U32 R4, R0, R4, RZ ;  /* 0x0000000400040227 */ /* 0x001fca00078e00ff */
[----:B------:R-:W-:-:S07]  /*14930*/  @P0 SHF.R.U32.HI R0, RZ, R5, R4 ;  /* 0x00000005ff000219 */ /* 0x000fce0000011604 */
.L_x_1345:
[----:B------:R-:W-:Y:S05]  /*14940*/  BSYNC B0 ;  /* 0x0000000000007941 */ /* 0x000fea0003800000 */
.L_x_1343:
[----:B------:R-:W-:-:S05]  /*14950*/  IMAD R5, R0, R3, R3 ;  /* 0x0000000300057224 */ /* 0x000fca00078e0203 */
[----:B------:R-:W-:-:S07]  /*14960*/  VIMNMX R2, R2, R5, PT ;  /* 0x0000000502027248 */ /* 0x000fce0003fe0100 */
.L_x_1342:
[----:B------:R-:W0:Y:S01]  /*14970*/  @P2 LDC R0, c[0x0][0x44c] ;  /* 0x00011300ff002b82 */ /* 0x000e220000000800 */
[----:B------:R-:W-:Y:S01]  /*14980*/  VIADD R2, R2, 0x3f ;  /* 0x0000003f02027836 */ /* 0x000fe20000000000 */
[----:B------:R-:W-:Y:S01]  /*14990*/  ULDC UR4, c[0x0][0x9dc] ;  /* 0x0002770000047ab9 */ /* 0x000fe20000000800 */
[----:B------:R-:W-:-:S05]  /*149a0*/  IMAD.MOV.U32 R4, RZ, RZ, R25 ;  /* 0x000000ffff047224 */ /* 0x000fca00078e0019 */
[----:B------:R-:W1:Y:S01]  /*149b0*/  @P2 LDC R5, c[0x0][0x450] ;  /* 0x00011400ff052b82 */ /* 0x000e620000000800 */
[----:B0-----:R-:W-:-:S05]  /*149c0*/  @P2 IMAD.HI.U32 R0, R25, R0, RZ ;  /* 0x0000000019002227 */ /* 0x001fca00078e00ff */
[----:B-1----:R-:W-:Y:S01]  /*149d0*/  @P2 SHF.R.U32.HI R4, RZ, R5, R0 ;  /* 0x00000005ff042219 */ /* 0x002fe20000011600 */
[----:B------:R-:W-:Y:S01]  /*149e0*/  VIADD R0, R23, 0x3f ;  /* 0x0000003f17007836 */ /* 0x000fe20000000000 */
[----:B------:R-:W-:Y:S02]  /*149f0*/  SHF.R.S32.HI R5, RZ, 0x1f, R2 ;  /* 0x0000001fff057819 */ /* 0x000fe40000011402 */
[----:B------:R-:W-:Y:S02]  /*14a00*/  IADD3 R4, R4, R23, -R29 ;  /* 0x0000001704047210 */ /* 0x000fe40007ffe81d */
[----:B------:R-:W-:Y:S02]  /*14a10*/  LEA.HI R2, R5, R2, RZ, 0x6 ;  /* 0x0000000205027211 */ /* 0x000fe400078f30ff */
[----:B------:R-:W-:Y:S02]  /*14a20*/  SHF.R.S32.HI R5, RZ, 0x1f, R0 ;  /* 0x0000001fff057819 */ /* 0x000fe40000011400 */
[----:B------:R-:W-:Y:S01]  /*14a30*/  SHF.R.S32.HI R7, RZ, 0x6, R2 ;  /* 0x00000006ff077819 */ /* 0x000fe20000011402 */
[----:B------:R-:W-:Y:S01]  /*14a40*/  VIADD R2, R4, -UR4 ;  /* 0x8000000404027c36 */ /* 0x000fe20008000000 */
[----:B------:R-:W-:-:S04]  /*14a50*/  LEA.HI R5, R5, R0, RZ, 0x6 ;  /* 0x0000000005057211 */ /* 0x000fc800078f30ff */
[----:B------:R-:W-:-:S04]  /*14a60*/  SHF.R.S32.HI R0, RZ, 0x6, R5 ;  /* 0x00000006ff007819 */ /* 0x000fc80000011405 */
[----:B------:R-:W-:Y:S01]  /*14a70*/  VIMNMX R0, R0, R7, PT ;  /* 0x0000000700007248 */ /* 0x000fe20003fe0100 */
[----:B------:R-:W-:Y:S06]  /*14a80*/  @!P1 BRA `(.L_x_1346) ;  /* 0x0000000000489947 */ /* 0x000fec0003800000 */
[----:B------:R-:W-:Y:S01]  /*14a90*/  IMAD.MOV.U32 R6, RZ, RZ, R4 ;  /* 0x000000ffff067224 */ /* 0x000fe200078e0004 */
[----:B------:R-:W-:Y:S04]  /*14aa0*/  BSSY B0, `(.L_x_1347) ;  /* 0x000000e000007945 */ /* 0x000fe80003800000 */
[----:B------:R-:W-:-:S13]  /*14ab0*/  ISETP.GT.AND P0, PT, R6, -0x1, PT ;  /* 0xffffffff0600780c */ /* 0x000fda0003f04270 */
[----:B------:R-:W-:Y:S05]  /*14ac0*/  @P0 BRA `(.L_x_1348) ;  /* 0x00000000001c0947 */ /* 0x000fea0003800000 */
[----:B------:R-:W-:Y:S02]  /*14ad0*/  ISETP.NE.AND P0, PT, R3, 0x1, PT ;  /* 0x000000010300780c */ /* 0x000fe40003f05270 */
[----:B------:R-:W-:-:S11]  /*14ae0*/  LOP3.LUT R7, RZ, R6, RZ, 0x33, !PT ;  /* 0x00000006ff077212 */ /* 0x000fd600078e33ff */
[----:B------:R-:W0:Y:S02]  /*14af0*/  @P0 LDC.64 R4, c[0x0][0x9e8] ;  /* 0x00027a00ff040b82 */ /* 0x000e240000000a00 */
[----:B0-----:R-:W-:-:S05]  /*14b00*/  @P0 IMAD.HI.U32 R4, R7, R4, RZ ;  /* 0x0000000407040227 */ /* 0x001fca00078e00ff */
[----:B------:R-:W-:-:S04]  /*14b10*/  @P0 SHF.R.U32.HI R7, RZ, R5, R4 ;  /* 0x00000005ff070219 */ /* 0x000fc80000011604 */
[----:B------:R-:W-:Y:S01]  /*14b20*/  LOP3.LUT R6, RZ, R7, RZ, 0x33, !PT ;  /* 0x00000007ff067212 */ /* 0x000fe200078e33ff */
[----:B------:R-:W-:Y:S06]  /*14b30*/  BRA `(.L_x_1349) ;  /* 0x0000000000107947 */ /* 0x000fec0003800000 */
.L_x_1348:
[----:B------:R-:W-:-:S13]  /*14b40*/  ISETP.NE.AND P0, PT, R3, 0x1, PT ;  /* 0x000000010300780c */ /* 0x000fda0003f05270 */
[----:B------:R-:W0:Y:S02]  /*14b50*/  @P0 LDC.64 R4, c[0x0][0x9e8] ;  /* 0x00027a00ff040b82 */ /* 0x000e240000000a00 */
[----:B0-----:R-:W-:-:S05]  /*14b60*/  @P0 IMAD.HI.U32 R4, R6, R4, RZ ;  /* 0x0000000406040227 */ /* 0x001fca00078e00ff */
[----:B------:R-:W-:-:S07]  /*14b70*/  @P0 SHF.R.U32.HI R6, RZ, R5, R4 ;  /* 0x00000005ff060219 */ /* 0x000fce0000011604 */
.L_x_1349:
[----:B------:R-:W-:Y:S05]  /*14b80*/  BSYNC B0 ;  /* 0x0000000000007941 */ /* 0x000fea0003800000 */
.L_x_1347:
[----:B------:R-:W-:-:S05]  /*14b90*/  IMAD R3, R6, R3, RZ ;  /* 0x0000000306037224 */ /* 0x000fca00078e02ff */
[----:B------:R-:W-:-:S07]  /*14ba0*/  VIMNMX R2, R2, R3, !PT ;  /* 0x0000000302027248 */ /* 0x000fce0007fe0100 */
.L_x_1346:
[----:B------:R-:W-:Y:S01]  /*14bb0*/  SHF.R.S32.HI R3, RZ, 0x1f, R2 ;  /* 0x0000001fff037819 */ /* 0x000fe20000011402 */
[----:B------:R-:W-:Y:S03]  /*14bc0*/  BSSY B0, `(.L_x_1350) ;  /* 0x000002a000007945 */ /* 0x000fe60003800000 */
[----:B------:R-:W-:Y:S02]  /*14bd0*/  LEA.HI R3, R3, R2, RZ, 0x6 ;  /* 0x0000000203037211 */ /* 0x000fe400078f30ff */
[----:B------:R-:W-:Y:S02]  /*14be0*/  LOP3.LUT R2, R26, 0xff000000, RZ, 0xc0, !PT ;  /* 0xff0000001a027812 */ /* 0x000fe400078ec0ff */
[----:B------:R-:W-:-:S04]  /*14bf0*/  SHF.R.S32.HI R3, RZ, 0x6, R3 ;  /* 0x00000006ff037819 */ /* 0x000fc80000011403 */
[----:B------:R-:W-:Y:S02]  /*14c00*/  VIMNMX R5, RZ, R3, !PT ;  /* 0x00000003ff057248 */ /* 0x000fe40007fe0100 */
[----:B------:R-:W-:Y:S02]  /*14c10*/  SHF.R.U32.HI R3, RZ, 0x8, R2 ;  /* 0x00000008ff037819 */ /* 0x000fe40000011602 */
[----:B------:R-:W-:Y:S02]  /*14c20*/  ISETP.GT.AND P0, PT, R0, R5, PT ;  /* 0x000000050000720c */ /* 0x000fe40003f04270 */
[----:B------:R-:W-:-:S04]  /*14c30*/  LOP3.LUT R2, R26, 0xff0000, RZ, 0xc0, !PT ;  /* 0x00ff00001a027812 */ /* 0x000fc800078ec0ff */
[----:B------:R-:W-:Y:S01]  /*14c40*/  LEA.HI R2, R2, R3, RZ, 0x10 ;  /* 0x0000000302027211 */ /* 0x000fe200078f80ff */
[----:B------:R-:W-:-:S03]  /*14c50*/  IMAD.MOV.U32 R3, RZ, RZ, RZ ;  /* 0x000000ffff037224 */ /* 0x000fc600078e00ff */
[----:B------:R-:W-:-:S03]  /*14c60*/  LOP3.LUT R4, R2, 0xff, RZ, 0xc0, !PT ;  /* 0x000000ff02047812 */ /* 0x000fc600078ec0ff */
[----:B------:R-:W-:Y:S05]  /*14c70*/  @!P0 BRA `(.L_x_1351) ;  /* 0x0000000000788947 */ /* 0x000fea0003800000 */
[----:B------:R-:W-:Y:S01]  /*14c80*/  SHF.R.U32.HI R7, RZ, 0x10, R2 ;  /* 0x00000010ff077819 */ /* 0x000fe20000011602 */
[----:B------:R-:W-:-:S03]  /*14c90*/  IMAD.MOV.U32 R2, RZ, RZ, RZ ;  /* 0x000000ffff027224 */ /* 0x000fc600078e00ff */
[----:B------:R-:W-:-:S13]  /*14ca0*/  ISETP.NE.AND P0, PT, R7, RZ, PT ;  /* 0x000000ff0700720c */ /* 0x000fda0003f05270 */
[----:B------:R-:W0:Y:S02]  /*14cb0*/  @!P0 LDC R7, c[0x0][0x9f0] ;  /* 0x00027c00ff078b82 */ /* 0x000e240000000800 */
[----:B0-----:R-:W-:Y:S02]  /*14cc0*/  IABS R6, R7 ;  /* 0x0000000700067213 */ /* 0x001fe40000000000 */
[----:B------:R-:W-:Y:S02]  /*14cd0*/  IADD3 R8, R7, -0x1, R0 ;  /* 0xffffffff07087810 */ /* 0x000fe40007ffe000 */
[----:B------:R-:W0:Y:S03]  /*14ce0*/  I2F.RP R9, R6 ;  /* 0x0000000600097306 */ /* 0x000e260000209400 */
[----:B------:R-:W-:-:S05]  /*14cf0*/  IMAD.IADD R8, R8, 0x1, -R5 ;  /* 0x0000000108087824 */ /* 0x000fca00078e0a05 */
[----:B------:R-:W-:-:S04]  /*14d00*/  LOP3.LUT R10, R8, R7, RZ, 0x3c, !PT ;  /* 0x00000007080a7212 */ /* 0x000fc800078e3cff */
[----:B------:R-:W-:Y:S01]  /*14d10*/  ISETP.GE.AND P2, PT, R10, RZ, PT ;  /* 0x000000ff0a00720c */ /* 0x000fe20003f46270 */
[----:B0-----:R-:W0:Y:S02]  /*14d20*/  MUFU.RCP R9, R9 ;  /* 0x0000000900097308 */ /* 0x001e240000001000 */
[----:B0-----:R-:W-:-:S06]  /*14d30*/  VIADD R3, R9, 0xffffffe ;  /* 0x0ffffffe09037836 */ /* 0x001fcc0000000000 */
[----:B------:R-:W0:Y:S02]  /*14d40*/  F2I.FTZ.U32.TRUNC.NTZ R3, R3 ;  /* 0x0000000300037305 */ /* 0x000e24000021f000 */
[----:B0-----:R-:W-:-:S04]  /*14d50*/  IMAD.MOV R11, RZ, RZ, -R3 ;  /* 0x000000ffff0b7224 */ /* 0x001fc800078e0a03 */
        /* <DEDUP_REMOVED lines=16> */
.L_x_1351:
[----:B------:R-:W-:Y:S05]  /*14e60*/  BSYNC B0 ;  /* 0x0000000000007941 */ /* 0x000fea0003800000 */
.L_x_1350:
[-C--:B------:R-:W-:Y:S01]  /*14e70*/  IMAD R2, R4, R3.reuse, R5 ;  /* 0x0000000304027224 */ /* 0x080fe200078e0205 */
        /* <DEDUP_REMOVED lines=23> */
.L_x_1353:
        /* <DEDUP_REMOVED lines=20> */
.L_x_1356:
[----:B------:R-:W-:Y:S05]  /*15130*/  BSYNC B6 ;  /* 0x0000000000067941 */ /* 0x000fea0003800000 */
.L_x_1355:
        /* <DEDUP_REMOVED lines=20> */
.L_x_1359:
[----:B------:R0:W1:Y:S01]  /*15280*/  LDC.64 R2, c[0x4][R18] ;  /* 0x0100000012027b82 */ /* 0x0000620000000a00 */
[----:B------:R-:W-:Y:S01]  /*15290*/  ULDC.64 UR6, c[0x4][0xa8] ;  /* 0x01002a0000067ab9 */ /* 0x000fe20000000a00 */
[----:B------:R-:W-:Y:S01]  /*152a0*/  ULDC.64 UR8, c[0x4][0xb0] ;  /* 0x01002c0000087ab9 */ /* 0x000fe20000000a00 */
[----:B------:R-:W-:Y:S01]  /*152b0*/  ULDC.64 UR4, c[0x4][0x40] ;  /* 0x0100100000047ab9 */ /* 0x000fe20000000a00 */
        /* <DEDUP_REMOVED lines=11> */
.L_x_1358:
[----:B------:R-:W-:Y:S05]  /*15370*/  BSYNC B6 ;  /* 0x0000000000067941 */ /* 0x000fea0003800000 */
.L_x_1357:
[----:B------:R-:W-:Y:S01]  /*15380*/  ULDC.64 UR4, c[0x0][0x9f8] ;  /* 0x00027e0000047ab9 */ /* 0x000fe20000000a00 */
[----:B------:R-:W-:Y:S01]  /*15390*/  IMAD.MOV.U32 R18, RZ, RZ, R30 ;  /* 0x000000ffff127224 */ /* 0x000fe200078e001e */
[----:B------:R-:W-:Y:S01]  /*153a0*/  ISETP.NE.U32.AND P0, PT, RZ, UR4, PT ;  /* 0x00000004ff007c0c */ /* 0x000fe2000bf05070 */
[----:B------:R-:W-:Y:S01]  /*153b0*/  IMAD.MOV.U32 R30, RZ, RZ, R27 ;  /* 0x000000ffff1e7224 */ /* 0x000fe200078e001b */
[----:B------:R-:W-:Y:S01]  /*153c0*/  ULDC UR4, c[0x0][0x2f4] ;  /* 0x0000bd0000047ab9 */ /* 0x000fe20000000800 */
[----:B------:R-:W0:Y:S01]  /*153d0*/  LDC R10, c[0x0][0x430] ;  /* 0x00010c00ff0a7b82 */ /* 0x000e220000000800 */
[----:B------:R-:W-:-:S13]  /*153e0*/  ISETP.NE.AND.EX P0, PT, RZ, UR5, PT, P0 ;  /* 0x00000005ff007c0c */ /* 0x000fda000bf05300 */
[----:B------:R-:W1:Y:S01]  /*153f0*/  @P0 LDC.64 R2, c[0x0][0x9f8] ;  /* 0x00027e00ff020b82 */ /* 0x000e620000000a00 */
[----:B------:R-:W-:Y:S02]  /*15400*/  ISETP.GE.AND P2, PT, R37, UR4, PT ;  /* 0x0000000425007c0c */ /* 0x000fe4000bf46270 */
[----:B------:R-:W-:Y:S01]  /*15410*/  LOP3.LUT R16, R16, 0xffffffef, RZ, 0xc0, !PT ;  /* 0xffffffef10107812 */ /* 0x000fe200078ec0ff */
[----:B-1----:R-:W-:-:S05]  /*15420*/  @P0 IMAD.WIDE R2, R27, 0x4, R2 ;  /* 0x000000041b020825 */ /* 0x002fca00078e0202 */
[----:B------:R1:W5:Y:S01]  /*15430*/  @P0 LDG.E R30, desc[UR36][R2.64] ;  /* 0x00000024021e0981 */ /* 0x000362000c1e1900 */
[----:B------:R-:W-:Y:S01]  /*15440*/  ISETP.GE.AND P0, PT, R33, UR4, PT ;  /* 0x0000000421007c0c */ /* 0x000fe2000bf06270 */
[----:B------:R-:W-:Y:S01]  /*15450*/  UMOV UR5, 0xffffffff ;  /* 0xffffffff00057882 */ /* 0x000fe20000000000 */
[----:B------:R-:W-:Y:S01]  /*15460*/  ISETP.GE.AND P1, PT, R36, UR4, PT ;  /* 0x0000000424007c0c */ /* 0x000fe2000bf26270 */
[----:B------:R-:W-:-:S10]  /*15470*/  VIADD R7, R18, 0xffffffff ;  /* 0xffffffff12077836 */ /* 0x000fd40000000000 */
        /* <DEDUP_REMOVED lines=8> */
[----:B01----:R-:W-:Y:S06]  /*15500*/  BRA.DIV UR5, `(.L_x_1360) ;  /* 0x00000046054c7947 */ /* 0x003fec000b800000 */
.L_x_1428:
[----:B------:R-:W0:Y:S01]  /*15510*/  S2R R0, SR_TID.X ;  /* 0x0000000000007919 */ /* 0x000e220000002100 */
[----:B------:R-:W-:Y:S02]  /*15520*/  ISETP.NE.AND P1, PT, R10, 0x1, PT ;  /* 0x000000010a00780c */ /* 0x000fe40003f25270 */
[----:B-----5:R-:W-:Y:S01]  /*15530*/  SHF.R.S32.HI R11, RZ, 0x1f, R30 ;  /* 0x0000001fff0b7819 */ /* 0x020fe2000001141e */
[----:B------:R-:W1:Y:S01]  /*15540*/  S2R R9, SR_TID.X ;  /* 0x0000000000097919 */ /* 0x000e620000002100 */
[----:B------:R-:W-:-:S03]  /*15550*/  LOP3.LUT R16, R16, 0xffffffbf, RZ, 0xc0, !PT ;  /* 0xffffffbf10107812 */ /* 0x000fc600078ec0ff */
[----:B------:R2:W-:Y:S06]  /*15560*/  STL [R1+0xc], R11 ;  /* 0x00000c0b01007387 */ /* 0x0005ec0000100800 */
[----:B------:R-:W3:Y:S01]  /*15570*/  @P1 LDC R5, c[0x0][0x434] ;  /* 0x00010d00ff051b82 */ /* 0x000ee20000000800 */
[----:B------:R-:W-:Y:S02]  /*15580*/  @P1 LOP3.LUT R16, R16, 0x40, RZ, 0xfc, !PT ;  /* 0x0000004010101812 */ /* 0x000fe400078efcff */
[----:B0-----:R-:W-:Y:S01]  /*15590*/  LOP3.LUT R0, R0, 0x7f, RZ, 0xc0, !PT ;  /* 0x0000007f00007812 */ /* 0x001fe200078ec0ff */
[----:B-1----:R-:W-:-:S03]  /*155a0*/  IMAD.SHL.U32 R9, R9, 0x10, RZ ;  /* 0x0000001009097824 */ /* 0x002fc600078e00ff */
[----:B------:R-:W-:-:S04]  /*155b0*/  SHF.R.U32.HI R0, RZ, 0x3, R0 ;  /* 0x00000003ff007819 */ /* 0x000fc80000011600 */
[----:B------:R-:W-:Y:S02]  /*155c0*/  LOP3.LUT R9, R0, 0x70, R9, 0xf8, !PT ;  /* 0x0000007000097812 */ /* 0x000fe400078ef809 */
[----:B------:R-:W0:Y:S03]  /*155d0*/  @P1 LDC R0, c[0x0][0x438] ;  /* 0x00010e00ff001b82 */ /* 0x000e260000000800 */
[----:B------:R-:W-:-:S05]  /*155e0*/  IMAD R6, R7, 0x40, R9 ;  /* 0x0000004007067824 */ /* 0x000fca00078e0209 */
[C---:B------:R-:W-:Y:S01]  /*155f0*/  ISETP.GE.AND P0, PT, R6.reuse, R23, PT ;  /* 0x000000170600720c */ /* 0x040fe20003f06270 */
[----:B------:R-:W-:-:S03]  /*15600*/  IMAD.IADD R6, R6, 0x1, R19 ;  /* 0x0000000106067824 */ /* 0x000fc600078e0213 */
[----:B------:R-:W-:Y:S01]  /*15610*/  ISETP.GT.U32.OR P0, PT, R9, 0x3f, P0 ;  /* 0x0000003f0900780c */ /* 0x000fe20000704470 */
[----:B---3--:R-:W-:-:S04]  /*15620*/  @P1 IMAD.HI.U32 R5, R6, R5, RZ ;  /* 0x0000000506051227 */ /* 0x008fc800078e00ff */
[----:B------:R-:W-:Y:S01]  /*15630*/  IMAD.MOV.U32 R8, RZ, RZ, R6 ;  /* 0x000000ffff087224 */ /* 0x000fe200078e0006 */
[----:B0-----:R-:W-:-:S07]  /*15640*/  @P1 SHF.R.U32.HI R8, RZ, R0, R5 ;  /* 0x00000000ff081219 */ /* 0x001fce0000011605 */
[----:B------:R-:W0:Y:S01]  /*15650*/  @!P0 LDC.64 R2, c[0x0][0x428] ;  /* 0x00010a00ff028b82 */ /* 0x000e220000000a00 */
[--C-:B------:R-:W-:Y:S01]  /*15660*/  @!P0 SHF.R.S32.HI R5, RZ, 0x1f, R8.reuse ;  /* 0x0000001fff058819 */ /* 0x100fe20000011408 */
[----:B------:R-:W-:Y:S02]  /*15670*/  @!P0 IMAD.MOV.U32 R4, RZ, RZ, R8 ;  /* 0x000000ffff048224 */ /* 0x000fe400078e0008 */
[-C--:B0-----:R-:W-:Y:S02]  /*15680*/  @!P0 IMAD R0, R11, R2.reuse, RZ ;  /* 0x000000020b008224 */ /* 0x081fe400078e02ff */
[----:B------:R-:W-:-:S04]  /*15690*/  @!P0 IMAD.WIDE.U32 R4, R30, R2, R4 ;  /* 0x000000021e048225 */ /* 0x000fc800078e0004 */
[----:B------:R-:W-:Y:S02]  /*156a0*/  @!P0 IMAD R0, R30, R3, R0 ;  /* 0x000000031e008224 */ /* 0x000fe400078e0200 */
[----:B------:R-:W0:Y:S02]  /*156b0*/  @!P0 LDC.64 R2, c[0x0][0x418] ;  /* 0x00010600ff028b82 */ /* 0x000e240000000a00 */
[----:B------:R-:W-:Y:S01]  /*156c0*/  @!P0 IMAD.IADD R0, R5, 0x1, R0 ;  /* 0x0000000105008824 */ /* 0x000fe200078e0200 */
[----:B------:R-:W-:Y:S02]  /*156d0*/  LOP3.LUT R16, R16, 0xffffffdf, RZ, 0xc0, !PT ;  /* 0xffffffdf10107812 */ /* 0x000fe400078ec0ff */
[----:B0-----:R-:W-:-:S04]  /*156e0*/  @!P0 LEA R2, P1, R4, R2, 0x2 ;  /* 0x0000000204028211 */ /* 0x001fc800078210ff */
[----:B------:R-:W-:Y:S01]  /*156f0*/  @!P0 LEA.HI.X R3, R4, R3, R0, 0x2, P1 ;  /* 0x0000000304038211 */ /* 0x000fe200008f1400 */
[----:B------:R-:W-:Y:S02]  /*15700*/  IMAD.U32 R4, RZ, RZ, UR38 ;  /* 0x00000026ff047e24 */ /* 0x000fe4000f8e00ff */
[----:B------:R-:W-:-:S03]  /*15710*/  IMAD.MOV.U32 R0, RZ, RZ, RZ ;  /* 0x000000ffff007224 */ /* 0x000fc600078e00ff */
[----:B------:R-:W-:-:S03]  /*15720*/  ISETP.NE.AND P2, PT, R4, 0x3, PT ;  /* 0x000000030400780c */ /* 0x000fc60003f45270 */
[----:B------:R2:W5:Y:S01]  /*15730*/  @!P0 LDG.E R0, desc[UR36][R2.64] ;  /* 0x0000002402008981 */ /* 0x000562000c1e1900 */
[----:B------:R-:W-:Y:S01]  /*15740*/  ISETP.GT.U32.AND P0, PT, R9, 0x3f, PT ;  /* 0x0000003f0900780c */ /* 0x000fe20003f04070 */
[----:B------:R-:W-:Y:S01]  /*15750*/  IMAD.MOV R5, RZ, RZ, -R8 ;  /* 0x000000ffff057224 */ /* 0x000fe200078e0a08 */
[----:B------:R-:W-:Y:S01]  /*15760*/  LOP3.LUT R26, R26, 0xffff, RZ, 0xc0, !PT ;  /* 0x0000ffff1a1a7812 */ /* 0x000fe200078ec0ff */
[----:B------:R-:W-:Y:S02]  /*15770*/  IMAD.MOV.U32 R23, RZ, RZ, R7 ;  /* 0x000000ffff177224 */ /* 0x000fe400078e0007 */
[----:B------:R-:W-:-:S04]  /*15780*/  IMAD R5, R10, R5, R6 ;  /* 0x000000050a057224 */ /* 0x000fc800078e0206 */
[----:B------:R-:W-:-:S04]  /*15790*/  @P2 LOP3.LUT R16, R16, 0x20, RZ, 0xfc, !PT ;  /* 0x0000002010102812 */ /* 0x000fc800078efcff */
[----:B------:R-:W-:-:S04]  /*157a0*/  LOP3.LUT R16, R16, 0xfffffffe, RZ, 0xc0, !PT ;  /* 0xfffffffe10107812 */ /* 0x000fc800078ec0ff */
[----:B------:R-:W-:Y:S01]  /*157b0*/  @P0 LOP3.LUT R16, R16, 0x1, RZ, 0xfc, !PT ;  /* 0x0000000110100812 */ /* 0x000fe200078efcff */
[----:B--2---:R-:W-:Y:S06]  /*157c0*/  @!P2 BRA `(.L_x_1361) ;  /* 0x000000000004a947 */ /* 0x004fec0003800000 */
[----:B------:R-:W-:Y:S01]  /*157d0*/  BPT.TRAP 0x1 ;  /* 0x000000040000795c */ /* 0x000fe20000300000 */
.L_x_1361:
        /* <DEDUP_REMOVED lines=23> */
.L_x_1429:
[----:B------:R-:W-:Y:S05]  /*15950*/  BSYNC B0 ;  /* 0x0000000000007941 */ /* 0x000fea0003800000 */
.L_x_1362:
[----:B------:R-:W2:Y:S01]  /*15960*/  LDL R10, [R1] ;  /* 0x00000000010a7983 */ /* 0x000ea20000100800 */
[----:B------:R-:W-:Y:S01]  /*15970*/  ULDC.64 UR4, c[0x0][0x300] ;  /* 0x0000c00000047ab9 */ /* 0x000fe20000000a00 */
[----:B------:R-:W-:Y:S01]  /*15980*/  ULDC.64 UR6, c[0x0][0x2e8] ;  /* 0x0000ba0000067ab9 */ /* 0x000fe20000000a00 */
[----:B------:R-:W-:Y:S01]  /*15990*/  IMAD R6, R6, UR4, RZ ;  /* 0x0000000406067c24 */ /* 0x000fe2000f8e02ff */
[----:B------:R-:W1:Y:S01]  /*159a0*/  S2R R9, SR_TID.X ;  /* 0x0000000000097919 */ /* 0x000e620000002100 */
[C---:B0-----:R-:W-:Y:S01]  /*159b0*/  IMAD.WIDE.U32 R2, R5.reuse, UR4, RZ ;  /* 0x0000000405027c25 */ /* 0x041fe2000f8e00ff */
[C---:B------:R-:W-:Y:S02]  /*159c0*/  LOP3.LUT P5, RZ, R16.reuse, 0x10, RZ, 0xc0, !PT ;  /* 0x0000001010ff7812 */ /* 0x040fe400078ac0ff */
[C---:B------:R-:W-:Y:S01]  /*159d0*/  LOP3.LUT P4, RZ, R16.reuse, 0x8, RZ, 0xc0, !PT ;  /* 0x0000000810ff7812 */ /* 0x040fe2000788c0ff */
[----:B------:R-:W-:Y:S01]  /*159e0*/  IMAD R6, R5, UR5, R6 ;  /* 0x0000000505067c24 */ /* 0x000fe2000f8e0206 */
[----:B------:R-:W-:Y:S01]  /*159f0*/  ULDC.64 UR4, c[0x0][0x310] ;  /* 0x0000c40000047ab9 */ /* 0x000fe20000000a00 */
[----:B------:R-:W-:Y:S01]  /*15a00*/  LOP3.LUT P3, RZ, R16, 0x4, RZ, 0xc0, !PT ;  /* 0x0000000410ff7812 */ /* 0x000fe2000786c0ff */
[----:B------:R-:W-:Y:S01]  /*15a10*/  IMAD R8, R8, UR4, RZ ;  /* 0x0000000408087c24 */ /* 0x000fe2000f8e02ff */
[----:B------:R-:W-:Y:S01]  /*15a20*/  LOP3.LUT P2, RZ, R16, 0x2, RZ, 0xc0, !PT ;  /* 0x0000000210ff7812 */ /* 0x000fe2000784c0ff */
[----:B------:R-:W-:-:S02]  /*15a30*/  IMAD.IADD R3, R3, 0x1, R6 ;  /* 0x0000000103037824 */ /* 0x000fc400078e0206 */
        /* <DEDUP_REMOVED lines=17> */
[----:B------:R-:W-:-:S03]  /*15b50*/  @P0 IMAD R9, R5, 0x2, R17 ;  /* 0x0000000205090824 */ /* 0x000fc600078e0211 */
[----:B------:R-:W1:Y:S04]  /*15b60*/  SHFL.IDX PT, R2, R6, RZ, 0x181f ;  /* 0x00181fff06027589 */ /* 0x000e6800000e0000 */
        /* <DEDUP_REMOVED lines=31> */
.L_x_1439:
[----:B------:R-:W-:-:S13]  /*15d60*/  ISETP.GE.AND P0, PT, R7, 0x31, PT ;  /* 0x000000310700780c */ /* 0x000fda0003f06270 */
[----:B0-----:R-:W-:Y:S01]  /*15d70*/  @P0 LEA R2, P1, R33, R0, 0x1 ;  /* 0x0000000021020211 */ /* 0x001fe200078208ff */
[----:B------:R-:W-:-:S04]  /*15d80*/  @P0 IMAD R5, R5, 0x2, R17 ;  /* 0x0000000205050824 */ /* 0x000fc800078e0211 */
[----:B--2---:R-:W-:-:S05]  /*15d90*/  @P0 IMAD.X R3, RZ, RZ, R8, P1 ;  /* 0x000000ffff030224 */ /* 0x004fca00008e0608 */
[----:B------:R-:W-:Y:S01]  /*15da0*/  @!PT LDS RZ, [RZ] ;  /* 0x00000000fffff984 */ /* 0x000fe20000000800 */
[----:B------:R-:W-:Y:S01]  /*15db0*/  @!PT LDS RZ, [RZ] ;  /* 0x00000000fffff984 */ /* 0x000fe20000000800 */
[----:B------:R-:W-:Y:S01]  /*15dc0*/  @!PT LDS RZ, [RZ] ;  /* 0x00000000fffff984 */ /* 0x000fe20000000800 */
[----:B------:R0:W-:Y:S04]  /*15dd0*/  @P0 LDGSTS.E.BYPASS.LTC128B.128 [R5+0x21c00], desc[UR36][R2.64], !P5 ;  /* 0x21c0000002050fae */ /* 0x0001e8000e901d64 */
[----:B------:R0:W-:Y:S04]  /*15de0*/  @P0 LDGSTS.E.BYPASS.LTC128B.128 [R5+0x23c00], desc[UR36][R2.64+0x80], !P4 ;  /* 0x23c0008002050fae */ /* 0x0001e8000e101d64 */
[----:B------:R0:W-:Y:S04]  /*15df0*/  @P0 LDGSTS.E.BYPASS.LTC128B.128 [R5+0x25c00], desc[UR36][R2.64+0x100], !P3 ;  /* 0x25c0010002050fae */ /* 0x0001e8000d901d64 */
[----:B------:R0:W-:Y:S01]  /*15e00*/  @P0 LDGSTS.E.BYPASS.LTC128B.128 [R5+0x27c00], desc[UR36][R2.64+0x180], !P2 ;  /* 0x27c0018002050fae */ /* 0x0001e2000d101d64 */
[----:B------:R-:W-:Y:S01]  /*15e10*/  PLOP3.LUT P0, PT, PT, PT, PT, 0x80, 0x0 ;  /* 0x000000000000781c */ /* 0x000fe20003f0f070 */
[----:B------:R-:W-:-:S12]  /*15e20*/  NOP ;  /* 0x0000000000007918 */ /* 0x000fd80000000000 */
.L_x_1365:
        /* <DEDUP_REMOVED lines=10> */
.L_x_1366:
[----:B------:R1:W-:Y:S02]  /*15ed0*/  SYNCS.ARRIVE.TRANS64.A1T0 RZ, [R4+URZ+0x30830], RZ ;  /* 0x030830ff04ff79a7 */ /* 0x0003e4000810003f */
[----:B------:R-:W-:Y:S05]  /*15ee0*/  WARPSYNC.ALL ;  /* 0x0000000000007948 */ /* 0x000fea0003800000 */
[----:B------:R-:W-:Y:S01]  /*15ef0*/  ULDC.64 UR4, c[0x0][0x298] ;  /* 0x0000a60000047ab9 */ /* 0x000fe20000000a00 */
[----:B0-----:R-:W-:Y:S01]  /*15f00*/  VIADD R2, R17, 0x10400 ;  /* 0x0001040011027836 */ /* 0x001fe20000000000 */
[----:B------:R-:W-:Y:S01]  /*15f10*/  SHF.R.S32.HI R0, RZ, 0x1f, R35 ;  /* 0x0000001fff007819 */ /* 0x000fe20000011423 */
[----:B------:R-:W-:Y:S01]  /*15f20*/  IMAD.WIDE.U32 R6, R35, UR4, RZ ;  /* 0x0000000423067c25 */ /* 0x000fe2000f8e00ff */
[----:B------:R-:W-:Y:S01]  /*15f30*/  BSSY B6, `(.L_x_1367) ;  /* 0x0000018000067945 */ /* 0x000fe20003800000 */
[----:B------:R-:W-:Y:S01]  /*15f40*/  BAR.SYNC.DEFER_BLOCKING 0x8, 0x180 ;  /* 0x0206000000007b1d */ /* 0x000fe20000010000 */
[----:B------:R-:W-:Y:S01]  /*15f50*/  LOP3.LUT P0, RZ, R2, 0x3ff, RZ, 0xc0, !PT ;  /* 0x000003ff02ff7812 */ /* 0x000fe2000780c0ff */
[----:B------:R-:W-:-:S04]  /*15f60*/  IMAD R0, R0, UR4, RZ ;  /* 0x0000000400007c24 */ /* 0x000fc8000f8e02ff */
[----:B------:R-:W-:Y:S01]  /*15f70*/  IMAD R0, R35, UR5, R0 ;  /* 0x0000000523007c24 */ /* 0x000fe2000f8e0200 */
[----:B------:R0:W-:Y:S03]  /*15f80*/  STL.64 [R1+0x18], R6 ;  /* 0x0000180601007387 */ /* 0x0001e60000100a00 */
[----:B------:R-:W-:-:S04]  /*15f90*/  IMAD.IADD R35, R7, 0x1, R0 ;  /* 0x0000000107237824 */ /* 0x000fc800078e0200 */
[----:B------:R-:W-:Y:S05]  /*15fa0*/  @!P0 BRA `(.L_x_1368) ;  /* 0x0000000000408947 */ /* 0x000fea0003800000 */
[----:B------:R-:W-:Y:S01]  /*15fb0*/  MOV R2, 0x0 ;  /* 0x0000000000027802 */ /* 0x000fe20000000f00 */
[----:B------:R-:W-:Y:S01]  /*15fc0*/  ULDC.64 UR6, c[0x4][0xa8] ;  /* 0x01002a0000067ab9 */ /* 0x000fe20000000a00 */
[----:B------:R-:W-:Y:S01]  /*15fd0*/  ULDC.64 UR8, c[0x4][0xb0] ;  /* 0x01002c0000087ab9 */ /* 0x000fe20000000a00 */
[----:B------:R-:W-:Y:S01]  /*15fe0*/  ULDC.64 UR4, c[0x4][0x20] ;  /* 0x0100080000047ab9 */ /* 0x000fe20000000a00 */
[----:B-1----:R-:W-:Y:S02]  /*15ff0*/  IMAD.U32 R4, RZ, RZ, UR6 ;  /* 0x00000006ff047e24 */ /* 0x002fe4000f8e00ff */
[----:B------:R-:W1:Y:S01]  /*16000*/  LDC.64 R2, c[0x4][R2] ;  /* 0x0100000002027b82 */ /* 0x000e620000000a00 */
[----:B------:R-:W-:Y:S02]  /*16010*/  IMAD.U32 R5, RZ, RZ, UR7 ;  /* 0x00000007ff057e24 */ /* 0x000fe4000f8e00ff */
[----:B0-----:R-:W-:Y:S02]  /*16020*/  IMAD.U32 R6, RZ, RZ, UR8 ;  /* 0x00000008ff067e24 */ /* 0x001fe4000f8e00ff */
[----:B------:R-:W-:-:S02]  /*16030*/  IMAD.U32 R7, RZ, RZ, UR9 ;  /* 0x00000009ff077e24 */ /* 0x000fc4000f8e00ff */
[----:B------:R-:W-:Y:S02]  /*16040*/  IMAD.U32 R10, RZ, RZ, UR4 ;  /* 0x00000004ff0a7e24 */ /* 0x000fe4000f8e00ff */
[----:B------:R-:W-:Y:S02]  /*16050*/  IMAD.U32 R11, RZ, RZ, UR5 ;  /* 0x00000005ff0b7e24 */ /* 0x000fe4000f8e00ff */
[----:B------:R-:W-:Y:S02]  /*16060*/  IMAD.MOV.U32 R8, RZ, RZ, 0x70 ;  /* 0x00000070ff087424 */ /* 0x000fe400078e00ff */
[----:B------:R-:W-:Y:S02]  /*16070*/  IMAD.MOV.U32 R12, RZ, RZ, 0x1 ;  /* 0x00000001ff0c7424 */ /* 0x000fe400078e00ff */
[----:B------:R-:W-:-:S07]  /*16080*/  IMAD.MOV.U32 R13, RZ, RZ, RZ ;  /* 0x000000ffff0d7224 */ /* 0x000fce00078e00ff */
[----:B------:R-:W-:-:S07]  /*16090*/  LEPC R20, `(.L_x_1368) ;  /* 0x000000001014794e */ /* 0x000fce0000000000 */
[----:B-1----:R-:W-:Y:S05]  /*160a0*/  CALL.ABS.NOINC R2 ;  /* 0x0000000002007343 */ /* 0x002fea0003c00000 */
.L_x_1368:
[----:B------:R-:W-:Y:S05]  /*160b0*/  BSYNC B6 ;  /* 0x0000000000067941 */ /* 0x000fea0003800000 */
.L_x_1367:
[----:B------:R-:W2:Y:S01]  /*160c0*/  LDL.LU.64 R20, [R1+0x18] ;  /* 0x0000180001147983 */ /* 0x000ea20000300a00 */
[----:B------:R-:W-:Y:S01]  /*160d0*/  LOP3.LUT P6, RZ, R16, 0x100, RZ, 0xc0, !PT ;  /* 0x0000010010ff7812 */ /* 0x000fe200078cc0ff */
[----:B------:R-:W-:Y:S01]  /*160e0*/  IMAD.MOV.U32 R3, RZ, RZ, R35 ;  /* 0x000000ffff037224 */ /* 0x000fe200078e0023 */
[----:B------:R-:W-:Y:S01]  /*160f0*/  SHF.R.S32.HI R0, RZ, 0x1f, R27 ;  /* 0x0000001fff007819 */ /* 0x000fe2000001141b */
[----:B------:R-:W-:Y:S01]  /*16100*/  ULDC.64 UR4, c[0x0][0x2d8] ;  /* 0x0000b60000047ab9 */ /* 0x000fe20000000a00 */
[----:B-1----:R-:W-:Y:S01]  /*16110*/  SEL R4, R27, RZ, !P6 ;  /* 0x000000ff1b047207 */ /* 0x002fe20007000000 */
[----:B------:R-:W-:Y:S01]  /*16120*/  ULDC.64 UR6, c[0x0][0x2e0] ;  /* 0x0000b80000067ab9 */ /* 0x000fe20000000a00 */
[----:B------:R-:W-:-:S05]  /*16130*/  SEL R0, R0, RZ, !P6 ;  /* 0x000000ff00007207 */ /* 0x000fca0007000000 */
[----:B------:R-:W-:-:S04]  /*16140*/  IMAD R0, R0, UR6, RZ ;  /* 0x0000000600007c24 */ /* 0x000fc8000f8e02ff */
[----:B------:R-:W-:Y:S02]  /*16150*/  IMAD R5, R4, UR7, R0 ;  /* 0x0000000704057c24 */ /* 0x000fe4000f8e0200 */
[----:B--2---:R-:W-:Y:S01]  /*16160*/  IMAD.MOV.U32 R2, RZ, RZ, R20 ;  /* 0x000000ffff027224 */ /* 0x004fe200078e0014 */
[----:B------:R-:W1:Y:S01]  /*16170*/  LDC R21, c[0x0][0x448] ;  /* 0x00011200ff157b82 */ /* 0x000e620000000800 */
[----:B------:R-:W2:Y:S02]  /*16180*/  S2R R20, SR_TID.X ;  /* 0x0000000000147919 */ /* 0x000ea40000002100 */
[----:B------:R-:W-:-:S04]  /*16190*/  IMAD.WIDE.U32 R2, R26, UR4, R2 ;  /* 0x000000041a027c25 */ /* 0x000fc8000f8e0002 */
[----:B------:R-:W-:Y:S01]  /*161a0*/  IMAD R3, R26, UR5, R3 ;  /* 0x000000051a037c24 */ /* 0x000fe2000f8e0203 */
[----:B------:R-:W-:Y:S01]  /*161b0*/  ULDC.64 UR4, c[0x0][0x2d0] ;  /* 0x0000b40000047ab9 */ /* 0x000fe20000000a00 */
[----:B------:R-:W-:-:S04]  /*161c0*/  IMAD.WIDE.U32 R2, R4, UR6, R2 ;  /* 0x0000000604027c25 */ /* 0x000fc8000f8e0002 */
[----:B------:R-:W-:Y:S02]  /*161d0*/  IMAD.IADD R3, R3, 0x1, R5 ;  /* 0x0000000103037824 */ /* 0x000fe400078e0205 */
[----:B------:R-:W3:Y:S01]  /*161e0*/  LDC R5, c[0x0][0x448] ;  /* 0x00011200ff057b82 */ /* 0x000ee20000000800 */
[----:B-1----:R-:W-:Y:S02]  /*161f0*/  ISETP.NE.AND P6, PT, R21, 0x1, PT ;  /* 0x000000011500780c */ /* 0x002fe40003fc5270 */
[----:B--2---:R-:W-:-:S04]  /*16200*/  LOP3.LUT R20, R20, 0x7f, RZ, 0xc0, !PT ;  /* 0x0000007f14147812 */ /* 0x004fc800078ec0ff */
[----:B------:R-:W-:-:S07]  /*16210*/  SHF.R.U32.HI R21, RZ, 0x3, R20 ;  /* 0x00000003ff157819 */ /* 0x000fce0000011614 */
[----:B0-----:R-:W0:Y:S01]  /*16220*/  @P6 LDC R7, c[0x0][0x44c] ;  /* 0x00011300ff076b82 */ /* 0x001e220000000800 */
[----:B------:R-:W1:Y:S07]  /*16230*/  S2R R20, SR_TID.X ;  /* 0x0000000000147919 */ /* 0x000e6e0000002100 */
[----:B------:R-:W2:Y:S01]  /*16240*/  @P6 LDC R6, c[0x0][0x450] ;  /* 0x00011400ff066b82 */ /* 0x000ea20000000800 */
[----:B-1----:R-:W-:-:S05]  /*16250*/  IMAD.SHL.U32 R20, R20, 0x10, RZ ;  /* 0x0000001014147824 */ /* 0x002fca00078e00ff */
[----:B------:R-:W-:-:S05]  /*16260*/  LOP3.LUT R20, R21, 0x70, R20, 0xf8, !PT ;  /* 0x0000007015147812 */ /* 0x000fca00078ef814 */
[----:B------:R-:W-:Y:S02]  /*16270*/  IMAD.IADD R4, R20, 0x1, R25 ;  /* 0x0000000114047824 */ /* 0x000fe400078e0219 */
[----:B------:R-:W1:Y:S02]  /*16280*/  S2R R20, SR_TID.X ;  /* 0x0000000000147919 */ /* 0x000e640000002100 */
[----:B0-----:R-:W-:-:S04]  /*16290*/  @P6 IMAD.HI.U32 R7, R4, R7, RZ ;  /* 0x0000000704076227 */ /* 0x001fc800078e00ff */
[----:B------:R-:W-:Y:S01]  /*162a0*/  IMAD.MOV.U32 R0, RZ, RZ, R4 ;  /* 0x000000ffff007224 */ /* 0x000fe200078e0004 */
[----:B--2---:R-:W-:-:S05]  /*162b0*/  @P6 SHF.R.U32.HI R0, RZ, R6, R7 ;  /* 0x00000006ff006219 */ /* 0x004fca0000011607 */
[----:B------:R-:W-:Y:S02]  /*162c0*/  IMAD.MOV R6, RZ, RZ, -R0 ;  /* 0x000000ffff067224 */ /* 0x000fe400078e0a00 */
[----:B------:R-:W-:-:S04]  /*162d0*/  IMAD.WIDE.U32 R2, R0, UR4, R2 ;  /* 0x0000000400027c25 */ /* 0x000fc8000f8e0002 */
[----:B---3--:R-:W-:Y:S01]  /*162e0*/  IMAD R4, R5, R6, R4 ;  /* 0x0000000605047224 */ /* 0x008fe200078e0204 */
[----:B------:R-:W-:-:S05]  /*162f0*/  SHF.R.S32.HI R6, RZ, 0x1f, R0 ;  /* 0x0000001fff067819 */ /* 0x000fca0000011400 */
[----:B------:R-:W-:-:S04]  /*16300*/  IMAD R6, R6, UR4, RZ ;  /* 0x0000000406067c24 */ /* 0x000fc8000f8e02ff */
[----:B------:R-:W-:Y:S01]  /*16310*/  IMAD R7, R0, UR5, R6 ;  /* 0x0000000500077c24 */ /* 0x000fe2000f8e0206 */
[----:B------:R-:W-:Y:S01]  /*16320*/  SHF.R.S32.HI R0, RZ, 0x1f, R4 ;  /* 0x0000001fff007819 */ /* 0x000fe20000011404 */
[----:B------:R-:W-:Y:S02]  /*16330*/  ULDC.64 UR4, c[0x0][0x2c8] ;  /* 0x0000b20000047ab9 */ /* 0x000fe40000000a00 */
[----:B------:R-:W-:Y:S01]  /*16340*/  IMAD.IADD R3, R3, 0x1, R7 ;  /* 0x0000000103037824 */ /* 0x000fe200078e0207 */
[----:B-1----:R-:W-:Y:S01]  /*16350*/  LOP3.LUT R20, R20, 0x7f, RZ, 0xc0, !PT ;  /* 0x0000007f14147812 */ /* 0x002fe200078ec0ff */
[----:B------:R-:W-:Y:S02]  /*16360*/  IMAD R7, R0, UR4, RZ ;  /* 0x0000000400077c24 */ /* 0x000fe4000f8e02ff */
[----:B------:R-:W-:Y:S01]  /*16370*/  IMAD.WIDE.U32 R2, R4, UR4, R2 ;  /* 0x0000000404027c25 */ /* 0x000fe2000f8e0002 */
[----:B------:R-:W-:-:S03]  /*16380*/  SHF.R.U32.HI R8, RZ, 0x3, R20 ;  /* 0x00000003ff087819 */ /* 0x000fc60000011614 */
[----:B------:R-:W-:Y:S01]  /*16390*/  IMAD R0, R4, UR5, R7 ;  /* 0x0000000504007c24 */ /* 0x000fe2000f8e0207 */
[----:B------:R-:W-:Y:S02]  /*163a0*/  ULDC.64 UR4, c[0x0][0x280] ;  /* 0x0000a00000047ab9 */ /* 0x000fe40000000a00 */
[C---:B------:R-:W-:Y:S01]  /*163b0*/  LEA R4, P0, R2.reuse, UR4, 0x1 ;  /* 0x0000000402047c11 */ /* 0x040fe2000f8008ff */
[----:B------:R-:W-:Y:S01]  /*163c0*/  IMAD.IADD R3, R3, 0x1, R0 ;  /* 0x0000000103037824 */ /* 0x000fe200078e0200 */
[----:B------:R-:W-:Y:S02]  /*163d0*/  ULDC UR4, c[0x0][0x2b8] ;  /* 0x0000ae0000047ab9 */ /* 0x000fe40000000800 */
[----:B------:R-:W-:Y:S02]  /*163e0*/  ISETP.GE.AND P4, PT, R33, UR4, PT ;  /* 0x0000000421007c0c */ /* 0x000fe4000bf86270 */
[----:B------:R-:W-:Y:S01]  /*163f0*/  LEA.HI.X R0, R2, UR5, R3, 0x1, P0 ;  /* 0x0000000502007c11 */ /* 0x000fe200080f0c03 */
[----:B------:R-:W-:Y:S01]  /*16400*/  UMOV UR5, 0xffffffff ;  /* 0xffffffff00057882 */ /* 0x000fe20000000000 */
[----:B------:R-:W-:-:S02]  /*16410*/  ISETP.GE.AND P3, PT, R37, UR4, PT ;  /* 0x0000000425007c0c */ /* 0x000fc4000bf66270 */
[----:B------:R-:W-:Y:S02]  /*16420*/  ISETP.GE.AND P2, PT, R36, UR4, PT ;  /* 0x0000000424007c0c */ /* 0x000fe4000bf46270 */
[----:B------:R-:W-:Y:S01]  /*16430*/  ISETP.GE.AND P1, PT, R34, UR4, PT ;  /* 0x0000000422007c0c */ /* 0x000fe2000bf26270 */
[----:B------:R-:W-:-:S12]  /*16440*/  BRA.DIV UR5, `(.L_x_1369) ;  /* 0x0000003e05207947 */ /* 0x000fd8000b800000 */
[----:B------:R-:W0:Y:S01]  /*16450*/  SHFL.IDX PT, R14, R4, RZ, 0x181f ;  /* 0x00181fff040e7589 */ /* 0x000e2200000e0000 */
[----:B------:R-:W-:Y:S02]  /*16460*/  IMAD R5, R29, R5, RZ ;  /* 0x000000051d057224 */ /* 0x000fe400078e02ff */
        /* <DEDUP_REMOVED lines=12> */
[----:B------:R-:W-:Y:S01]  /*16530*/  ISETP.GE.AND P0, PT, R6, R5, PT ;  /* 0x000000050600720c */ /* 0x000fe20003f06270 */
[----:B------:R-:W-:-:S02]  /*16540*/  VIADD R6, R25, 0x20 ;  /* 0x0000002019067836 */ /* 0x000fc40000000000 */
[----:B-1----:R-:W1:Y:S10]  /*16550*/  SHFL.IDX PT, R2, R0, 0x1, 0x181f ;  /* 0x00381f0000027f89 */ /* 0x002e7400000e0000 */
[----:B0-----:R-:W-:-:S05]  /*16560*/  @!P0 LEA R14, P5, R33, R14, 0x1 ;  /* 0x0000000e210e8211 */ /* 0x001fca00078a08ff */
[----:B-1----:R-:W-:Y:S02]  /*16570*/  @!P0 IMAD.X R7, RZ, RZ, R2, P5 ;  /* 0x000000ffff078224 */ /* 0x002fe400028e0602 */
[----:B------:R-:W-:Y:S02]  /*16580*/  @!P0 IMAD.MOV.U32 R2, RZ, RZ, R14 ;  /* 0x000000ffff028224 */ /* 0x000fe400078e000e */
[----:B------:R-:W-:Y:S01]  /*16590*/  @!P0 IMAD.MOV.U32 R3, RZ, RZ, R7 ;  /* 0x000000ffff038224 */ /* 0x000fe200078e0007 */
        /* <DEDUP_REMOVED lines=53> */
[----:B------:R-:W-:-:S03]  /*168f0*/  ISETP.GE.AND P0, PT, R6, R5, PT ;  /* 0x000000050600720c */ /* 0x000fc60003f06270 */
[----:B------:R-:W-:Y:S04]  /*16900*/  SHFL.IDX PT, R6, R0, 0x7, 0x181f ;  /* 0x00f81f0000067f89 */ /* 0x000fe800000e0000 */
[----:B-1----:R-:W1:Y:S06]  /*16910*/  SHFL.IDX PT, R2, R0, 0x6, 0x181f ;  /* 0x00d81f0000027f89 */ /* 0x002e6c00000e0000 */
        /* <DEDUP_REMOVED lines=9> */
.L_x_1456:
[----:B------:R-:W-:Y:S01]  /*169b0*/  VIADD R0, R25, 0x70 ;  /* 0x0000007019007836 */ /* 0x000fe20000000000 */
[----:B------:R-:W-:Y:S04]  /*169c0*/  BSSY B0, `(.L_x_1370) ;  /* 0x000000c000007945 */ /* 0x000fe80003800000 */
[----:B------:R-:W-:-:S13]  /*169d0*/  ISETP.GE.AND P0, PT, R0, R5, PT ;  /* 0x000000050000720c */ /* 0x000fda0003f06270 */
[----:B------:R-:W-:Y:S05]  /*169e0*/  @P0 BRA `(.L_x_1371) ;  /* 0x0000000000240947 */ /* 0x000fea0003800000 */
[----:B01----:R-:W-:-:S05]  /*169f0*/  LEA R2, P0, R33, R14, 0x1 ;  /* 0x0000000e21027211 */ /* 0x003fca00078008ff */
        /* <DEDUP_REMOVED lines=8> */
.L_x_1371:
[----:B------:R-:W-:Y:S05]  /*16a80*/  BSYNC B0 ;  /* 0x0000000000007941 */ /* 0x000fea0003800000 */
.L_x_1370:
[----:B------:R-:W-:Y:S01]  /*16a90*/  NOP ;  /* 0x0000000000007918 */ /* 0x000fe20000000000 */
[----:B------:R-:W-:-:S13]  /*16aa0*/  PLOP3.LUT P0, PT, PT, PT, PT, 0x80, 0x0 ;  /* 0x000000000000781c */ /* 0x000fda0003f0f070 */
.L_x_1372:
[----:B------:R-:W-:Y:S02]  /*16ab0*/  PLOP3.LUT P1, PT, P1, P0, PT, 0xa2, 0x0 ;  /* 0x000000000000781c */ /* 0x000fe40000f21472 */
[----:B------:R-:W-:-:S08]  /*16ac0*/  @P0 R2UR P1, UR4, R17 ;  /* 0x00000000110402ca */ /* 0x000fd00000020000 */
[----:B------:R-:W-:-:S05]  /*16ad0*/  @P0 PLOP3.LUT P0, PT, P1, PT, PT, 0x80, 0x0 ;  /* 0x000000000000081c */ /* 0x000fca0000f0f070 */
[----:B------:R-:W-:Y:S01]  /*16ae0*/  @!P1 SYNCS.ARRIVE.TRANS64.RED.A0T1 RZ, [UR4+0x30800], RZ ;  /* 0x030800ffffff99a7 */ /* 0x000fe20008200404 */
[----:B------:R-:W-:Y:S07]  /*16af0*/  @!P1 ARRIVES.LDGSTSBAR.64.TRANSCNT [UR4+0x30800] ;  /* 0x03080000ff0099b0 */ /* 0x000fee0008000a84 */
[----:B------:R-:W-:Y:S05]  /*16b00*/  @P0 BRA.U.ANY `(.L_x_1372) ;  /* 0xfffffffd00e80947 */ /* 0x000fea000393ffff */
[----:B0-2---:R-:W2:Y:S04]  /*16b10*/  LDL.LU R3, [R1+0x20] ;  /* 0x0000200001037983 */ /* 0x005ea80000300800 */
[----:B------:R-:W3:Y:S01]  /*16b20*/  LDL.LU R2, [R1+0x14] ;  /* 0x0000140001027983 */ /* 0x000ee20000300800 */
[----:B--2---:R-:W-:Y:S02]  /*16b30*/  VIADD R3, R3, 0x1 ;  /* 0x0000000103037836 */ /* 0x004fe40000000000 */
[----:B---3--:R-:W-:-:S03]  /*16b40*/  VIADD R7, R2, 0xfffffffe ;  /* 0xfffffffe02077836 */ /* 0x008fc60000000000 */
[----:B------:R0:W-:Y:S01]  /*16b50*/  STL [R1+0x20], R3 ;  /* 0x0000200301007387 */ /* 0x0001e20000100800 */
[----:B------:R-:W-:-:S04]  /*16b60*/  LEA.HI R0, R3, R3, RZ, 0x1 ;  /* 0x0000000303007211 */ /* 0x000fc800078f08ff */
[----:B------:R-:W-:-:S05]  /*16b70*/  LOP3.LUT R0, R0, 0xfffffffe, RZ, 0xc0, !PT ;  /* 0xfffffffe00007812 */ /* 0x000fca00078ec0ff */
[----:B------:R-:W-:-:S05]  /*16b80*/  IMAD.IADD R0, R3, 0x1, -R0 ;  /* 0x0000000103007824 */ /* 0x000fca00078e0a00 */
[----:B------:R-:W-:Y:S01]  /*16b90*/  SHF.L.U32 R0, R0, 0x1f, RZ ;  /* 0x0000001f00007819 */ /* 0x000fe200000006ff */
[----:B------:R-:W-:Y:S01]  /*16ba0*/  NOP ;  /* 0x0000000000007918 */ /* 0x000fe20000000000 */
[----:B------:R0:W-:Y:S01]  /*16bb0*/  SYNCS.ARRIVE.TRANS64.A1T0 RZ, [R17+URZ+0x30800], RZ ;  /* 0x030800ff11ff79a7 */ /* 0x0001e2000810003f */
[----:B------:R-:W-:Y:S01]  /*16bc0*/  BSSY B0, `(.L_x_1373) ;  /* 0x0000003000007945 */ /* 0x000fe20003800000 */
[----:B------:R-:W2:Y:S03]  /*16bd0*/  SYNCS.PHASECHK.TRANS64.TRYWAIT P0, [R17+URZ+0x30820], R0 ;  /* 0x03082000110075a7 */ /* 0x000ea6000800017f */
[----:B0-2---:R-:W-:Y:S05]  /*16be0*/  @!P0 BRA `(.L_x_1374) ;  /* 0x0000003c00f08947 */ /* 0x005fea0003800000 */
.L_x_1457:
[----:B------:R-:W-:Y:S05]  /*16bf0*/  BSYNC B0 ;  /* 0x0000000000007941 */ /* 0x000fea0003800000 */
.L_x_1373:
[----:B------:R-:W2:Y:S01]  /*16c00*/  LDL R2, [R1+0x4] ;  /* 0x0000040001027983 */ /* 0x000ea20000100800 */
[----:B------:R-:W-:Y:S01]  /*16c10*/  BSSY B0, `(.L_x_1375) ;  /* 0x00000fc000007945 */ /* 0x000fe20003800000 */
[----:B--2---:R-:W-:-:S13]  /*16c20*/  ISETP.GE.AND P0, PT, R7, R2, PT ;  /* 0x000000020700720c */ /* 0x004fda0003f06270 */
[----:B------:R-:W-:Y:S05]  /*16c30*/  @!P0 BRA `(.L_x_1376) ;  /* 0x0000000c00e48947 */ /* 0x000fea0003800000 */
[----:B------:R-:W-:Y:S01]  /*16c40*/  ULDC UR4, c[0x0][0x2f4] ;  /* 0x0000bd0000047ab9 */ /* 0x000fe20000000800 */
[----:B------:R-:W-:Y:S01]  /*16c50*/  IMAD.MOV.U32 R6, RZ, RZ, R22 ;  /* 0x000000ffff067224 */ /* 0x000fe200078e0016 */
[----:B------:R-:W-:Y:S01]  /*16c60*/  ISETP.GE.AND P4, PT, R33, UR4, PT ;  /* 0x0000000421007c0c */ /* 0x000fe2000bf86270 */
[----:B------:R-:W-:Y:S01]  /*16c70*/  IMAD.MOV.U32 R8, RZ, RZ, R28 ;  /* 0x000000ffff087224 */ /* 0x000fe200078e001c */
[----:B------:R-:W-:Y:S01]  /*16c80*/  ISETP.GE.AND P3, PT, R37, UR4, PT ;  /* 0x0000000425007c0c */ /* 0x000fe2000bf66270 */
[----:B------:R-:W-:Y:S01]  /*16c90*/  IMAD.MOV.U32 R29, RZ, RZ, R23 ;  /* 0x000000ffff1d7224 */ /* 0x000fe200078e0017 */
[----:B------:R-:W-:Y:S02]  /*16ca0*/  ISETP.GE.AND P2, PT, R36, UR4, PT ;  /* 0x0000000424007c0c */ /* 0x000fe4000bf46270 */
[----:B------:R-:W-:-:S13]  /*16cb0*/  ISETP.GE.AND P1, PT, R34, UR4, PT ;  /* 0x0000000422007c0c */ /* 0x000fda000bf26270 */
.L_x_1389:
[----:B------:R-:W2:Y:S04]  /*16cc0*/  LDL R9, [R1+0x8] ;  /* 0x0000080001097983 */ /* 0x000ea80000100800 */
[----:B------:R-:W3:Y:S01]  /*16cd0*/  LDL R11, [R1+0xc] ;  /* 0x00000c00010b7983 */ /* 0x000ee20000100800 */
[----:B0-----:R-:W0:Y:S01]  /*16ce0*/  S2R R0, SR_TID.X ;  /* 0x0000000000007919 */ /* 0x001e220000002100 */
[----:B------:R-:W4:Y:S01]  /*16cf0*/  S2R R3, SR_TID.X ;  /* 0x0000000000037919 */ /* 0x000f220000002100 */
[----:B0-----:R-:W-:-:S04]  /*16d00*/  LOP3.LUT R0, R0, 0x7f, RZ, 0xc0, !PT ;  /* 0x0000007f00007812 */ /* 0x001fc800078ec0ff */
[----:B------:R-:W-:Y:S02]  /*16d10*/  SHF.R.U32.HI R2, RZ, 0x3, R0 ;  /* 0x00000003ff027819 */ /* 0x000fe40000011600 */
[----:B------:R-:W0:Y:S01]  /*16d20*/  LDC R0, c[0x0][0x430] ;  /* 0x00010c00ff007b82 */ /* 0x000e220000000800 */
[----:B----4-:R-:W-:-:S05]  /*16d30*/  IMAD.SHL.U32 R3, R3, 0x10, RZ ;  /* 0x0000001003037824 */ /* 0x010fca00078e00ff */
[----:B------:R-:W-:-:S04]  /*16d40*/  LOP3.LUT R3, R2, 0x70, R3, 0xf8, !PT ;  /* 0x0000007002037812 */ /* 0x000fc800078ef803 */
[----:B------:R-:W-:-:S13]  /*16d50*/  ISETP.GT.U32.AND P6, PT, R3, 0x3f, PT ;  /* 0x0000003f0300780c */ /* 0x000fda0003fc4070 */
[----:B------:R-:W3:Y:S01]  /*16d60*/  @!P6 LDC.64 R4, c[0x0][0x428] ;  /* 0x00010a00ff04eb82 */ /* 0x000ee20000000a00 */
[----:B0-----:R-:W-:-:S13]  /*16d70*/  ISETP.NE.AND P0, PT, R0, 0x1, PT ;  /* 0x000000010000780c */ /* 0x001fda0003f05270 */
[----:B------:R-:W0:Y:S08]  /*16d80*/  @P0 LDC R2, c[0x0][0x434] ;  /* 0x00010d00ff020b82 */ /* 0x000e300000000800 */
[----:B------:R-:W4:Y:S01]  /*16d90*/  @P0 LDC R0, c[0x0][0x438] ;  /* 0x00010e00ff000b82 */ /* 0x000f220000000800 */
[----:B------:R-:W-:Y:S01]  /*16da0*/  LOP3.LUT P5, RZ, R16, 0x20, RZ, 0xc0, !PT ;  /* 0x0000002010ff7812 */ /* 0x000fe200078ac0ff */
[----:B------:R-:W-:Y:S01]  /*16db0*/  VIADD R22, R6, 0x1 ;  /* 0x0000000106167836 */ /* 0x000fe20000000000 */
[----:B------:R-:W-:Y:S05]  /*16dc0*/  YIELD ;  /* 0x0000000000007946 */ /* 0x000fea0003800000 */
[----:B------:R-:W-:Y:S01]  /*16dd0*/  ULDC UR4, c[0x0][0x430] ;  /* 0x00010c0000047ab9 */ /* 0x000fe20000000800 */
[----:B------:R-:W-:-:S02]  /*16de0*/  IMAD.MOV.U32 R23, RZ, RZ, R7 ;  /* 0x000000ffff177224 */ /* 0x000fc400078e0007 */
[----:B--2---:R-:W-:-:S04]  /*16df0*/  IMAD R9, R7, 0x40, R9 ;  /* 0x0000004007097824 */ /* 0x004fc800078e0209 */
[----:B------:R-:W-:-:S04]  /*16e00*/  IMAD.IADD R9, R3, 0x1, R9 ;  /* 0x0000000103097824 */ /* 0x000fc800078e0209 */
[----:B0-----:R-:W-:-:S04]  /*16e10*/  @P0 IMAD.HI.U32 R3, R9, R2, RZ ;  /* 0x0000000209030227 */ /* 0x001fc800078e00ff */
[----:B------:R-:W-:Y:S01]  /*16e20*/  IMAD.MOV.U32 R10, RZ, RZ, R9 ;  /* 0x000000ffff0a7224 */ /* 0x000fe200078e0009 */
[----:B----4-:R-:W-:Y:S01]  /*16e30*/  @P0 SHF.R.U32.HI R10, RZ, R0, R3 ;  /* 0x00000000ff0a0219 */ /* 0x010fe20000011603 */
[----:B---3--:R-:W-:-:S03]  /*16e40*/  @!P6 IMAD R0, R11, R4, RZ ;  /* 0x000000040b00e224 */ /* 0x008fc600078e02ff */
[--C-:B------:R-:W-:Y:S01]  /*16e50*/  @!P6 SHF.R.S32.HI R3, RZ, 0x1f, R10.reuse ;  /* 0x0000001fff03e819 */ /* 0x100fe2000001140a */
[----:B------:R-:W-:Y:S02]  /*16e60*/  @!P6 IMAD.MOV.U32 R2, RZ, RZ, R10 ;  /* 0x000000ffff02e224 */ /* 0x000fe400078e000a */
[C---:B------:R-:W-:Y:S02]  /*16e70*/  @!P6 IMAD R0, R30.reuse, R5, R0 ;  /* 0x000000051e00e224 */ /* 0x040fe400078e0200 */
[----:B------:R-:W-:Y:S02]  /*16e80*/  @!P6 IMAD.WIDE.U32 R2, R30, R4, R2 ;  /* 0x000000041e02e225 */ /* 0x000fe400078e0002 */
[----:B------:R-:W0:Y:S02]  /*16e90*/  @!P6 LDC.64 R4, c[0x0][0x418] ;  /* 0x00010600ff04eb82 */ /* 0x000e240000000a00 */
[----:B------:R-:W-:Y:S01]  /*16ea0*/  @!P6 IMAD.IADD R0, R0, 0x1, R3 ;  /* 0x000000010000e824 */ /* 0x000fe200078e0203 */
[----:B0-----:R-:W-:-:S04]  /*16eb0*/  @!P6 LEA R4, P0, R2, R4, 0x2 ;  /* 0x000000040204e211 */ /* 0x001fc800078010ff */
[----:B------:R-:W-:Y:S01]  /*16ec0*/  @!P6 LEA.HI.X R5, R2, R5, R0, 0x2, P0 ;  /* 0x000000050205e211 */ /* 0x000fe200000f1400 */
[----:B------:R-:W-:Y:S01]  /*16ed0*/  IMAD.MOV.U32 R0, RZ, RZ, RZ ;  /* 0x000000ffff007224 */ /* 0x000fe200078e00ff */
[----:B------:R-:W-:Y:S01]  /*16ee0*/  ISETP.NE.AND P0, PT, R22, 0x2, PT ;  /* 0x000000021600780c */ /* 0x000fe20003f05270 */
[----:B------:R-:W-:-:S03]  /*16ef0*/  IMAD.MOV R2, RZ, RZ, -R10 ;  /* 0x000000ffff027224 */ /* 0x000fc600078e0a0a */
[----:B------:R-:W-:Y:S01]  /*16f00*/  SEL R28, RZ, 0x1, P0 ;  /* 0x00000001ff1c7807 */ /* 0x000fe20000000000 */
[----:B------:R0:W5:Y:S01]  /*16f10*/  @!P6 LDG.E R0, desc[UR36][R4.64] ;  /* 0x000000240400e981 */ /* 0x000162000c1e1900 */
[----:B------:R-:W-:Y:S02]  /*16f20*/  SEL R22, R22, RZ, P0 ;  /* 0x000000ff16167207 */ /* 0x000fe40000000000 */
[----:B------:R-:W-:Y:S01]  /*16f30*/  LOP3.LUT R28, R8, R28, RZ, 0x3c, !PT ;  /* 0x0000001c081c7212 */ /* 0x000fe200078e3cff */
[----:B0-----:R-:W-:Y:S01]  /*16f40*/  IMAD R5, R2, UR4, R9 ;  /* 0x0000000402057c24 */ /* 0x001fe2000f8e0209 */
[----:B------:R-:W-:Y:S06]  /*16f50*/  @!P5 BRA `(.L_x_1377) ;  /* 0x000000000004d947 */ /* 0x000fec0003800000 */
[----:B------:R-:W-:Y:S01]  /*16f60*/  BPT.TRAP 0x1 ;  /* 0x000000040000795c */ /* 0x000fe20000300000 */
.L_x_1377:
[----:B------:R-:W-:Y:S01]  /*16f70*/  IMAD R7, R22, 0x8, R17 ;  /* 0x0000000816077824 */ /* 0x000fe200078e0211 */
[----:B------:R-:W-:Y:S01]  /*16f80*/  SHF.L.U32 R2, R28, 0x1f, RZ ;  /* 0x0000001f1c027819 */ /* 0x000fe200000006ff */
[----:B------:R-:W-:Y:S03]  /*16f90*/  BSSY B1, `(.L_x_1378) ;  /* 0x0000003000017945 */ /* 0x000fe60003800000 */
[----:B------:R-:W0:Y:S02]  /*16fa0*/  SYNCS.PHASECHK.TRANS64.TRYWAIT P0, [R7+URZ+0x30840], R2 ;  /* 0x03084002070075a7 */ /* 0x000e24000800017f */
[----:B0-----:R-:W-:Y:S05]  /*16fb0*/  @!P0 BRA `(.L_x_1379) ;  /* 0x0000003c00108947 */ /* 0x001fea0003800000 */
.L_x_1458:
[----:B------:R-:W-:Y:S05]  /*16fc0*/  BSYNC B1 ;  /* 0x0000000000017941 */ /* 0x000fea0003800000 */
.L_x_1378:
        /* <DEDUP_REMOVED lines=24> */
[----:B------:R-:W-:Y:S02]  /*17150*/  IMAD.SHL.U32 R4, R33, 0x2, RZ ;  /* 0x0000000221047824 */ /* 0x000fe400078e00ff */
[----:B------:R-:W2:Y:S01]  /*17160*/  SHFL.IDX PT, R3, R25, RZ, 0x181f ;  /* 0x00181fff19037589 */ /* 0x000ea200000e0000 */
        /* <DEDUP_REMOVED lines=9> */
[----:B--2---:R-:W-:-:S05]  /*17200*/  IMAD.X R3, RZ, RZ, R3, P0 ;  /* 0x000000ffff037224 */ /* 0x004fca00000e0603 */
        /* <DEDUP_REMOVED lines=15> */
[----:B------:R0:W2:Y:S04]  /*17300*/  SHFL.IDX PT, R35, R25, 0x3, 0x181f ;  /* 0x00781f0019237f89 */ /* 0x0000a800000e0000 */
[----:B------:R-:W-:Y:S01]  /*17310*/  LDGSTS.E.BYPASS.LTC128B.128 [R20+0x21400], desc[UR36][R2.64], !P2 ;  /* 0x2140000002147fae */ /* 0x000fe2000d101d64 */
[----:B------:R-:W-:-:S03]  /*17320*/  LOP3.LUT P2, RZ, R16, 0x1000, RZ, 0xc0, !PT ;  /* 0x0000100010ff7812 */ /* 0x000fc6000784c0ff */
[----:B------:R-:W-:Y:S01]  /*17330*/  LDGSTS.E.BYPASS.LTC128B.128 [R20+0x23400], desc[UR36][R2.64+0x80], !P1 ;  /* 0x2340008002147fae */ /* 0x000fe2000c901d64 */
[----:B------:R-:W-:-:S03]  /*17340*/  LOP3.LUT P1, RZ, R16, 0x800, RZ, 0xc0, !PT ;  /* 0x0000080010ff7812 */ /* 0x000fc6000782c0ff */
[----:B------:R-:W-:Y:S04]  /*17350*/  LDGSTS.E.BYPASS.LTC128B.128 [R20+0x25400], desc[UR36][R2.64+0x100], !P6 ;  /* 0x2540010002147fae */ /* 0x000fe8000f101d64 */
[----:B------:R3:W-:Y:S04]  /*17360*/  LDGSTS.E.BYPASS.LTC128B.128 [R20+0x27400], desc[UR36][R2.64+0x180], !P5 ;  /* 0x2740018002147fae */ /* 0x0007e8000e901d64 */
[----:B--23--:R0:W3:Y:S02]  /*17370*/  SHFL.IDX PT, R2, R10, 0x3, 0x181f ;  /* 0x00781f000a027f89 */ /* 0x00c0e400000e0000 */
.L_x_1468:
[----:B------:R-:W-:Y:S02]  /*17380*/  LOP3.LUT R16, R16, 0xfffff7ff, RZ, 0xc0, !PT ;  /* 0xfffff7ff10107812 */ /* 0x000fe400078ec0ff */
[----:B---3--:R-:W-:Y:S02]  /*17390*/  IADD3 R2, P0, R2, R4, RZ ;  /* 0x0000000402027210 */ /* 0x008fe40007f1e0ff */
        /* <DEDUP_REMOVED lines=15> */
.L_x_1381:
        /* <DEDUP_REMOVED lines=10> */
.L_x_1382:
[----:B------:R3:W-:Y:S01]  /*17530*/  SYNCS.ARRIVE.TRANS64.A1T0 RZ, [R7+URZ+0x30830], RZ ;  /* 0x030830ff07ff79a7 */ /* 0x0007e2000810003f */
[----:B------:R-:W-:Y:S05]  /*17540*/  @!P6 BRA `(.L_x_1383) ;  /* 0x000000000004e947 */ /* 0x000fea0003800000 */
[----:B------:R-:W-:Y:S01]  /*17550*/  BPT.TRAP 0x1 ;  /* 0x000000040000795c */ /* 0x000fe20000300000 */
.L_x_1383:
[----:B--2---:R-:W-:Y:S01]  /*17560*/  SHF.L.U32 R2, R8, 0x1f, RZ ;  /* 0x0000001f08027819 */ /* 0x004fe200000006ff */
[----:B---3--:R-:W-:Y:S01]  /*17570*/  IMAD R7, R6, 0x8, R17 ;  /* 0x0000000806077824 */ /* 0x008fe200078e0211 */
[----:B------:R-:W-:Y:S03]  /*17580*/  BSSY B1, `(.L_x_1384) ;  /* 0x0000003000017945 */ /* 0x000fe60003800000 */
[----:B------:R-:W2:Y:S02]  /*17590*/  SYNCS.PHASECHK.TRANS64.TRYWAIT P0, [R7+URZ+0x30860], R2 ;  /* 0x03086002070075a7 */ /* 0x000ea4000800017f */
[----:B--2---:R-:W-:Y:S05]  /*175a0*/  @!P0 BRA `(.L_x_1385) ;  /* 0x0000003c001c8947 */ /* 0x004fea0003800000 */
.L_x_1469:
[----:B------:R-:W-:Y:S05]  /*175b0*/  BSYNC B1 ;  /* 0x0000000000017941 */ /* 0x000fea0003800000 */
.L_x_1384:
[----:B------:R-:W3:Y:S01]  /*175c0*/  LDL R8, [R1] ;  /* 0x0000000001087983 */ /* 0x000ee20000100800 */
[----:B------:R-:W4:Y:S01]  /*175d0*/  S2R R3, SR_TID.X ;  /* 0x0000000000037919 */ /* 0x000f220000002100 */
[----:B------:R-:W-:Y:S01]  /*175e0*/  UMOV UR4, 0xffffffff ;  /* 0xffffffff00047882 */ /* 0x000fe20000000000 */
[----:B------:R-:W-:Y:S01]  /*175f0*/  IMAD R6, R6, 0x4000, R31 ;  /* 0x0000400006067824 */ /* 0x000fe200078e021f */
[----:B----4-:R-:W-:-:S04]  /*17600*/  LOP3.LUT R3, R3, 0x7f, RZ, 0xc0, !PT ;  /* 0x0000007f03037812 */ /* 0x010fc800078ec0ff */
[----:B------:R-:W-:Y:S01]  /*17610*/  SHF.R.U32.HI R3, RZ, 0x3, R3 ;  /* 0x00000003ff037819 */ /* 0x000fe20000011603 */
[----:B---3--:R-:W-:-:S04]  /*17620*/  IMAD R8, R29, -0x40, R8 ;  /* 0xffffffc01d087824 */ /* 0x008fc800078e0208 */
[----:B------:R-:W-:Y:S01]  /*17630*/  IMAD.IADD R8, R8, 0x1, -R3 ;  /* 0x0000000108087824 */ /* 0x000fe200078e0a03 */
[----:B------:R-:W-:Y:S06]  /*17640*/  BRA.DIV UR4, `(.L_x_1386) ;  /* 0x0000003e04087947 */ /* 0x000fec000b800000 */
[----:B--2---:R-:W2:Y:S01]  /*17650*/  SHFL.IDX PT, R2, R18, RZ, 0x181f ;  /* 0x00181fff12027589 */ /* 0x004ea200000e0000 */
[----:B------:R-:W-:-:S03]  /*17660*/  IMAD R6, R6, 0x2, R17 ;  /* 0x0000000206067824 */ /* 0x000fc600078e0211 */
[----:B------:R-:W3:Y:S04]  /*17670*/  SHFL.IDX PT, R3, R19, RZ, 0x181f ;  /* 0x00181fff13037589 */ /* 0x000ee800000e0000 */
[----:B-1----:R-:W-:Y:S01]  /*17680*/  SHFL.IDX PT, R14, R18, 0x3, 0x181f ;  /* 0x00781f00120e7f89 */ /* 0x002fe200000e0000 */
[----:B--2---:R-:W-:-:S05]  /*17690*/  IADD3 R2, P0, R2, R4, RZ ;  /* 0x0000000402027210 */ /* 0x004fca0007f1e0ff */
[----:B---3--:R-:W-:Y:S01]  /*176a0*/  IMAD.X R3, RZ, RZ, R3, P0 ;  /* 0x000000ffff037224 */ /* 0x008fe200000e0603 */
        /* <DEDUP_REMOVED lines=8> */
[----:B-1----:R-:W1:Y:S04]  /*17730*/  SHFL.IDX PT, R2, R18, 0x1, 0x181f ;  /* 0x00381f0012027f89 */ /* 0x002e6800000e0000 */
[----:B------:R-:W2:Y:S01]  /*17740*/  SHFL.IDX PT, R3, R19, 0x1, 0x181f ;  /* 0x00381f0013037f89 */ /* 0x000ea200000e0000 */
[----:B-1----:R-:W-:-:S05]  /*17750*/  IADD3 R2, P0, R2, R4, RZ ;  /* 0x0000000402027210 */ /* 0x002fca0007f1e0ff */
[----:B--2---:R-:W-:Y:S01]  /*17760*/  IMAD.X R3, RZ, RZ, R3, P0 ;  /* 0x000000ffff037224 */ /* 0x004fe200000e0603 */
        /* <DEDUP_REMOVED lines=9> */
[----:B------:R-:W2:Y:S04]  /*17800*/  SHFL.IDX PT, R3, R19, 0x2, 0x181f ;  /* 0x00581f0013037f89 */ /* 0x000ea800000e0000 */
[----:B------:R-:W3:Y:S01]  /*17810*/  SHFL.IDX PT, R19, R19, 0x3, 0x181f ;  /* 0x00781f0013137f89 */ /* 0x000ee200000e0000 */
[----:B-1----:R-:W-:-:S05]  /*17820*/  IADD3 R2, P0, R2, R4, RZ ;  /* 0x0000000402027210 */ /* 0x002fca0007f1e0ff */
[----:B--2---:R-:W-:Y:S01]  /*17830*/  IMAD.X R3, RZ, RZ, R3, P0 ;  /* 0x000000ffff037224 */ /* 0x004fe200000e0603 */
[----:B------:R-:W-:-:S13]  /*17840*/  ISETP.LT.OR P0, PT, R8, 0x21, P4 ;  /* 0x000000210800780c */ /* 0x000fda0002701670 */
[----:B------:R1:W-:Y:S01]  /*17850*/  LDGSTS.E.BYPASS.LTC128B.128 [R6+0x1400], desc[UR36][R2.64], !P0 ;  /* 0x0140000002067fae */ /* 0x0003e2000c101d64 */
[----:B------:R-:W-:-:S13]  /*17860*/  ISETP.LT.OR P0, PT, R8, 0x21, P3 ;  /* 0x000000210800780c */ /* 0x000fda0001f01670 */
[----:B------:R1:W-:Y:S01]  /*17870*/  LDGSTS.E.BYPASS.LTC128B.128 [R6+0x3400], desc[UR36][R2.64+0x80], !P0 ;  /* 0x0340008002067fae */ /* 0x0003e2000c101d64 */
[----:B------:R-:W-:-:S13]  /*17880*/  ISETP.LT.OR P0, PT, R8, 0x21, P2 ;  /* 0x000000210800780c */ /* 0x000fda0001701670 */
[----:B------:R1:W-:Y:S01]  /*17890*/  LDGSTS.E.BYPASS.LTC128B.128 [R6+0x5400], desc[UR36][R2.64+0x100], !P0 ;  /* 0x0540010002067fae */ /* 0x0003e2000c101d64 */
[----:B------:R-:W-:-:S13]  /*178a0*/  ISETP.LT.OR P0, PT, R8, 0x21, P1 ;  /* 0x000000210800780c */ /* 0x000fda0000f01670 */
[----:B---3--:R1:W-:Y:S02]  /*178b0*/  LDGSTS.E.BYPASS.LTC128B.128 [R6+0x7400], desc[UR36][R2.64+0x180], !P0 ;  /* 0x0740018002067fae */ /* 0x0083e4000c101d64 */
.L_x_1479:
[----:B-12---:R-:W-:Y:S01]  /*178c0*/  IADD3 R2, P0, R14, R4, RZ ;  /* 0x000000040e027210 */ /* 0x006fe20007f1e0ff */
        /* <DEDUP_REMOVED lines=16> */
[----:B-1----:R-:W-:Y:S01]  /*179d0*/  IMAD.WIDE.U32 R2, R5, UR4, RZ ;  /* 0x0000000405027c25 */ /* 0x002fe2000f8e00ff */
[----:B------:R-:W-:-:S03]  /*179e0*/  ULDC.64 UR4, c[0x0][0x338] ;  /* 0x0000ce0000047ab9 */ /* 0x000fc60000000a00 */
[----:B------:R-:W-:Y:S02]  /*179f0*/  IMAD.IADD R3, R3, 0x1, R9 ;  /* 0x0000000103037824 */ /* 0x000fe400078e0209 */
[----:B------:R-:W-:Y:S02]  /*17a00*/  IMAD R21, R21, UR4, RZ ;  /* 0x0000000415157c24 */ /* 0x000fe4000f8e02ff */
[----:B------:R-:W-:-:S04]  /*17a10*/  IMAD.WIDE.U32 R2, R0, UR4, R2 ;  /* 0x0000000400027c25 */ /* 0x000fc8000f8e0002 */
[----:B------:R-:W-:Y:S01]  /*17a20*/  IMAD R21, R0, UR5, R21 ;  /* 0x0000000500157c24 */ /* 0x000fe2000f8e0215 */
[----:B------:R-:W-:Y:S01]  /*17a30*/  ULDC.64 UR4, c[0x0][0x330] ;  /* 0x0000cc0000047ab9 */ /* 0x000fe20000000a00 */
[----:B------:R-:W-:Y:S02]  /*17a40*/  NOP ;  /* 0x0000000000007918 */ /* 0x000fe40000000000 */
[----:B------:R-:W-:Y:S02]  /*17a50*/  IMAD.IADD R3, R3, 0x1, R21 ;  /* 0x0000000103037824 */ /* 0x000fe400078e0215 */
[----:B------:R-:W-:-:S04]  /*17a60*/  IMAD.WIDE.U32 R2, R26, UR4, R2 ;  /* 0x000000041a027c25 */ /* 0x000fc8000f8e0002 */
[----:B------:R-:W-:Y:S01]  /*17a70*/  IMAD R3, R26, UR5, R3 ;  /* 0x000000051a037c24 */ /* 0x000fe2000f8e0203 */
[----:B------:R-:W-:-:S04]  /*17a80*/  LEA R18, P0, R2, UR6, 0x1 ;  /* 0x0000000602127c11 */ /* 0x000fc8000f8008ff */
[----:B------:R-:W-:Y:S02]  /*17a90*/  LEA.HI.X R19, R2, UR7, R3, 0x1, P0 ;  /* 0x0000000702137c11 */ /* 0x000fe400080f0c03 */
[----:B------:R-:W-:-:S13]  /*17aa0*/  PLOP3.LUT P0, PT, PT, PT, PT, 0x80, 0x0 ;  /* 0x000000000000781c */ /* 0x000fda0003f0f070 */
.L_x_1387:
        /* <DEDUP_REMOVED lines=10> */
.L_x_1388:
[----:B------:R-:W2:Y:S01]  /*17b50*/  LDL R0, [R1+0x4] ;  /* 0x0000040001007983 */ /* 0x000ea20000100800 */
[----:B------:R1:W-:Y:S01]  /*17b60*/  SYNCS.ARRIVE.TRANS64.A1T0 RZ, [R7+URZ+0x30850], RZ ;  /* 0x030850ff07ff79a7 */ /* 0x0003e2000810003f */
[----:B------:R-:W-:Y:S02]  /*17b70*/  IMAD.MOV.U32 R6, RZ, RZ, R22 ;  /* 0x000000ffff067224 */ /* 0x000fe400078e0016 */
[----:B------:R-:W-:Y:S02]  /*17b80*/  IMAD.MOV.U32 R8, RZ, RZ, R28 ;  /* 0x000000ffff087224 */ /* 0x000fe400078e001c */
[----:B------:R-:W-:Y:S02]  /*17b90*/  IMAD.MOV.U32 R29, RZ, RZ, R23 ;  /* 0x000000ffff1d7224 */ /* 0x000fe400078e0017 */
[C---:B-1----:R-:W-:Y:S01]  /*17ba0*/  VIADD R7, R23.reuse, 0xffffffff ;  /* 0xffffffff17077836 */ /* 0x042fe20000000000 */
[----:B--2---:R-:W-:-:S13]  /*17bb0*/  ISETP.GT.AND P0, PT, R23, R0, PT ;  /* 0x000000001700720c */ /* 0x004fda0003f04270 */
[----:B------:R-:W-:Y:S05]  /*17bc0*/  @P0 BRA `(.L_x_1389) ;  /* 0xfffffff0003c0947 */ /* 0x000fea000383ffff */
.L_x_1376:
[----:B------:R-:W-:Y:S05]  /*17bd0*/  BSYNC B0 ;  /* 0x0000000000007941 */ /* 0x000fea0003800000 */
.L_x_1375:
[----:B0-----:R-:W0:Y:S01]  /*17be0*/  S2R R0, SR_TID.X ;  /* 0x0000000000007919 */ /* 0x001e220000002100 */
[----:B------:R-:W-:Y:S01]  /*17bf0*/  BSSY B0, `(.L_x_1390) ;  /* 0x0000010000007945 */ /* 0x000fe20003800000 */
[----:B0-----:R-:W-:-:S04]  /*17c00*/  LOP3.LUT R0, R0, 0x7f, RZ, 0xc0, !PT ;  /* 0x0000007f00007812 */ /* 0x001fc800078ec0ff */
[----:B------:R-:W-:-:S13]  /*17c10*/  ISETP.NE.AND P0, PT, R0, RZ, PT ;  /* 0x000000ff0000720c */ /* 0x000fda0003f05270 */
[----:B------:R-:W-:Y:S05]  /*17c20*/  @P0 BRA `(.L_x_1391) ;  /* 0x0000000000300947 */ /* 0x000fea0003800000 */
[----:B------:R-:W0:Y:S01]  /*17c30*/  S2R R5, SR_LANEID ;  /* 0x0000000000057919 */ /* 0x000e220000000000 */
[----:B------:R-:W-:Y:S01]  /*17c40*/  VOTEU.ANY UR4, UPT, PT ;  /* 0x0000000000047886 */ /* 0x000fe200038e0100 */
[----:B------:R-:W2:Y:S01]  /*17c50*/  LDC.64 R2, c[0x0][0xc60] ;  /* 0x00031800ff027b82 */ /* 0x000ea20000000a00 */
[----:B------:R-:W0:Y:S02]  /*17c60*/  FLO.U32 R0, UR4 ;  /* 0x0000000400007d00 */ /* 0x000e2400080e0000 */
[----:B0-----:R-:W-:-:S06]  /*17c70*/  ISETP.EQ.U32.AND P0, PT, R0, R5, PT ;  /* 0x000000050000720c */ /* 0x001fcc0003f02070 */
[----:B------:R-:W2:Y:S07]  /*17c80*/  POPC R5, UR4 ;  /* 0x0000000400057d09 */ /* 0x000eae0008000000 */
[----:B--2---:R-:W2:Y:S01]  /*17c90*/  @P0 ATOMG.E.ADD.STRONG.GPU PT, R3, desc[UR36][R2.64], R5 ;  /* 0x00000005020309a8 */ /* 0x004ea200081ee1e4 */
[----:B------:R-:W0:Y:S02]  /*17ca0*/  S2R R4, SR_LTMASK ;  /* 0x0000000000047919 */ /* 0x000e240000003900 */
[----:B0-----:R-:W-:-:S04]  /*17cb0*/  LOP3.LUT R4, R4, UR4, RZ, 0xc0, !PT ;  /* 0x0000000404047c12 */ /* 0x001fc8000f8ec0ff */
[----:B------:R-:W0:Y:S01]  /*17cc0*/  POPC R7, R4 ;  /* 0x0000000400077309 */ /* 0x000e220000000000 */
[----:B--2---:R-:W0:Y:S02]  /*17cd0*/  SHFL.IDX PT, R0, R3, R0, 0x1f ;  /* 0x00001f0003007589 */ /* 0x004e2400000e0000 */
[----:B0-----:R-:W-:-:S07]  /*17ce0*/  IADD3 R24, R0, UR39, R7 ;  /* 0x0000002700187c10 */ /* 0x001fce000fffe007 */
.L_x_1391:
[----:B------:R-:W-:Y:S05]  /*17cf0*/  BSYNC B0 ;  /* 0x0000000000007941 */ /* 0x000fea0003800000 */
.L_x_1390:
[----:B------:R-:W-:-:S13]  /*17d00*/  LOP3.LUT P0, RZ, R16, 0x20, RZ, 0xc0, !PT ;  /* 0x0000002010ff7812 */ /* 0x000fda000780c0ff */
[----:B------:R-:W-:Y:S05]  /*17d10*/  @!P0 BRA `(.L_x_1392) ;  /* 0x0000000000048947 */ /* 0x000fea0003800000 */
[----:B------:R-:W-:Y:S01]  /*17d20*/  BPT.TRAP 0x1 ;  /* 0x000000040000795c */ /* 0x000fe20000300000 */
.L_x_1392:
[----:B------:R-:W2:Y:S01]  /*17d30*/  LDL.LU R2, [R1] ;  /* 0x0000000001027983 */ /* 0x000ea20000300800 */
[----:B------:R-:W-:Y:S01]  /*17d40*/  IMAD R0, R22, 0x8, R17 ;  /* 0x0000000816007824 */ /* 0x000fe200078e0211 */
[----:B------:R-:W-:Y:S01]  /*17d50*/  SHF.L.U32 R3, R28, 0x1f, RZ ;  /* 0x0000001f1c037819 */ /* 0x000fe200000006ff */
[----:B------:R-:W-:Y:S03]  /*17d60*/  BSSY B0, `(.L_x_1393) ;  /* 0x0000004000007945 */ /* 0x000fe60003800000 */
[----:B------:R-:W0:Y:S01]  /*17d70*/  SYNCS.PHASECHK.TRANS64.TRYWAIT P0, [R0+URZ+0x30860], R3 ;  /* 0x03086003000075a7 */ /* 0x000e22000800017f */
[----:B--2---:R-:W-:Y:S01]  /*17d80*/  IMAD R5, R23, -0x40, R2 ;  /* 0xffffffc017057824 */ /* 0x004fe200078e0202 */
[----:B0-----:R-:W-:Y:S06]  /*17d90*/  @!P0 BRA `(.L_x_1394) ;  /* 0x0000003800ac8947 */ /* 0x001fec0003800000 */
.L_x_1480:
[----:B------:R-:W-:Y:S05]  /*17da0*/  BSYNC B0 ;  /* 0x0000000000007941 */ /* 0x000fea0003800000 */
.L_x_1393:
[----:B------:R-:W2:Y:S01]  /*17db0*/  S2R R2, SR_TID.X ;  /* 0x0000000000027919 */ /* 0x000ea20000002100 */
[----:B------:R-:W-:Y:S01]  /*17dc0*/  UMOV UR4, 0xffffffff ;  /* 0xffffffff00047882 */ /* 0x000fe20000000000 */
[----:B------:R-:W-:Y:S01]  /*17dd0*/  IMAD R4, R22, 0x4000, R31 ;  /* 0x0000400016047824 */ /* 0x000fe200078e021f */
[----:B--2---:R-:W-:-:S04]  /*17de0*/  LOP3.LUT R2, R2, 0x7f, RZ, 0xc0, !PT ;  /* 0x0000007f02027812 */ /* 0x004fc800078ec0ff */
        /* <DEDUP_REMOVED lines=12> */
[----:B------:R-:W-:Y:S02]  /*17eb0*/  ISETP.GE.AND P1, PT, R36, UR4, PT ;  /* 0x0000000424007c0c */ /* 0x000fe4000bf26270 */
[----:B-1----:R-:W-:-:S02]  /*17ec0*/  IADD3 R2, P0, R14, R6, RZ ;  /* 0x000000060e027210 */ /* 0x002fc40007f1e0ff */
[----:B------:R-:W1:Y:S03]  /*17ed0*/  SHFL.IDX PT, R14, R18, 0x1, 0x181f ;  /* 0x00381f00120e7f89 */ /* 0x000e6600000e0000 */
        /* <DEDUP_REMOVED lines=8> */
[----:B------:R1:W-:Y:S02]  /*17f60*/  LDGSTS.E.BYPASS.LTC128B.128 [R4+0x6400], desc[UR36][R2.64+0x180], !P4 ;  /* 0x0640018002047fae */ /* 0x0003e4000e101d64 */
[----:B-1----:R-:W-:Y:S02]  /*17f70*/  IADD3 R2, P4, R14, R6, RZ ;  /* 0x000000060e027210 */ /* 0x002fe40007f9e0ff */
[----:B------:R-:W0:Y:S03]  /*17f80*/  SHFL.IDX PT, R14, R18, 0x2, 0x181f ;  /* 0x00581f00120e7f89 */ /* 0x000e2600000e0000 */
        /* <DEDUP_REMOVED lines=12> */
[----:B------:R0:W3:Y:S03]  /*18050*/  SHFL.IDX PT, R14, R18, 0x3, 0x181f ;  /* 0x00781f00120e7f89 */ /* 0x0000e600000e0000 */
        /* <DEDUP_REMOVED lines=8> */
[----:B--23--:R0:W-:Y:S02]  /*180e0*/  LDGSTS.E.BYPASS.LTC128B.128 [R4+0x7400], desc[UR36][R2.64+0x180], !P4 ;  /* 0x0740018002047fae */ /* 0x00c1e4000e101d64 */
.L_x_1490:
[C---:B------:R-:W-:Y:S02]  /*180f0*/  ISETP.LT.OR P3, PT, R5.reuse, 0x31, P3 ;  /* 0x000000310500780c */ /* 0x040fe40001f61670 */
[C---:B------:R-:W-:Y:S02]  /*18100*/  ISETP.LT.OR P2, PT, R5.reuse, 0x31, P2 ;  /* 0x000000310500780c */ /* 0x040fe40001741670 */
[C---:B------:R-:W-:Y:S02]  /*18110*/  ISETP.LT.OR P1, PT, R5.reuse, 0x31, P1 ;  /* 0x000000310500780c */ /* 0x040fe40000f21670 */
[----:B01----:R-:W-:Y:S02]  /*18120*/  IADD3 R2, P4, R14, R6, RZ ;  /* 0x000000060e027210 */ /* 0x003fe40007f9e0ff */
        /* <DEDUP_REMOVED lines=11> */
.L_x_1396:
        /* <DEDUP_REMOVED lines=10> */
.L_x_1397:
[----:B------:R1:W-:Y:S01]  /*18280*/  SYNCS.ARRIVE.TRANS64.A1T0 RZ, [R0+URZ+0x30850], RZ ;  /* 0x030850ff00ff79a7 */ /* 0x0003e2000810003f */
[----:B------:R-:W-:-:S05]  /*18290*/  VIADD R22, R22, 0x1 ;  /* 0x0000000116167836 */ /* 0x000fca0000000000 */
[----:B------:R-:W-:-:S04]  /*182a0*/  ISETP.NE.AND P0, PT, R22, 0x2, PT ;  /* 0x000000021600780c */ /* 0x000fc80003f05270 */
[----:B0-----:R-:W-:Y:S02]  /*182b0*/  SEL R3, RZ, 0x1, P0 ;  /* 0x00000001ff037807 */ /* 0x001fe40000000000 */
[----:B------:R-:W-:Y:S02]  /*182c0*/  SEL R22, R22, RZ, P0 ;  /* 0x000000ff16167207 */ /* 0x000fe40000000000 */
[----:B-1----:R-:W-:-:S07]  /*182d0*/  LOP3.LUT R28, R28, R3, RZ, 0x3c, !PT ;  /* 0x000000031c1c7212 */ /* 0x002fce00078e3cff */
.L_x_1354:
[----:B------:R-:W-:Y:S05]  /*182e0*/  BSYNC B7 ;  /* 0x0000000000077941 */ /* 0x000fea0003800000 */
.L_x_1352:
        /* <DEDUP_REMOVED lines=11> */
.L_x_1398:
[----:B------:R-:W0:Y:S01]  /*183a0*/  S2R R8, SR_TID.X ;  /* 0x0000000000087919 */ /* 0x000e220000002100 */
[----:B------:R-:W-:Y:S01]  /*183b0*/  UMOV UR4, 0xffffffff ;  /* 0xffffffff00047882 */ /* 0x000fe20000000000 */
[----:B0-----:R-:W-:-:S04]  /*183c0*/  LOP3.LUT R8, R8, 0x1f, RZ, 0xc0, !PT ;  /* 0x0000001f08087812 */ /* 0x001fc800078ec0ff */
[----:B------:R-:W-:Y:S01]  /*183d0*/  ISETP.NE.AND P0, PT, R8, 0x1f, PT ;  /* 0x0000001f0800780c */ /* 0x000fe20003f05270 */
[----:B------:R-:W-:-:S12]  /*183e0*/  BRA.DIV UR4, `(.L_x_1400) ;  /* 0x0000003a04c87947 */ /* 0x000fd8000b800000 */
[----:B------:R-:W-:Y:S01]  /*183f0*/  IMAD.IADD R7, R27, 0x1, R8 ;  /* 0x000000011b077824 */ /* 0x000fe200078e0208 */
[----:B------:R-:W-:-:S04]  /*18400*/  ULDC UR4, c[0x0][0xc3c] ;  /* 0x00030f0000047ab9 */ /* 0x000fc80000000800 */
        /* <DEDUP_REMOVED lines=36> */
.L_x_1500:
[----:B------:R-:W-:Y:S02]  /*18650*/  ULDC UR4, c[0x0][0xc38] ;  /* 0x00030e0000047ab9 */ /* 0x000fe40000000800 */
[----:B------:R-:W-:-:S04]  /*18660*/  IMAD.U32 R5, RZ, RZ, UR4 ;  /* 0x00000004ff057e24 */ /* 0x000fc8000f8e00ff */
[----:B-1----:R-:W-:-:S04]  /*18670*/  IMAD R14, R14, R5, RZ ;  /* 0x000000050e0e7224 */ /* 0x002fc800078e02ff */
[----:B------:R-:W-:-:S05]  /*18680*/  IMAD.IADD R7, R7, 0x1, R14 ;  /* 0x0000000107077824 */ /* 0x000fca00078e020e */
[----:B------:R-:W-:-:S13]  /*18690*/  ISETP.GT.AND P6, PT, R7, R0, PT ;  /* 0x000000000700720c */ /* 0x000fda0003fc4270 */
[----:B------:R-:W-:Y:S05]  /*186a0*/  @P6 BRA `(.L_x_1401) ;  /* 0x0000000000a46947 */ /* 0x000fea0003800000 */
.L_x_1404:
        /* <DEDUP_REMOVED lines=35> */
.L_x_1508:
[----:B------:R-:W-:Y:S02]  /*188e0*/  ULDC UR4, c[0x0][0xc38] ;  /* 0x00030e0000047ab9 */ /* 0x000fe40000000800 */
[----:B------:R-:W-:-:S04]  /*188f0*/  IMAD.U32 R5, RZ, RZ, UR4 ;  /* 0x00000004ff057e24 */ /* 0x000fc8000f8e00ff */
[----:B-1----:R-:W-:-:S04]  /*18900*/  IMAD R14, R14, R5, RZ ;  /* 0x000000050e0e7224 */ /* 0x002fc800078e02ff */
[----:B------:R-:W-:-:S05]  /*18910*/  IMAD.IADD R7, R14, 0x1, R7 ;  /* 0x000000010e077824 */ /* 0x000fca00078e0207 */
[----:B------:R-:W-:-:S13]  /*18920*/  ISETP.GT.AND P6, PT, R7, R0, PT ;  /* 0x000000000700720c */ /* 0x000fda0003fc4270 */
[----:B------:R-:W-:Y:S05]  /*18930*/  @!P6 BRA `(.L_x_1404) ;  /* 0xfffffffc005ce947 */ /* 0x000fea000383ffff */
.L_x_1401:
[----:B------:R-:W-:Y:S01]  /*18940*/  IMAD.IADD R7, R7, 0x1, -R14 ;  /* 0x0000000107077824 */ /* 0x000fe200078e0a0e */
[----:B------:R-:W-:-:S03]  /*18950*/  UMOV UR4, 0xffffffff ;  /* 0xffffffff00047882 */ /* 0x000fc60000000000 */
[----:B------:R-:W-:-:S05]  /*18960*/  IMAD R3, R2, R5, R7 ;  /* 0x0000000502037224 */ /* 0x000fca00078e0207 */
[----:B------:R-:W-:Y:S01]  /*18970*/  ISETP.GT.AND P6, PT, R3, R0, PT ;  /* 0x000000000300720c */ /* 0x000fe20003fc4270 */
[----:B------:R-:W-:-:S12]  /*18980*/  BRA.DIV UR4, `(.L_x_1405) ;  /* 0x0000003e04547947 */ /* 0x000fd8000b800000 */
[----:B------:R-:W-:-:S04]  /*18990*/  VOTE.ANY R3, PT, !P6 ;  /* 0x0000000000037806 */ /* 0x000fc800070e0100 */
[----:B------:R-:W1:Y:S02]  /*189a0*/  POPC R12, R3 ;  /* 0x00000003000c7309 */ /* 0x000e640000000000 */
[----:B-1----:R1:W2:Y:S01]  /*189b0*/  SHFL.IDX PT, R25, R25, R12, 0x1f ;  /* 0x00001f0c19197589 */ /* 0x0022a200000e0000 */
[----:B------:R-:W-:-:S03]  /*189c0*/  IMAD.IADD R27, R12, 0x1, R27 ;  /* 0x000000010c1b7824 */ /* 0x000fc600078e021b */
[----:B------:R1:W3:Y:S04]  /*189d0*/  SHFL.IDX PT, R4, R4, R12, 0x1f ;  /* 0x00001f0c04047589 */ /* 0x0002e800000e0000 */
.L_x_1513:
[----:B------:R-:W-:-:S13]  /*189e0*/  ISETP.NE.AND P0, PT, R3, RZ, PT ;  /* 0x000000ff0300720c */ /* 0x000fda0003f05270 */
[----:B------:R-:W-:Y:S05]  /*189f0*/  @!P0 BRA `(.L_x_1406) ;  /* 0x0000000000108947 */ /* 0x000fea0003800000 */
[----:B------:R-:W-:Y:S01]  /*18a00*/  UMOV UR4, 0xffffffff ;  /* 0xffffffff00047882 */ /* 0x000fe20000000000 */
[----:B-1----:R-:W-:Y:S02]  /*18a10*/  VIADD R12, R12, 0xffffffff ;  /* 0xffffffff0c0c7836 */ /* 0x002fe40000000000 */
[----:B------:R-:W-:Y:S05]  /*18a20*/  BRA.DIV UR4, `(.L_x_1407) ;  /* 0x0000003e04887947 */ /* 0x000fea000b800000 */
[----:B------:R4:W1:Y:S02]  /*18a30*/  SHFL.IDX PT, R6, R2, R12, 0x1f ;  /* 0x00001f0c02067589 */ /* 0x00086400000e0000 */
.L_x_1406:
[----:B---3--:R-:W-:Y:S01]  /*18a40*/  ISETP.NE.AND P0, PT, R4, 0x1, PT ;  /* 0x000000010400780c */ /* 0x008fe20003f05270 */
[----:B-1----:R-:W-:-:S04]  /*18a50*/  IMAD R24, R6, R5, R7 ;  /* 0x0000000506187224 */ /* 0x002fc800078e0207 */
[----:B------:R-:W-:-:S08]  /*18a60*/  IMAD.IADD R0, R0, 0x1, -R24 ;  /* 0x0000000100007824 */ /* 0x000fd000078e0a18 */
[----:B------:R-:W-:Y:S05]  /*18a70*/  @!P0 BRA `(.L_x_1408) ;  /* 0x0000000000dc8947 */ /* 0x000fea0003800000 */
[-C--:B--2---:R-:W-:Y:S02]  /*18a80*/  IABS R6, R25.reuse ;  /* 0x0000001900067213 */ /* 0x084fe40000000000 */
[----:B------:R-:W-:Y:S02]  /*18a90*/  IABS R5, R4 ;  /* 0x0000000400057213 */ /* 0x000fe40000000000 */
[----:B------:R-:W1:Y:S08]  /*18aa0*/  I2F.RP R7, R6 ;  /* 0x0000000600077306 */ /* 0x000e700000209400 */
[----:B------:R-:W2:Y:S08]  /*18ab0*/  I2F.RP R8, R5 ;  /* 0x0000000500087306 */ /* 0x000eb00000209400 */
[----:B-1----:R-:W0:Y:S08]  /*18ac0*/  MUFU.RCP R7, R7 ;  /* 0x0000000700077308 */ /* 0x002e300000001000 */
[----:B--2---:R-:W-:Y:S01]  /*18ad0*/  MUFU.RCP R8, R8 ;  /* 0x0000000800087308 */ /* 0x004fe20000001000 */
[----:B0---4-:R-:W-:Y:S01]  /*18ae0*/  VIADD R2, R7, 0xffffffe ;  /* 0x0ffffffe07027836 */ /* 0x011fe20000000000 */
[----:B------:R-:W-:-:S06]  /*18af0*/  IABS R7, R25 ;  /* 0x0000001900077213 */ /* 0x000fcc0000000000 */
[----:B------:R0:W1:Y:S02]  /*18b00*/  F2I.FTZ.U32.TRUNC.NTZ R3, R2 ;  /* 0x0000000200037305 */ /* 0x000064000021f000 */
[----:B0-----:R-:W-:Y:S02]  /*18b10*/  IMAD.MOV.U32 R2, RZ, RZ, RZ ;  /* 0x000000ffff027224 */ /* 0x001fe400078e00ff */
[----:B-1----:R-:W-:-:S04]  /*18b20*/  IMAD.MOV R9, RZ, RZ, -R3 ;  /* 0x000000ffff097224 */ /* 0x002fc800078e0a03 */
[----:B------:R-:W-:-:S04]  /*18b30*/  IMAD R9, R9, R6, RZ ;  /* 0x0000000609097224 */ /* 0x000fc800078e02ff */
[----:B------:R-:W-:Y:S01]  /*18b40*/  IMAD.HI.U32 R3, R3, R9, R2 ;  /* 0x0000000903037227 */ /* 0x000fe200078e0002 */
[----:B------:R-:W-:-:S03]  /*18b50*/  IABS R2, R0 ;  /* 0x0000000000027213 */ /* 0x000fc60000000000 */
[----:B------:R-:W-:Y:S02]  /*18b60*/  IMAD.MOV R9, RZ, RZ, -R7 ;  /* 0x000000ffff097224 */ /* 0x000fe400078e0a07 */
[----:B------:R-:W-:-:S04]  /*18b70*/  IMAD.HI.U32 R7, R3, R2, RZ ;  /* 0x0000000203077227 */ /* 0x000fc800078e00ff */
[----:B------:R-:W-:Y:S02]  /*18b80*/  VIADD R3, R8, 0xffffffe ;  /* 0x0ffffffe08037836 */ /* 0x000fe40000000000 */
[----:B------:R-:W-:-:S04]  /*18b90*/  IMAD R9, R7, R9, R2 ;  /* 0x0000000907097224 */ /* 0x000fc800078e0202 */
[----:B------:R-:W0:Y:S01]  /*18ba0*/  F2I.FTZ.U32.TRUNC.NTZ R3, R3 ;  /* 0x0000000300037305 */ /* 0x000e22000021f000 */
[----:B------:R-:W-:-:S13]  /*18bb0*/  ISETP.GT.U32.AND P1, PT, R6, R9, PT ;  /* 0x000000090600720c */ /* 0x000fda0003f24070 */
[----:B------:R-:W-:Y:S02]  /*18bc0*/  @!P1 IMAD.IADD R9, R9, 0x1, -R6 ;  /* 0x0000000109099824 */ /* 0x000fe400078e0a06 */
[----:B0-----:R-:W-:Y:S02]  /*18bd0*/  IMAD.MOV R2, RZ, RZ, -R3 ;  /* 0x000000ffff027224 */ /* 0x001fe400078e0a03 */
[----:B------:R-:W-:Y:S01]  /*18be0*/  @!P1 VIADD R7, R7, 0x1 ;  /* 0x0000000107079836 */ /* 0x000fe20000000000 */
[----:B------:R-:W-:Y:S01]  /*18bf0*/  ISETP.GE.U32.AND P0, PT, R9, R6, PT ;  /* 0x000000060900720c */ /* 0x000fe20003f06070 */
[----:B------:R-:W-:Y:S01]  /*18c00*/  IMAD R9, R2, R5, RZ ;  /* 0x0000000502097224 */ /* 0x000fe200078e02ff */
[----:B------:R-:W-:Y:S01]  /*18c10*/  ISETP.NE.AND P1, PT, R25, RZ, PT ;  /* 0x000000ff1900720c */ /* 0x000fe20003f25270 */
[----:B------:R-:W-:-:S04]  /*18c20*/  IMAD.MOV.U32 R2, RZ, RZ, RZ ;  /* 0x000000ffff027224 */ /* 0x000fc800078e00ff */
[----:B------:R-:W-:Y:S01]  /*18c30*/  IMAD.HI.U32 R6, R3, R9, R2 ;  /* 0x0000000903067227 */ /* 0x000fe200078e0002 */
[----:B------:R-:W-:-:S04]  /*18c40*/  LOP3.LUT R2, R0, R25, RZ, 0x3c, !PT ;  /* 0x0000001900027212 */ /* 0x000fc800078e3cff */
[----:B------:R-:W-:Y:S01]  /*18c50*/  ISETP.GE.AND P2, PT, R2, RZ, PT ;  /* 0x000000ff0200720c */ /* 0x000fe20003f46270 */
[----:B------:R-:W-:Y:S01]  /*18c60*/  @P0 VIADD R7, R7, 0x1 ;  /* 0x0000000107070836 */ /* 0x000fe20000000000 */
[----:B------:R-:W-:-:S05]  /*18c70*/  IABS R2, R4 ;  /* 0x0000000400027213 */ /* 0x000fca0000000000 */
[----:B------:R-:W-:-:S06]  /*18c80*/  IMAD.MOV R2, RZ, RZ, -R2 ;  /* 0x000000ffff027224 */ /* 0x000fcc00078e0a02 */
[----:B------:R-:W-:Y:S01]  /*18c90*/  @!P2 IMAD.MOV R7, RZ, RZ, -R7 ;  /* 0x000000ffff07a224 */ /* 0x000fe200078e0a07 */
[----:B------:R-:W-:-:S04]  /*18ca0*/  @!P1 LOP3.LUT R7, RZ, R25, RZ, 0x33, !PT ;  /* 0x00000019ff079212 */ /* 0x000fc800078e33ff */
[----:B------:R-:W-:-:S05]  /*18cb0*/  IABS R3, R7 ;  /* 0x0000000700037213 */ /* 0x000fca0000000000 */
        /* <DEDUP_REMOVED lines=9> */
[----:B------:R-:W-:-:S04]  /*18d50*/  IMAD.MOV R2, RZ, RZ, -R7 ;  /* 0x000000ffff027224 */ /* 0x000fc800078e0a07 */
[----:B------:R-:W-:Y:S02]  /*18d60*/  IMAD R2, R25, R2, R0 ;  /* 0x0000000219027224 */ /* 0x000fe400078e0200 */
        /* <DEDUP_REMOVED lines=8> */
.L_x_1408:
[----:B0---4-:R-:W0:Y:S02]  /*18df0*/  LDC.64 R2, c[0x0][0xc90] ;  /* 0x00032400ff027b82 */ /* 0x011e240000000a00 */
[----:B0-----:R-:W-:-:S05]  /*18e00*/  IMAD.WIDE R2, R27, 0x4, R2 ;  /* 0x000000041b027825 */ /* 0x001fca00078e0202 */
[----:B------:R0:W2:Y:S02]  /*18e10*/  LDG.E R6, desc[UR36][R2.64] ;  /* 0x0000002402067981 */ /* 0x0000a4000c1e1900 */
[----:B0-----:R-:W-:Y:S02]  /*18e20*/  IMAD.MOV.U32 R2, RZ, RZ, RZ ;  /* 0x000000ffff027224 */ /* 0x001fe400078e00ff */
[----:B--2---:R-:W-:-:S05]  /*18e30*/  IMAD R7, R25, R6, RZ ;  /* 0x0000000619077224 */ /* 0x004fca00078e02ff */
[----:B------:R-:W-:-:S04]  /*18e40*/  IABS R4, R7 ;  /* 0x0000000700047213 */ /* 0x000fc80000000000 */
[----:B------:R-:W0:Y:S08]  /*18e50*/  I2F.RP R8, R4 ;  /* 0x0000000400087306 */ /* 0x000e300000209400 */
        /* <DEDUP_REMOVED lines=26> */
[----:B------:R-:W-:-:S04]  /*19000*/  VIADDMNMX R5, R3, R5, R6, PT ;  /* 0x0000000503057246 */ /* 0x000fc80003800106 */
[----:B------:R-:W-:-:S04]  /*19010*/  IABS R6, R5 ;  /* 0x0000000500067213 */ /* 0x000fc80000000000 */
[----:B------:R-:W0:Y:S08]  /*19020*/  I2F.RP R8, R6 ;  /* 0x0000000600087306 */ /* 0x000e300000209400 */
[----:B0-----:R-:W0:Y:S02]  /*19030*/  MUFU.RCP R8, R8 ;  /* 0x0000000800087308 */ /* 0x001e240000001000 */
[----:B0-----:R-:W-:Y:S01]  /*19040*/  VIADD R3, R8, 0xffffffe ;  /* 0x0ffffffe08037836 */ /* 0x001fe20000000000 */
[----:B------:R-:W-:-:S05]  /*19050*/  IABS R8, R5 ;  /* 0x0000000500087213 */ /* 0x000fca0000000000 */
[----:B------:R-:W0:Y:S02]  /*19060*/  F2I.FTZ.U32.TRUNC.NTZ R3, R3 ;  /* 0x0000000300037305 */ /* 0x000e24000021f000 */
[----:B0-----:R-:W-:-:S04]  /*19070*/  IMAD.MOV R7, RZ, RZ, -R3 ;  /* 0x000000ffff077224 */ /* 0x001fc800078e0a03 */
[----:B------:R-:W-:-:S04]  /*19080*/  IMAD R7, R7, R6, RZ ;  /* 0x0000000607077224 */ /* 0x000fc800078e02ff */
[----:B------:R-:W-:Y:S01]  /*19090*/  IMAD.HI.U32 R2, R3, R7, R2 ;  /* 0x0000000703027227 */ /* 0x000fe200078e0002 */
[----:B------:R-:W-:-:S03]  /*190a0*/  IABS R7, R0 ;  /* 0x0000000000077213 */ /* 0x000fc60000000000 */
        /* <DEDUP_REMOVED lines=13> */
[----:B------:R-:W-:Y:S01]  /*19180*/  @!P1 LOP3.LUT R2, RZ, R5, RZ, 0x33, !PT ;  /* 0x00000005ff029212 */ /* 0x000fe200078e33ff */
[----:B------:R-:W-:-:S04]  /*19190*/  IMAD.MOV R5, RZ, RZ, -R5 ;  /* 0x000000ffff057224 */ /* 0x000fc800078e0a05 */
[----:B------:R-:W-:-:S07]  /*191a0*/  IMAD R26, R2, R5, R3 ;  /* 0x00000005021a7224 */ /* 0x000fce00078e0203 */
.L_x_1409:
[----:B------:R-:W-:-:S05]  /*191b0*/  LOP3.LUT R2, RZ, R2, RZ, 0x33, !PT ;  /* 0x00000002ff027212 */ /* 0x000fca00078e33ff */
[----:B------:R-:W-:Y:S01]  /*191c0*/  IMAD.IADD R25, R25, 0x1, R2 ;  /* 0x0000000119197824 */ /* 0x000fe200078e0202 */
[----:B------:R-:W-:Y:S06]  /*191d0*/  BRA `(.L_x_1410) ;  /* 0x00000000001c7947 */ /* 0x000fec0003800000 */
.L_x_1402:
[----:B------:R-:W-:Y:S01]  /*191e0*/  UMOV UR4, URZ ;  /* 0x0000003f00047c82 */ /* 0x000fe20008000000 */
[----:B------:R-:W-:Y:S01]  /*191f0*/  UMOV UR5, URZ ;  /* 0x0000003f00057c82 */ /* 0x000fe20008000000 */
[----:B------:R-:W-:Y:S01]  /*19200*/  ULDC UR6, c[0x0][0xc3c] ;  /* 0x00030f0000067ab9 */ /* 0x000fe20000000800 */
[----:B------:R-:W-:Y:S02]  /*19210*/  IMAD.MOV.U32 R24, RZ, RZ, R0 ;  /* 0x000000ffff187224 */ /* 0x000fe400078e0000 */
[----:B------:R-:W-:Y:S02]  /*19220*/  IMAD.U32 R25, RZ, RZ, UR4 ;  /* 0x00000004ff197e24 */ /* 0x000fe4000f8e00ff */
[----:B------:R-:W-:Y:S02]  /*19230*/  IMAD.U32 R26, RZ, RZ, UR5 ;  /* 0x00000005ff1a7e24 */ /* 0x000fe4000f8e00ff */
[----:B------:R-:W-:-:S07]  /*19240*/  IMAD.U32 R27, RZ, RZ, UR6 ;  /* 0x00000006ff1b7e24 */ /* 0x000fce000f8e00ff */
.L_x_1410:
        /* <DEDUP_REMOVED lines=10> */
.L_x_1399:
[----:B------:R-:W-:Y:S02]  /*192f0*/  ULDC UR4, c[0x0][0xc3c] ;  /* 0x00030f0000047ab9 */ /* 0x000fe40000000800 */
[----:B-1----:R-:W-:-:S13]  /*19300*/  ISETP.GE.AND P0, PT, R27, UR4, PT ;  /* 0x000000041b007c0c */ /* 0x002fda000bf06270 */
[----:B------:R-:W-:Y:S05]  /*19310*/  @!P0 BRA `(.L_x_1411) ;  /* 0xffffffb000248947 */ /* 0x000fea000383ffff */
[----:B------:R-:W-:Y:S05]  /*19320*/  BSYNC B8 ;  /* 0x0000000000087941 */ /* 0x000fea0003800000 */
.L_x_1338:
[----:B------:R-:W3:Y:S01]  /*19330*/  LDL.LU R0, [R1+0x20] ;  /* 0x0000200001007983 */ /* 0x000ee20000300800 */
[----:B------:R-:W-:Y:S01]  /*19340*/  BSSY B0, `(.L_x_1412) ;  /* 0x000000b000007945 */ /* 0x000fe20003800000 */
[----:B------:R-:W1:Y:S01]  /*19350*/  S2R R5, SR_CgaCtaId ;  /* 0x0000000000057919 */ /* 0x000e620000008800 */
[----:B---3--:R-:W-:-:S05]  /*19360*/  VIADD R0, R0, 0x1 ;  /* 0x0000000100007836 */ /* 0x008fca0000000000 */
[----:B0-----:R-:W-:-:S04]  /*19370*/  LEA.HI R2, R0, R0, RZ, 0x1 ;  /* 0x0000000000027211 */ /* 0x001fc800078f08ff */
[----:B------:R-:W-:Y:S02]  /*19380*/  LOP3.LUT R3, R2, 0xfffffffe, RZ, 0xc0, !PT ;  /* 0xfffffffe02037812 */ /* 0x000fe400078ec0ff */
[----:B------:R-:W-:-:S03]  /*19390*/  MOV R2, 0x400 ;  /* 0x0000040000027802 */ /* 0x000fc60000000f00 */
[----:B------:R-:W-:Y:S01]  /*193a0*/  IMAD.IADD R0, R0, 0x1, -R3 ;  /* 0x0000000100007824 */ /* 0x000fe200078e0a03 */
[----:B-1----:R-:W-:-:S04]  /*193b0*/  LEA R7, R5, R2, 0x18 ;  /* 0x0000000205077211 */ /* 0x002fc800078ec0ff */
[----:B------:R-:W-:-:S04]  /*193c0*/  SHF.L.U32 R0, R0, 0x1f, RZ ;  /* 0x0000001f00007819 */ /* 0x000fc800000006ff */
[----:B------:R-:W0:Y:S02]  /*193d0*/  SYNCS.PHASECHK.TRANS64.TRYWAIT P0, [R7+URZ+0x30820], R0 ;  /* 0x03082000070075a7 */ /* 0x000e24000800017f */
[----:B0-----:R-:W-:Y:S05]  /*193e0*/  @!P0 BRA `(.L_x_1413) ;  /* 0x0000003400408947 */ /* 0x001fea0003800000 */
.L_x_1516:
[----:B------:R-:W-:Y:S05]  /*193f0*/  BSYNC B0 ;  /* 0x0000000000007941 */ /* 0x000fea0003800000 */
.L_x_1412:
[----:B------:R-:W-:-:S03]  /*19400*/  UMOV UR4, 0xffffffff ;  /* 0xffffffff00047882 */ /* 0x000fc60000000000 */
[----:B------:R-:W-:Y:S05]  /*19410*/  BRA.DIV UR4, `(.L_x_1414) ;  /* 0x0000003604487947 */ /* 0x000fea000b800000 */
[----:B0-----:R-:W0:Y:S02]  /*19420*/  S2R R0, SR_TID.X ;  /* 0x0000000000007919 */ /* 0x001e240000002100 */
[----:B0-----:R-:W-:-:S04]  /*19430*/  SHF.R.U32.HI R0, RZ, 0x5, R0 ;  /* 0x00000005ff007819 */ /* 0x001fc80000011600 */
[----:B------:R-:W-:-:S05]  /*19440*/  LOP3.LUT R0, R0, 0x3, RZ, 0xc0, !PT ;  /* 0x0000000300007812 */ /* 0x000fca00078ec0ff */
[----:B------:R0:W1:Y:S02]  /*19450*/  SHFL.IDX PT, R14, R0, RZ, 0x1f ;  /* 0x00001fff000e7589 */ /* 0x00006400000e0000 */
.L_x_1519:
[----:B-1----:R-:W-:Y:S01]  /*19460*/  ISETP.NE.AND P0, PT, R14, RZ, PT ;  /* 0x000000ff0e00720c */ /* 0x002fe20003f05270 */
[----:B------:R-:W-:-:S12]  /*19470*/  BSSY B0, `(.L_x_1415) ;  /* 0x0000026000007945 */ /* 0x000fd80003800000 */
[----:B------:R-:W-:Y:S05]  /*19480*/  @P0 BRA `(.L_x_1416) ;  /* 0x0000000000900947 */ /* 0x000fea0003800000 */
[----:B------:R-:W-:-:S03]  /*19490*/  UMOV UR4, 0xffffffff ;  /* 0xffffffff00047882 */ /* 0x000fc60000000000 */
[----:B------:R-:W-:Y:S05]  /*194a0*/  BRA.DIV UR4, `(.L_x_1417) ;  /* 0x0000003604587947 */ /* 0x000fea000b800000 */
[----:B------:R-:W-:-:S13]  /*194b0*/  ELECT P6, URZ, PT ;  /* 0x00000000003f782f */ /* 0x000fda00038c0000 */
.L_x_1522:
[----:B------:R-:W-:Y:S05]  /*194c0*/  @!P6 BRA `(.L_x_1416) ;  /* 0x000000000080e947 */ /* 0x000fea0003800000 */
[----:B0-----:R-:W3:Y:S02]  /*194d0*/  LDL R0, [R1+0x30] ;  /* 0x0000300001007983 */ /* 0x001ee40000100800 */
[----:B---3--:R-:W-:-:S13]  /*194e0*/  R2UR UR4, R0 ;  /* 0x00000000000472ca */ /* 0x008fda00000e0000 */
[----:B------:R-:W-:-:S06]  /*194f0*/  ULOP3.LUT UR4, UR4, 0x2, URZ, 0xfc, !UPT ;  /* 0x0000000204047892 */ /* 0x000fcc000f8efc3f */
[----:B------:R-:W-:-:S05]  /*19500*/  IMAD.U32 R0, RZ, RZ, UR4 ;  /* 0x00000004ff007e24 */ /* 0x000fca000f8e00ff */
[----:B------:R-:W-:-:S13]  /*19510*/  ISETP.NE.AND P0, PT, R0, 0x3, PT ;  /* 0x000000030000780c */ /* 0x000fda0003f05270 */
[----:B------:R-:W-:Y:S05]  /*19520*/  @!P0 BRA `(.L_x_1418) ;  /* 0x0000000000048947 */ /* 0x000fea0003800000 */
[----:B------:R-:W-:Y:S01]  /*19530*/  BPT.TRAP 0x1 ;  /* 0x000000040000795c */ /* 0x000fe20000300000 */
.L_x_1418:
[----:B------:R-:W-:Y:S01]  /*19540*/  IMAD R5, R22, 0x8, R7 ;  /* 0x0000000816057824 */ /* 0x000fe200078e0207 */
[----:B------:R-:W-:Y:S01]  /*19550*/  SHF.L.U32 R0, R28, 0x1f, RZ ;  /* 0x0000001f1c007819 */ /* 0x000fe200000006ff */
[----:B------:R-:W-:-:S03]  /*19560*/  VIADD R22, R22, 0x1 ;  /* 0x0000000116167836 */ /* 0x000fc60000000000 */
[----:B------:R-:W0:Y:S02]  /*19570*/  SYNCS.PHASECHK.TRANS64.TRYWAIT P1, [R5+URZ+0x30840], R0 ;  /* 0x03084000050075a7 */ /* 0x000e24000802017f */
[----:B------:R-:W-:-:S04]  /*19580*/  ISETP.NE.AND P2, PT, R22, 0x2, PT ;  /* 0x000000021600780c */ /* 0x000fc80003f45270 */
[----:B------:R-:W-:Y:S01]  /*19590*/  SEL R3, RZ, 0x1, P2 ;  /* 0x00000001ff037807 */ /* 0x000fe20001000000 */
[----:B0-----:R-:W-:Y:S08]  /*195a0*/  @!P1 BRA `(.L_x_1419) ;  /* 0x0000003400389947 */ /* 0x001ff00003800000 */
.L_x_1523:
[----:B------:R-:W-:Y:S02]  /*195b0*/  SEL R22, R22, RZ, P2 ;  /* 0x000000ff16167207 */ /* 0x000fe40001000000 */
[----:B------:R-:W-:Y:S01]  /*195c0*/  LOP3.LUT R2, R28, R3, RZ, 0x3c, !PT ;  /* 0x000000031c027212 */ /* 0x000fe200078e3cff */
[----:B------:R-:W-:Y:S06]  /*195d0*/  @!P0 BRA `(.L_x_1420) ;  /* 0x0000000000048947 */ /* 0x000fec0003800000 */
[----:B------:R-:W-:Y:S01]  /*195e0*/  BPT.TRAP 0x1 ;  /* 0x000000040000795c */ /* 0x000fe20000300000 */
.L_x_1420:
[----:B------:R-:W-:Y:S01]  /*195f0*/  IMAD R3, R22, 0x8, R7 ;  /* 0x0000000816037824 */ /* 0x000fe200078e0207 */
[----:B------:R-:W-:-:S04]  /*19600*/  SHF.L.U32 R2, R2, 0x1f, RZ ;  /* 0x0000001f02027819 */ /* 0x000fc800000006ff */
[----:B------:R-:W1:Y:S02]  /*19610*/  SYNCS.PHASECHK.TRANS64.TRYWAIT P1, [R3+URZ+0x30840], R2 ;  /* 0x03084002030075a7 */ /* 0x000e64000802017f */
[----:B-1----:R-:W-:Y:S05]  /*19620*/  @!P1 BRA `(.L_x_1421) ;  /* 0x00000034002c9947 */ /* 0x002fea0003800000 */
.L_x_1524:
[----:B------:R-:W-:Y:S05]  /*19630*/  @!P0 BRA `(.L_x_1422) ;  /* 0x0000000000048947 */ /* 0x000fea0003800000 */
[----:B------:R-:W-:Y:S01]  /*19640*/  BPT.TRAP 0x1 ;  /* 0x000000040000795c */ /* 0x000fe20000300000 */
.L_x_1422:
[----:B------:R-:W3:Y:S02]  /*19650*/  SYNCS.PHASECHK.TRANS64.TRYWAIT P1, [R5+URZ+0x30860], R0 ;  /* 0x03086000050075a7 */ /* 0x000ee4000802017f */
[----:B---3--:R-:W-:Y:S05]  /*19660*/  @!P1 BRA `(.L_x_1423) ;  /* 0x0000003400309947 */ /* 0x008fea0003800000 */
.L_x_1525:
[----:B------:R-:W-:Y:S05]  /*19670*/  @!P0 BRA `(.L_x_1424) ;  /* 0x0000000000048947 */ /* 0x000fea0003800000 */
[----:B------:R-:W-:Y:S01]  /*19680*/  BPT.TRAP 0x1 ;  /* 0x000000040000795c */ /* 0x000fe20000300000 */
.L_x_1424:
[----:B----4-:R4:W0:Y:S02]  /*19690*/  SYNCS.PHASECHK.TRANS64.TRYWAIT P0, [R3+URZ+0x30860], R2 ;  /* 0x03086002030075a7 */ /* 0x010824000800017f */
[----:B0-----:R-:W-:Y:S05]  /*196a0*/  @!P0 NANOSLEEP.SYNCS 0x989680 ;  /* 0x009896800000895d */ /* 0x001fea0003900000 */
[----:B------:R-:W0:Y:S02]  /*196b0*/  @!P0 SYNCS.PHASECHK.TRANS64 P0, [R3+URZ+0x30860], R2 ;  /* 0x03086002030085a7 */ /* 0x000e24000800007f */
[----:B0-----:R-:W-:Y:S05]  /*196c0*/  @!P0 BRA `(.L_x_1424) ;  /* 0xfffffffc00f08947 */ /* 0x001fea000383ffff */
.L_x_1416:
[----:B------:R-:W-:Y:S05]  /*196d0*/  BSYNC B0 ;  /* 0x0000000000007941 */ /* 0x000fea0003800000 */
.L_x_1415:
[----:B------:R-:W-:Y:S05]  /*196e0*/  EXIT ;  /* 0x000000000000794d */ /* 0x000fea0003800000 */
.L_x_1229:
[----:B0-----:R-:W-:-:S04]  /*196f0*/  IMAD.U32 R3, RZ, RZ, UR40 ;  /* 0x00000028ff037e24 */ /* 0x001fc8000f8e00ff */
[----:B------:R0:W1:Y:S03]  /*19700*/  SYNCS.PHASECHK.TRANS64.TRYWAIT P1, [R3+URZ+0x30800], R0 ;  /* 0x03080000030075a7 */ /* 0x000066000802017f */
[----:B-1----:R-:W-:Y:S05]  /*19710*/  @!P1 NANOSLEEP.SYNCS 0x989680 ;  /* 0x009896800000995d */ /* 0x002fea0003900000 */
[----:B------:R-:W1:Y:S02]  /*19720*/  @!P1 SYNCS.PHASECHK.TRANS64 P1, [R3+URZ+0x30800], R0 ;  /* 0x03080000030095a7 */ /* 0x000e64000802007f */
[----:B-1----:R-:W-:Y:S05]  /*19730*/  @!P1 BRA `(.L_x_1229) ;  /* 0xfffffffc00ec9947 */ /* 0x002fea000383ffff */
[----:B------:R-:W-:Y:S05]  /*19740*/  BRA `(.L_x_1425) ;  /* 0xfffffe8c007c7947 */ /* 0x000fea000383ffff */
.L_x_1233:
[----:B-1----:R1:W2:Y:S02]  /*19750*/  SYNCS.PHASECHK.TRANS64.TRYWAIT P1, [R3+URZ+0x30830], R0 ;  /* 0x03083000030075a7 */ /* 0x0022a4000802017f */
[----:B--2---:R-:W-:Y:S05]  /*19760*/  @!P1 NANOSLEEP.SYNCS 0x989680 ;  /* 0x009896800000995d */ /* 0x004fea0003900000 */
[----:B------:R-:W2:Y:S02]  /*19770*/  @!P1 SYNCS.PHASECHK.TRANS64 P1, [R3+URZ+0x30830], R0 ;  /* 0x03083000030095a7 */ /* 0x000ea4000802007f */
[----:B--2---:R-:W-:Y:S05]  /*19780*/  @!P1 BRA `(.L_x_1233) ;  /* 0xfffffffc00f09947 */ /* 0x004fea000383ffff */
[----:B------:R-:W-:Y:S05]  /*19790*/  BRA `(.L_x_1232) ;  /* 0xfffffe8c00987947 */ /* 0x000fea000383ffff */
.L_x_1250:
[----:B-1----:R-:W-:-:S04]  /*197a0*/  IMAD.U32 R3, RZ, RZ, UR6 ;  /* 0x00000006ff037e24 */ /* 0x002fc8000f8e00ff */
[----:B------:R1:W2:Y:S03]  /*197b0*/  SYNCS.PHASECHK.TRANS64.TRYWAIT P1, [R3+URZ+0x30830], R2 ;  /* 0x03083002030075a7 */ /* 0x0002a6000802017f */
[----:B--2---:R-:W-:Y:S05]  /*197c0*/  @!P1 NANOSLEEP.SYNCS 0x989680 ;  /* 0x009896800000995d */ /* 0x004fea0003900000 */
[----:B------:R-:W2:Y:S02]  /*197d0*/  @!P1 SYNCS.PHASECHK.TRANS64 P1, [R3+URZ+0x30830], R2 ;  /* 0x03083002030095a7 */ /* 0x000ea4000802007f */
[----:B--2---:R-:W-:Y:S05]  /*197e0*/  @!P1 BRA `(.L_x_1250) ;  /* 0xfffffffc00ec9947 */ /* 0x004fea000383ffff */
[----:B------:R-:W-:Y:S05]  /*197f0*/  BRA `(.L_x_1249) ;  /* 0xfffffeb800c87947 */ /* 0x000fea000383ffff */
.L_x_1254:
[----:B01----:R-:W-:-:S04]  /*19800*/  IMAD.U32 R2, RZ, RZ, UR5 ;  /* 0x00000005ff027e24 */ /* 0x003fc8000f8e00ff */
[----:B------:R0:W1:Y:S03]  /*19810*/  SYNCS.PHASECHK.TRANS64.TRYWAIT P1, [R2+URZ+0x30850], R0 ;  /* 0x03085000020075a7 */ /* 0x000066000802017f */
[----:B-1----:R-:W-:Y:S05]  /*19820*/  @!P1 NANOSLEEP.SYNCS 0x989680 ;  /* 0x009896800000995d */ /* 0x002fea0003900000 */
[----:B------:R-:W1:Y:S02]  /*19830*/  @!P1 SYNCS.PHASECHK.TRANS64 P1, [R2+URZ+0x30850], R0 ;  /* 0x03085000020095a7 */ /* 0x000e64000802007f */
[----:B-1----:R-:W-:Y:S05]  /*19840*/  @!P1 BRA `(.L_x_1254) ;  /* 0xfffffffc00ec9947 */ /* 0x002fea000383ffff */
[----:B------:R-:W-:Y:S05]  /*19850*/  BRA `(.L_x_1253) ;  /* 0xfffffec8005c7947 */ /* 0x000fea000383ffff */
.L_x_1273:
[----:B-1----:R-:W-:-:S04]  /*19860*/  IMAD.U32 R3, RZ, RZ, UR7 ;  /* 0x00000007ff037e24 */ /* 0x002fc8000f8e00ff */
[----:B------:R1:W2:Y:S03]  /*19870*/  SYNCS.PHASECHK.TRANS64.TRYWAIT P1, [R3+URZ+0x30830], R2 ;  /* 0x03083002030075a7 */ /* 0x0002a6000802017f */
[----:B--2---:R-:W-:Y:S05]  /*19880*/  @!P1 NANOSLEEP.SYNCS 0x989680 ;  /* 0x009896800000995d */ /* 0x004fea0003900000 */
[----:B------:R-:W2:Y:S02]  /*19890*/  @!P1 SYNCS.PHASECHK.TRANS64 P1, [R3+URZ+0x30830], R2 ;  /* 0x03083002030095a7 */ /* 0x000ea4000802007f */
[----:B--2---:R-:W-:Y:S05]  /*198a0*/  @!P1 BRA `(.L_x_1273) ;  /* 0xfffffffc00ec9947 */ /* 0x004fea000383ffff */
[----:B------:R-:W-:Y:S05]  /*198b0*/  BRA `(.L_x_1272) ;  /* 0xfffffee800f47947 */ /* 0x000fea000383ffff */
.L_x_1277:
[----:B01----:R-:W-:-:S04]  /*198c0*/  IMAD.U32 R2, RZ, RZ, UR5 ;  /* 0x00000005ff027e24 */ /* 0x003fc8000f8e00ff */
[----:B------:R0:W1:Y:S03]  /*198d0*/  SYNCS.PHASECHK.TRANS64.TRYWAIT P1, [R2+URZ+0x30850], R0 ;  /* 0x03085000020075a7 */ /* 0x000066000802017f */
[----:B-1----:R-:W-:Y:S05]  /*198e0*/  @!P1 NANOSLEEP.SYNCS 0x989680 ;  /* 0x009896800000995d */ /* 0x002fea0003900000 */
[----:B------:R-:W1:Y:S02]  /*198f0*/  @!P1 SYNCS.PHASECHK.TRANS64 P1, [R2+URZ+0x30850], R0 ;  /* 0x03085000020095a7 */ /* 0x000e64000802007f */
[----:B-1----:R-:W-:Y:S05]  /*19900*/  @!P1 BRA `(.L_x_1277) ;  /* 0xfffffffc00ec9947 */ /* 0x002fea000383ffff */
[----:B------:R-:W-:Y:S05]  /*19910*/  BRA `(.L_x_1276) ;  /* 0xfffffef800887947 */ /* 0x000fea000383ffff */
.L_x_1285:
[----:B-1----:R-:W-:-:S04]  /*19920*/  IMAD.U32 R3, RZ, RZ, UR5 ;  /* 0x00000005ff037e24 */ /* 0x002fc8000f8e00ff */
[----:B------:R1:W2:Y:S03]  /*19930*/  SYNCS.PHASECHK.TRANS64.TRYWAIT P1, [R3+URZ+0x30830], R2 ;  /* 0x03083002030075a7 */ /* 0x0002a6000802017f */
[----:B--2---:R-:W-:Y:S05]  /*19940*/  @!P1 NANOSLEEP.SYNCS 0x989680 ;  /* 0x009896800000995d */ /* 0x004fea0003900000 */
[----:B------:R-:W2:Y:S02]  /*19950*/  @!P1 SYNCS.PHASECHK.TRANS64 P1, [R3+URZ+0x30830], R2 ;  /* 0x03083002030095a7 */ /* 0x000ea4000802007f */
[----:B--2---:R-:W-:Y:S05]  /*19960*/  @!P1 BRA `(.L_x_1285) ;  /* 0xfffffffc00ec9947 */ /* 0x004fea000383ffff */
[----:B------:R-:W-:Y:S05]  /*19970*/  BRA `(.L_x_1284) ;  /* 0xffffff0c00207947 */ /* 0x000fea000383ffff */
.L_x_1289:
[----:B01----:R-:W-:-:S04]  /*19980*/  IMAD.U32 R2, RZ, RZ, UR5 ;  /* 0x00000005ff027e24 */ /* 0x003fc8000f8e00ff */
[----:B------:R0:W1:Y:S03]  /*19990*/  SYNCS.PHASECHK.TRANS64.TRYWAIT P1, [R2+URZ+0x30850], R0 ;  /* 0x03085000020075a7 */ /* 0x000066000802017f */
[----:B-1----:R-:W-:Y:S05]  /*199a0*/  @!P1 NANOSLEEP.SYNCS 0x989680 ;  /* 0x009896800000995d */ /* 0x002fea0003900000 */
[----:B------:R-:W1:Y:S02]  /*199b0*/  @!P1 SYNCS.PHASECHK.TRANS64 P1, [R2+URZ+0x30850], R0 ;  /* 0x03085000020095a7 */ /* 0x000e64000802007f */
[----:B-1----:R-:W-:Y:S05]  /*199c0*/  @!P1 BRA `(.L_x_1289) ;  /* 0xfffffffc00ec9947 */ /* 0x002fea000383ffff */
[----:B------:R-:W-:Y:S05]  /*199d0*/  BRA `(.L_x_1288) ;  /* 0xffffff1800b47947 */ /* 0x000fea000383ffff */
.L_x_1304:
[----:B-1----:R-:W-:-:S04]  /*199e0*/  IMAD.U32 R5, RZ, RZ, UR5 ;  /* 0x00000005ff057e24 */ /* 0x002fc8000f8e00ff */
[----:B------:R1:W2:Y:S03]  /*199f0*/  SYNCS.PHASECHK.TRANS64.TRYWAIT P1, [R5+URZ+0x30850], R0 ;  /* 0x03085000050075a7 */ /* 0x0002a6000802017f */
[----:B--2---:R-:W-:Y:S05]  /*19a00*/  @!P1 NANOSLEEP.SYNCS 0x989680 ;  /* 0x009896800000995d */ /* 0x004fea0003900000 */
[----:B------:R-:W2:Y:S02]  /*19a10*/  @!P1 SYNCS.PHASECHK.TRANS64 P1, [R5+URZ+0x30850], R0 ;  /* 0x03085000050095a7 */ /* 0x000ea4000802007f */
[----:B--2---:R-:W-:Y:S05]  /*19a20*/  @!P1 BRA `(.L_x_1304) ;  /* 0xfffffffc00ec9947 */ /* 0x004fea000383ffff */
[----:B------:R-:W-:Y:S05]  /*19a30*/  BRA `(.L_x_1303) ;  /* 0xffffff40007c7947 */ /* 0x000fea000383ffff */
.L_x_1360:
        /* <DEDUP_REMOVED lines=11> */
.L_x_1427:
[----:B------:R-:W-:Y:S05]  /*19af0*/  BSYNC B0 ;  /* 0x0000000000007941 */ /* 0x000fea0003800000 */
.L_x_1426:
[----:B------:R-:W-:Y:S05]  /*19b00*/  BRA `(.L_x_1428) ;  /* 0xffffffb800807947 */ /* 0x000fea000383ffff */
.L_x_1363:
[----:B0-----:R0:W1:Y:S02]  /*19b10*/  SYNCS.PHASECHK.TRANS64.TRYWAIT P0, [R4+URZ+0x30840], R2 ;  /* 0x03084002040075a7 */ /* 0x001064000800017f */
[----:B-1----:R-:W-:Y:S05]  /*19b20*/  @!P0 NANOSLEEP.SYNCS 0x989680 ;  /* 0x009896800000895d */ /* 0x002fea0003900000 */
[----:B------:R-:W1:Y:S02]  /*19b30*/  @!P0 SYNCS.PHASECHK.TRANS64 P0, [R4+URZ+0x30840], R2 ;  /* 0x03084002040085a7 */ /* 0x000e64000800007f */
[----:B-1----:R-:W-:Y:S05]  /*19b40*/  @!P0 BRA `(.L_x_1363) ;  /* 0xfffffffc00f08947 */ /* 0x002fea000383ffff */
[----:B------:R-:W-:Y:S05]  /*19b50*/  BRA `(.L_x_1429) ;  /* 0xffffffbc007c7947 */ /* 0x000fea000383ffff */
.L_x_1364:
        /* <DEDUP_REMOVED lines=8> */
.L_x_1431:
[----:B------:R-:W-:Y:S05]  /*19be0*/  BSYNC B0 ;  /* 0x0000000000007941 */ /* 0x000fea0003800000 */
.L_x_1430:
[----:B------:R-:W-:Y:S02]  /*19bf0*/  IMAD.MOV.U32 R13, RZ, RZ, R0 ;  /* 0x000000ffff0d7224 */ /* 0x000fe400078e0000 */
[----:B------:R-:W-:Y:S02]  /*19c00*/  IMAD.MOV.U32 R12, RZ, RZ, RZ ;  /* 0x000000ffff0c7224 */ /* 0x000fe400078e00ff */
[----:B------:R-:W-:Y:S02]  /*19c10*/  IMAD.MOV.U32 R11, RZ, RZ, 0x181f ;  /* 0x0000181fff0b7424 */ /* 0x000fe400078e00ff */
[----:B------:R-:W-:Y:S02]  /*19c20*/  IMAD.MOV.U32 R15, RZ, RZ, -0x1 ;  /* 0xffffffffff0f7424 */ /* 0x000fe400078e00ff */
[----:B------:R-:W-:Y:S02]  /*19c30*/  IMAD.MOV.U32 R2, RZ, RZ, R14 ;  /* 0x000000ffff027224 */ /* 0x000fe400078e000e */
[----:B------:R-:W-:-:S07]  /*19c40*/  @P0 IMAD R9, R5, 0x2, R17 ;  /* 0x0000000205090824 */ /* 0x000fce00078e0211 */
[----:B------:R-:W-:Y:S05]  /*19c50*/  WARPSYNC.COLLECTIVE R15, `(.L_x_1432) ;  /* 0x000000000f087348 */ /* 0x000fea0003c00000 */
[----:B------:R0:W1:Y:S02]  /*19c60*/  SHFL.IDX P6, R14, R13, R12, R11 ;  /* 0x0000000c0d0e7389 */ /* 0x00006400000c000b */
[----:B01----:R-:W-:Y:S01]  /*19c70*/  ENDCOLLECTIVE ;  /* 0x000000000000791b */ /* 0x003fe20003800000 */
.L_x_1432:
[----:B------:R-:W-:Y:S02]  /*19c80*/  IMAD.MOV.U32 R13, RZ, RZ, R6 ;  /* 0x000000ffff0d7224 */ /* 0x000fe400078e0006 */
[----:B------:R-:W-:Y:S02]  /*19c90*/  IMAD.MOV.U32 R12, RZ, RZ, 0x1 ;  /* 0x00000001ff0c7424 */ /* 0x000fe400078e00ff */
[----:B------:R-:W-:-:S07]  /*19ca0*/  IMAD.MOV.U32 R3, RZ, RZ, R14 ;  /* 0x000000ffff037224 */ /* 0x000fce00078e000e */
[----:B------:R-:W-:Y:S05]  /*19cb0*/  WARPSYNC.COLLECTIVE R15, `(.L_x_1433) ;  /* 0x000000000f087348 */ /* 0x000fea0003c00000 */
[----:B------:R0:W1:Y:S02]  /*19cc0*/  SHFL.IDX P6, R14, R13, R12, R11 ;  /* 0x0000000c0d0e7389 */ /* 0x00006400000c000b */
[----:B01----:R-:W-:Y:S01]  /*19cd0*/  ENDCOLLECTIVE ;  /* 0x000000000000791b */ /* 0x003fe20003800000 */
.L_x_1433:
        /* <DEDUP_REMOVED lines=10> */
.L_x_1434:
        /* <DEDUP_REMOVED lines=9> */
[----:B------:R-:W-:Y:S01]  /*19e10*/  ISETP.GE.AND P0, PT, R7, 0x11, PT ;  /* 0x000000110700780c */ /* 0x000fe20003f06270 */
[----:B0-----:R-:W-:-:S12]  /*19e20*/  IMAD.MOV.U32 R2, RZ, RZ, R14 ;  /* 0x000000ffff027224 */ /* 0x001fd800078e000e */
[----:B------:R-:W-:Y:S05]  /*19e30*/  WARPSYNC.COLLECTIVE R15, `(.L_x_1435) ;  /* 0x000000000f087348 */ /* 0x000fea0003c00000 */
[----:B------:R0:W1:Y:S02]  /*19e40*/  SHFL.IDX P6, R14, R13, R12, R11 ;  /* 0x0000000c0d0e7389 */ /* 0x00006400000c000b */
[----:B01----:R-:W-:Y:S01]  /*19e50*/  ENDCOLLECTIVE ;  /* 0x000000000000791b */ /* 0x003fe20003800000 */
.L_x_1435:
        /* <DEDUP_REMOVED lines=16> */
.L_x_1436:
[----:B------:R-:W-:Y:S02]  /*19f60*/  @P0 IMAD R9, R5, 0x2, R17 ;  /* 0x0000000205090824 */ /* 0x000fe400078e0211 */
[----:B------:R-:W-:Y:S02]  /*19f70*/  IMAD.MOV.U32 R13, RZ, RZ, R6 ;  /* 0x000000ffff0d7224 */ /* 0x000fe400078e0006 */
[----:B------:R-:W-:Y:S02]  /*19f80*/  IMAD.MOV.U32 R12, RZ, RZ, 0x3 ;  /* 0x00000003ff0c7424 */ /* 0x000fe400078e00ff */
[----:B------:R-:W-:-:S07]  /*19f90*/  IMAD.MOV.U32 R2, RZ, RZ, R14 ;  /* 0x000000ffff027224 */ /* 0x000fce00078e000e */
[----:B------:R-:W-:Y:S05]  /*19fa0*/  WARPSYNC.COLLECTIVE R15, `(.L_x_1437) ;  /* 0x000000000f087348 */ /* 0x000fea0003c00000 */
[----:B------:R0:W1:Y:S02]  /*19fb0*/  SHFL.IDX P6, R14, R13, R12, R11 ;  /* 0x0000000c0d0e7389 */ /* 0x00006400000c000b */
[----:B01----:R-:W-:Y:S01]  /*19fc0*/  ENDCOLLECTIVE ;  /* 0x000000000000791b */ /* 0x003fe20003800000 */
.L_x_1437:
        /* <DEDUP_REMOVED lines=14> */
.L_x_1438:
[----:B------:R-:W-:Y:S01]  /*1a0b0*/  IMAD.MOV.U32 R0, RZ, RZ, R14 ;  /* 0x000000ffff007224 */ /* 0x000fe200078e000e */
[----:B------:R-:W-:Y:S06]  /*1a0c0*/  BRA `(.L_x_1439) ;  /* 0xffffffbc00247947 */ /* 0x000fec000383ffff */
.L_x_1369:
[----:B------:R-:W-:Y:S02]  /*1a0d0*/  IMAD.MOV.U32 R13, RZ, RZ, R0 ;  /* 0x000000ffff0d7224 */ /* 0x000fe400078e0000 */
[----:B------:R-:W-:Y:S02]  /*1a0e0*/  IMAD.MOV.U32 R12, RZ, RZ, RZ ;  /* 0x000000ffff0c7224 */ /* 0x000fe400078e00ff */
[----:B------:R-:W-:Y:S02]  /*1a0f0*/  IMAD.MOV.U32 R11, RZ, RZ, 0x181f ;  /* 0x0000181fff0b7424 */ /* 0x000fe400078e00ff */
[----:B------:R-:W-:Y:S02]  /*1a100*/  IMAD.MOV.U32 R15, RZ, RZ, -0x1 ;  /* 0xffffffffff0f7424 */ /* 0x000fe400078e00ff */
[----:B------:R-:W-:Y:S02]  /*1a110*/  IMAD R5, R29, R5, RZ ;  /* 0x000000051d057224 */ /* 0x000fe400078e02ff */
[----:B------:R-:W-:-:S07]  /*1a120*/  IMAD.IADD R25, R8, 0x1, R25 ;  /* 0x0000000108197824 */ /* 0x000fce00078e0219 */
[----:B------:R-:W-:Y:S05]  /*1a130*/  WARPSYNC.COLLECTIVE R15, `(.L_x_1440) ;  /* 0x000000000f087348 */ /* 0x000fea0003c00000 */
[----:B------:R0:W1:Y:S02]  /*1a140*/  SHFL.IDX P6, R14, R13, R12, R11 ;  /* 0x0000000c0d0e7389 */ /* 0x00006400000c000b */
[----:B01----:R-:W-:Y:S01]  /*1a150*/  ENDCOLLECTIVE ;  /* 0x000000000000791b */ /* 0x003fe20003800000 */
.L_x_1440:
[C---:B------:R-:W-:Y:S01]  /*1a160*/  VIADD R6, R25.reuse, 0x10 ;  /* 0x0000001019067836 */ /* 0x040fe20000000000 */
[----:B------:R-:W-:Y:S01]  /*1a170*/  ISETP.GE.AND P0, PT, R25, R5, PT ;  /* 0x000000051900720c */ /* 0x000fe20003f06270 */
[----:B------:R-:W-:Y:S02]  /*1a180*/  IMAD.MOV.U32 R13, RZ, RZ, R4 ;  /* 0x000000ffff0d7224 */ /* 0x000fe400078e0004 */
[----:B------:R-:W-:-:S10]  /*1a190*/  IMAD.MOV.U32 R2, RZ, RZ, R14 ;  /* 0x000000ffff027224 */ /* 0x000fd400078e000e */
[----:B------:R-:W-:Y:S05]  /*1a1a0*/  WARPSYNC.COLLECTIVE R15, `(.L_x_1441) ;  /* 0x000000000f087348 */ /* 0x000fea0003c00000 */
[----:B------:R0:W1:Y:S02]  /*1a1b0*/  SHFL.IDX P6, R14, R13, R12, R11 ;  /* 0x0000000c0d0e7389 */ /* 0x00006400000c000b */
[----:B01----:R-:W-:Y:S01]  /*1a1c0*/  ENDCOLLECTIVE ;  /* 0x000000000000791b */ /* 0x003fe20003800000 */
.L_x_1441:
        /* <DEDUP_REMOVED lines=8> */
.L_x_1442:
        /* <DEDUP_REMOVED lines=9> */
[----:B------:R-:W-:Y:S02]  /*1a2e0*/  VIADD R6, R25, 0x20 ;  /* 0x0000002019067836 */ /* 0x000fe40000000000 */
[----:B0-----:R-:W-:-:S10]  /*1a2f0*/  IMAD.MOV.U32 R2, RZ, RZ, R14 ;  /* 0x000000ffff027224 */ /* 0x001fd400078e000e */
[----:B------:R-:W-:Y:S05]  /*1a300*/  WARPSYNC.COLLECTIVE R15, `(.L_x_1443) ;  /* 0x000000000f087348 */ /* 0x000fea0003c00000 */
[----:B------:R0:W1:Y:S02]  /*1a310*/  SHFL.IDX P6, R14, R13, R12, R11 ;  /* 0x0000000c0d0e7389 */ /* 0x00006400000c000b */
[----:B01----:R-:W-:Y:S01]  /*1a320*/  ENDCOLLECTIVE ;  /* 0x000000000000791b */ /* 0x003fe20003800000 */
.L_x_1443:
        /* <DEDUP_REMOVED lines=8> */
.L_x_1444:
[----:B------:R-:W-:-:S05]  /*1a3b0*/  @!P0 IMAD.MOV.U32 R3, RZ, RZ, R7 ;  /* 0x000000ffff038224 */ /* 0x000fca00078e0007 */
        /* <DEDUP_REMOVED lines=9> */
[----:B------:R-:W-:Y:S02]  /*1a450*/  VIADD R6, R25, 0x30 ;  /* 0x0000003019067836 */ /* 0x000fe40000000000 */
[----:B0-----:R-:W-:-:S10]  /*1a460*/  IMAD.MOV.U32 R2, RZ, RZ, R14 ;  /* 0x000000ffff027224 */ /* 0x001fd400078e000e */
[----:B------:R-:W-:Y:S05]  /*1a470*/  WARPSYNC.COLLECTIVE R15, `(.L_x_1445) ;  /* 0x000000000f087348 */ /* 0x000fea0003c00000 */
[----:B------:R0:W1:Y:S02]  /*1a480*/  SHFL.IDX P6, R14, R13, R12, R11 ;  /* 0x0000000c0d0e7389 */ /* 0x00006400000c000b */
[----:B01----:R-:W-:Y:S01]  /*1a490*/  ENDCOLLECTIVE ;  /* 0x000000000000791b */ /* 0x003fe20003800000 */
.L_x_1445:
        /* <DEDUP_REMOVED lines=8> */
.L_x_1446:
        /* <DEDUP_REMOVED lines=15> */
.L_x_1447:
        /* <DEDUP_REMOVED lines=8> */
.L_x_1448:
        /* <DEDUP_REMOVED lines=15> */
.L_x_1449:
        /* <DEDUP_REMOVED lines=8> */
.L_x_1450:
        /* <DEDUP_REMOVED lines=15> */
.L_x_1451:
        /* <DEDUP_REMOVED lines=8> */
.L_x_1452:
        /* <DEDUP_REMOVED lines=14> */
.L_x_1453:
        /* <DEDUP_REMOVED lines=8> */
.L_x_1454:
        /* <DEDUP_REMOVED lines=13> */
.L_x_1455:
[----:B------:R-:W-:Y:S05]  /*1aba0*/  BRA `(.L_x_1456) ;  /* 0xffffffbc00807947 */ /* 0x000fea000383ffff */
.L_x_1374:
[----:B0-----:R0:W2:Y:S02]  /*1abb0*/  SYNCS.PHASECHK.TRANS64.TRYWAIT P0, [R17+URZ+0x30820], R0 ;  /* 0x03082000110075a7 */ /* 0x0010a4000800017f */
[----:B--2---:R-:W-:Y:S05]  /*1abc0*/  @!P0 NANOSLEEP.SYNCS 0x989680 ;  /* 0x009896800000895d */ /* 0x004fea0003900000 */
[----:B------:R-:W2:Y:S02]  /*1abd0*/  @!P0 SYNCS.PHASECHK.TRANS64 P0, [R17+URZ+0x30820], R0 ;  /* 0x03082000110085a7 */ /* 0x000ea4000800007f */
[----:B--2---:R-:W-:Y:S05]  /*1abe0*/  @!P0 BRA `(.L_x_1374) ;  /* 0xfffffffc00f08947 */ /* 0x004fea000383ffff */
[----:B------:R-:W-:Y:S05]  /*1abf0*/  BRA `(.L_x_1457) ;  /* 0xffffffbc00fc7947 */ /* 0x000fea000383ffff */
.L_x_1379:
[----:B0-----:R0:W2:Y:S02]  /*1ac00*/  SYNCS.PHASECHK.TRANS64.TRYWAIT P0, [R7+URZ+0x30840], R2 ;  /* 0x03084002070075a7 */ /* 0x0010a4000800017f */
[----:B--2---:R-:W-:Y:S05]  /*1ac10*/  @!P0 NANOSLEEP.SYNCS 0x989680 ;  /* 0x009896800000895d */ /* 0x004fea0003900000 */
[----:B------:R-:W2:Y:S02]  /*1ac20*/  @!P0 SYNCS.PHASECHK.TRANS64 P0, [R7+URZ+0x30840], R2 ;  /* 0x03084002070085a7 */ /* 0x000ea4000800007f */
[----:B--2---:R-:W-:Y:S05]  /*1ac30*/  @!P0 BRA `(.L_x_1379) ;  /* 0xfffffffc00f08947 */ /* 0x004fea000383ffff */
[----:B------:R-:W-:Y:S05]  /*1ac40*/  BRA `(.L_x_1458) ;  /* 0xffffffc000dc7947 */ /* 0x000fea000383ffff */
.L_x_1380:
[----:B------:R-:W-:Y:S01]  /*1ac50*/  BSSY B1, `(.L_x_1459) ;  /* 0x0000008000017945 */ /* 0x000fe20003800000 */
[----:B------:R-:W-:Y:S02]  /*1ac60*/  IMAD.MOV.U32 R13, RZ, RZ, R25 ;  /* 0x000000ffff0d7224 */ /* 0x000fe400078e0019 */
[----:B------:R-:W-:Y:S02]  /*1ac70*/  IMAD.MOV.U32 R12, RZ, RZ, RZ ;  /* 0x000000ffff0c7224 */ /* 0x000fe400078e00ff */
[----:B------:R-:W-:Y:S02]  /*1ac80*/  IMAD.MOV.U32 R11, RZ, RZ, 0x181f ;  /* 0x0000181fff0b7424 */ /* 0x000fe400078e00ff */
[----:B------:R-:W-:-:S07]  /*1ac90*/  IMAD.MOV.U32 R15, RZ, RZ, -0x1 ;  /* 0xffffffffff0f7424 */ /* 0x000fce00078e00ff */
[----:B-1----:R-:W-:Y:S05]  /*1aca0*/  WARPSYNC.COLLECTIVE R15, `(.L_x_1460) ;  /* 0x000000000f087348 */ /* 0x002fea0003c00000 */
[----:B-1----:R0:W1:Y:S02]  /*1acb0*/  SHFL.IDX P6, R14, R13, R12, R11 ;  /* 0x0000000c0d0e7389 */ /* 0x00206400000c000b */
[----:B01----:R-:W-:Y:S01]  /*1acc0*/  ENDCOLLECTIVE ;  /* 0x000000000000791b */ /* 0x003fe20003800000 */
.L_x_1460:
[----:B------:R-:W-:Y:S05]  /*1acd0*/  BSYNC B1 ;  /* 0x0000000000017941 */ /* 0x000fea0003800000 */
.L_x_1459:
        /* <DEDUP_REMOVED lines=12> */
.L_x_1461:
[----:B------:R-:W-:Y:S01]  /*1ada0*/  LOP3.LUT R16, R16, 0xffffefff, RZ, 0xc0, !PT ;  /* 0xffffefff10107812 */ /* 0x000fe200078ec0ff */
[----:B------:R-:W-:-:S03]  /*1adb0*/  IMAD R20, R20, 0x2, R17 ;  /* 0x0000000214147824 */ /* 0x000fc600078e0211 */
[----:B------:R-:W-:-:S04]  /*1adc0*/  @P2 LOP3.LUT R16, R16, 0x1000, RZ, 0xfc, !PT ;  /* 0x0000100010102812 */ /* 0x000fc800078efcff */
[C---:B------:R-:W-:Y:S02]  /*1add0*/  LOP3.LUT P2, RZ, R16.reuse, 0x8, RZ, 0xc0, !PT ;  /* 0x0000000810ff7812 */ /* 0x040fe4000784c0ff */
[----:B------:R-:W-:Y:S01]  /*1ade0*/  LOP3.LUT R16, R16, 0xfffff7ff, RZ, 0xc0, !PT ;  /* 0xfffff7ff10107812 */ /* 0x000fe200078ec0ff */
[----:B------:R-:W-:-:S03]  /*1adf0*/  IMAD.MOV.U32 R13, RZ, RZ, R25 ;  /* 0x000000ffff0d7224 */ /* 0x000fc600078e0019 */
[----:B------:R-:W-:Y:S01]  /*1ae00*/  @P1 LOP3.LUT R16, R16, 0x800, RZ, 0xfc, !PT ;  /* 0x0000080010101812 */ /* 0x000fe200078efcff */
[----:B------:R-:W-:-:S03]  /*1ae10*/  IMAD.MOV.U32 R12, RZ, RZ, 0x1 ;  /* 0x00000001ff0c7424 */ /* 0x000fc600078e00ff */
[----:B------:R-:W-:Y:S01]  /*1ae20*/  LOP3.LUT P1, RZ, R16, 0x4, RZ, 0xc0, !PT ;  /* 0x0000000410ff7812 */ /* 0x000fe2000782c0ff */
[----:B------:R-:W-:-:S12]  /*1ae30*/  IMAD.MOV.U32 R2, RZ, RZ, R14 ;  /* 0x000000ffff027224 */ /* 0x000fd800078e000e */
[----:B------:R-:W-:Y:S05]  /*1ae40*/  WARPSYNC.COLLECTIVE R15, `(.L_x_1462) ;  /* 0x000000000f087348 */ /* 0x000fea0003c00000 */
[----:B------:R0:W1:Y:S02]  /*1ae50*/  SHFL.IDX P6, R14, R13, R12, R11 ;  /* 0x0000000c0d0e7389 */ /* 0x00006400000c000b */
[----:B01----:R-:W-:Y:S01]  /*1ae60*/  ENDCOLLECTIVE ;  /* 0x000000000000791b */ /* 0x003fe20003800000 */
.L_x_1462:
        /* <DEDUP_REMOVED lines=14> */
.L_x_1463:
[----:B------:R-:W-:Y:S02]  /*1af50*/  IMAD.MOV.U32 R13, RZ, RZ, R25 ;  /* 0x000000ffff0d7224 */ /* 0x000fe400078e0019 */
[----:B------:R-:W-:Y:S02]  /*1af60*/  IMAD.MOV.U32 R12, RZ, RZ, 0x2 ;  /* 0x00000002ff0c7424 */ /* 0x000fe400078e00ff */
[----:B------:R-:W-:-:S07]  /*1af70*/  IMAD.MOV.U32 R2, RZ, RZ, R14 ;  /* 0x000000ffff027224 */ /* 0x000fce00078e000e */
[----:B------:R-:W-:Y:S05]  /*1af80*/  WARPSYNC.COLLECTIVE R15, `(.L_x_1464) ;  /* 0x000000000f087348 */ /* 0x000fea0003c00000 */
[----:B------:R0:W1:Y:S02]  /*1af90*/  SHFL.IDX P6, R14, R13, R12, R11 ;  /* 0x0000000c0d0e7389 */ /* 0x00006400000c000b */
[----:B01----:R-:W-:Y:S01]  /*1afa0*/  ENDCOLLECTIVE ;  /* 0x000000000000791b */ /* 0x003fe20003800000 */
.L_x_1464:
        /* <DEDUP_REMOVED lines=14> */
.L_x_1465:
[----:B------:R-:W-:Y:S02]  /*1b090*/  IMAD.MOV.U32 R13, RZ, RZ, R25 ;  /* 0x000000ffff0d7224 */ /* 0x000fe400078e0019 */
[----:B------:R-:W-:Y:S02]  /*1b0a0*/  IMAD.MOV.U32 R12, RZ, RZ, 0x3 ;  /* 0x00000003ff0c7424 */ /* 0x000fe400078e00ff */
[----:B------:R-:W-:-:S07]  /*1b0b0*/  IMAD.MOV.U32 R2, RZ, RZ, R14 ;  /* 0x000000ffff027224 */ /* 0x000fce00078e000e */
[----:B------:R-:W-:Y:S05]  /*1b0c0*/  WARPSYNC.COLLECTIVE R15, `(.L_x_1466) ;  /* 0x000000000f087348 */ /* 0x000fea0003c00000 */
[----:B------:R0:W1:Y:S02]  /*1b0d0*/  SHFL.IDX P6, R14, R13, R12, R11 ;  /* 0x0000000c0d0e7389 */ /* 0x00006400000c000b */
[----:B01----:R-:W-:Y:S01]  /*1b0e0*/  ENDCOLLECTIVE ;  /* 0x000000000000791b */ /* 0x003fe20003800000 */
.L_x_1466:
[----:B------:R-:W-:-:S05]  /*1b0f0*/  IADD3 R2, P0, R2, R4, RZ ;  /* 0x0000000402027210 */ /* 0x000fca0007f1e0ff */
[----:B------:R-:W-:-:S05]  /*1b100*/  IMAD.X R3, RZ, RZ, R35, P0 ;  /* 0x000000ffff037224 */ /* 0x000fca00000e0623 */
[----:B------:R-:W-:Y:S01]  /*1b110*/  @!PT LDS RZ, [RZ] ;  /* 0x00000000fffff984 */ /* 0x000fe20000000800 */
[----:B------:R-:W-:Y:S01]  /*1b120*/  @!PT LDS RZ, [RZ] ;  /* 0x00000000fffff984 */ /* 0x000fe20000000800 */
[----:B------:R-:W-:Y:S01]  /*1b130*/  @!PT LDS RZ, [RZ] ;  /* 0x00000000fffff984 */ /* 0x000fe20000000800 */
[----:B------:R0:W-:Y:S01]  /*1b140*/  LDGSTS.E.BYPASS.LTC128B.128 [R20+0x21400], desc[UR36][R2.64], !P3 ;  /* 0x2140000002147fae */ /* 0x0001e2000d901d64 */
[----:B------:R-:W-:Y:S01]  /*1b150*/  IMAD.MOV.U32 R13, RZ, RZ, R10 ;  /* 0x000000ffff0d7224 */ /* 0x000fe200078e000a */
[C---:B------:R-:W-:Y:S02]  /*1b160*/  LOP3.LUT P3, RZ, R16.reuse, 0x2000, RZ, 0xc0, !PT ;  /* 0x0000200010ff7812 */ /* 0x040fe4000786c0ff */
        /* <DEDUP_REMOVED lines=9> */
.L_x_1467:
[----:B------:R-:W-:Y:S01]  /*1b200*/  IMAD.MOV.U32 R2, RZ, RZ, R14 ;  /* 0x000000ffff027224 */ /* 0x000fe200078e000e */
[----:B------:R-:W-:Y:S06]  /*1b210*/  BRA `(.L_x_1468) ;  /* 0xffffffc000587947 */ /* 0x000fec000383ffff */
.L_x_1385:
[----:B--2---:R2:W3:Y:S02]  /*1b220*/  SYNCS.PHASECHK.TRANS64.TRYWAIT P0, [R7+URZ+0x30860], R2 ;  /* 0x03086002070075a7 */ /* 0x0044e4000800017f */
[----:B---3--:R-:W-:Y:S05]  /*1b230*/  @!P0 NANOSLEEP.SYNCS 0x989680 ;  /* 0x009896800000895d */ /* 0x008fea0003900000 */
[----:B------:R-:W3:Y:S02]  /*1b240*/  @!P0 SYNCS.PHASECHK.TRANS64 P0, [R7+URZ+0x30860], R2 ;  /* 0x03086002070085a7 */ /* 0x000ee4000800007f */
[----:B---3--:R-:W-:Y:S05]  /*1b250*/  @!P0 BRA `(.L_x_1385) ;  /* 0xfffffffc00f08947 */ /* 0x008fea000383ffff */
[----:B------:R-:W-:Y:S05]  /*1b260*/  BRA `(.L_x_1469) ;  /* 0xffffffc000d07947 */ /* 0x000fea000383ffff */
.L_x_1386:
[----:B------:R-:W-:Y:S01]  /*1b270*/  BSSY B1, `(.L_x_1470) ;  /* 0x0000008000017945 */ /* 0x000fe20003800000 */
[----:B------:R-:W-:Y:S02]  /*1b280*/  IMAD.MOV.U32 R13, RZ, RZ, R19 ;  /* 0x000000ffff0d7224 */ /* 0x000fe400078e0013 */
[----:B------:R-:W-:Y:S02]  /*1b290*/  IMAD.MOV.U32 R12, RZ, RZ, RZ ;  /* 0x000000ffff0c7224 */ /* 0x000fe400078e00ff */
[----:B------:R-:W-:Y:S02]  /*1b2a0*/  IMAD.MOV.U32 R11, RZ, RZ, 0x181f ;  /* 0x0000181fff0b7424 */ /* 0x000fe400078e00ff */
[----:B------:R-:W-:-:S07]  /*1b2b0*/  IMAD.MOV.U32 R15, RZ, RZ, -0x1 ;  /* 0xffffffffff0f7424 */ /* 0x000fce00078e00ff */
[----:B012---:R-:W-:Y:S05]  /*1b2c0*/  WARPSYNC.COLLECTIVE R15, `(.L_x_1471) ;  /* 0x000000000f087348 */ /* 0x007fea0003c00000 */
[----:B-1----:R1:W3:Y:S02]  /*1b2d0*/  SHFL.IDX P6, R14, R13, R12, R11 ;  /* 0x0000000c0d0e7389 */ /* 0x0022e400000c000b */
[----:B0123--:R-:W-:Y:S01]  /*1b2e0*/  ENDCOLLECTIVE ;  /* 0x000000000000791b */ /* 0x00ffe20003800000 */
.L_x_1471:
[----:B------:R-:W-:Y:S05]  /*1b2f0*/  BSYNC B1 ;  /* 0x0000000000017941 */ /* 0x000fea0003800000 */
.L_x_1470:
        /* <DEDUP_REMOVED lines=9> */
.L_x_1472:
[----:B------:R-:W-:Y:S02]  /*1b390*/  IMAD.MOV.U32 R13, RZ, RZ, R19 ;  /* 0x000000ffff0d7224 */ /* 0x000fe400078e0013 */
[----:B------:R-:W-:Y:S02]  /*1b3a0*/  IMAD.MOV.U32 R12, RZ, RZ, 0x1 ;  /* 0x00000001ff0c7424 */ /* 0x000fe400078e00ff */
[----:B------:R-:W-:-:S07]  /*1b3b0*/  IMAD.MOV.U32 R2, RZ, RZ, R14 ;  /* 0x000000ffff027224 */ /* 0x000fce00078e000e */
[----:B------:R-:W-:Y:S05]  /*1b3c0*/  WARPSYNC.COLLECTIVE R15, `(.L_x_1473) ;  /* 0x000000000f087348 */ /* 0x000fea0003c00000 */
[----:B------:R0:W1:Y:S02]  /*1b3d0*/  SHFL.IDX P6, R14, R13, R12, R11 ;  /* 0x0000000c0d0e7389 */ /* 0x00006400000c000b */
[----:B01----:R-:W-:Y:S01]  /*1b3e0*/  ENDCOLLECTIVE ;  /* 0x000000000000791b */ /* 0x003fe20003800000 */
.L_x_1473:
        /* <DEDUP_REMOVED lines=18> */
.L_x_1474:
[----:B------:R-:W-:Y:S02]  /*1b510*/  IMAD.MOV.U32 R13, RZ, RZ, R19 ;  /* 0x000000ffff0d7224 */ /* 0x000fe400078e0013 */
[----:B------:R-:W-:Y:S02]  /*1b520*/  IMAD.MOV.U32 R12, RZ, RZ, 0x2 ;  /* 0x00000002ff0c7424 */ /* 0x000fe400078e00ff */
[----:B------:R-:W-:-:S07]  /*1b530*/  IMAD.MOV.U32 R2, RZ, RZ, R14 ;  /* 0x000000ffff027224 */ /* 0x000fce00078e000e */
[----:B------:R-:W-:Y:S05]  /*1b540*/  WARPSYNC.COLLECTIVE R15, `(.L_x_1475) ;  /* 0x000000000f087348 */ /* 0x000fea0003c00000 */
[----:B------:R0:W1:Y:S02]  /*1b550*/  SHFL.IDX P6, R14, R13, R12, R11 ;  /* 0x0000000c0d0e7389 */ /* 0x00006400000c000b */
[----:B01----:R-:W-:Y:S01]  /*1b560*/  ENDCOLLECTIVE ;  /* 0x000000000000791b */ /* 0x003fe20003800000 */
.L_x_1475:
        /* <DEDUP_REMOVED lines=18> */
.L_x_1476:
[----:B------:R-:W-:Y:S02]  /*1b690*/  IMAD.MOV.U32 R13, RZ, RZ, R19 ;  /* 0x000000ffff0d7224 */ /* 0x000fe400078e0013 */
[----:B------:R-:W-:Y:S02]  /*1b6a0*/  IMAD.MOV.U32 R12, RZ, RZ, 0x3 ;  /* 0x00000003ff0c7424 */ /* 0x000fe400078e00ff */
[----:B------:R-:W-:-:S07]  /*1b6b0*/  IMAD.MOV.U32 R2, RZ, RZ, R14 ;  /* 0x000000ffff027224 */ /* 0x000fce00078e000e */
[----:B------:R-:W-:Y:S05]  /*1b6c0*/  WARPSYNC.COLLECTIVE R15, `(.L_x_1477) ;  /* 0x000000000f087348 */ /* 0x000fea0003c00000 */
[----:B------:R0:W1:Y:S02]  /*1b6d0*/  SHFL.IDX P6, R14, R13, R12, R11 ;  /* 0x0000000c0d0e7389 */ /* 0x00006400000c000b */
[----:B01----:R-:W-:Y:S01]  /*1b6e0*/  ENDCOLLECTIVE ;  /* 0x000000000000791b */ /* 0x003fe20003800000 */
.L_x_1477:
        /* <DEDUP_REMOVED lines=13> */
.L_x_1478:
        /* <DEDUP_REMOVED lines=9> */
.L_x_1394:
[----:B0-----:R0:W2:Y:S02]  /*1b850*/  SYNCS.PHASECHK.TRANS64.TRYWAIT P0, [R0+URZ+0x30860], R3 ;  /* 0x03086003000075a7 */ /* 0x0010a4000800017f */
[----:B--2---:R-:W-:Y:S05]  /*1b860*/  @!P0 NANOSLEEP.SYNCS 0x989680 ;  /* 0x009896800000895d */ /* 0x004fea0003900000 */
[----:B------:R-:W2:Y:S02]  /*1b870*/  @!P0 SYNCS.PHASECHK.TRANS64 P0, [R0+URZ+0x30860], R3 ;  /* 0x03086003000085a7 */ /* 0x000ea4000800007f */
[----:B--2---:R-:W-:Y:S05]  /*1b880*/  @!P0 BRA `(.L_x_1394) ;  /* 0xfffffffc00f08947 */ /* 0x004fea000383ffff */
[----:B------:R-:W-:Y:S05]  /*1b890*/  BRA `(.L_x_1480) ;  /* 0xffffffc400407947 */ /* 0x000fea000383ffff */
.L_x_1395:
        /* <DEDUP_REMOVED lines=8> */
.L_x_1482:
[----:B------:R-:W-:Y:S05]  /*1b920*/  BSYNC B0 ;  /* 0x0000000000007941 */ /* 0x000fea0003800000 */
.L_x_1481:
[----:B------:R-:W-:Y:S02]  /*1b930*/  IMAD.MOV.U32 R13, RZ, RZ, R18 ;  /* 0x000000ffff0d7224 */ /* 0x000fe400078e0012 */
[----:B------:R-:W-:Y:S02]  /*1b940*/  IMAD.MOV.U32 R12, RZ, RZ, RZ ;  /* 0x000000ffff0c7224 */ /* 0x000fe400078e00ff */
[----:B------:R-:W-:Y:S02]  /*1b950*/  IMAD.MOV.U32 R11, RZ, RZ, 0x181f ;  /* 0x0000181fff0b7424 */ /* 0x000fe400078e00ff */
[----:B------:R-:W-:Y:S02]  /*1b960*/  IMAD.MOV.U32 R15, RZ, RZ, -0x1 ;  /* 0xffffffffff0f7424 */ /* 0x000fe400078e00ff */
[----:B------:R-:W-:Y:S02]  /*1b970*/  IMAD.MOV.U32 R3, RZ, RZ, R14 ;  /* 0x000000ffff037224 */ /* 0x000fe400078e000e */
[----:B------:R-:W-:-:S07]  /*1b980*/  IMAD.SHL.U32 R6, R33, 0x2, RZ ;  /* 0x0000000221067824 */ /* 0x000fce00078e00ff */
[----:B------:R-:W-:Y:S05]  /*1b990*/  WARPSYNC.COLLECTIVE R15, `(.L_x_1483) ;  /* 0x000000000f087348 */ /* 0x000fea0003c00000 */
[----:B------:R0:W1:Y:S02]  /*1b9a0*/  SHFL.IDX P6, R14, R13, R12, R11 ;  /* 0x0000000c0d0e7389 */ /* 0x00006400000c000b */
[----:B01----:R-:W-:Y:S01]  /*1b9b0*/  ENDCOLLECTIVE ;  /* 0x000000000000791b */ /* 0x003fe20003800000 */
.L_x_1483:
        /* <DEDUP_REMOVED lines=21> */
.L_x_1484:
        /* <DEDUP_REMOVED lines=11> */
.L_x_1485:
[----:B------:R-:W-:Y:S02]  /*1bbc0*/  IMAD.MOV.U32 R13, RZ, RZ, R19 ;  /* 0x000000ffff0d7224 */ /* 0x000fe400078e0013 */
[----:B------:R-:W-:Y:S01]  /*1bbd0*/  IMAD.MOV.U32 R12, RZ, RZ, 0x2 ;  /* 0x00000002ff0c7424 */ /* 0x000fe200078e00ff */
[----:B------:R-:W-:-:S13]  /*1bbe0*/  IADD3 R2, P4, R14, R6, RZ ;  /* 0x000000060e027210 */ /* 0x000fda0007f9e0ff */
[----:B------:R-:W-:Y:S05]  /*1bbf0*/  WARPSYNC.COLLECTIVE R15, `(.L_x_1486) ;  /* 0x000000000f087348 */ /* 0x000fea0003c00000 */
[----:B------:R0:W1:Y:S02]  /*1bc00*/  SHFL.IDX P6, R14, R13, R12, R11 ;  /* 0x0000000c0d0e7389 */ /* 0x00006400000c000b */
[----:B01----:R-:W-:Y:S01]  /*1bc10*/  ENDCOLLECTIVE ;  /* 0x000000000000791b */ /* 0x003fe20003800000 */
.L_x_1486:
        /* <DEDUP_REMOVED lines=12> */
.L_x_1487:
        /* <DEDUP_REMOVED lines=14> */
.L_x_1488:
        /* <DEDUP_REMOVED lines=12> */
.L_x_1489:
        /* <DEDUP_REMOVED lines=9> */
.L_x_1400:
        /* <DEDUP_REMOVED lines=8> */
.L_x_1492:
[----:B------:R-:W-:Y:S05]  /*1bf90*/  BSYNC B0 ;  /* 0x0000000000007941 */ /* 0x000fea0003800000 */
.L_x_1491:
        /* <DEDUP_REMOVED lines=9> */
.L_x_1493:
[----:B------:R-:W-:Y:S02]  /*1c030*/  ULDC UR4, c[0x0][0xc3c] ;  /* 0x00030f0000047ab9 */ /* 0x000fe40000000800 */
[----:B------:R-:W-:-:S13]  /*1c040*/  ISETP.GE.OR P1, PT, R9, UR4, !P0 ;  /* 0x0000000409007c0c */ /* 0x000fda000c726670 */
[----:B------:R-:W0:Y:S08]  /*1c050*/  @!P1 LDC.64 R2, c[0x0][0xc80] ;  /* 0x00032000ff029b82 */ /* 0x000e300000000a00 */
[----:B------:R-:W1:Y:S01]  /*1c060*/  @!P1 LDC.64 R4, c[0x0][0xc78] ;  /* 0x00031e00ff049b82 */ /* 0x000e620000000a00 */
[----:B------:R-:W-:Y:S02]  /*1c070*/  IMAD.MOV.U32 R25, RZ, RZ, RZ ;  /* 0x000000ffff197224 */ /* 0x000fe400078e00ff */
[----:B------:R-:W-:-:S02]  /*1c080*/  IMAD.MOV.U32 R11, RZ, RZ, RZ ;  /* 0x000000ffff0b7224 */ /* 0x000fc400078e00ff */
[----:B------:R-:W-:Y:S02]  /*1c090*/  IMAD.MOV.U32 R7, RZ, RZ, R14 ;  /* 0x000000ffff077224 */ /* 0x000fe400078e000e */
[----:B0-----:R-:W-:-:S05]  /*1c0a0*/  @!P1 IMAD.WIDE R2, R9, 0x4, R2 ;  /* 0x0000000409029825 */ /* 0x001fca00078e0202 */
[----:B------:R1:W2:Y:S02]  /*1c0b0*/  @!P1 LDG.E R6, desc[UR36][R2.64] ;  /* 0x0000002402069981 */ /* 0x0002a4000c1e1900 */
[----:B-1----:R-:W-:-:S05]  /*1c0c0*/  @!P1 IMAD.WIDE R2, R9, 0x4, R4 ;  /* 0x0000000409029825 */ /* 0x002fca00078e0204 */
[----:B------:R-:W3:Y:S01]  /*1c0d0*/  @!P1 LDG.E R5, desc[UR36][R2.64] ;  /* 0x0000002402059981 */ /* 0x000ee2000c1e1900 */
[----:B------:R-:W-:Y:S01]  /*1c0e0*/  IMAD.MOV.U32 R4, RZ, RZ, RZ ;  /* 0x000000ffff047224 */ /* 0x000fe200078e00ff */
[C---:B------:R-:W-:Y:S02]  /*1c0f0*/  ISETP.GE.U32.AND P2, PT, R8.reuse, 0x2, PT ;  /* 0x000000020800780c */ /* 0x040fe40003f46070 */
        /* <DEDUP_REMOVED lines=11> */
.L_x_1494:
[----:B------:R-:W-:Y:S01]  /*1c1b0*/  IMAD.MOV.U32 R12, RZ, RZ, 0x2 ;  /* 0x00000002ff0c7424 */ /* 0x000fe200078e00ff */
[----:B------:R-:W-:-:S05]  /*1c1c0*/  SEL R14, R14, RZ, P1 ;  /* 0x000000ff0e0e7207 */ /* 0x000fca0000800000 */
[----:B------:R-:W-:-:S04]  /*1c1d0*/  IMAD.IADD R5, R13, 0x1, R14 ;  /* 0x000000010d057824 */ /* 0x000fc800078e020e */
[----:B------:R-:W-:-:S07]  /*1c1e0*/  IMAD.MOV.U32 R13, RZ, RZ, R5 ;  /* 0x000000ffff0d7224 */ /* 0x000fce00078e0005 */
[----:B------:R-:W-:Y:S05]  /*1c1f0*/  WARPSYNC.COLLECTIVE R15, `(.L_x_1495) ;  /* 0x000000000f087348 */ /* 0x000fea0003c00000 */
[----:B------:R0:W1:Y:S02]  /*1c200*/  SHFL.UP P6, R14, R13, R12, R11 ;  /* 0x0400000c0d0e7389 */ /* 0x00006400000c000b */
[----:B01----:R-:W-:Y:S01]  /*1c210*/  ENDCOLLECTIVE ;  /* 0x000000000000791b */ /* 0x003fe20003800000 */
.L_x_1495:
[----:B------:R-:W-:Y:S01]  /*1c220*/  IMAD.MOV.U32 R12, RZ, RZ, 0x4 ;  /* 0x00000004ff0c7424 */ /* 0x000fe200078e00ff */
[----:B------:R-:W-:-:S05]  /*1c230*/  SEL R2, R14, RZ, P2 ;  /* 0x000000ff0e027207 */ /* 0x000fca0001000000 */
[----:B------:R-:W-:-:S04]  /*1c240*/  IMAD.IADD R2, R5, 0x1, R2 ;  /* 0x0000000105027824 */ /* 0x000fc800078e0202 */
[----:B------:R-:W-:-:S07]  /*1c250*/  IMAD.MOV.U32 R13, RZ, RZ, R2 ;  /* 0x000000ffff0d7224 */ /* 0x000fce00078e0002 */
[----:B------:R-:W-:Y:S05]  /*1c260*/  WARPSYNC.COLLECTIVE R15, `(.L_x_1496) ;  /* 0x000000000f087348 */ /* 0x000fea0003c00000 */
[----:B------:R0:W1:Y:S02]  /*1c270*/  SHFL.UP P6, R14, R13, R12, R11 ;  /* 0x0400000c0d0e7389 */ /* 0x00006400000c000b */
[----:B01----:R-:W-:Y:S01]  /*1c280*/  ENDCOLLECTIVE ;  /* 0x000000000000791b */ /* 0x003fe20003800000 */
.L_x_1496:
[----:B------:R-:W-:Y:S01]  /*1c290*/  IMAD.MOV.U32 R12, RZ, RZ, 0x8 ;  /* 0x00000008ff0c7424 */ /* 0x000fe200078e00ff */
[----:B------:R-:W-:-:S05]  /*1c2a0*/  SEL R3, R14, RZ, P3 ;  /* 0x000000ff0e037207 */ /* 0x000fca0001800000 */
[----:B------:R-:W-:-:S04]  /*1c2b0*/  IMAD.IADD R3, R2, 0x1, R3 ;  /* 0x0000000102037824 */ /* 0x000fc800078e0203 */
[----:B------:R-:W-:-:S07]  /*1c2c0*/  IMAD.MOV.U32 R13, RZ, RZ, R3 ;  /* 0x000000ffff0d7224 */ /* 0x000fce00078e0003 */
[----:B------:R-:W-:Y:S05]  /*1c2d0*/  WARPSYNC.COLLECTIVE R15, `(.L_x_1497) ;  /* 0x000000000f087348 */ /* 0x000fea0003c00000 */
[----:B------:R0:W1:Y:S02]  /*1c2e0*/  SHFL.UP P6, R14, R13, R12, R11 ;  /* 0x0400000c0d0e7389 */ /* 0x00006400000c000b */
[----:B01----:R-:W-:Y:S01]  /*1c2f0*/  ENDCOLLECTIVE ;  /* 0x000000000000791b */ /* 0x003fe20003800000 */
.L_x_1497:
[----:B------:R-:W-:Y:S01]  /*1c300*/  IMAD.MOV.U32 R12, RZ, RZ, 0x10 ;  /* 0x00000010ff0c7424 */ /* 0x000fe200078e00ff */
[----:B------:R-:W-:-:S05]  /*1c310*/  SEL R14, R14, RZ, P4 ;  /* 0x000000ff0e0e7207 */ /* 0x000fca0002000000 */
[----:B------:R-:W-:-:S04]  /*1c320*/  IMAD.IADD R5, R3, 0x1, R14 ;  /* 0x0000000103057824 */ /* 0x000fc800078e020e */
[----:B------:R-:W-:-:S07]  /*1c330*/  IMAD.MOV.U32 R13, RZ, RZ, R5 ;  /* 0x000000ffff0d7224 */ /* 0x000fce00078e0005 */
[----:B------:R-:W-:Y:S05]  /*1c340*/  WARPSYNC.COLLECTIVE R15, `(.L_x_1498) ;  /* 0x000000000f087348 */ /* 0x000fea0003c00000 */
[----:B------:R0:W1:Y:S02]  /*1c350*/  SHFL.UP P6, R14, R13, R12, R11 ;  /* 0x0400000c0d0e7389 */ /* 0x00006400000c000b */
[----:B01----:R-:W-:Y:S01]  /*1c360*/  ENDCOLLECTIVE ;  /* 0x000000000000791b */ /* 0x003fe20003800000 */
.L_x_1498:
        /* <DEDUP_REMOVED lines=8> */
.L_x_1499:
[----:B------:R-:W-:Y:S05]  /*1c3f0*/  BRA `(.L_x_1500) ;  /* 0xffffffc000947947 */ /* 0x000fea000383ffff */
.L_x_1403:
[----:B------:R-:W-:Y:S01]  /*1c400*/  BSSY B0, `(.L_x_1501) ;  /* 0x0000007000007945 */ /* 0x000fe20003800000 */
[----:B------:R-:W-:Y:S02]  /*1c410*/  IMAD.MOV.U32 R12, RZ, RZ, 0x1 ;  /* 0x00000001ff0c7424 */ /* 0x000fe400078e00ff */
[----:B------:R-:W-:Y:S02]  /*1c420*/  IMAD.MOV.U32 R11, RZ, RZ, RZ ;  /* 0x000000ffff0b7224 */ /* 0x000fe400078e00ff */
[----:B------:R-:W-:-:S07]  /*1c430*/  IMAD.MOV.U32 R15, RZ, RZ, -0x1 ;  /* 0xffffffffff0f7424 */ /* 0x000fce00078e00ff */
[----:B------:R-:W-:Y:S05]  /*1c440*/  WARPSYNC.COLLECTIVE R15, `(.L_x_1502) ;  /* 0x000000000f087348 */ /* 0x000fea0003c00000 */
[----:B------:R0:W1:Y:S02]  /*1c450*/  SHFL.UP P6, R14, R13, R12, R11 ;  /* 0x0400000c0d0e7389 */ /* 0x00006400000c000b */
[----:B01----:R-:W-:Y:S01]  /*1c460*/  ENDCOLLECTIVE ;  /* 0x000000000000791b */ /* 0x003fe20003800000 */
.L_x_1502:
[----:B------:R-:W-:Y:S05]  /*1c470*/  BSYNC B0 ;  /* 0x0000000000007941 */ /* 0x000fea0003800000 */
.L_x_1501:
        /* <DEDUP_REMOVED lines=8> */
.L_x_1503:
[----:B------:R-:W-:Y:S01]  /*1c500*/  IMAD.MOV.U32 R12, RZ, RZ, 0x4 ;  /* 0x00000004ff0c7424 */ /* 0x000fe200078e00ff */
[----:B------:R-:W-:-:S05]  /*1c510*/  SEL R2, R14, RZ, P2 ;  /* 0x000000ff0e027207 */ /* 0x000fca0001000000 */
[----:B------:R-:W-:-:S04]  /*1c520*/  IMAD.IADD R2, R13, 0x1, R2 ;  /* 0x000000010d027824 */ /* 0x000fc800078e0202 */
[----:B------:R-:W-:-:S07]  /*1c530*/  IMAD.MOV.U32 R13, RZ, RZ, R2 ;  /* 0x000000ffff0d7224 */ /* 0x000fce00078e0002 */
[----:B------:R-:W-:Y:S05]  /*1c540*/  WARPSYNC.COLLECTIVE R15, `(.L_x_1504) ;  /* 0x000000000f087348 */ /* 0x000fea0003c00000 */
[----:B------:R0:W1:Y:S02]  /*1c550*/  SHFL.UP P6, R14, R13, R12, R11 ;  /* 0x0400000c0d0e7389 */ /* 0x00006400000c000b */
[----:B01----:R-:W-:Y:S01]  /*1c560*/  ENDCOLLECTIVE ;  /* 0x000000000000791b */ /* 0x003fe20003800000 */
.L_x_1504:
[----:B------:R-:W-:Y:S01]  /*1c570*/  IMAD.MOV.U32 R12, RZ, RZ, 0x8 ;  /* 0x00000008ff0c7424 */ /* 0x000fe200078e00ff */
[----:B------:R-:W-:-:S05]  /*1c580*/  SEL R3, R14, RZ, P3 ;  /* 0x000000ff0e037207 */ /* 0x000fca0001800000 */
[----:B------:R-:W-:-:S04]  /*1c590*/  IMAD.IADD R3, R2, 0x1, R3 ;  /* 0x0000000102037824 */ /* 0x000fc800078e0203 */
[----:B------:R-:W-:-:S07]  /*1c5a0*/  IMAD.MOV.U32 R13, RZ, RZ, R3 ;  /* 0x000000ffff0d7224 */ /* 0x000fce00078e0003 */
[----:B------:R-:W-:Y:S05]  /*1c5b0*/  WARPSYNC.COLLECTIVE R15, `(.L_x_1505) ;  /* 0x000000000f087348 */ /* 0x000fea0003c00000 */
[----:B------:R0:W1:Y:S02]  /*1c5c0*/  SHFL.UP P6, R14, R13, R12, R11 ;  /* 0x0400000c0d0e7389 */ /* 0x00006400000c000b */
[----:B01----:R-:W-:Y:S01]  /*1c5d0*/  ENDCOLLECTIVE ;  /* 0x000000000000791b */ /* 0x003fe20003800000 */
.L_x_1505:
[----:B------:R-:W-:Y:S01]  /*1c5e0*/  IMAD.MOV.U32 R12, RZ, RZ, 0x10 ;  /* 0x00000010ff0c7424 */ /* 0x000fe200078e00ff */
[----:B------:R-:W-:-:S05]  /*1c5f0*/  SEL R14, R14, RZ, P4 ;  /* 0x000000ff0e0e7207 */ /* 0x000fca0002000000 */
[----:B------:R-:W-:-:S04]  /*1c600*/  IMAD.IADD R5, R3, 0x1, R14 ;  /* 0x0000000103057824 */ /* 0x000fc800078e020e */
[----:B------:R-:W-:-:S07]  /*1c610*/  IMAD.MOV.U32 R13, RZ, RZ, R5 ;  /* 0x000000ffff0d7224 */ /* 0x000fce00078e0005 */
[----:B------:R-:W-:Y:S05]  /*1c620*/  WARPSYNC.COLLECTIVE R15, `(.L_x_1506) ;  /* 0x000000000f087348 */ /* 0x000fea0003c00000 */
[----:B------:R0:W1:Y:S02]  /*1c630*/  SHFL.UP P6, R14, R13, R12, R11 ;  /* 0x0400000c0d0e7389 */ /* 0x00006400000c000b */
[----:B01----:R-:W-:Y:S01]  /*1c640*/  ENDCOLLECTIVE ;  /* 0x000000000000791b */ /* 0x003fe20003800000 */
.L_x_1506:
        /* <DEDUP_REMOVED lines=8> */
.L_x_1507:
[----:B------:R-:W-:Y:S05]  /*1c6d0*/  BRA `(.L_x_1508) ;  /* 0xffffffc000807947 */ /* 0x000fea000383ffff */
.L_x_1405:
[----:B------:R-:W-:Y:S01]  /*1c6e0*/  BSSY B0, `(.L_x_1509) ;  /* 0x0000006000007945 */ /* 0x000fe20003800000 */
[----:B------:R-:W-:Y:S01]  /*1c6f0*/  PLOP3.LUT P6, PT, P6, PT, PT, 0x8, 0x0 ;  /* 0x000000000000781c */ /* 0x000fe200037ce170 */
[----:B------:R-:W-:-:S12]  /*1c700*/  IMAD.MOV.U32 R15, RZ, RZ, -0x1 ;  /* 0xffffffffff0f7424 */ /* 0x000fd800078e00ff */
[----:B0-----:R-:W-:Y:S05]  /*1c710*/  WARPSYNC.COLLECTIVE R15, `(.L_x_1510) ;  /* 0x000000000f087348 */ /* 0x001fea0003c00000 */
[----:B------:R-:W-:Y:S01]  /*1c720*/  VOTE.ANY R14, PT, P6 ;  /* 0x00000000000e7806 */ /* 0x000fe200030e0100 */
[----:B0-----:R-:W-:Y:S06]  /*1c730*/  ENDCOLLECTIVE ;  /* 0x000000000000791b */ /* 0x001fec0003800000 */
.L_x_1510:
[----:B------:R-:W-:Y:S05]  /*1c740*/  BSYNC B0 ;  /* 0x0000000000007941 */ /* 0x000fea0003800000 */
.L_x_1509:
[----:B------:R-:W-:Y:S02]  /*1c750*/  IMAD.MOV.U32 R3, RZ, RZ, R14 ;  /* 0x000000ffff037224 */ /* 0x000fe400078e000e */
[----:B------:R-:W-:Y:S02]  /*1c760*/  IMAD.MOV.U32 R13, RZ, RZ, R25 ;  /* 0x000000ffff0d7224 */ /* 0x000fe400078e0019 */
[----:B------:R0:W1:Y:S01]  /*1c770*/  POPC R12, R3 ;  /* 0x00000003000c7309 */ /* 0x0000620000000000 */
[----:B------:R-:W-:Y:S02]  /*1c780*/  IMAD.MOV.U32 R11, RZ, RZ, 0x1f ;  /* 0x0000001fff0b7424 */ /* 0x000fe400078e00ff */
[----:B------:R-:W-:-:S07]  /*1c790*/  IMAD.MOV.U32 R15, RZ, RZ, -0x1 ;  /* 0xffffffffff0f7424 */ /* 0x000fce00078e00ff */
[----:B01----:R-:W-:Y:S05]  /*1c7a0*/  WARPSYNC.COLLECTIVE R15, `(.L_x_1511) ;  /* 0x000000000f087348 */ /* 0x003fea0003c00000 */
[----:B-1----:R1:W2:Y:S02]  /*1c7b0*/  SHFL.IDX P6, R14, R13, R12, R11 ;  /* 0x0000000c0d0e7389 */ /* 0x0022a400000c000b */
[----:B012---:R-:W-:Y:S01]  /*1c7c0*/  ENDCOLLECTIVE ;  /* 0x000000000000791b */ /* 0x007fe20003800000 */
.L_x_1511:
[----:B------:R-:W-:Y:S02]  /*1c7d0*/  IMAD.IADD R27, R12, 0x1, R27 ;  /* 0x000000010c1b7824 */ /* 0x000fe400078e021b */
[----:B------:R-:W-:Y:S02]  /*1c7e0*/  IMAD.MOV.U32 R13, RZ, RZ, R4 ;  /* 0x000000ffff0d7224 */ /* 0x000fe400078e0004 */
[----:B------:R-:W-:-:S07]  /*1c7f0*/  IMAD.MOV.U32 R25, RZ, RZ, R14 ;  /* 0x000000ffff197224 */ /* 0x000fce00078e000e */
[----:B------:R-:W-:Y:S05]  /*1c800*/  WARPSYNC.COLLECTIVE R15, `(.L_x_1512) ;  /* 0x000000000f087348 */ /* 0x000fea0003c00000 */
[----:B------:R0:W1:Y:S02]  /*1c810*/  SHFL.IDX P6, R14, R13, R12, R11 ;  /* 0x0000000c0d0e7389 */ /* 0x00006400000c000b */
[----:B01----:R-:W-:Y:S01]  /*1c820*/  ENDCOLLECTIVE ;  /* 0x000000000000791b */ /* 0x003fe20003800000 */
.L_x_1512:
[----:B------:R-:W-:Y:S01]  /*1c830*/  IMAD.MOV.U32 R4, RZ, RZ, R14 ;  /* 0x000000ffff047224 */ /* 0x000fe200078e000e */
[----:B------:R-:W-:Y:S06]  /*1c840*/  BRA `(.L_x_1513) ;  /* 0xffffffc000647947 */ /* 0x000fec000383ffff */
.L_x_1407:
[----:B------:R-:W-:Y:S01]  /*1c850*/  BSSY B0, `(.L_x_1514) ;  /* 0x0000007000007945 */ /* 0x000fe20003800000 */
[----:B------:R-:W-:Y:S02]  /*1c860*/  IMAD.MOV.U32 R13, RZ, RZ, R2 ;  /* 0x000000ffff0d7224 */ /* 0x000fe400078e0002 */
[----:B------:R-:W-:Y:S02]  /*1c870*/  IMAD.MOV.U32 R11, RZ, RZ, 0x1f ;  /* 0x0000001fff0b7424 */ /* 0x000fe400078e00ff */
[----:B------:R-:W-:-:S07]  /*1c880*/  IMAD.MOV.U32 R15, RZ, RZ, -0x1 ;  /* 0xffffffffff0f7424 */ /* 0x000fce00078e00ff */
[----:B0-23--:R-:W-:Y:S05]  /*1c890*/  WARPSYNC.COLLECTIVE R15, `(.L_x_1515) ;  /* 0x000000000f087348 */ /* 0x00dfea0003c00000 */
[----:B------:R1:W4:Y:S02]  /*1c8a0*/  SHFL.IDX P6, R14, R13, R12, R11 ;  /* 0x0000000c0d0e7389 */ /* 0x00032400000c000b */
[----:B01234-:R-:W-:Y:S01]  /*1c8b0*/  ENDCOLLECTIVE ;  /* 0x000000000000791b */ /* 0x01ffe20003800000 */
.L_x_1515:
[----:B------:R-:W-:Y:S05]  /*1c8c0*/  BSYNC B0 ;  /* 0x0000000000007941 */ /* 0x000fea0003800000 */
.L_x_1514:
[----:B------:R-:W-:Y:S01]  /*1c8d0*/  IMAD.MOV.U32 R6, RZ, RZ, R14 ;  /* 0x000000ffff067224 */ /* 0x000fe200078e000e */
[----:B------:R-:W-:Y:S06]  /*1c8e0*/  BRA `(.L_x_1406) ;  /* 0xffffffc000547947 */ /* 0x000fec000383ffff */
.L_x_1413:
[----:B0-----:R0:W1:Y:S02]  /*1c8f0*/  SYNCS.PHASECHK.TRANS64.TRYWAIT P0, [R7+URZ+0x30820], R0 ;  /* 0x03082000070075a7 */ /* 0x001064000800017f */
[----:B-1----:R-:W-:Y:S05]  /*1c900*/  @!P0 NANOSLEEP.SYNCS 0x989680 ;  /* 0x009896800000895d */ /* 0x002fea0003900000 */
[----:B------:R-:W1:Y:S02]  /*1c910*/  @!P0 SYNCS.PHASECHK.TRANS64 P0, [R7+URZ+0x30820], R0 ;  /* 0x03082000070085a7 */ /* 0x000e64000800007f */
[----:B-1----:R-:W-:Y:S05]  /*1c920*/  @!P0 BRA `(.L_x_1413) ;  /* 0xfffffffc00f08947 */ /* 0x002fea000383ffff */
[----:B------:R-:W-:Y:S05]  /*1c930*/  BRA `(.L_x_1516) ;  /* 0xffffffc800ac7947 */ /* 0x000fea000383ffff */
.L_x_1414:
[----:B------:R-:W1:Y:S01]  /*1c940*/  S2R R2, SR_TID.X ;  /* 0x0000000000027919 */ /* 0x000e620000002100 */
[----:B------:R-:W-:Y:S01]  /*1c950*/  BSSY B0, `(.L_x_1517) ;  /* 0x000000a000007945 */ /* 0x000fe20003800000 */
[----:B------:R-:W-:Y:S02]  /*1c960*/  IMAD.MOV.U32 R12, RZ, RZ, RZ ;  /* 0x000000ffff0c7224 */ /* 0x000fe400078e00ff */
[----:B------:R-:W-:Y:S02]  /*1c970*/  IMAD.MOV.U32 R11, RZ, RZ, 0x1f ;  /* 0x0000001fff0b7424 */ /* 0x000fe400078e00ff */
[----:B------:R-:W-:Y:S01]  /*1c980*/  IMAD.MOV.U32 R15, RZ, RZ, -0x1 ;  /* 0xffffffffff0f7424 */ /* 0x000fe200078e00ff */
[----:B-1----:R-:W-:-:S04]  /*1c990*/  SHF.R.U32.HI R2, RZ, 0x5, R2 ;  /* 0x00000005ff027819 */ /* 0x002fc80000011602 */
[----:B------:R-:W-:-:S05]  /*1c9a0*/  LOP3.LUT R2, R2, 0x3, RZ, 0xc0, !PT ;  /* 0x0000000302027812 */ /* 0x000fca00078ec0ff */
[----:B------:R-:W-:-:S07]  /*1c9b0*/  IMAD.MOV.U32 R13, RZ, RZ, R2 ;  /* 0x000000ffff0d7224 */ /* 0x000fce00078e0002 */
[----:B0-2---:R-:W-:Y:S05]  /*1c9c0*/  WARPSYNC.COLLECTIVE R15, `(.L_x_1518) ;  /* 0x000000000f087348 */ /* 0x005fea0003c00000 */
[----:B------:R1:W3:Y:S02]  /*1c9d0*/  SHFL.IDX P6, R14, R13, R12, R11 ;  /* 0x0000000c0d0e7389 */ /* 0x0002e400000c000b */
[----:B0123--:R-:W-:Y:S01]  /*1c9e0*/  ENDCOLLECTIVE ;  /* 0x000000000000791b */ /* 0x00ffe20003800000 */
.L_x_1518:
[----:B------:R-:W-:Y:S05]  /*1c9f0*/  BSYNC B0 ;  /* 0x0000000000007941 */ /* 0x000fea0003800000 */
.L_x_1517:
[----:B------:R-:W-:Y:S05]  /*1ca00*/  BRA `(.L_x_1519) ;  /* 0xffffffc800947947 */ /* 0x000fea000383ffff */
.L_x_1417:
[----:B------:R-:W-:Y:S01]  /*1ca10*/  BSSY B1, `(.L_x_1520) ;  /* 0x0000006000017945 */ /* 0x000fe20003800000 */
[----:B------:R-:W-:-:S07]  /*1ca20*/  IMAD.MOV.U32 R15, RZ, RZ, -0x1 ;  /* 0xffffffffff0f7424 */ /* 0x000fce00078e00ff */
[----:B0-2---:R-:W-:Y:S05]  /*1ca30*/  WARPSYNC.COLLECTIVE R15, `(.L_x_1521) ;  /* 0x000000000f0c7348 */ /* 0x005fea0003c00000 */
[----:B------:R-:W-:Y:S02]  /*1ca40*/  ELECT P6, UR62, PT ;  /* 0x00000000003e782f */ /* 0x000fe400038c0000 */
[----:B------:R-:W-:Y:S01]  /*1ca50*/  MOV R14, UR62 ;  /* 0x0000003e000e7c02 */ /* 0x000fe20008000f00 */
[----:B0-2---:R-:W-:Y:S10]  /*1ca60*/  ENDCOLLECTIVE ;  /* 0x000000000000791b */ /* 0x005ff40003800000 */
.L_x_1521:
[----:B------:R-:W-:Y:S05]  /*1ca70*/  BSYNC B1 ;  /* 0x0000000000017941 */ /* 0x000fea0003800000 */
.L_x_1520:
[----:B------:R-:W-:Y:S05]  /*1ca80*/  BRA `(.L_x_1522) ;  /* 0xffffffc8008c7947 */ /* 0x000fea000383ffff */
.L_x_1419:
[----:B0-----:R0:W1:Y:S02]  /*1ca90*/  SYNCS.PHASECHK.TRANS64.TRYWAIT P1, [R5+URZ+0x30840], R0 ;  /* 0x03084000050075a7 */ /* 0x001064000802017f */
[----:B-1----:R-:W-:Y:S05]  /*1caa0*/  @!P1 NANOSLEEP.SYNCS 0x989680 ;  /* 0x009896800000995d */ /* 0x002fea0003900000 */
[----:B------:R-:W1:Y:S02]  /*1cab0*/  @!P1 SYNCS.PHASECHK.TRANS64 P1, [R5+URZ+0x30840], R0 ;  /* 0x03084000050095a7 */ /* 0x000e64000802007f */
[----:B-1----:R-:W-:Y:S05]  /*1cac0*/  @!P1 BRA `(.L_x_1419) ;  /* 0xfffffffc00f09947 */ /* 0x002fea000383ffff */
[----:B------:R-:W-:Y:S05]  /*1cad0*/  BRA `(.L_x_1523) ;  /* 0xffffffc800b47947 */ /* 0x000fea000383ffff */
.L_x_1421:
[----:B-1----:R1:W3:Y:S02]  /*1cae0*/  SYNCS.PHASECHK.TRANS64.TRYWAIT P1, [R3+URZ+0x30840], R2 ;  /* 0x03084002030075a7 */ /* 0x0022e4000802017f */
[----:B---3--:R-:W-:Y:S05]  /*1caf0*/  @!P1 NANOSLEEP.SYNCS 0x989680 ;  /* 0x009896800000995d */ /* 0x008fea0003900000 */
[----:B------:R-:W3:Y:S02]  /*1cb00*/  @!P1 SYNCS.PHASECHK.TRANS64 P1, [R3+URZ+0x30840], R2 ;  /* 0x03084002030095a7 */ /* 0x000ee4000802007f */
[----:B---3--:R-:W-:Y:S05]  /*1cb10*/  @!P1 BRA `(.L_x_1421) ;  /* 0xfffffffc00f09947 */ /* 0x008fea000383ffff */
[----:B------:R-:W-:Y:S05]  /*1cb20*/  BRA `(.L_x_1524) ;  /* 0xffffffc800c07947 */ /* 0x000fea000383ffff */
.L_x_1423:
[----:B---3--:R3:W4:Y:S02]  /*1cb30*/  SYNCS.PHASECHK.TRANS64.TRYWAIT P1, [R5+URZ+0x30860], R0 ;  /* 0x03086000050075a7 */ /* 0x008724000802017f */
[----:B----4-:R-:W-:Y:S05]  /*1cb40*/  @!P1 NANOSLEEP.SYNCS 0x989680 ;  /* 0x009896800000995d */ /* 0x010fea0003900000 */
[----:B------:R-:W4:Y:S02]  /*1cb50*/  @!P1 SYNCS.PHASECHK.TRANS64 P1, [R5+URZ+0x30860], R0 ;  /* 0x03086000050095a7 */ /* 0x000f24000802007f */
[----:B----4-:R-:W-:Y:S05]  /*1cb60*/  @!P1 BRA `(.L_x_1423) ;  /* 0xfffffffc00f09947 */ /* 0x010fea000383ffff */
[----:B------:R-:W-:Y:S05]  /*1cb70*/  BRA `(.L_x_1525) ;  /* 0xffffffc800bc7947 */ /* 0x000fea000383ffff */
.L_x_1526:
        /* <DEDUP_REMOVED lines=16> */
.L_x_3275:


//--------------------- .text._ZN7cutlass13device_kernelIN5flash11enable_sm90INS1_16FlashAttnFwdSm90INS1_25CollectiveMainloopFwdSm90ILi2EN4cute5tupleIJNS5_1CILi1EEES8_S8_EEENS6_IJNS7_ILi128EEENS7_ILi64EEENS7_ILi256EEEEEELi256ENS_10bfloat16_tEfNS_4arch4Sm90ELb0ELb1ELb1ELb1ELb1ELb1ELb0ELb1ELb1ELb1ELb1ELb0EEENS1_21CollectiveEpilogueFwdINS6_IJSA_SC_SB_EEES9_SE_SG_Li256ELb1ELb1ELb1ELb0EEENS1_36VarlenDynamicPersistentTileSchedulerILi128ELi64ELi256ELi128ELb1ELb1ELb1ELb1ELb0ELb1EEEEEEEEEvNT_6ParamsE --------------------------
	.section	.text._ZN7cutlass13device_kernelIN5flash11enable_sm90INS1_16FlashAttnFwdSm90INS1_25CollectiveMainloopFwdSm90ILi2EN4cute5tupleIJNS5_1CILi1EEES8_S8_EEENS6_IJNS7_ILi128EEENS7_ILi64EEENS7_ILi256EEEEEELi256ENS_10bfloat16_tEfNS_4arch4Sm90ELb0ELb1ELb1ELb1ELb1ELb1ELb0ELb1ELb1ELb1ELb1ELb0EEENS1_21CollectiveEpilogueFwdINS6_IJSA_SC_SB_EEES9_SE_SG_Li256ELb1ELb1ELb1ELb0EEENS1_36VarlenDynamicPersistentTileSchedulerILi128ELi64ELi256ELi128ELb1ELb1ELb1ELb1ELb0ELb1EEEEEEEEEvNT_6ParamsE,"ax",@progbits
	.align	128
.text._ZN7cutlass13device_kernelIN5flash11enable_sm90INS1_16FlashAttnFwdSm90INS1_25CollectiveMainloopFwdSm90ILi2EN4cute5tupleIJNS5_1CILi1EEES8_S8_EEENS6_IJNS7_ILi128EEENS7_ILi64EEENS7_ILi256EEEEEELi256ENS_10bfloat16_tEfNS_4arch4Sm90ELb0ELb1ELb1ELb1ELb1ELb1ELb0ELb1ELb1ELb1ELb1ELb0EEENS1_21CollectiveEpilogueFwdINS6_IJSA_SC_SB_EEES9_SE_SG_Li256ELb1ELb1ELb1ELb0EEENS1_36VarlenDynamicPersistentTileSchedulerILi128ELi64ELi256ELi128ELb1ELb1ELb1ELb1ELb0ELb1EEEEEEEEEvNT_6ParamsE:
        .type           _ZN7cutlass13device_kernelIN5flash11enable_sm90INS1_16FlashAttnFwdSm90INS1_25CollectiveMainloopFwdSm90ILi2EN4cute5tupleIJNS5_1CILi1EEES8_S8_EEENS6_IJNS7_ILi128EEENS7_ILi64EEENS7_ILi256EEEEEELi256ENS_10bfloat16_tEfNS_4arch4Sm90ELb0ELb1ELb1ELb1ELb1ELb1ELb0ELb1ELb1ELb1ELb1ELb0EEENS1_21CollectiveEpilogueFwdINS6_IJSA_SC_SB_EEES9_SE_SG_Li256ELb1ELb1ELb1ELb0EEENS1_36VarlenDynamicPersistentTileSchedulerILi128ELi64ELi256ELi128ELb1ELb1ELb1ELb1ELb0ELb1EEEEEEEEEvNT_6ParamsE,@function
        .size           _ZN7cutlass13device_kernelIN5flash11enable_sm90INS1_16FlashAttnFwdSm90INS1_25CollectiveMainloopFwdSm90ILi2EN4cute5tupleIJNS5_1CILi1EEES8_S8_EEENS6_IJNS7_ILi128EEENS7_ILi64EEENS7_ILi256EEEEEELi256ENS_10bfloat16_tEfNS_4arch4Sm90ELb0ELb1ELb1ELb1ELb1ELb1ELb0ELb1ELb1ELb1ELb1ELb0EEENS1_21CollectiveEpilogueFwdINS6_IJSA_SC_SB_EEES9_SE_SG_Li256ELb1ELb1ELb1ELb0EEENS1_36VarlenDynamicPersistentTileSchedulerILi128ELi64ELi256ELi128ELb1ELb1ELb1ELb1ELb0ELb1EEEEEEEEEvNT_6ParamsE,(.L_x_3276 - _ZN7cutlass13device_kernelIN5flash11enable_sm90INS1_16FlashAttnFwdSm90INS1_25CollectiveMainloopFwdSm90ILi2EN4cute5tupleIJNS5_1CILi1EEES8_S8_EEENS6_IJNS7_ILi128EEENS7_ILi64EEENS7_ILi256EEEEEELi256ENS_10bfloat16_tEfNS_4arch4Sm90ELb0ELb1ELb1ELb1ELb1ELb1ELb0ELb1ELb1ELb1ELb1ELb0EEENS1_21CollectiveEpilogueFwdINS6_IJSA_SC_SB_EEES9_SE_SG_Li256ELb1ELb1ELb1ELb0EEENS1_36VarlenDynamicPersistentTileSchedulerILi128ELi64ELi256ELi128ELb1ELb1ELb1ELb1ELb0ELb1EEEEEEEEEvNT_6ParamsE)
        .other          _ZN7cutlass13device_kernelIN5flash11enable_sm90INS1_16FlashAttnFwdSm90INS1_25CollectiveMainloopFwdSm90ILi2EN4cute5tupleIJNS5_1CILi1EEES8_S8_EEENS6_IJNS7_ILi128EEENS7_ILi64EEENS7_ILi256EEEEEELi256ENS_10bfloat16_tEfNS_4arch4Sm90ELb0ELb1ELb1ELb1ELb1ELb1ELb0ELb1ELb1ELb1ELb1ELb0EEENS1_21CollectiveEpilogueFwdINS6_IJSA_SC_SB_EEES9_SE_SG_Li256ELb1ELb1ELb1ELb0EEENS1_36VarlenDynamicPersistentTileSchedulerILi128ELi64ELi256ELi128ELb1ELb1ELb1ELb1ELb0ELb1EEEEEEEEEvNT_6ParamsE,@"STO_CUDA_ENTRY STV_DEFAULT"
_ZN7cutlass13device_kernelIN5flash11enable_sm90INS1_16FlashAttnFwdSm90INS1_25CollectiveMainloopFwdSm90ILi2EN4cute5tupleIJNS5_1CILi1EEES8_S8_EEENS6_IJNS7_ILi128EEENS7_ILi64EEENS7_ILi256EEEEEELi256ENS_10bfloat16_tEfNS_4arch4Sm90ELb0ELb1ELb1ELb1ELb1ELb1ELb0ELb1ELb1ELb1ELb1ELb0EEENS1_21CollectiveEpilogueFwdINS6_IJSA_SC_SB_EEES9_SE_SG_Li256ELb1ELb1ELb1ELb0EEENS1_36VarlenDynamicPersistentTileSchedulerILi128ELi64ELi256ELi128ELb1ELb1ELb1ELb1ELb0ELb1EEEEEEEEEvNT_6ParamsE:
        /* <DEDUP_REMOVED lines=18> */
.L_x_1528:
[----:B------:R-:W-:Y:S05]  /*0120*/  BSYNC B0 ;  /* 0x0000000000007941 */ /* 0x000fea0003800000 */
.L_x_1527:
        /* <DEDUP_REMOVED lines=41> */
.L_x_1529:
        /* <DEDUP_REMOVED lines=22> */
.L_x_1530:
        /* <DEDUP_REMOVED lines=18> */
.L_x_1531:
        /* <DEDUP_REMOVED lines=22> */
.L_x_1532:
        /* <DEDUP_REMOVED lines=22> */
.L_x_1533:
[----:B0-----:R-:W-:Y:S01]  /*0900*/  UMOV UR4, 0x1 ;  /* 0x0000000100047882 */ /* 0x001fe20000000000 */
[----:B------:R-:W-:Y:S01]  /*0910*/  PLOP3.LUT P0, PT, PT, PT, UP0, 0x80, 0x0 ;  /* 0x000000000000781c */ /* 0x000fe20003f0f008 */
[----:B------:R-:W-:Y:S01]  /*0920*/  USEL UR4, UR4, 0x2, !UP0 ;  /* 0x0000000204047887 */ /* 0x000fe2000c000000 */
[----:B------:R-:W-:Y:S01]  /*0930*/  NOP ;  /* 0x0000000000007918 */ /* 0x000fe20000000000 */
[----:B------:R-:W-:Y:S01]  /*0940*/  ULDC.64 UR60, c[0x0][0x208] ;  /* 0x00008200003c7ab9 */ /* 0x000fe20000000a00 */
[----:B------:R-:W-:Y:S03]  /*0950*/  BSSY B9, `(.L_x_1534) ;  /* 0x0002d48000097945 */ /* 0x000fe60003800000 */
[----:B------:R-:W-:-:S05]  /*0960*/  IMAD.U32 R3, RZ, RZ, UR4 ;  /* 0x00000004ff037e24 */ /* 0x000fca000f8e00ff */
[----:B------:R0:W-:Y:S01]  /*0970*/  STL [R1+0xdc], R3 ;  /* 0x0000dc0301007387 */ /* 0x0001e20000100800 */
[----:B-12-4-:R-:W-:Y:S06]  /*0980*/  BAR.SYNC.DEFER_BLOCKING 0x0 ;  /* 0x0000000000007b1d */ /* 0x016fec0000010000 */
[----:B------:R-:W-:Y:S05]  /*0990*/  @!P0 BRA `(.L_x_1535) ;  /* 0x0000024c00c48947 */ /* 0x000fea0003800000 */
.L_x_1536:
[----:B------:R-:W-:-:S08]  /*09a0*/  NOP ;  /* 0x0000000000007918 */ /* 0x000fd00000000000 */
[----:B------:R-:W1:Y:S02]  /*09b0*/  USETMAXREG.TRY_ALLOC.CTAPOOL UP0, 0xe8 ;  /* 0x000000e8000079c8 */ /* 0x000e640008000600 */
[----:B-1----:R-:W-:-:S13]  /*09c0*/  PLOP3.LUT P0, PT, PT, PT, UP0, 0x80, 0x0 ;  /* 0x000000000000781c */ /* 0x002fda0003f0f008 */
[----:B------:R-:W-:Y:S05]  /*09d0*/  @!P0 BRA `(.L_x_1536) ;  /* 0xfffffffc00f08947 */ /* 0x000fea000383ffff */
[----:B------:R-:W1:Y:S08]  /*09e0*/  S2UR UR4, SR_CgaCtaId ;  /* 0x00000000000479c3 */ /* 0x000e700000008800 */
[----:B------:R-:W-:Y:S06]  /*09f0*/  BAR.ARV 0x8, 0x180 ;  /* 0x0206000000007b1d */ /* 0x000fec0000002000 */
[----:B------:R-:W-:-:S02]  /*0a00*/  MOV R17, 0x400 ;  /* 0x0000040000117802 */ /* 0x000fc40000000f00 */
[----:B------:R-:W-:Y:S01]  /*0a10*/  BAR.SYNC.DEFER_BLOCKING 0x5, 0x180 ;  /* 0x0146000000007b1d */ /* 0x000fe20000010000 */
[----:B-1----:R-:W-:-:S05]  /*0a20*/  IMAD.U32 R2, RZ, RZ, UR4 ;  /* 0x00000004ff027e24 */ /* 0x002fca000f8e00ff */
[----:B------:R-:W-:Y:S01]  /*0a30*/  ULDC UR4, c[0x0][0xc3c] ;  /* 0x00030f0000047ab9 */ /* 0x000fe20000000800 */
[----:B------:R-:W-:Y:S01]  /*0a40*/  LEA R17, R2, R17, 0x18 ;  /* 0x0000001102117211 */ /* 0x000fe200078ec0ff */
[----:B------:R-:W-:Y:S04]  /*0a50*/  STL [R1+0xc], R2 ;  /* 0x00000c0201007387 */ /* 0x000fe80000100800 */
[----:B------:R-:W1:Y:S01]  /*0a60*/  LDS.128 R24, [R17+0x308d0] ;  /* 0x0308d00011187984 */ /* 0x000e620000000c00 */
[----:B------:R-:W-:Y:S06]  /*0a70*/  BAR.ARV 0x4, 0x180 ;  /* 0x0106000000007b1d */ /* 0x000fec0000002000 */
[----:B-1----:R-:W-:-:S13]  /*0a80*/  ISETP.GE.AND P0, PT, R27, UR4, PT ;  /* 0x000000041b007c0c */ /* 0x002fda000bf06270 */
[----:B------:R-:W-:Y:S05]  /*0a90*/  @P0 BRA `(.L_x_1537) ;  /* 0x000002d000cc0947 */ /* 0x000fea0003800000 */
[----:B------:R-:W2:Y:S01]  /*0aa0*/  LDL R2, [R1+0xdc] ;  /* 0x0000dc0001027983 */ /* 0x000ea20000100800 */
[----:B------:R-:W-:Y:S02]  /*0ab0*/  VIADD R0, R0, 0xffffff80 ;  /* 0xffffff8000007836 */ /* 0x000fe40000000000 */
[----:B------:R-:W-:Y:S02]  /*0ac0*/  IMAD.MOV.U32 R200, RZ, RZ, RZ ;  /* 0x000000ffffc87224 */ /* 0x000fe400078e00ff */
[----:B------:R-:W-:Y:S01]  /*0ad0*/  IMAD.MOV.U32 R218, RZ, RZ, RZ ;  /* 0x000000ffffda7224 */ /* 0x000fe200078e00ff */
[----:B0-----:R-:W-:Y:S01]  /*0ae0*/  SHF.R.S32.HI R3, RZ, 0x1f, R0 ;  /* 0x0000001fff037819 */ /* 0x001fe20000011400 */
[----:B------:R-:W-:-:S03]  /*0af0*/  IMAD.MOV.U32 R202, RZ, RZ, RZ ;  /* 0x000000ffffca7224 */ /* 0x000fc600078e00ff */
[CC--:B------:R-:W-:Y:S02]  /*0b00*/  LEA.HI R6, R3.reuse, R0.reuse, RZ, 0x3 ;  /* 0x0000000003067211 */ /* 0x0c0fe400078f18ff */
[CC--:B------:R-:W-:Y:S02]  /*0b10*/  LEA.HI R8, R3.reuse, R0.reuse, RZ, 0x6 ;  /* 0x0000000003087211 */ /* 0x0c0fe400078f30ff */
[CC--:B------:R-:W-:Y:S02]  /*0b20*/  LEA.HI R5, R3.reuse, R0.reuse, RZ, 0x2 ;  /* 0x0000000003057211 */ /* 0x0c0fe400078f10ff */
[----:B------:R-:W-:Y:S01]  /*0b30*/  LEA.HI R4, R3, R0, RZ, 0x5 ;  /* 0x0000000003047211 */ /* 0x000fe200078f28ff */
[----:B------:R-:W-:Y:S01]  /*0b40*/  IMAD.SHL.U32 R8, R8, 0x8, RZ ;  /* 0x0000000808087824 */ /* 0x000fe200078e00ff */
[----:B------:R-:W-:Y:S02]  /*0b50*/  LOP3.LUT R9, R6, 0xfffffff8, RZ, 0xc0, !PT ;  /* 0xfffffff806097812 */ /* 0x000fe400078ec0ff */
[----:B------:R-:W-:Y:S01]  /*0b60*/  LOP3.LUT R13, R5, 0xfffffffc, RZ, 0xc0, !PT ;  /* 0xfffffffc050d7812 */ /* 0x000fe200078ec0ff */
[----:B------:R-:W-:Y:S01]  /*0b70*/  IMAD.SHL.U32 R4, R4, 0x20, RZ ;  /* 0x0000002004047824 */ /* 0x000fe200078e00ff */
[----:B------:R-:W-:Y:S01]  /*0b80*/  SHF.R.S32.HI R22, RZ, 0x3, R6 ;  /* 0x00000003ff167819 */ /* 0x000fe20000011406 */
[----:B------:R-:W-:Y:S01]  /*0b90*/  IMAD.IADD R12, R0, 0x1, -R9 ;  /* 0x00000001000c7824 */ /* 0x000fe200078e0a09 */
[----:B------:R-:W-:Y:S01]  /*0ba0*/  LOP3.LUT R29, R8, 0xfffffe00, RZ, 0xc0, !PT ;  /* 0xfffffe00081d7812 */ /* 0x000fe200078ec0ff */
[----:B------:R-:W-:Y:S01]  /*0bb0*/  IMAD.IADD R13, R0, 0x1, -R13 ;  /* 0x00000001000d7824 */ /* 0x000fe200078e0a0d */
[----:B------:R-:W-:Y:S01]  /*0bc0*/  LOP3.LUT R4, R4, 0xfffffc00, RZ, 0xc0, !PT ;  /* 0xfffffc0004047812 */ /* 0x000fe200078ec0ff */
[----:B------:R-:W-:Y:S01]  /*0bd0*/  VIADD R6, R22, 0x60 ;  /* 0x0000006016067836 */ /* 0x000fe20000000000 */
[----:B------:R-:W-:Y:S01]  /*0be0*/  STL [R1+0x84], R12 ;  /* 0x0000840c01007387 */ /* 0x000fe20000100800 */
[----:B------:R-:W-:-:S02]  /*0bf0*/  IMAD.SHL.U32 R204, R12, 0x4, RZ ;  /* 0x000000040ccc7824 */ /* 0x000fc400078e00ff */
[----:B------:R-:W-:Y:S02]  /*0c00*/  IMAD.SHL.U32 R18, R12, 0x8, RZ ;  /* 0x000000080c127824 */ /* 0x000fe400078e00ff */
[----:B------:R-:W-:Y:S02]  /*0c10*/  VIADD R20, R204, 0x40 ;  /* 0x00000040cc147836 */ /* 0x000fe40000000000 */
[----:B------:R-:W-:Y:S02]  /*0c20*/  VIADD R23, R22, 0x20 ;  /* 0x0000002016177836 */ /* 0x000fe40000000000 */
[----:B------:R-:W-:Y:S01]  /*0c30*/  IMAD.IADD R203, R204, 0x1, R20 ;  /* 0x00000001cccb7824 */ /* 0x000fe200078e0214 */
[----:B--2---:R-:W-:Y:S02]  /*0c40*/  R2UR UR4, R2 ;  /* 0x00000000020472ca */ /* 0x004fe400000e0000 */
[CC--:B------:R-:W-:Y:S02]  /*0c50*/  LEA.HI R2, R3.reuse, R0.reuse, RZ, 0x4 ;  /* 0x0000000003027211 */ /* 0x0c0fe400078f20ff */
[----:B------:R-:W-:-:S02]  /*0c60*/  LEA.HI R3, R3, R0, RZ, 0x7 ;  /* 0x0000000003037211 */ /* 0x000fc400078f38ff */
[----:B------:R-:W-:Y:S02]  /*0c70*/  SHF.R.S32.HI R7, RZ, 0x4, R2 ;  /* 0x00000004ff077819 */ /* 0x000fe40000011402 */
[----:B------:R-:W-:Y:S02]  /*0c80*/  LOP3.LUT R11, R3, 0xffffff80, RZ, 0xc0, !PT ;  /* 0xffffff80030b7812 */ /* 0x000fe400078ec0ff */
[C---:B------:R-:W-:Y:S02]  /*0c90*/  LOP3.LUT R5, R2.reuse, 0x3fffff0, RZ, 0xc0, !PT ;  /* 0x03fffff002057812 */ /* 0x040fe400078ec0ff */
[----:B------:R-:W-:Y:S01]  /*0ca0*/  LEA.HI R2, R2, R7, RZ, 0x1 ;  /* 0x0000000702027211 */ /* 0x000fe200078f08ff */
[C---:B------:R-:W-:Y:S01]  /*0cb0*/  IMAD.IADD R24, R0.reuse, 0x1, -R11 ;  /* 0x0000000100187824 */ /* 0x040fe200078e0a0b */
[----:B------:R-:W-:Y:S01]  /*0cc0*/  ULOP3.LUT UR4, UR4, 0x1, URZ, 0xfc, !UPT ;  /* 0x0000000104047892 */ /* 0x000fe2000f8efc3f */
[----:B------:R-:W-:Y:S01]  /*0cd0*/  IMAD.IADD R5, R0, 0x1, -R5 ;  /* 0x0000000100057824 */ /* 0x000fe200078e0a05 */
[----:B------:R-:W-:-:S02]  /*0ce0*/  LOP3.LUT R2, R2, 0x1ffffffe, RZ, 0xc0, !PT ;  /* 0x1ffffffe02027812 */ /* 0x000fc400078ec0ff */
[----:B------:R-:W-:Y:S01]  /*0cf0*/  SHF.R.S32.HI R9, RZ, 0x1f, R24 ;  /* 0x0000001fff097819 */ /* 0x000fe20000011418 */
[----:B------:R-:W-:Y:S01]  /*0d00*/  IMAD R5, R5, 0x40, R4 ;  /* 0x0000004005057824 */ /* 0x000fe200078e0204 */
[----:B------:R-:W-:Y:S01]  /*0d10*/  SHF.R.S32.HI R0, RZ, 0x7, R3 ;  /* 0x00000007ff007819 */ /* 0x000fe20000011403 */
[----:B------:R-:W-:Y:S01]  /*0d20*/  IMAD.IADD R2, R7, 0x1, -R2 ;  /* 0x0000000107027824 */ /* 0x000fe200078e0a02 */
[----:B------:R-:W-:Y:S01]  /*0d30*/  LEA.HI R10, R9, R24, RZ, 0x2 ;  /* 0x00000018090a7211 */ /* 0x000fe200078f10ff */
[----:B------:R-:W-:Y:S01]  /*0d40*/  STL [R1+0xa8], R24 ;  /* 0x0000a81801007387 */ /* 0x000fe20000100800 */
[----:B------:R-:W-:Y:S01]  /*0d50*/  LEA.HI R3, R3, R0, RZ, 0x1 ;  /* 0x0000000003037211 */ /* 0x000fe200078f08ff */
[----:B------:R-:W-:Y:S01]  /*0d60*/  IMAD R2, R2, 0x8, R5 ;  /* 0x0000000802027824 */ /* 0x000fe200078e0205 */
[--C-:B------:R-:W-:Y:S01]  /*0d70*/  SHF.R.S32.HI R4, RZ, 0x2, R10.reuse ;  /* 0x00000002ff047819 */ /* 0x100fe2000001140a */
[----:B------:R-:W-:Y:S01]  /*0d80*/  STL [R1+0x10], R22 ;  /* 0x0000101601007387 */ /* 0x000fe20000100800 */
[----:B------:R-:W-:-:S02]  /*0d90*/  SHF.R.S32.HI R7, RZ, 0x1f, R10 ;  /* 0x0000001fff077819 */ /* 0x000fc4000001140a */
[----:B------:R-:W-:Y:S01]  /*0da0*/  LOP3.LUT R3, R3, 0x3fffffe, RZ, 0xc0, !PT ;  /* 0x03fffffe03037812 */ /* 0x000fe200078ec0ff */
[----:B------:R0:W-:Y:S01]  /*0db0*/  STL [R1+0xd8], R2 ;  /* 0x0000d80201007387 */ /* 0x0001e20000100800 */
[----:B------:R-:W-:Y:S02]  /*0dc0*/  LEA.HI R7, R7, R4, RZ, 0x3 ;  /* 0x0000000407077211 */ /* 0x000fe400078f18ff */
[----:B------:R-:W-:Y:S01]  /*0dd0*/  LEA.HI R9, R9, R24, RZ, 0x5 ;  /* 0x0000001809097211 */ /* 0x000fe200078f28ff */
[----:B------:R-:W-:Y:S01]  /*0de0*/  IMAD.IADD R3, R0, 0x1, -R3 ;  /* 0x0000000100037824 */ /* 0x000fe200078e0a03 */
[----:B------:R-:W-:Y:S01]  /*0df0*/  LOP3.LUT R7, R7, 0xfffffff8, RZ, 0xc0, !PT ;  /* 0xfffffff807077812 */ /* 0x000fe200078ec0ff */
[----:B------:R-:W-:Y:S01]  /*0e00*/  STL [R1+0x48], R20 ;  /* 0x0000481401007387 */ /* 0x000fe20000100800 */
[C---:B------:R-:W-:Y:S02]  /*0e10*/  LEA.HI R0, R13.reuse, R13, RZ, 0x1 ;  /* 0x0000000d0d007211 */ /* 0x040fe400078f08ff */
[----:B------:R-:W-:Y:S01]  /*0e20*/  SHF.R.S32.HI R9, RZ, 0x5, R9 ;  /* 0x00000005ff097819 */ /* 0x000fe20000011409 */
[----:B0-----:R-:W-:Y:S01]  /*0e30*/  VIADD R2, R22, 0x40 ;  /* 0x0000004016027836 */ /* 0x001fe20000000000 */
[----:B------:R-:W-:Y:S01]  /*0e40*/  LOP3.LUT R0, R0, 0x1ffffffe, RZ, 0xc0, !PT ;  /* 0x1ffffffe00007812 */ /* 0x000fe200078ec0ff */
[----:B------:R-:W-:Y:S01]  /*0e50*/  IMAD.IADD R4, R4, 0x1, -R7 ;  /* 0x0000000104047824 */ /* 0x000fe200078e0a07 */
[----:B------:R-:W-:Y:S01]  /*0e60*/  SHF.R.S32.HI R7, RZ, 0x1f, R6 ;  /* 0x0000001fff077819 */ /* 0x000fe20000011406 */
[----:B------:R0:W-:Y:S01]  /*0e70*/  STL [R1+0xc8], R23 ;  /* 0x0000c81701007387 */ /* 0x0001e20000100800 */
[----:B------:R-:W-:Y:S01]  /*0e80*/  SHF.R.S32.HI R5, RZ, 0x1f, R2 ;  /* 0x0000001fff057819 */ /* 0x000fe20000011402 */
[----:B------:R-:W-:Y:S01]  /*0e90*/  IMAD.IADD R13, R13, 0x1, -R0 ;  /* 0x000000010d0d7824 */ /* 0x000fe200078e0a00 */
[----:B------:R-:W-:Y:S01]  /*0ea0*/  LEA.HI R7, R7, R6, RZ, 0x3 ;  /* 0x0000000607077211 */ /* 0x000fe200078f18ff */
[----:B------:R-:W-:Y:S01]  /*0eb0*/  IMAD.SHL.U32 R6, R6, 0x40, RZ ;  /* 0x0000004006067824 */ /* 0x000fe200078e00ff */
[----:B------:R-:W-:Y:S01]  /*0ec0*/  LEA.HI R5, R5, R2, RZ, 0x3 ;  /* 0x0000000205057211 */ /* 0x000fe200078f18ff */
[----:B------:R-:W-:Y:S01]  /*0ed0*/  IMAD.SHL.U32 R2, R2, 0x40, RZ ;  /* 0x0000004002027824 */ /* 0x000fe200078e00ff */
[----:B------:R-:W-:Y:S01]  /*0ee0*/  STL [R1+0x70], R29 ;  /* 0x0000701d01007387 */ /* 0x000fe20000100800 */
[----:B------:R-:W-:Y:S01]  /*0ef0*/  IMAD.SHL.U32 R15, R7, 0x40, RZ ;  /* 0x00000040070f7824 */ /* 0x000fe200078e00ff */
[----:B------:R-:W-:Y:S01]  /*0f00*/  LOP3.LUT R14, R6, 0x1c0, RZ, 0xc0, !PT ;  /* 0x000001c0060e7812 */ /* 0x000fe200078ec0ff */
[----:B------:R-:W-:Y:S01]  /*0f10*/  IMAD.SHL.U32 R6, R5, 0x40, RZ ;  /* 0x0000004005067824 */ /* 0x000fe200078e00ff */
[----:B------:R-:W-:Y:S01]  /*0f20*/  LOP3.LUT R0, R2, 0x1c0, RZ, 0xc0, !PT ;  /* 0x000001c002007812 */ /* 0x000fe200078ec0ff */
[----:B------:R-:W-:Y:S01]  /*0f30*/  IMAD R4, R9, 0x10, R4 ;  /* 0x0000001009047824 */ /* 0x000fe200078e0204 */
[----:B------:R-:W-:-:S02]  /*0f40*/  SHF.R.S32.HI R2, RZ, 0x1f, R203 ;  /* 0x0000001fff027819 */ /* 0x000fc400000114cb */
[----:B------:R-:W-:Y:S01]  /*0f50*/  LOP3.LUT R5, R0, 0x38, R18, 0xf8, !PT ;  /* 0x0000003800057812 */ /* 0x000fe200078ef812 */
[----:B------:R-:W-:Y:S01]  /*0f60*/  IMAD R4, R3, 0x40, R4 ;  /* 0x0000004003047824 */ /* 0x000fe200078e0204 */
[----:B------:R-:W-:Y:S01]  /*0f70*/  SHF.R.U32.HI R12, RZ, 0x3, R0 ;  /* 0x00000003ff0c7819 */ /* 0x000fe20000011600 */
[----:B------:R-:W-:Y:S01]  /*0f80*/  VIADD R3, R204, 0x60 ;  /* 0x00000060cc037836 */ /* 0x000fe20000000000 */
[----:B------:R-:W-:Y:S02]  /*0f90*/  LOP3.LUT R11, R6, 0xfffffe00, RZ, 0xc0, !PT ;  /* 0xfffffe00060b7812 */ /* 0x000fe400078ec0ff */
[----:B------:R-:W-:Y:S02]  /*0fa0*/  LEA.HI R201, R2, R203, RZ, 0x3 ;  /* 0x000000cb02c97211 */ /* 0x000fe400078f18ff */
[----:B------:R-:W-:Y:S02]  /*0fb0*/  LOP3.LUT R19, R15, 0xfffffe00, RZ, 0xc0, !PT ;  /* 0xfffffe000f137812 */ /* 0x000fe400078ec0ff */
[----:B------:R-:W-:-:S02]  /*0fc0*/  LOP3.LUT R15, R11, R5, R12, 0xf6, !PT ;  /* 0x000000050b0f7212 */ /* 0x000fc400078ef60c */
[C---:B------:R-:W-:Y:S02]  /*0fd0*/  LOP3.LUT R16, R14.reuse, 0x38, R18, 0xf8, !PT ;  /* 0x000000380e107812 */ /* 0x040fe400078ef812 */
[----:B------:R-:W-:Y:S02]  /*0fe0*/  SHF.R.U32.HI R6, RZ, 0x3, R14 ;  /* 0x00000003ff067819 */ /* 0x000fe4000001160e */
[----:B------:R-:W-:Y:S02]  /*0ff0*/  LOP3.LUT R5, R14, 0x38, R201, 0xf8, !PT ;  /* 0x000000380e057812 */ /* 0x000fe400078ef8c9 */
[----:B------:R-:W-:Y:S02]  /*1000*/  LOP3.LUT R21, R19, R16, R6, 0xf6, !PT ;  /* 0x0000001013157212 */ /* 0x000fe400078ef606 */
[----:B------:R-:W-:Y:S01]  /*1010*/  LOP3.LUT R14, R5, R6, RZ, 0x3c, !PT ;  /* 0x00000006050e7212 */ /* 0x000fe200078e3cff */
[----:B------:R-:W-:Y:S01]  /*1020*/  IMAD.SHL.U32 R5, R23, 0x40, RZ ;  /* 0x0000004017057824 */ /* 0x000fe200078e00ff */
[----:B------:R-:W-:-:S02]  /*1030*/  SHF.R.S32.HI R6, RZ, 0x1f, R23 ;  /* 0x0000001fff067819 */ /* 0x000fc40000011417 */
[--C-:B------:R-:W-:Y:S01]  /*1040*/  LOP3.LUT R7, R0, 0x38, R201.reuse, 0xf8, !PT ;  /* 0x0000003800077812 */ /* 0x100fe200078ef8c9 */
[----:B------:R-:W-:Y:S01]  /*1050*/  IMAD.SHL.U32 R0, R22, 0x40, RZ ;  /* 0x0000004016007824 */ /* 0x000fe200078e00ff */
[----:B------:R-:W-:Y:S01]  /*1060*/  LEA.HI R6, R6, R23, RZ, 0x3 ;  /* 0x0000001706067211 */ /* 0x000fe200078f18ff */
[----:B0-----:R-:W-:Y:S01]  /*1070*/  VIADD R23, R18, 0xc0 ;  /* 0x000000c012177836 */ /* 0x001fe20000000000 */
[----:B------:R-:W-:Y:S02]  /*1080*/  LEA.HI R2, R2, R203, RZ, 0x6 ;  /* 0x000000cb02027211 */ /* 0x000fe400078f30ff */
[----:B------:R-:W-:Y:S01]  /*1090*/  LOP3.LUT R22, R0, 0x1c0, RZ, 0xc0, !PT ;  /* 0x000001c000167812 */ /* 0x000fe200078ec0ff */
[----:B------:R-:W-:Y:S01]  /*10a0*/  IMAD.SHL.U32 R6, R6, 0x40, RZ ;  /* 0x0000004006067824 */ /* 0x000fe200078e00ff */
[----:B------:R-:W-:Y:S01]  /*10b0*/  LOP3.LUT R28, R5, 0x1c0, RZ, 0xc0, !PT ;  /* 0x000001c0051c7812 */ /* 0x000fe200078ec0ff */
[----:B------:R-:W-:Y:S01]  /*10c0*/  IMAD.SHL.U32 R2, R2, 0x80, RZ ;  /* 0x0000008002027824 */ /* 0x000fe200078e00ff */
[----:B------:R-:W-:Y:S01]  /*10d0*/  SHF.R.U32.HI R30, RZ, 0x3, R22 ;  /* 0x00000003ff1e7819 */ /* 0x000fe20000011616 */
[----:B------:R-:W-:Y:S01]  /*10e0*/  STL [R1+0x64], R22 ;  /* 0x0000641601007387 */ /* 0x000fe20000100800 */
[----:B------:R-:W-:-:S02]  /*10f0*/  LOP3.LUT R0, R22, 0x38, R201, 0xf8, !PT ;  /* 0x0000003816007812 */ /* 0x000fc400078ef8c9 */
[----:B------:R-:W-:Y:S01]  /*1100*/  SHF.R.U32.HI R16, RZ, 0x3, R28 ;  /* 0x00000003ff107819 */ /* 0x000fe2000001161c */
[----:B------:R-:W-:Y:S01]  /*1110*/  STL [R1+0x60], R28 ;  /* 0x0000601c01007387 */ /* 0x000fe20000100800 */
[----:B------:R-:W-:Y:S02]  /*1120*/  LOP3.LUT R8, R6, 0xfffffe00, RZ, 0xc0, !PT ;  /* 0xfffffe0006087812 */ /* 0x000fe400078ec0ff */
[----:B------:R-:W-:Y:S01]  /*1130*/  LOP3.LUT R10, R10, 0x7ffffffc, RZ, 0xc0, !PT ;  /* 0x7ffffffc0a0a7812 */ /* 0x000fe200078ec0ff */
[----:B------:R-:W-:Y:S01]  /*1140*/  STL [R1+0xd0], R30 ;  /* 0x0000d01e01007387 */ /* 0x000fe20000100800 */
[----:B------:R-:W-:Y:S01]  /*1150*/  LOP3.LUT R5, R0, R30, RZ, 0x3c, !PT ;  /* 0x0000001e00057212 */ /* 0x000fe200078e3cff */
[----:B------:R-:W-:Y:S01]  /*1160*/  IMAD.U32 R0, RZ, RZ, UR4 ;  /* 0x00000004ff007e24 */ /* 0x000fe2000f8e00ff */
[----:B------:R-:W-:Y:S01]  /*1170*/  LOP3.LUT R12, R7, R12, RZ, 0x3c, !PT ;  /* 0x0000000c070c7212 */ /* 0x000fe200078e3cff */
[----:B------:R-:W-:Y:S01]  /*1180*/  STL [R1+0xcc], R16 ;  /* 0x0000cc1001007387 */ /* 0x000fe20000100800 */
[----:B------:R-:W-:Y:S01]  /*1190*/  LOP3.LUT R2, R2, 0xffffe000, RZ, 0xc0, !PT ;  /* 0xffffe00002027812 */ /* 0x000fe200078ec0ff */
[----:B------:R-:W-:Y:S01]  /*11a0*/  IMAD.IADD R10, R24, 0x1, -R10 ;  /* 0x00000001180a7824 */ /* 0x000fe200078e0a0a */
[----:B------:R-:W-:Y:S01]  /*11b0*/  LOP3.LUT R7, R28, 0x38, R201, 0xf8, !PT ;  /* 0x000000381c077812 */ /* 0x000fe200078ef8c9 */
[----:B------:R-:W-:Y:S01]  /*11c0*/  STL [R1+0x6c], R8 ;  /* 0x00006c0801007387 */ /* 0x000fe20000100800 */
[----:B------:R-:W-:Y:S01]  /*11d0*/  IADD3 R11, R12, R2, R11 ;  /* 0x000000020c0b7210 */ /* 0x000fe20007ffe00b */
[----:B------:R-:W-:Y:S01]  /*11e0*/  VIADD R12, R204, 0x20 ;  /* 0x00000020cc0c7836 */ /* 0x000fe20000000000 */
[----:B------:R-:W-:Y:S01]  /*11f0*/  LOP3.LUT R7, R7, R16, RZ, 0x3c, !PT ;  /* 0x0000001007077212 */ /* 0x000fe200078e3cff */
[----:B------:R-:W-:Y:S01]  /*1200*/  STL [R1+0xd4], R4 ;  /* 0x0000d40401007387 */ /* 0x000fe20000100800 */
[----:B------:R-:W-:Y:S01]  /*1210*/  IMAD.SHL.U32 R225, R10, 0x2, RZ ;  /* 0x000000020ae17824 */ /* 0x000fe200078e00ff */
[----:B------:R-:W-:-:S02]  /*1220*/  IADD3 R9, R14, R2, R19 ;  /* 0x000000020e097210 */ /* 0x000fc40007ffe013 */
[----:B------:R-:W-:Y:S01]  /*1230*/  STL [R1+0x90], RZ ;  /* 0x000090ff01007387 */ /* 0x000fe20000100800 */
[----:B------:R-:W-:Y:S01]  /*1240*/  VIADD R41, R225, 0x8 ;  /* 0x00000008e1297836 */ /* 0x000fe20000000000 */
[-C--:B------:R-:W-:Y:S01]  /*1250*/  IADD3 R5, R5, R2.reuse, R29 ;  /* 0x0000000205057210 */ /* 0x080fe20007ffe01d */
[C---:B------:R-:W-:Y:S01]  /*1260*/  VIADD R40, R225.reuse, 0x10 ;  /* 0x00000010e1287836 */ /* 0x040fe20000000000 */
[----:B------:R0:W-:Y:S01]  /*1270*/  STL [R1+0x68], R0 ;  /* 0x0000680001007387 */ /* 0x0001e20000100800 */
[----:B------:R-:W-:Y:S01]  /*1280*/  VIADD R39, R225, 0x18 ;  /* 0x00000018e1277836 */ /* 0x000fe20000000000 */
[----:B------:R-:W-:Y:S01]  /*1290*/  IADD3 R7, R7, R2, R8 ;  /* 0x0000000207077210 */ /* 0x000fe20007ffe008 */
[C---:B------:R-:W-:Y:S01]  /*12a0*/  VIADD R38, R225.reuse, 0x20 ;  /* 0x00000020e1267836 */ /* 0x040fe20000000000 */
[----:B------:R-:W-:Y:S01]  /*12b0*/  STL [R1+0x50], RZ ;  /* 0x000050ff01007387 */ /* 0x000fe20000100800 */
[----:B------:R-:W-:Y:S01]  /*12c0*/  VIADD R37, R225, 0x28 ;  /* 0x00000028e1257836 */ /* 0x000fe20000000000 */
[----:B------:R-:W-:Y:S01]  /*12d0*/  SHF.R.S32.HI R42, RZ, 0x1f, R41 ;  /* 0x0000001fff2a7819 */ /* 0x000fe20000011429 */
[----:B------:R-:W-:Y:S01]  /*12e0*/  VIADD R2, R17, 0x10400 ;  /* 0x0001040011027836 */ /* 0x000fe20000000000 */
[----:B------:R1:W-:Y:S01]  /*12f0*/  STL [R1+0x18], R12 ;  /* 0x0000180c01007387 */ /* 0x0003e20000100800 */
[C---:B------:R-:W-:Y:S01]  /*1300*/  VIADD R36, R225.reuse, 0x30 ;  /* 0x00000030e1247836 */ /* 0x040fe20000000000 */
[----:B0-----:R-:W-:Y:S01]  /*1310*/  LOP3.LUT R0, R22, 0x38, R18, 0xf8, !PT ;  /* 0x0000003816007812 */ /* 0x001fe200078ef812 */
[----:B------:R-:W-:Y:S01]  /*1320*/  VIADD R22, R18, 0x80 ;  /* 0x0000008012167836 */ /* 0x000fe20000000000 */
[----:B------:R-:W-:Y:S01]  /*1330*/  STL [R1+0x4c], R3 ;  /* 0x00004c0301007387 */ /* 0x000fe20000100800 */
[----:B------:R-:W-:Y:S01]  /*1340*/  VIADD R35, R225, 0x38 ;  /* 0x00000038e1237836 */ /* 0x000fe20000000000 */
[----:B------:R-:W-:Y:S01]  /*1350*/  LOP3.LUT R6, R29, R0, R30, 0xf6, !PT ;  /* 0x000000001d067212 */ /* 0x000fe200078ef61e */
[C---:B------:R-:W-:Y:S01]  /*1360*/  VIADD R34, R225.reuse, 0x40 ;  /* 0x00000040e1227836 */ /* 0x040fe20000000000 */
[----:B------:R-:W-:Y:S01]  /*1370*/  SHF.R.S32.HI R14, RZ, 0x1f, R22 ;  /* 0x0000001fff0e7819 */ /* 0x000fe20000011416 */
[----:B------:R-:W-:Y:S01]  /*1380*/  VIADD R33, R225, 0x48 ;  /* 0x00000048e1217836 */ /* 0x000fe20000000000 */
[----:B-1----:R-:W-:Y:S01]  /*1390*/  SHF.R.S32.HI R12, RZ, 0x1f, R12 ;  /* 0x0000001fff0c7819 */ /* 0x002fe2000001140c */
[----:B------:R-:W-:Y:S01]  /*13a0*/  STL [R1+0x80], R6 ;  /* 0x0000800601007387 */ /* 0x000fe20000100800 */
[----:B------:R-:W-:Y:S01]  /*13b0*/  LOP3.LUT R0, R28, 0x38, R18, 0xf8, !PT ;  /* 0x000000381c007812 */ /* 0x000fe200078ef812 */
[----:B------:R-:W-:Y:S01]  /*13c0*/  IMAD R10, R15, 0x2, R2 ;  /* 0x000000020f0a7824 */ /* 0x000fe200078e0202 */
[----:B------:R-:W-:Y:S01]  /*13d0*/  SHF.R.S32.HI R41, RZ, 0x1f, R40 ;  /* 0x0000001fff297819 */ /* 0x000fe20000011428 */
[----:B------:R0:W-:Y:S01]  /*13e0*/  STL [R1+0x8], R14 ;  /* 0x0000080e01007387 */ /* 0x0001e20000100800 */
[----:B------:R-:W-:Y:S01]  /*13f0*/  SHF.R.S32.HI R40, RZ, 0x1f, R39 ;  /* 0x0000001fff287819 */ /* 0x000fe20000011427 */
[C---:B------:R-:W-:Y:S01]  /*1400*/  VIADD R32, R225.reuse, 0x50 ;  /* 0x00000050e1207836 */ /* 0x040fe20000000000 */
[----:B------:R-:W-:Y:S01]  /*1410*/  SHF.R.S32.HI R39, RZ, 0x1f, R38 ;  /* 0x0000001fff277819 */ /* 0x000fe20000011426 */
[----:B------:R1:W-:Y:S01]  /*1420*/  STL [R1+0xa0], R12 ;  /* 0x0000a00c01007387 */ /* 0x0003e20000100800 */
[----:B------:R-:W-:Y:S01]  /*1430*/  SHF.R.S32.HI R38, RZ, 0x1f, R37 ;  /* 0x0000001fff267819 */ /* 0x000fe20000011425 */
[C---:B------:R-:W-:Y:S01]  /*1440*/  VIADD R31, R225.reuse, 0x58 ;  /* 0x00000058e11f7836 */ /* 0x040fe20000000000 */
[----:B------:R-:W-:Y:S01]  /*1450*/  SHF.R.S32.HI R37, RZ, 0x1f, R36 ;  /* 0x0000001fff257819 */ /* 0x000fe20000011424 */
[C---:B------:R-:W-:Y:S01]  /*1460*/  VIADD R30, R225.reuse, 0x60 ;  /* 0x00000060e11e7836 */ /* 0x040fe20000000000 */
[----:B------:R-:W-:Y:S01]  /*1470*/  SHF.R.S32.HI R36, RZ, 0x1f, R35 ;  /* 0x0000001fff247819 */ /* 0x000fe20000011423 */
[C---:B------:R-:W-:Y:S01]  /*1480*/  VIADD R29, R225.reuse, 0x68 ;  /* 0x00000068e11d7836 */ /* 0x040fe20000000000 */
[----:B0-----:R-:W-:Y:S01]  /*1490*/  SHF.R.S32.HI R14, RZ, 0x1f, R20 ;  /* 0x0000001fff0e7819 */ /* 0x001fe20000011414 */
[C---:B------:R-:W-:Y:S01]  /*14a0*/  VIADD R28, R225.reuse, 0x70 ;  /* 0x00000070e11c7836 */ /* 0x040fe20000000000 */
[----:B------:R-:W-:Y:S01]  /*14b0*/  SHF.R.S32.HI R35, RZ, 0x1f, R34 ;  /* 0x0000001fff237819 */ /* 0x000fe20000011422 */
[----:B------:R-:W-:Y:S01]  /*14c0*/  VIADD R24, R225, 0x78 ;  /* 0x00000078e1187836 */ /* 0x000fe20000000000 */
[----:B-1----:R-:W-:Y:S01]  /*14d0*/  SHF.R.S32.HI R12, RZ, 0x1f, R3 ;  /* 0x0000001fff0c7819 */ /* 0x002fe20000011403 */
[----:B------:R0:W-:Y:S01]  /*14e0*/  STL [R1+0x9c], R14 ;  /* 0x00009c0e01007387 */ /* 0x0001e20000100800 */
[----:B------:R-:W-:Y:S01]  /*14f0*/  LOP3.LUT R3, R8, R0, R16, 0xf6, !PT ;  /* 0x0000000008037212 */ /* 0x000fe200078ef610 */
[----:B------:R-:W-:Y:S01]  /*1500*/  IMAD R0, R21, 0x2, R2 ;  /* 0x0000000215007824 */ /* 0x000fe200078e0202 */
[----:B------:R-:W-:Y:S01]  /*1510*/  SHF.R.S32.HI R34, RZ, 0x1f, R33 ;  /* 0x0000001fff227819 */ /* 0x000fe20000011421 */
[----:B------:R-:W-:Y:S01]  /*1520*/  STL [R1+0x98], R12 ;  /* 0x0000980c01007387 */ /* 0x000fe20000100800 */
[----:B------:R-:W-:Y:S01]  /*1530*/  SHF.R.S32.HI R33, RZ, 0x1f, R32 ;  /* 0x0000001fff217819 */ /* 0x000fe20000011420 */
[--C-:B------:R-:W-:Y:S01]  /*1540*/  IMAD R8, R3, 0x2, R2.reuse ;  /* 0x0000000203087824 */ /* 0x100fe200078e0202 */
[----:B------:R-:W-:Y:S01]  /*1550*/  SHF.R.S32.HI R32, RZ, 0x1f, R31 ;  /* 0x0000001fff207819 */ /* 0x000fe2000001141f */
[----:B------:R-:W-:Y:S01]  /*1560*/  STL [R1+0xb8], R10 ;  /* 0x0000b80a01007387 */ /* 0x000fe20000100800 */
[----:B------:R-:W-:Y:S01]  /*1570*/  IMAD R3, R5, 0x2, R2 ;  /* 0x0000000205037824 */ /* 0x000fe200078e0202 */
        /* <DEDUP_REMOVED lines=8> */
[----:B------:R2:W-:Y:S01]  /*1600*/  STL [R1+0xc0], R8 ;  /* 0x0000c00801007387 */ /* 0x0005e20000100800 */
[----:B0-----:R-:W-:Y:S01]  /*1610*/  VIADD R14, R225, 0xa0 ;  /* 0x000000a0e10e7836 */ /* 0x001fe20000000000 */
[----:B------:R-:W-:Y:S01]  /*1620*/  SHF.R.S32.HI R28, RZ, 0x1f, R24 ;  /* 0x0000001fff1c7819 */ /* 0x000fe20000011418 */
[--C-:B------:R-:W-:Y:S01]  /*1630*/  IMAD R5, R11, 0x2, R2.reuse ;  /* 0x000000020b057824 */ /* 0x100fe200078e0202 */
[----:B------:R0:W-:Y:S01]  /*1640*/  STL [R1+0xc4], R3 ;  /* 0x0000c40301007387 */ /* 0x0001e20000100800 */
[----:B-1----:R-:W-:Y:S01]  /*1650*/  IMAD R0, R7, 0x2, R2 ;  /* 0x0000000207007824 */ /* 0x002fe200078e0202 */
[----:B------:R-:W-:Y:S01]  /*1660*/  SHF.R.S32.HI R24, RZ, 0x1f, R21 ;  /* 0x0000001fff187819 */ /* 0x000fe20000011415 */
[C---:B------:R-:W-:Y:S01]  /*1670*/  VIADD R12, R225.reuse, 0xa8 ;  /* 0x000000a8e10c7836 */ /* 0x040fe20000000000 */
[----:B------:R-:W-:Y:S01]  /*1680*/  SHF.R.S32.HI R21, RZ, 0x1f, R20 ;  /* 0x0000001fff157819 */ /* 0x000fe20000011414 */
[C---:B------:R-:W-:Y:S01]  /*1690*/  VIADD R11, R225.reuse, 0xb0 ;  /* 0x000000b0e10b7836 */ /* 0x040fe20000000000 */
[----:B------:R1:W-:Y:S01]  /*16a0*/  STL [R1+0xbc], R0 ;  /* 0x0000bc0001007387 */ /* 0x0003e20000100800 */
[C---:B------:R-:W-:Y:S01]  /*16b0*/  VIADD R10, R225.reuse, 0xb8 ;  /* 0x000000b8e10a7836 */ /* 0x040fe20000000000 */
[----:B------:R-:W-:Y:S01]  /*16c0*/  SHF.R.S32.HI R20, RZ, 0x1f, R16 ;  /* 0x0000001fff147819 */ /* 0x000fe20000011410 */
[----:B--2---:R-:W-:Y:S01]  /*16d0*/  VIADD R8, R225, 0xc8 ;  /* 0x000000c8e1087836 */ /* 0x004fe20000000000 */
[----:B------:R-:W-:Y:S01]  /*16e0*/  SHF.R.S32.HI R16, RZ, 0x1f, R15 ;  /* 0x0000001fff107819 */ /* 0x000fe2000001140f */
[----:B0-----:R-:W-:Y:S01]  /*16f0*/  IMAD R3, R9, 0x2, R2 ;  /* 0x0000000209037824 */ /* 0x001fe200078e0202 */
[----:B------:R-:W-:Y:S01]  /*1700*/  SHF.R.S32.HI R15, RZ, 0x1f, R14 ;  /* 0x0000001fff0f7819 */ /* 0x000fe2000001140e */
[C---:B------:R-:W-:Y:S01]  /*1710*/  VIADD R9, R225.reuse, 0xc0 ;  /* 0x000000c0e1097836 */ /* 0x040fe20000000000 */
[----:B------:R0:W-:Y:S01]  /*1720*/  STL [R1+0xb4], R5 ;  /* 0x0000b40501007387 */ /* 0x0001e20000100800 */
[C---:B------:R-:W-:Y:S01]  /*1730*/  VIADD R7, R225.reuse, 0xd0 ;  /* 0x000000d0e1077836 */ /* 0x040fe20000000000 */
[----:B------:R-:W-:Y:S01]  /*1740*/  SHF.R.S32.HI R14, RZ, 0x1f, R12 ;  /* 0x0000001fff0e7819 */ /* 0x000fe2000001140c */
[----:B-1----:R-:W-:Y:S01]  /*1750*/  IMAD R0, R6, 0x2, R2 ;  /* 0x0000000206007824 */ /* 0x002fe200078e0202 */
[----:B------:R-:W-:Y:S01]  /*1760*/  SHF.R.S32.HI R2, RZ, 0x3, R201 ;  /* 0x00000003ff027819 */ /* 0x000fe200000114c9 */
[----:B------:R1:W-:Y:S01]  /*1770*/  STL [R1+0xac], R3 ;  /* 0x0000ac0301007387 */ /* 0x0003e20000100800 */
[----:B------:R-:W-:Y:S01]  /*1780*/  VIADD R6, R225, 0xd8 ;  /* 0x000000d8e1067836 */ /* 0x000fe20000000000 */
[----:B------:R-:W-:-:S02]  /*1790*/  SHF.R.S32.HI R12, RZ, 0x1f, R11 ;  /* 0x0000001fff0c7819 */ /* 0x000fc4000001140b */
[----:B------:R2:W-:Y:S01]  /*17a0*/  STL [R1+0x74], R0 ;  /* 0x0000740001007387 */ /* 0x0005e20000100800 */
[C---:B0-----:R-:W-:Y:S01]  /*17b0*/  VIADD R5, R225.reuse, 0xe0 ;  /* 0x000000e0e1057836 */ /* 0x041fe20000000000 */
[----:B------:R-:W-:Y:S02]  /*17c0*/  SHF.R.S32.HI R11, RZ, 0x1f, R10 ;  /* 0x0000001fff0b7819 */ /* 0x000fe4000001140a */
[----:B------:R0:W-:Y:S01]  /*17d0*/  STL [R1+0xa4], R2 ;  /* 0x0000a40201007387 */ /* 0x0001e20000100800 */
[----:B------:R-:W-:Y:S01]  /*17e0*/  SHF.R.S32.HI R10, RZ, 0x1f, R9 ;  /* 0x0000001fff0a7819 */ /* 0x000fe20000011409 */
[C---:B-1----:R-:W-:Y:S01]  /*17f0*/  VIADD R3, R225.reuse, 0xe8 ;  /* 0x000000e8e1037836 */ /* 0x042fe20000000000 */
[----:B------:R-:W-:Y:S02]  /*1800*/  SHF.R.S32.HI R9, RZ, 0x1f, R8 ;  /* 0x0000001fff097819 */ /* 0x000fe40000011408 */
[----:B------:R-:W-:Y:S02]  /*1810*/  SHF.R.S32.HI R8, RZ, 0x1f, R7 ;  /* 0x0000001fff087819 */ /* 0x000fe40000011407 */
[----:B--2---:R-:W-:Y:S01]  /*1820*/  SHF.R.S32.HI R0, RZ, 0x1f, R225 ;  /* 0x0000001fff007819 */ /* 0x004fe200000114e1 */
[C---:B------:R-:W-:Y:S01]  /*1830*/  VIADD R0, R225.reuse, 0xf8 ;  /* 0x000000f8e1007836 */ /* 0x040fe20000000000 */
[----:B------:R-:W-:Y:S01]  /*1840*/  SHF.R.S32.HI R7, RZ, 0x1f, R6 ;  /* 0x0000001fff077819 */ /* 0x000fe20000011406 */
[----:B0-----:R-:W-:Y:S01]  /*1850*/  VIADD R2, R225, 0xf0 ;  /* 0x000000f0e1027836 */ /* 0x001fe20000000000 */
[----:B------:R-:W-:-:S02]  /*1860*/  SHF.R.S32.HI R6, RZ, 0x1f, R5 ;  /* 0x0000001fff067819 */ /* 0x000fc40000011405 */
[----:B------:R-:W-:Y:S02]  /*1870*/  SHF.R.S32.HI R5, RZ, 0x1f, R3 ;  /* 0x0000001fff057819 */ /* 0x000fe40000011403 */
[----:B------:R-:W-:Y:S02]  /*1880*/  SHF.R.S32.HI R3, RZ, 0x1f, R2 ;  /* 0x0000001fff037819 */ /* 0x000fe40000011402 */
[----:B------:R-:W-:Y:S01]  /*1890*/  SHF.R.S32.HI R2, RZ, 0x1f, R0 ;  /* 0x0000001fff027819 */ /* 0x000fe20000011400 */
[----:B------:R-:W-:Y:S01]  /*18a0*/  IMAD R0, R13, 0x8, R4 ;  /* 0x000000080d007824 */ /* 0x000fe200078e0204 */
[----:B------:R-:W-:Y:S02]  /*18b0*/  LOP3.LUT R201, R201, 0xfffffff8, RZ, 0xc0, !PT ;  /* 0xfffffff8c9c97812 */ /* 0x000fe400078ec0ff */
[----:B------:R-:W-:Y:S02]  /*18c0*/  SHF.R.S32.HI R19, RZ, 0x1f, R18 ;  /* 0x0000001fff137819 */ /* 0x000fe40000011412 */
[----:B------:R0:W-:Y:S01]  /*18d0*/  STL [R1+0x78], R0 ;  /* 0x0000780001007387 */ /* 0x0001e20000100800 */
[----:B------:R-:W-:-:S02]  /*18e0*/  SHF.R.S32.HI R229, RZ, 0x1f, R23 ;  /* 0x0000001fffe57819 */ /* 0x000fc40000011417 */
[----:B------:R-:W-:-:S07]  /*18f0*/  SHF.R.S32.HI R224, RZ, 0x1f, R201 ;  /* 0x0000001fffe07819 */ /* 0x000fce00000114c9 */
.L_x_1847:
[----:B------:R-:W-:Y:S01]  /*1900*/  ULDC.64 UR4, c[0x0][0xa28] ;  /* 0x00028a0000047ab9 */ /* 0x000fe20000000a00 */
[----:B01--45:R-:W1:Y:S01]  /*1910*/  LDC.64 R4, c[0x0][0xa08] ;  /* 0x00028200ff047b82 */ /* 0x033e620000000a00 */
[----:B------:R-:W-:Y:S01]  /*1920*/  ISETP.NE.U32.AND P0, PT, RZ, UR4, PT ;  /* 0x00000004ff007c0c */ /* 0x000fe2000bf05070 */
[----:B------:R-:W-:Y:S01]  /*1930*/  IMAD.MOV.U32 R28, RZ, RZ, RZ ;  /* 0x000000ffff1c7224 */ /* 0x000fe200078e00ff */
[----:B------:R-:W-:Y:S01]  /*1940*/  ULDC.64 UR6, c[0x0][0xa20] ;  /* 0x0002880000067ab9 */ /* 0x000fe20000000a00 */
[----:B--2---:R-:W-:Y:S01]  /*1950*/  IMAD.MOV.U32 R8, RZ, RZ, RZ ;  /* 0x000000ffff087224 */ /* 0x004fe200078e00ff */
[----:B------:R-:W-:Y:S01]  /*1960*/  ISETP.NE.AND.EX P0, PT, RZ, UR5, PT, P0 ;  /* 0x00000005ff007c0c */ /* 0x000fe2000bf05300 */
[----:B------:R-:W-:Y:S02]  /*1970*/  ULDC.64 UR4, c[0x0][0xa18] ;  /* 0x0002860000047ab9 */ /* 0x000fe40000000a00 */
[----:B------:R-:W-:-:S04]  /*1980*/  ISETP.NE.U32.AND P1, PT, RZ, UR4, PT ;  /* 0x00000004ff007c0c */ /* 0x000fc8000bf25070 */
[----:B------:R-:W-:Y:S01]  /*1990*/  ISETP.NE.AND.EX P1, PT, RZ, UR5, PT, P1 ;  /* 0x00000005ff007c0c */ /* 0x000fe2000bf25310 */
[----:B------:R-:W-:Y:S02]  /*19a0*/  ULDC.64 UR4, c[0x0][0xa08] ;  /* 0x0002820000047ab9 */ /* 0x000fe40000000a00 */
[----:B------:R-:W-:-:S03]  /*19b0*/  ISETP.NE.U32.AND P3, PT, RZ, UR4, PT ;  /* 0x00000004ff007c0c */ /* 0x000fc6000bf65070 */
[----:B------:R-:W2:Y:S01]  /*19c0*/  @P0 LDC.64 R6, c[0x0][0xa28] ;  /* 0x00028a00ff060b82 */ /* 0x000ea20000000a00 */
[----:B------:R-:W-:Y:S01]  /*19d0*/  ISETP.NE.AND.EX P3, PT, RZ, UR5, PT, P3 ;  /* 0x00000005ff007c0c */ /* 0x000fe2000bf65330 */
[----:B-1----:R-:W-:-:S06]  /*19e0*/  IMAD.WIDE R4, R27, 0x4, R4 ;  /* 0x000000041b047825 */ /* 0x002fcc00078e0204 */
[----:B------:R-:W1:Y:S06]  /*19f0*/  @P1 LDC.64 R2, c[0x0][0xa18] ;  /* 0x00028600ff021b82 */ /* 0x000e6c0000000a00 */
[----:B------:R-:W5:Y:S01]  /*1a00*/  @P3 LDG.E R28, desc[UR60][R4.64] ;  /* 0x0000003c041c3981 */ /* 0x000f62000c1e1900 */
[----:B------:R-:W-:Y:S02]  /*1a10*/  ULDC UR4, c[0x0][0x288] ;  /* 0x0000a20000047ab9 */ /* 0x000fe40000000800 */
[----:B------:R-:W-:Y:S01]  /*1a20*/  IMAD.U32 R219, RZ, RZ, UR4 ;  /* 0x00000004ffdb7e24 */ /* 0x000fe2000f8e00ff */
[----:B---3--:R3:W-:Y:S01]  /*1a30*/  STL [R1+0x8c], R27 ;  /* 0x00008c1b01007387 */ /* 0x0087e20000100800 */
[----:B------:R-:W-:-:S02]  /*1a40*/  ULDC.64 UR4, c[0x0][0x418] ;  /* 0x0001060000047ab9 */ /* 0x000fc40000000a00 */
[----:B------:R-:W-:Y:S01]  /*1a50*/  UISETP.NE.U32.AND UP0, UPT, UR4, URZ, UPT ;  /* 0x0000003f0400728c */ /* 0x000fe2000bf05070 */
[----:B--2---:R-:W-:-:S03]  /*1a60*/  @P0 IMAD.WIDE R6, R27, 0x4, R6 ;  /* 0x000000041b060825 */ /* 0x004fc600078e0206 */
[----:B------:R-:W-:Y:S01]  /*1a70*/  UISETP.NE.AND.EX UP0, UPT, UR5, URZ, UPT, UP0 ;  /* 0x0000003f0500728c */ /* 0x000fe2000bf05300 */
[----:B------:R-:W-:Y:S01]  /*1a80*/  ULDC UR4, c[0x0][0x424] ;  /* 0x0001090000047ab9 */ /* 0x000fe20000000800 */
[----:B------:R-:W-:Y:S01]  /*1a90*/  ISETP.NE.U32.AND P2, PT, RZ, UR6, PT ;  /* 0x00000006ff007c0c */ /* 0x000fe2000bf45070 */
[----:B------:R2:W5:Y:S01]  /*1aa0*/  @P0 LDG.E R8, desc[UR60][R6.64] ;  /* 0x0000003c06080981 */ /* 0x000562000c1e1900 */
[----:B------:R-:W-:Y:S01]  /*1ab0*/  USEL UR4, UR4, 0x1, UP0 ;  /* 0x0000000104047887 */ /* 0x000fe20008000000 */
[----:B-1----:R-:W-:Y:S01]  /*1ac0*/  @P1 IMAD.WIDE R2, R27, 0x4, R2 ;  /* 0x000000041b021825 */ /* 0x002fe200078e0202 */
[----:B------:R-:W-:Y:S01]  /*1ad0*/  ULDC UR5, c[0x0][0x2f0] ;  /* 0x0000bc0000057ab9 */ /* 0x000fe20000000800 */
[C---:B0-----:R-:W-:Y:S01]  /*1ae0*/  LOP3.LUT R0, R26.reuse, 0xff0000, RZ, 0xc0, !PT ;  /* 0x00ff00001a007812 */ /* 0x041fe200078ec0ff */
[----:B------:R-:W-:Y:S02]  /*1af0*/  UIMAD UR4, UR4, UR5, URZ ;  /* 0x00000005040472a4 */ /* 0x000fe4000f8e023f */
[----:B------:R0:W5:Y:S01]  /*1b00*/  @P1 LDG.E R219, desc[UR60][R2.64] ;  /* 0x0000003c02db1981 */ /* 0x000162000c1e1900 */
[----:B--2---:R-:W-:Y:S01]  /*1b10*/  LOP3.LUT R6, R26, 0xff000000, RZ, 0xc0, !PT ;  /* 0xff0000001a067812 */ /* 0x004fe200078ec0ff */
[----:B------:R-:W-:Y:S01]  /*1b20*/  ULDC UR5, c[0x0][0x348] ;  /* 0x0000d20000057ab9 */ /* 0x000fe20000000800 */
[----:B------:R-:W-:-:S02]  /*1b30*/  ISETP.NE.AND.EX P2, PT, RZ, UR7, PT, P2 ;  /* 0x00000007ff007c0c */ /* 0x000fc4000bf45320 */
[----:B------:R-:W-:Y:S02]  /*1b40*/  LOP3.LUT R226, R26, 0xffff, RZ, 0xc0, !PT ;  /* 0x0000ffff1ae27812 */ /* 0x000fe400078ec0ff */
[----:B0-----:R-:W-:-:S04]  /*1b50*/  SHF.R.U32.HI R3, RZ, 0x8, R6 ;  /* 0x00000008ff037819 */ /* 0x001fc80000011606 */
[----:B------:R-:W-:Y:S01]  /*1b60*/  LEA.HI R11, R0, R3, RZ, 0x10 ;  /* 0x00000003000b7211 */ /* 0x000fe200078f80ff */
[----:B---3--:R-:W-:Y:S06]  /*1b70*/  @P1 BRA `(.L_x_1538) ;  /* 0x0000000000241947 */ /* 0x008fec0003800000 */
[----:B------:R-:W-:Y:S02]  /*1b80*/  ULDC.64 UR6, c[0x0][0xa00] ;  /* 0x0002800000067ab9 */ /* 0x000fe40000000a00 */
[----:B------:R-:W-:-:S04]  /*1b90*/  ISETP.NE.U32.AND P0, PT, RZ, UR6, PT ;  /* 0x00000006ff007c0c */ /* 0x000fc8000bf05070 */
[----:B------:R-:W-:-:S13]  /*1ba0*/  ISETP.NE.AND.EX P0, PT, RZ, UR7, PT, P0 ;  /* 0x00000007ff007c0c */ /* 0x000fda000bf05300 */
[----:B------:R-:W-:Y:S05]  /*1bb0*/  @!P0 BRA `(.L_x_1538) ;  /* 0x0000000000148947 */ /* 0x000fea0003800000 */
[----:B------:R-:W0:Y:S02]  /*1bc0*/  LDC.64 R2, c[0x0][0xa00] ;  /* 0x00028000ff027b82 */ /* 0x000e240000000a00 */
[----:B0-----:R-:W-:-:S05]  /*1bd0*/  IMAD.WIDE R2, R27, 0x4, R2 ;  /* 0x000000041b027825 */ /* 0x001fca00078e0202 */
[----:B-----5:R-:W2:Y:S04]  /*1be0*/  LDG.E R219, desc[UR60][R2.64] ;  /* 0x0000003c02db7981 */ /* 0x020ea8000c1e1900 */
[----:B------:R-:W2:Y:S02]  /*1bf0*/  LDG.E R0, desc[UR60][R2.64+0x4] ;  /* 0x0000043c02007981 */ /* 0x000ea4000c1e1900 */
[----:B--2---:R-:W-:-:S07]  /*1c00*/  IMAD.IADD R219, R0, 0x1, -R219 ;  /* 0x0000000100db7824 */ /* 0x004fce00078e0adb */
.L_x_1538:
[----:B------:R-:W-:Y:S02]  /*1c10*/  IMAD.U32 R2, RZ, RZ, UR5 ;  /* 0x00000005ff027e24 */ /* 0x000fe4000f8e00ff */
[----:B------:R-:W-:Y:S01]  /*1c20*/  IMAD.U32 R29, RZ, RZ, UR4 ;  /* 0x00000004ff1d7e24 */ /* 0x000fe2000f8e00ff */
[----:B------:R-:W-:Y:S06]  /*1c30*/  @!P2 BRA `(.L_x_1539) ;  /* 0x000000000010a947 */ /* 0x000fec0003800000 */
[----:B------:R-:W0:Y:S02]  /*1c40*/  LDC.64 R4, c[0x0][0xa20] ;  /* 0x00028800ff047b82 */ /* 0x000e240000000a00 */
[----:B0-----:R-:W-:-:S05]  /*1c50*/  IMAD.WIDE R4, R27, 0x4, R4 ;  /* 0x000000041b047825 */ /* 0x001fca00078e0204 */
[----:B------:R0:W5:Y:S01]  /*1c60*/  LDG.E R29, desc[UR60][R4.64] ;  /* 0x0000003c041d7981 */ /* 0x000162000c1e1900 */
[----:B------:R-:W-:Y:S05]  /*1c70*/  BRA `(.L_x_1540) ;  /* 0x0000000000107947 */ /* 0x000fea0003800000 */
.L_x_1539:
[----:B------:R-:W-:Y:S05]  /*1c80*/  @!P3 BRA `(.L_x_1540) ;  /* 0x00000000000cb947 */ /* 0x000fea0003800000 */
[----:B------:R-:W2:Y:S04]  /*1c90*/  LDG.E R0, desc[UR60][R4.64] ;  /* 0x0000003c04007981 */ /* 0x000ea8000c1e1900 */
[----:B------:R-:W2:Y:S02]  /*1ca0*/  LDG.E R29, desc[UR60][R4.64+0x4] ;  /* 0x0000043c041d7981 */ /* 0x000ea4000c1e1900 */
[----:B--2---:R-:W-:-:S07]  /*1cb0*/  IMAD.IADD R29, R29, 0x1, -R0 ;  /* 0x000000011d1d7824 */ /* 0x004fce00078e0a00 */
.L_x_1540:
[----:B------:R-:W-:Y:S01]  /*1cc0*/  ULDC.64 UR4, c[0x0][0xa10] ;  /* 0x0002840000047ab9 */ /* 0x000fe20000000a00 */
[----:B------:R-:W1:Y:S01]  /*1cd0*/  LDC R9, c[0x0][0x448] ;  /* 0x00011200ff097b82 */ /* 0x000e620000000800 */
[----:B------:R-:W-:-:S04]  /*1ce0*/  ISETP.NE.U32.AND P0, PT, RZ, UR4, PT ;  /* 0x00000004ff007c0c */ /* 0x000fc8000bf05070 */
[----:B------:R-:W-:Y:S01]  /*1cf0*/  ISETP.NE.AND.EX P0, PT, RZ, UR5, PT, P0 ;  /* 0x00000005ff007c0c */ /* 0x000fe2000bf05300 */
[----:B------:R-:W-:Y:S02]  /*1d00*/  ULDC.64 UR4, c[0x0][0xa30] ;  /* 0x00028c0000047ab9 */ /* 0x000fe40000000a00 */
[----:B------:R-:W-:-:S04]  /*1d10*/  ISETP.NE.U32.AND P1, PT, RZ, UR4, PT ;  /* 0x00000004ff007c0c */ /* 0x000fc8000bf25070 */
[----:B------:R-:W-:-:S06]  /*1d20*/  ISETP.NE.AND.EX P1, PT, RZ, UR5, PT, P1 ;  /* 0x00000005ff007c0c */ /* 0x000fcc000bf25310 */
[----:B------:R-:W2:Y:S08]  /*1d30*/  @P0 LDC.64 R6, c[0x0][0xa10] ;  /* 0x00028400ff060b82 */ /* 0x000eb00000000a00 */
[----:B0-----:R-:W0:Y:S01]  /*1d40*/  @P1 LDC.64 R4, c[0x0][0xa30] ;  /* 0x00028c00ff041b82 */ /* 0x001e220000000a00 */
[----:B--2---:R-:W-:-:S05]  /*1d50*/  @P0 IMAD.WIDE R6, R27, 0x4, R6 ;  /* 0x000000041b060825 */ /* 0x004fca00078e0206 */
[----:B------:R-:W2:Y:S04]  /*1d60*/  @P0 LDG.E R0, desc[UR60][R6.64] ;  /* 0x0000003c06000981 */ /* 0x000ea8000c1e1900 */
[----:B------:R-:W2:Y:S01]  /*1d70*/  @P0 LDG.E R3, desc[UR60][R6.64+0x4] ;  /* 0x0000043c06030981 */ /* 0x000ea2000c1e1900 */
[----:B-----5:R-:W-:Y:S02]  /*1d80*/  IMAD.MOV.U32 R92, RZ, RZ, R29 ;  /* 0x000000ffff5c7224 */ /* 0x020fe400078e001d */
[----:B0-----:R-:W-:-:S05]  /*1d90*/  @P1 IMAD.WIDE R4, R27, 0x4, R4 ;  /* 0x000000041b041825 */ /* 0x001fca00078e0204 */
[----:B------:R0:W5:Y:S01]  /*1da0*/  @P1 LDG.E R92, desc[UR60][R4.64] ;  /* 0x0000003c045c1981 */ /* 0x000162000c1e1900 */
[----:B-1----:R-:W-:Y:S01]  /*1db0*/  ISETP.NE.AND P1, PT, R9, 0x1, PT ;  /* 0x000000010900780c */ /* 0x002fe20003f25270 */
[----:B------:R-:W-:Y:S02]  /*1dc0*/  IMAD.SHL.U32 R12, R25, 0x80, RZ ;  /* 0x00000080190c7824 */ /* 0x000fe400078e00ff */
[----:B------:R-:W-:-:S03]  /*1dd0*/  IMAD.IADD R13, R29, 0x1, -R8 ;  /* 0x000000011d0d7824 */ /* 0x000fc600078e0a08 */
[----:B------:R1:W-:Y:S01]  /*1de0*/  STL [R1+0x5c], R12 ;  /* 0x00005c0c01007387 */ /* 0x0003e20000100800 */
[----:B0-----:R-:W0:Y:S08]  /*1df0*/  LDC.64 R4, c[0x0][0x9e0] ;  /* 0x00027800ff047b82 */ /* 0x001e300000000a00 */
[----:B------:R-:W3:Y:S08]  /*1e00*/  @P1 LDC R9, c[0x0][0x44c] ;  /* 0x00011300ff091b82 */ /* 0x000ef00000000800 */
[----:B------:R-:W4:Y:S01]  /*1e10*/  @P1 LDC R10, c[0x0][0x450] ;  /* 0x00011400ff0a1b82 */ /* 0x000f220000000800 */
[----:B0-----:R-:W-:Y:S01]  /*1e20*/  ISETP.GE.AND P2, PT, R5, 0x1, PT ;  /* 0x000000010500780c */ /* 0x001fe20003f46270 */
[----:B--2---:R-:W-:-:S02]  /*1e30*/  @P0 IMAD.IADD R2, R3, 0x1, -R0 ;  /* 0x0000000103020824 */ /* 0x004fc400078e0a00 */
[----:B------:R-:W-:Y:S02]  /*1e40*/  VIADD R0, R12, 0x7f ;  /* 0x0000007f0c007836 */ /* 0x000fe40000000000 */
[----:B------:R-:W-:Y:S02]  /*1e50*/  IMAD.IADD R220, R13, 0x1, R2 ;  /* 0x000000010ddc7824 */ /* 0x000fe400078e0202 */
[----:B---3--:R-:W-:-:S03]  /*1e60*/  @P1 IMAD.HI.U32 R3, R0, R9, RZ ;  /* 0x0000000900031227 */ /* 0x008fc600078e00ff */
[C---:B------:R-:W-:Y:S01]  /*1e70*/  IADD3 R7, R220.reuse, 0x1, -R219 ;  /* 0x00000001dc077810 */ /* 0x040fe20007ffe8db */
[----:B------:R-:W-:Y:S01]  /*1e80*/  IMAD.MOV.U32 R6, RZ, RZ, R0 ;  /* 0x000000ffff067224 */ /* 0x000fe200078e0000 */
[----:B----4-:R-:W-:Y:S01]  /*1e90*/  @P1 SHF.R.U32.HI R6, RZ, R10, R3 ;  /* 0x0000000aff061219 */ /* 0x010fe20000011603 */
[----:B------:R-:W-:-:S04]  /*1ea0*/  VIADD R0, R220, 0x3f ;  /* 0x0000003fdc007836 */ /* 0x000fc80000000000 */
[----:B------:R-:W-:Y:S01]  /*1eb0*/  IMAD.IADD R9, R7, 0x1, R6 ;  /* 0x0000000107097824 */ /* 0x000fe200078e0206 */
[----:B------:R-:W-:-:S03]  /*1ec0*/  SHF.R.S32.HI R3, RZ, 0x1f, R0 ;  /* 0x0000001fff037819 */ /* 0x000fc60000011400 */
[----:B------:R-:W-:Y:S01]  /*1ed0*/  IMAD.IADD R4, R9, 0x1, R4 ;  /* 0x0000000109047824 */ /* 0x000fe200078e0204 */
[----:B------:R-:W-:-:S04]  /*1ee0*/  LEA.HI R3, R3, R0, RZ, 0x6 ;  /* 0x0000000003037211 */ /* 0x000fc800078f30ff */
[----:B------:R-:W-:Y:S01]  /*1ef0*/  SHF.R.S32.HI R93, RZ, 0x6, R3 ;  /* 0x00000006ff5d7819 */ /* 0x000fe20000011403 */
        /* <DEDUP_REMOVED lines=12> */
.L_x_1543:
[----:B------:R-:W-:-:S13]  /*1fc0*/  ISETP.NE.AND P0, PT, R5, 0x1, PT ;  /* 0x000000010500780c */ /* 0x000fda0003f05270 */
[----:B------:R-:W0:Y:S02]  /*1fd0*/  @P0 LDC.64 R6, c[0x0][0x9e8] ;  /* 0x00027a00ff060b82 */ /* 0x000e240000000a00 */
[----:B0-----:R-:W-:-:S05]  /*1fe0*/  @P0 IMAD.HI.U32 R6, R0, R6, RZ ;  /* 0x0000000600060227 */ /* 0x001fca00078e00ff */
[----:B------:R-:W-:-:S07]  /*1ff0*/  @P0 SHF.R.U32.HI R0, RZ, R7, R6 ;  /* 0x00000007ff000219 */ /* 0x000fce0000011606 */
.L_x_1544:
[----:B------:R-:W-:Y:S05]  /*2000*/  BSYNC B0 ;  /* 0x0000000000007941 */ /* 0x000fea0003800000 */
.L_x_1542:
[----:B------:R-:W-:-:S05]  /*2010*/  IMAD R3, R0, R5, R5 ;  /* 0x0000000500037224 */ /* 0x000fca00078e0205 */
[----:B------:R-:W-:-:S07]  /*2020*/  VIMNMX R4, R4, R3, PT ;  /* 0x0000000304047248 */ /* 0x000fce0003fe0100 */
.L_x_1541:
[----:B------:R-:W0:Y:S01]  /*2030*/  @P1 LDC R0, c[0x0][0x44c] ;  /* 0x00011300ff001b82 */ /* 0x000e220000000800 */
[----:B------:R-:W-:Y:S01]  /*2040*/  VIADD R4, R4, 0x3f ;  /* 0x0000003f04047836 */ /* 0x000fe20000000000 */
[----:B------:R-:W-:Y:S01]  /*2050*/  ULDC UR4, c[0x0][0x9dc] ;  /* 0x0002770000047ab9 */ /* 0x000fe20000000800 */
[----:B------:R-:W-:Y:S02]  /*2060*/  IMAD.MOV.U32 R7, RZ, RZ, R12 ;  /* 0x000000ffff077224 */ /* 0x000fe400078e000c */
[----:B------:R-:W-:Y:S01]  /*2070*/  IMAD.IADD R156, R220, 0x1, -R219 ;  /* 0x00000001dc9c7824 */ /* 0x000fe200078e0adb */
[----:B------:R-:W-:Y:S02]  /*2080*/  SHF.R.S32.HI R3, RZ, 0x1f, R4 ;  /* 0x0000001fff037819 */ /* 0x000fe40000011404 */
[----:B------:R-:W1:Y:S02]  /*2090*/  @P1 LDC R9, c[0x0][0x450] ;  /* 0x00011400ff091b82 */ /* 0x000e640000000800 */
[----:B------:R-:W-:Y:S01]  /*20a0*/  LEA.HI R3, R3, R4, RZ, 0x6 ;  /* 0x0000000403037211 */ /* 0x000fe200078f30ff */
[----:B0-----:R-:W-:-:S05]  /*20b0*/  @P1 IMAD.HI.U32 R0, R12, R0, RZ ;  /* 0x000000000c001227 */ /* 0x001fca00078e00ff */
[----:B-1----:R-:W-:Y:S02]  /*20c0*/  @P1 SHF.R.U32.HI R7, RZ, R9, R0 ;  /* 0x00000009ff071219 */ /* 0x002fe40000011600 */
[----:B------:R-:W-:-:S03]  /*20d0*/  SHF.R.S32.HI R0, RZ, 0x6, R3 ;  /* 0x00000006ff007819 */ /* 0x000fc60000011403 */
[----:B------:R-:W-:Y:S01]  /*20e0*/  IMAD.IADD R3, R156, 0x1, R7 ;  /* 0x000000019c037824 */ /* 0x000fe200078e0207 */
[----:B------:R-:W-:-:S03]  /*20f0*/  VIMNMX R8, R93, R0, PT ;  /* 0x000000005d087248 */ /* 0x000fc60003fe0100 */
[----:B------:R-:W-:Y:S01]  /*2100*/  VIADD R0, R3, -UR4 ;  /* 0x8000000403007c36 */ /* 0x000fe20008000000 */
[----:B------:R-:W-:Y:S06]  /*2110*/  @!P2 BRA `(.L_x_1545) ;  /* 0x000000000044a947 */ /* 0x000fec0003800000 */
[----:B------:R-:W-:Y:S01]  /*2120*/  ISETP.GT.AND P0, PT, R3, -0x1, PT ;  /* 0xffffffff0300780c */ /* 0x000fe20003f04270 */
[----:B------:R-:W-:-:S12]  /*2130*/  BSSY B0, `(.L_x_1546) ;  /* 0x000000d000007945 */ /* 0x000fd80003800000 */
        /* <DEDUP_REMOVED lines=8> */
.L_x_1547:
[----:B------:R-:W-:-:S13]  /*21c0*/  ISETP.NE.AND P0, PT, R5, 0x1, PT ;  /* 0x000000010500780c */ /* 0x000fda0003f05270 */
[----:B------:R-:W0:Y:S02]  /*21d0*/  @P0 LDC.64 R6, c[0x0][0x9e8] ;  /* 0x00027a00ff060b82 */ /* 0x000e240000000a00 */
[----:B0-----:R-:W-:-:S05]  /*21e0*/  @P0 IMAD.HI.U32 R6, R3, R6, RZ ;  /* 0x0000000603060227 */ /* 0x001fca00078e00ff */
[----:B------:R-:W-:-:S07]  /*21f0*/  @P0 SHF.R.U32.HI R3, RZ, R7, R6 ;  /* 0x00000007ff030219 */ /* 0x000fce0000011606 */
.L_x_1548:
[----:B------:R-:W-:Y:S05]  /*2200*/  BSYNC B0 ;  /* 0x0000000000007941 */ /* 0x000fea0003800000 */
.L_x_1546:
[----:B------:R-:W-:-:S05]  /*2210*/  IMAD R3, R3, R5, RZ ;  /* 0x0000000503037224 */ /* 0x000fca00078e02ff */
[----:B------:R-:W-:-:S07]  /*2220*/  VIMNMX R0, R0, R3, !PT ;  /* 0x0000000300007248 */ /* 0x000fce0007fe0100 */
.L_x_1545:
[----:B------:R-:W-:Y:S01]  /*2230*/  SHF.R.S32.HI R3, RZ, 0x1f, R0 ;  /* 0x0000001fff037819 */ /* 0x000fe20000011400 */
[----:B------:R-:W-:Y:S01]  /*2240*/  BSSY B0, `(.L_x_1549) ;  /* 0x000002a000007945 */ /* 0x000fe20003800000 */
[----:B------:R-:W-:Y:S02]  /*2250*/  LOP3.LUT R14, R11, 0xff, RZ, 0xc0, !PT ;  /* 0x000000ff0b0e7812 */ /* 0x000fe400078ec0ff */
[----:B------:R-:W-:Y:S01]  /*2260*/  LEA.HI R3, R3, R0, RZ, 0x6 ;  /* 0x0000000003037211 */ /* 0x000fe200078f30ff */
[----:B------:R-:W-:Y:S01]  /*2270*/  IMAD.MOV.U32 R0, RZ, RZ, RZ ;  /* 0x000000ffff007224 */ /* 0x000fe200078e00ff */
[----:B------:R-:W-:Y:S01]  /*2280*/  SHF.R.U32.HI R4, RZ, 0x10, R11 ;  /* 0x00000010ff047819 */ /* 0x000fe2000001160b */
[----:B------:R0:W-:Y:S01]  /*2290*/  STL [R1+0x94], R14 ;  /* 0x0000940e01007387 */ /* 0x0001e20000100800 */
[----:B------:R-:W-:-:S03]  /*22a0*/  SHF.R.S32.HI R3, RZ, 0x6, R3 ;  /* 0x00000006ff037819 */ /* 0x000fc60000011403 */
[----:B------:R0:W-:Y:S01]  /*22b0*/  STL [R1+0x88], R4 ;  /* 0x0000880401007387 */ /* 0x0001e20000100800 */
[----:B------:R-:W-:-:S04]  /*22c0*/  VIMNMX R9, RZ, R3, !PT ;  /* 0x00000003ff097248 */ /* 0x000fc80007fe0100 */
[----:B------:R-:W-:-:S13]  /*22d0*/  ISETP.GT.AND P0, PT, R8, R9, PT ;  /* 0x000000090800720c */ /* 0x000fda0003f04270 */
[----:B0-----:R-:W-:Y:S05]  /*22e0*/  @!P0 BRA `(.L_x_1550) ;  /* 0x00000000007c8947 */ /* 0x001fea0003800000 */
[----:B------:R-:W-:Y:S01]  /*22f0*/  ISETP.NE.AND P0, PT, R4, RZ, PT ;  /* 0x000000ff0400720c */ /* 0x000fe20003f05270 */
[----:B------:R-:W-:-:S03]  /*2300*/  ULDC UR4, c[0x0][0x9f0] ;  /* 0x00027c0000047ab9 */ /* 0x000fc60000000800 */
[----:B------:R-:W-:-:S04]  /*2310*/  SEL R11, R4, UR4, P0 ;  /* 0x00000004040b7c07 */ /* 0x000fc80008000000 */
[-C--:B------:R-:W-:Y:S02]  /*2320*/  IABS R6, R11.reuse ;  /* 0x0000000b00067213 */ /* 0x080fe40000000000 */
[----:B------:R-:W-:Y:S02]  /*2330*/  IADD3 R0, R11, -0x1, R8 ;  /* 0xffffffff0b007810 */ /* 0x000fe40007ffe008 */
[----:B------:R-:W0:Y:S01]  /*2340*/  I2F.RP R3, R6 ;  /* 0x0000000600037306 */ /* 0x000e220000209400 */
[----:B------:R-:W-:Y:S02]  /*2350*/  IABS R12, R11 ;  /* 0x0000000b000c7213 */ /* 0x000fe40000000000 */
[----:B------:R-:W-:-:S05]  /*2360*/  IMAD.IADD R0, R0, 0x1, -R9 ;  /* 0x0000000100007824 */ /* 0x000fca00078e0a09 */
[----:B------:R-:W-:Y:S02]  /*2370*/  IABS R10, R0 ;  /* 0x00000000000a7213 */ /* 0x000fe40000000000 */
[----:B------:R-:W-:-:S04]  /*2380*/  LOP3.LUT R0, R0, R11, RZ, 0x3c, !PT ;  /* 0x0000000b00007212 */ /* 0x000fc800078e3cff */
[----:B------:R-:W-:Y:S01]  /*2390*/  ISETP.GE.AND P2, PT, R0, RZ, PT ;  /* 0x000000ff0000720c */ /* 0x000fe20003f46270 */
[----:B0-----:R-:W0:Y:S02]  /*23a0*/  MUFU.RCP R3, R3 ;  /* 0x0000000300037308 */ /* 0x001e240000001000 */
[----:B0-----:R-:W-:Y:S02]  /*23b0*/  VIADD R4, R3, 0xffffffe ;  /* 0x0ffffffe03047836 */ /* 0x001fe40000000000 */
[----:B------:R-:W-:-:S04]  /*23c0*/  IMAD.MOV R3, RZ, RZ, -R12 ;  /* 0x000000ffff037224 */ /* 0x000fc800078e0a0c */
[----:B------:R0:W1:Y:S02]  /*23d0*/  F2I.FTZ.U32.TRUNC.NTZ R5, R4 ;  /* 0x0000000400057305 */ /* 0x000064000021f000 */
[----:B0-----:R-:W-:Y:S02]  /*23e0*/  IMAD.MOV.U32 R4, RZ, RZ, RZ ;  /* 0x000000ffff047224 */ /* 0x001fe400078e00ff */
[----:B-1----:R-:W-:-:S04]  /*23f0*/  IMAD.MOV R7, RZ, RZ, -R5 ;  /* 0x000000ffff077224 */ /* 0x002fc800078e0a05 */
[----:B------:R-:W-:-:S04]  /*2400*/  IMAD R7, R7, R6, RZ ;  /* 0x0000000607077224 */ /* 0x000fc800078e02ff */
[----:B------:R-:W-:-:S04]  /*2410*/  IMAD.HI.U32 R5, R5, R7, R4 ;  /* 0x0000000705057227 */ /* 0x000fc800078e0004 */
[----:B------:R-:W-:-:S04]  /*2420*/  IMAD.MOV.U32 R4, RZ, RZ, R10 ;  /* 0x000000ffff047224 */ /* 0x000fc800078e000a */
        /* <DEDUP_REMOVED lines=8> */
[----:B------:R-:W-:-:S04]  /*24b0*/  IMAD.MOV.U32 R0, RZ, RZ, R5 ;  /* 0x000000ffff007224 */ /* 0x000fc800078e0005 */
[----:B------:R-:W-:Y:S01]  /*24c0*/  @!P2 IMAD.MOV R0, RZ, RZ, -R0 ;  /* 0x000000ffff00a224 */ /* 0x000fe200078e0a00 */
[----:B------:R-:W-:-:S07]  /*24d0*/  @!P1 LOP3.LUT R0, RZ, R11, RZ, 0x33, !PT ;  /* 0x0000000bff009212 */ /* 0x000fce00078e33ff */
.L_x_1550:
[----:B------:R-:W-:Y:S05]  /*24e0*/  BSYNC B0 ;  /* 0x0000000000007941 */ /* 0x000fea0003800000 */
.L_x_1549:
[----:B------:R-:W-:-:S05]  /*24f0*/  IMAD R3, R14, R0, R9 ;  /* 0x000000000e037224 */ /* 0x000fca00078e0209 */
[C---:B------:R-:W-:Y:S01]  /*2500*/  VIADDMNMX R0, R3.reuse, R0, R8, PT ;  /* 0x0000000003007246 */ /* 0x040fe20003800108 */
[----:B------:R-:W-:-:S04]  /*2510*/  IMAD R3, R3, 0x40, -R13 ;  /* 0x0000004003037824 */ /* 0x000fc800078e0a0d */
[----:B------:R-:W-:Y:S01]  /*2520*/  IMAD R5, R0, 0x40, -R13 ;  /* 0x0000004000057824 */ /* 0x000fe200078e0a0d */
[----:B------:R-:W-:-:S04]  /*2530*/  VIMNMX R3, RZ, R3, !PT ;  /* 0x00000003ff037248 */ /* 0x000fc80007fe0100 */
[----:B------:R-:W-:Y:S02]  /*2540*/  VIMNMX R0, R5, R2, PT ;  /* 0x0000000205007248 */ /* 0x000fe40003fe0100 */
[----:B------:R-:W-:Y:S02]  /*2550*/  SHF.R.U32.HI R24, RZ, 0x6, R3 ;  /* 0x00000006ff187819 */ /* 0x000fe40000011603 */
[----:B------:R-:W-:-:S03]  /*2560*/  ISETP.GT.AND P0, PT, R0, R3, PT ;  /* 0x000000030000720c */ /* 0x000fc60003f04270 */
[----:B------:R-:W-:-:S10]  /*2570*/  IMAD.MOV.U32 R25, RZ, RZ, R24 ;  /* 0x000000ffff197224 */ /* 0x000fd400078e0018 */
[----:B------:R-:W-:-:S05]  /*2580*/  @P0 VIADD R0, R0, 0x3f ;  /* 0x0000003f00000836 */ /* 0x000fca0000000000 */
[----:B------:R-:W-:-:S04]  /*2590*/  @P0 SHF.R.S32.HI R3, RZ, 0x1f, R0 ;  /* 0x0000001fff030819 */ /* 0x000fc80000011400 */
[----:B------:R-:W-:-:S04]  /*25a0*/  @P0 LEA.HI R3, R3, R0, RZ, 0x6 ;  /* 0x0000000003030211 */ /* 0x000fc800078f30ff */
[----:B------:R-:W-:Y:S02]  /*25b0*/  @P0 SHF.R.S32.HI R25, RZ, 0x6, R3 ;  /* 0x00000006ff190819 */ /* 0x000fe40000011403 */
        /* <DEDUP_REMOVED lines=23> */
.L_x_1553:
[----:B------:R-:W-:Y:S05]  /*2730*/  BSYNC B6 ;  /* 0x0000000000067941 */ /* 0x000fea0003800000 */
.L_x_1552:
        /* <DEDUP_REMOVED lines=20> */
.L_x_1555:
[----:B------:R-:W-:Y:S05]  /*2880*/  BSYNC B6 ;  /* 0x0000000000067941 */ /* 0x000fea0003800000 */
.L_x_1554:
[----:B------:R-:W-:Y:S01]  /*2890*/  ULDC.64 UR4, c[0x0][0x9f8] ;  /* 0x00027e0000047ab9 */ /* 0x000fe20000000a00 */
[----:B------:R-:W2:Y:S01]  /*28a0*/  LDL R30, [R1+0x10] ;  /* 0x00001000011e7983 */ /* 0x000ea20000100800 */
[----:B------:R-:W-:-:S03]  /*28b0*/  ISETP.NE.U32.AND P0, PT, RZ, UR4, PT ;  /* 0x00000004ff007c0c */ /* 0x000fc6000bf05070 */
[----:B------:R-:W3:Y:S01]  /*28c0*/  LDL R33, [R1+0x64] ;  /* 0x0000640001217983 */ /* 0x000ee20000100800 */
[----:B------:R-:W-:-:S03]  /*28d0*/  ISETP.NE.AND.EX P0, PT, RZ, UR5, PT, P0 ;  /* 0x00000005ff007c0c */ /* 0x000fc6000bf05300 */
[----:B------:R-:W4:Y:S01]  /*28e0*/  LDL R32, [R1+0x60] ;  /* 0x0000600001207983 */ /* 0x000f220000100800 */
[----:B------:R-:W-:Y:S01]  /*28f0*/  IMAD.MOV.U32 R3, RZ, RZ, R27 ;  /* 0x000000ffff037224 */ /* 0x000fe200078e001b */
[----:B------:R-:W-:Y:S01]  /*2900*/  ULDC UR4, c[0x0][0x2f4] ;  /* 0x0000bd0000047ab9 */ /* 0x000fe20000000800 */
[----:B------:R-:W0:Y:S01]  /*2910*/  LDC R91, c[0x0][0x3f4] ;  /* 0x0000fd00ff5b7b82 */ /* 0x000e220000000800 */
[----:B------:R-:W4:Y:S04]  /*2920*/  LDL R31, [R1+0xd0] ;  /* 0x0000d000011f7983 */ /* 0x000f280000100800 */
[----:B------:R-:W4:Y:S03]  /*2930*/  LDL R20, [R1+0xcc] ;  /* 0x0000cc0001147983 */ /* 0x000f260000100800 */
[----:B------:R-:W1:Y:S01]  /*2940*/  @P0 LDC.64 R4, c[0x0][0x9f8] ;  /* 0x00027e00ff040b82 */ /* 0x000e620000000a00 */
[----:B------:R-:W-:Y:S01]  /*2950*/  ISETP.GE.AND P1, PT, R203, UR4, PT ;  /* 0x00000004cb007c0c */ /* 0x000fe2000bf26270 */
[----:B------:R-:W4:Y:S04]  /*2960*/  LDL R26, [R1+0x70] ;  /* 0x00007000011a7983 */ /* 0x000f280000100800 */
[----:B------:R-:W4:Y:S02]  /*2970*/  LDL R21, [R1+0x6c] ;  /* 0x00006c0001157983 */ /* 0x000f240000100800 */
[----:B------:R-:W0:Y:S08]  /*2980*/  LDC.64 R12, c[0x0][0x408] ;  /* 0x00010200ff0c7b82 */ /* 0x000e300000000a00 */
[----:B------:R-:W2:Y:S01]  /*2990*/  LDC.64 R10, c[0x0][0x3f8] ;  /* 0x0000fe00ff0a7b82 */ /* 0x000ea20000000a00 */
[----:B-1----:R-:W-:-:S05]  /*29a0*/  @P0 IMAD.WIDE R4, R27, 0x4, R4 ;  /* 0x000000041b040825 */ /* 0x002fca00078e0204 */
[----:B------:R1:W4:Y:S01]  /*29b0*/  @P0 LDG.E R3, desc[UR60][R4.64] ;  /* 0x0000003c04030981 */ /* 0x000322000c1e1900 */
[----:B------:R-:W-:Y:S02]  /*29c0*/  ISETP.GE.AND P0, PT, R18, UR4, PT ;  /* 0x0000000412007c0c */ /* 0x000fe4000bf06270 */
[----:B-1----:R-:W-:Y:S02]  /*29d0*/  SEL R4, RZ, 0xffffffff, P1 ;  /* 0xffffffffff047807 */ /* 0x002fe40000800000 */
[----:B------:R-:W-:-:S03]  /*29e0*/  SEL R0, RZ, 0x1, P0 ;  /* 0x00000001ff007807 */ /* 0x000fc60000000000 */
[----:B------:R-:W-:-:S05]  /*29f0*/  IMAD.SHL.U32 R5, R4, 0x2, RZ ;  /* 0x0000000204057824 */ /* 0x000fca00078e00ff */
[----:B------:R-:W-:Y:S01]  /*2a00*/  LOP3.LUT R4, R5, 0x2, R0, 0xe2, !PT ;  /* 0x0000000205047812 */ /* 0x000fe200078ee200 */
[----:B------:R-:W-:Y:S02]  /*2a10*/  IMAD.IADD R0, R28, 0x1, R29 ;  /* 0x000000011c007824 */ /* 0x000fe400078e021d */
[----:B------:R-:W4:Y:S01]  /*2a20*/  LDL R28, [R1+0x84] ;  /* 0x00008400011c7983 */ /* 0x000f220000100800 */
[----:B------:R-:W-:-:S04]  /*2a30*/  ISETP.GE.AND P2, PT, R22, UR4, PT ;  /* 0x0000000416007c0c */ /* 0x000fc8000bf46270 */
[----:B------:R-:W-:Y:S02]  /*2a40*/  SEL R5, RZ, 0x4, P2 ;  /* 0x00000004ff057807 */ /* 0x000fe40001000000 */
[----:B0-----:R-:W-:Y:S02]  /*2a50*/  ISETP.GE.AND P2, PT, R18, R91, PT ;  /* 0x0000005b1200720c */ /* 0x001fe40003f46270 */
[----:B------:R-:W-:Y:S02]  /*2a60*/  LOP3.LUT R14, R4, R5, RZ, 0xfc, !PT ;  /* 0x00000005040e7212 */ /* 0x000fe400078efcff */
[----:B------:R-:W-:Y:S02]  /*2a70*/  ISETP.GE.AND P1, PT, R203, R91, PT ;  /* 0x0000005bcb00720c */ /* 0x000fe40003f26270 */
[----:B------:R-:W-:Y:S02]  /*2a80*/  SEL R5, R91, RZ, P2 ;  /* 0x000000ff5b057207 */ /* 0x000fe40001000000 */
[----:B------:R-:W-:-:S03]  /*2a90*/  SHF.R.S32.HI R205, RZ, 0x1f, R204 ;  /* 0x0000001fffcd7819 */ /* 0x000fc600000114cc */
[----:B------:R-:W-:Y:S01]  /*2aa0*/  IMAD.IADD R5, R18, 0x1, R5 ;  /* 0x0000000112057824 */ /* 0x000fe200078e0205 */
[----:B------:R-:W0:Y:S01]  /*2ab0*/  S2R R94, SR_TID.X ;  /* 0x00000000005e7919 */ /* 0x000e220000002100 */
[----:B-----5:R-:W-:Y:S02]  /*2ac0*/  SHF.R.S32.HI R15, RZ, 0x1f, R92 ;  /* 0x0000001fff0f7819 */ /* 0x020fe4000001145c */
[----:B------:R-:W-:Y:S01]  /*2ad0*/  ISETP.GE.AND P0, PT, R23, UR4, PT ;  /* 0x0000000417007c0c */ /* 0x000fe2000bf06270 */
[----:B------:R-:W-:Y:S01]  /*2ae0*/  IMAD.SHL.U32 R27, R12, 0x20, RZ ;  /* 0x000000200c1b7824 */ /* 0x000fe200078e00ff */
[----:B------:R-:W-:Y:S02]  /*2af0*/  LOP3.LUT R29, R14, 0x1, RZ, 0xc0, !PT ;  /* 0x000000010e1d7812 */ /* 0x000fe400078ec0ff */
[----:B0-----:R-:W-:Y:S02]  /*2b00*/  LEA.HI R94, R94, 0x8, RZ, 0x19 ;  /* 0x000000085e5e7811 */ /* 0x001fe400078fc8ff */
[----:B--2---:R-:W-:-:S05]  /*2b10*/  SHF.R.S32.HI R9, RZ, 0x1f, R30 ;  /* 0x0000001fff097819 */ /* 0x004fca000001141e */
[C---:B------:R-:W-:Y:S02]  /*2b20*/  IMAD R4, R9.reuse, R12, RZ ;  /* 0x0000000c09047224 */ /* 0x040fe400078e02ff */
[-C--:B------:R-:W-:Y:S02]  /*2b30*/  IMAD R6, R9, R10.reuse, RZ ;  /* 0x0000000a09067224 */ /* 0x080fe400078e02ff */
[C---:B------:R-:W-:Y:S01]  /*2b40*/  IMAD R9, R30.reuse, R13, R4 ;  /* 0x0000000d1e097224 */ /* 0x040fe200078e0204 */
[----:B------:R-:W-:Y:S01]  /*2b50*/  SEL R4, R91, RZ, P1 ;  /* 0x000000ff5b047207 */ /* 0x000fe20000800000 */
[C---:B------:R-:W-:Y:S02]  /*2b60*/  IMAD R7, R30.reuse, R11, R6 ;  /* 0x0000000b1e077224 */ /* 0x040fe400078e0206 */
[----:B------:R-:W-:-:S04]  /*2b70*/  IMAD.WIDE.U32 R78, R30, R10, R204 ;  /* 0x0000000a1e4e7225 */ /* 0x000fc800078e00cc */
[----:B------:R-:W-:Y:S01]  /*2b80*/  IMAD.IADD R6, R203, 0x1, R4 ;  /* 0x00000001cb067824 */ /* 0x000fe200078e0204 */
[----:B------:R-:W-:Y:S01]  /*2b90*/  SHF.R.S32.HI R4, RZ, 0x1f, R5 ;  /* 0x0000001fff047819 */ /* 0x000fe20000011405 */
[----:B------:R-:W-:-:S03]  /*2ba0*/  IMAD.WIDE.U32 R80, R30, R10, R18 ;  /* 0x0000000a1e507225 */ /* 0x000fc600078e0012 */
[CC--:B------:R-:W-:Y:S01]  /*2bb0*/  LEA.HI R68, R4.reuse, R5.reuse, RZ, 0x3 ;  /* 0x0000000504447211 */ /* 0x0c0fe200078f18ff */
[----:B------:R-:W-:Y:S01]  /*2bc0*/  IMAD.IADD R79, R79, 0x1, R7 ;  /* 0x000000014f4f7824 */ /* 0x000fe200078e0207 */
[----:B------:R-:W-:Y:S01]  /*2bd0*/  LEA.HI R4, R4, R5, RZ, 0x6 ;  /* 0x0000000504047211 */ /* 0x000fe200078f30ff */
[----:B------:R-:W-:Y:S01]  /*2be0*/  IMAD.IADD R81, R7, 0x1, R81 ;  /* 0x0000000107517824 */ /* 0x000fe200078e0251 */
[----:B------:R-:W-:Y:S01]  /*2bf0*/  SHF.R.S32.HI R7, RZ, 0x1f, R6 ;  /* 0x0000001fff077819 */ /* 0x000fe20000011406 */
[----:B------:R-:W-:-:S03]  /*2c00*/  IMAD.WIDE.U32 R82, R30, R12, R204 ;  /* 0x0000000c1e527225 */ /* 0x000fc600078e00cc */
[CC--:B------:R-:W-:Y:S01]  /*2c10*/  LEA.HI R70, R7.reuse, R6.reuse, RZ, 0x3 ;  /* 0x0000000607467211 */ /* 0x0c0fe200078f18ff */
[----:B------:R-:W-:Y:S01]  /*2c20*/  IMAD.SHL.U32 R5, R4, 0x40, RZ ;  /* 0x0000004004057824 */ /* 0x000fe200078e00ff */
[----:B------:R-:W-:Y:S01]  /*2c30*/  LEA.HI R6, R7, R6, RZ, 0x6 ;  /* 0x0000000607067211 */ /* 0x000fe200078f30ff */
[----:B------:R-:W-:Y:S01]  /*2c40*/  IMAD.WIDE.U32 R84, R30, R12, R18 ;  /* 0x0000000c1e547225 */ /* 0x000fe200078e0012 */
[--C-:B---3--:R-:W-:Y:S02]  /*2c50*/  LOP3.LUT R4, R33, 0x38, R68.reuse, 0xf8, !PT ;  /* 0x0000003821047812 */ /* 0x108fe400078ef844 */
[----:B----4-:R-:W-:Y:S01]  /*2c60*/  LOP3.LUT R8, R32, 0x38, R68, 0xf8, !PT ;  /* 0x0000003820087812 */ /* 0x010fe200078ef844 */
[----:B------:R-:W-:Y:S01]  /*2c70*/  IMAD.SHL.U32 R7, R6, 0x40, RZ ;  /* 0x0000004006077824 */ /* 0x000fe200078e00ff */
[----:B------:R-:W-:Y:S01]  /*2c80*/  LOP3.LUT R5, R5, 0xfffff000, RZ, 0xc0, !PT ;  /* 0xfffff00005057812 */ /* 0x000fe200078ec0ff */
[----:B------:R-:W-:Y:S01]  /*2c90*/  IMAD.IADD R83, R83, 0x1, R9 ;  /* 0x0000000153537824 */ /* 0x000fe200078e0209 */
[----:B------:R-:W-:Y:S01]  /*2ca0*/  LOP3.LUT R4, R4, R31, RZ, 0x3c, !PT ;  /* 0x0000001f04047212 */ /* 0x000fe200078e3cff */
[----:B------:R-:W-:Y:S01]  /*2cb0*/  IMAD.IADD R85, R9, 0x1, R85 ;  /* 0x0000000109557824 */ /* 0x000fe200078e0255 */
[----:B------:R-:W-:-:S02]  /*2cc0*/  LOP3.LUT R6, R33, 0x38, R70, 0xf8, !PT ;  /* 0x0000003821067812 */ /* 0x000fc400078ef846 */
[----:B------:R-:W-:Y:S02]  /*2cd0*/  LOP3.LUT R8, R8, R20, RZ, 0x3c, !PT ;  /* 0x0000001408087212 */ /* 0x000fe400078e3cff */
[----:B------:R-:W-:Y:S02]  /*2ce0*/  LOP3.LUT R9, R32, 0x38, R70, 0xf8, !PT ;  /* 0x0000003820097812 */ /* 0x000fe400078ef846 */
[----:B------:R-:W-:Y:S02]  /*2cf0*/  IADD3 R89, R4, R5, R26 ;  /* 0x0000000504597210 */ /* 0x000fe40007ffe01a */
[----:B------:R-:W-:Y:S02]  /*2d00*/  LOP3.LUT R7, R7, 0xfffff000, RZ, 0xc0, !PT ;  /* 0xfffff00007077812 */ /* 0x000fe400078ec0ff */
[----:B------:R-:W-:Y:S02]  /*2d10*/  LOP3.LUT R6, R6, R31, RZ, 0x3c, !PT ;  /* 0x0000001f06067212 */ /* 0x000fe400078e3cff */
[----:B------:R-:W-:Y:S01]  /*2d20*/  IADD3 R4, R8, R5, R21 ;  /* 0x0000000508047210 */ /* 0x000fe20007ffe015 */
[----:B------:R-:W-:Y:S01]  /*2d30*/  IMAD R8, R15, R10, RZ ;  /* 0x0000000a0f087224 */ /* 0x000fe200078e02ff */
[----:B------:R-:W-:-:S02]  /*2d40*/  LOP3.LUT R20, R9, R20, RZ, 0x3c, !PT ;  /* 0x0000001409147212 */ /* 0x000fc400078e3cff */
[----:B------:R-:W-:Y:S01]  /*2d50*/  IADD3 R5, R6, R7, R26 ;  /* 0x0000000706057210 */ /* 0x000fe20007ffe01a */
[----:B------:R-:W-:Y:S01]  /*2d60*/  IMAD R33, R92, R11, R8 ;  /* 0x0000000b5c217224 */ /* 0x000fe200078e0208 */
[----:B------:R-:W-:Y:S01]  /*2d70*/  IADD3 R6, R20, R7, R21 ;  /* 0x0000000714067210 */ /* 0x000fe20007ffe015 */
[----:B------:R-:W-:Y:S01]  /*2d80*/  IMAD R15, R15, R12, RZ ;  /* 0x0000000c0f0f7224 */ /* 0x000fe200078e02ff */
[C-C-:B------:R-:W-:Y:S02]  /*2d90*/  SHF.L.U64.HI R7, R10.reuse, 0x6, R11.reuse ;  /* 0x000000060a077819 */ /* 0x140fe4000001020b */
[----:B------:R-:W-:Y:S02]  /*2da0*/  SHF.L.U64.HI R8, R10, 0x5, R11 ;  /* 0x000000050a087819 */ /* 0x000fe4000001020b */
[----:B------:R-:W-:Y:S01]  /*2db0*/  SEL R11, RZ, 0x8, P0 ;  /* 0x00000008ff0b7807 */ /* 0x000fe20000000000 */
[----:B------:R-:W-:Y:S01]  /*2dc0*/  IMAD.WIDE.U32 R78, R92, R10, R78 ;  /* 0x0000000a5c4e7225 */ /* 0x000fe200078e004e */
[----:B------:R-:W-:-:S02]  /*2dd0*/  SHF.R.S32.HI R35, RZ, 0x3, R68 ;  /* 0x00000003ff237819 */ /* 0x000fc40000011444 */
[----:B------:R-:W-:Y:S01]  /*2de0*/  SHF.R.S32.HI R69, RZ, 0x3, R70 ;  /* 0x00000003ff457819 */ /* 0x000fe20000011446 */
[----:B------:R-:W-:Y:S01]  /*2df0*/  IMAD.WIDE.U32 R80, R92, R10, R80 ;  /* 0x0000000a5c507225 */ /* 0x000fe200078e0050 */
[----:B------:R-:W-:Y:S02]  /*2e00*/  LOP3.LUT R11, R14, R11, RZ, 0xfc, !PT ;  /* 0x0000000b0e0b7212 */ /* 0x000fe400078efcff */
[----:B------:R-:W-:Y:S01]  /*2e10*/  LOP3.LUT R68, R68, 0xfffffff8, RZ, 0xc0, !PT ;  /* 0xfffffff844447812 */ /* 0x000fe200078ec0ff */
[----:B------:R-:W-:Y:S01]  /*2e20*/  IMAD R15, R92, R13, R15 ;  /* 0x0000000d5c0f7224 */ /* 0x000fe200078e020f */
[----:B------:R-:W-:Y:S01]  /*2e30*/  LOP3.LUT R70, R70, 0xfffffff8, RZ, 0xc0, !PT ;  /* 0xfffffff846467812 */ /* 0x000fe200078ec0ff */
[----:B------:R-:W-:-:S04]  /*2e40*/  IMAD.WIDE.U32 R82, R92, R12, R82 ;  /* 0x0000000c5c527225 */ /* 0x000fc800078e0052 */
[----:B------:R-:W-:Y:S01]  /*2e50*/  IMAD.WIDE.U32 R84, R92, R12, R84 ;  /* 0x0000000c5c547225 */ /* 0x000fe200078e0054 */
[C-C-:B------:R-:W-:Y:S02]  /*2e60*/  SHF.L.U64.HI R20, R12.reuse, 0x6, R13.reuse ;  /* 0x000000060c147819 */ /* 0x140fe4000001020d */
[----:B------:R-:W-:Y:S01]  /*2e70*/  SHF.L.U64.HI R21, R12, 0x5, R13 ;  /* 0x000000050c157819 */ /* 0x000fe2000001020d */
[----:B------:R-:W-:Y:S01]  /*2e80*/  IMAD.SHL.U32 R9, R10, 0x40, RZ ;  /* 0x000000400a097824 */ /* 0x000fe200078e00ff */
[----:B------:R-:W-:Y:S01]  /*2e90*/  LOP3.LUT R71, R11, 0x2, RZ, 0xc0, !PT ;  /* 0x000000020b477812 */ /* 0x000fe200078ec0ff */
[----:B------:R-:W-:Y:S01]  /*2ea0*/  IMAD R28, R28, 0x20, R30 ;  /* 0x000000201c1c7824 */ /* 0x000fe200078e021e */
[----:B------:R-:W-:Y:S01]  /*2eb0*/  SHF.R.S32.HI R30, RZ, 0x1f, R3 ;  /* 0x0000001fff1e7819 */ /* 0x000fe20000011403 */
[----:B------:R-:W-:Y:S01]  /*2ec0*/  IMAD.IADD R31, R79, 0x1, R33 ;  /* 0x000000014f1f7824 */ /* 0x000fe200078e0221 */
[----:B------:R-:W-:Y:S01]  /*2ed0*/  LOP3.LUT R76, R11, 0x4, RZ, 0xc0, !PT ;  /* 0x000000040b4c7812 */ /* 0x000fe200078ec0ff */
[----:B------:R-:W-:Y:S01]  /*2ee0*/  IMAD.IADD R32, R33, 0x1, R81 ;  /* 0x0000000121207824 */ /* 0x000fe200078e0251 */
[----:B------:R-:W-:Y:S01]  /*2ef0*/  LOP3.LUT R77, R11, 0x8, RZ, 0xc0, !PT ;  /* 0x000000080b4d7812 */ /* 0x000fe200078ec0ff */
[----:B------:R-:W-:Y:S01]  /*2f00*/  IMAD.SHL.U32 R10, R10, 0x20, RZ ;  /* 0x000000200a0a7824 */ /* 0x000fe200078e00ff */
[----:B------:R-:W-:Y:S01]  /*2f10*/  SHF.R.S32.HI R86, RZ, 0x1f, R68 ;  /* 0x0000001fff567819 */ /* 0x000fe20000011444 */
[----:B------:R-:W-:Y:S01]  /*2f20*/  IMAD.SHL.U32 R26, R12, 0x40, RZ ;  /* 0x000000400c1a7824 */ /* 0x000fe200078e00ff */
[----:B------:R-:W-:Y:S01]  /*2f30*/  SHF.R.S32.HI R87, RZ, 0x1f, R70 ;  /* 0x0000001fff577819 */ /* 0x000fe20000011446 */
[----:B------:R-:W-:-:S02]  /*2f40*/  IMAD.SHL.U32 R91, R91, 0x2, RZ ;  /* 0x000000025b5b7824 */ /* 0x000fc400078e00ff */
[----:B------:R-:W-:Y:S02]  /*2f50*/  IMAD.IADD R33, R83, 0x1, R15 ;  /* 0x0000000153217824 */ /* 0x000fe400078e020f */
[----:B------:R-:W-:-:S07]  /*2f60*/  IMAD.IADD R34, R15, 0x1, R85 ;  /* 0x000000010f227824 */ /* 0x000fce00078e0255 */
.L_x_1637:
[----:B--2---:R-:W2:Y:S01]  /*2f70*/  LDL R39, [R1+0x80] ;  /* 0x0000800001277983 */ /* 0x004ea20000100800 */
[----:B0-----:R-:W0:Y:S01]  /*2f80*/  LDC R98, c[0x0][0x430] ;  /* 0x00010c00ff627b82 */ /* 0x001e220000000800 */
[----:B------:R-:W-:Y:S02]  /*2f90*/  VIADD R25, R25, 0xffffffff ;  /* 0xffffffff19197836 */ /* 0x000fe40000000000 */
        /* <DEDUP_REMOVED lines=15> */
[----:B------:R-:W-:Y:S01]  /*3090*/  @!P0 SHF.R.S32.HI R37, RZ, 0x1f, R36 ;  /* 0x0000001fff258819 */ /* 0x000fe20000011424 */
[C---:B------:R-:W-:Y:S02]  /*30a0*/  @!P0 IMAD R11, R3.reuse, R15, R38 ;  /* 0x0000000f030b8224 */ /* 0x040fe400078e0226 */
[----:B------:R-:W-:-:S04]  /*30b0*/  @!P0 IMAD.WIDE.U32 R14, R3, R14, R36 ;  /* 0x0000000e030e8225 */ /* 0x000fc800078e0024 */
[----:B------:R-:W-:Y:S01]  /*30c0*/  @!P0 IMAD.IADD R11, R15, 0x1, R11 ;  /* 0x000000010f0b8824 */ /* 0x000fe200078e020b */
[----:B---3--:R-:W-:-:S04]  /*30d0*/  @!P0 LEA R12, P3, R14, R12, 0x2 ;  /* 0x0000000c0e0c8211 */ /* 0x008fc800078610ff */
[----:B------:R-:W-:-:S05]  /*30e0*/  @!P0 LEA.HI.X R13, R14, R13, R11, 0x2, P3 ;  /* 0x0000000d0e0d8211 */ /* 0x000fca00018f140b */
[----:B-----5:R0:W5:Y:S01]  /*30f0*/  @!P0 LDG.E R99, desc[UR60][R12.64] ;  /* 0x0000003c0c638981 */ /* 0x020162000c1e1900 */
[----:B------:R-:W-:Y:S01]  /*3100*/  ISETP.GE.AND P0, PT, R101, 0x1, PT ;  /* 0x000000016500780c */ /* 0x000fe20003f06270 */
[----:B------:R-:W-:Y:S01]  /*3110*/  IMAD.MOV R11, RZ, RZ, -R36 ;  /* 0x000000ffff0b7224 */ /* 0x000fe200078e0a24 */
[----:B------:R-:W-:Y:S05]  /*3120*/  YIELD ;  /* 0x0000000000007946 */ /* 0x000fea0003800000 */
[----:B------:R-:W-:Y:S01]  /*3130*/  BSSY B0, `(.L_x_1556) ;  /* 0x0000598000007945 */ /* 0x000fe20003800000 */
[----:B------:R-:W-:Y:S01]  /*3140*/  IMAD R98, R98, R11, R40 ;  /* 0x0000000b62627224 */ /* 0x000fe200078e0228 */
[----:B------:R-:W-:Y:S01]  /*3150*/  ISETP.GT.AND P3, PT, R25, R24, PT ;  /* 0x000000181900720c */ /* 0x000fe20003f64270 */
[----:B--2---:R-:W-:-:S04]  /*3160*/  IMAD R90, R200, 0x4000, R39 ;  /* 0x00004000c85a7824 */ /* 0x004fc800078e0227 */
[----:B------:R-:W-:Y:S01]  /*3170*/  IMAD R90, R90, 0x2, R17 ;  /* 0x000000025a5a7824 */ /* 0x000fe200078e0211 */
[----:B0-----:R-:W-:Y:S07]  /*3180*/  @!P0 BRA `(.L_x_1557) ;  /* 0x0000005000d48947 */ /* 0x001fee0003800000 */
[----:B------:R-:W-:Y:S01]  /*3190*/  SHF.R.S32.HI R97, RZ, 0x1f, R98 ;  /* 0x0000001fff617819 */ /* 0x000fe20000011462 */
[----:B------:R-:W-:Y:S01]  /*31a0*/  ULDC.64 UR4, c[0x0][0x300] ;  /* 0x0000c00000047ab9 */ /* 0x000fe20000000a00 */
[----:B-----5:R-:W-:Y:S01]  /*31b0*/  SHF.R.S32.HI R96, RZ, 0x1f, R99 ;  /* 0x0000001fff607819 */ /* 0x020fe20000011463 */
[----:B------:R-:W-:Y:S01]  /*31c0*/  IMAD.WIDE.U32 R12, R98, UR4, RZ ;  /* 0x00000004620c7c25 */ /* 0x000fe2000f8e00ff */
[----:B------:R-:W-:Y:S02]  /*31d0*/  ULDC.U8 UR6, c[0x0][0x410] ;  /* 0x0001040000067ab9 */ /* 0x000fe40000000000 */
[----:B------:R-:W-:Y:S01]  /*31e0*/  ISETP.NE.AND P0, PT, RZ, UR6, PT ;  /* 0x00000006ff007c0c */ /* 0x000fe2000bf05270 */
[----:B------:R-:W-:Y:S02]  /*31f0*/  IMAD R11, R97, UR4, RZ ;  /* 0x00000004610b7c24 */ /* 0x000fe4000f8e02ff */
[----:B------:R-:W-:Y:S02]  /*3200*/  IMAD R15, R20, R25, RZ ;  /* 0x00000019140f7224 */ /* 0x000fe400078e02ff */
[----:B------:R-:W-:Y:S01]  /*3210*/  IMAD R11, R98, UR5, R11 ;  /* 0x00000005620b7c24 */ /* 0x000fe2000f8e020b */
[----:B------:R-:W-:Y:S01]  /*3220*/  ULDC.64 UR4, c[0x0][0x310] ;  /* 0x0000c40000047ab9 */ /* 0x000fe20000000a00 */
[----:B------:R-:W-:-:S02]  /*3230*/  IMAD R95, R25, -0x40, R2 ;  /* 0xffffffc0195f7824 */ /* 0x000fc400078e0202 */
[----:B------:R-:W-:Y:S02]  /*3240*/  IMAD R14, R96, UR4, RZ ;  /* 0x00000004600e7c24 */ /* 0x000fe4000f8e02ff */
[----:B------:R-:W-:Y:S01]  /*3250*/  IMAD.IADD R13, R13, 0x1, R11 ;  /* 0x000000010d0d7824 */ /* 0x000fe200078e020b */
[----:B------:R-:W-:Y:S01]  /*3260*/  VIMNMX R95, R95, 0x40, PT ;  /* 0x000000405f5f7848 */ /* 0x000fe20003fe0100 */
[C---:B------:R-:W-:Y:S02]  /*3270*/  IMAD R11, R99.reuse, UR5, R14 ;  /* 0x00000005630b7c24 */ /* 0x040fe4000f8e020e */
[----:B------:R-:W-:Y:S01]  /*3280*/  IMAD.WIDE.U32 R12, R99, UR4, R12 ;  /* 0x00000004630c7c25 */ /* 0x000fe2000f8e000c */
[----:B------:R-:W-:-:S03]  /*3290*/  ULDC.64 UR4, c[0x0][0x308] ;  /* 0x0000c20000047ab9 */ /* 0x000fc60000000a00 */
[----:B------:R-:W-:Y:S01]  /*32a0*/  IMAD.IADD R13, R13, 0x1, R11 ;  /* 0x000000010d0d7824 */ /* 0x000fe200078e020b */
[----:B------:R-:W-:Y:S01]  /*32b0*/  SHF.R.S32.HI R11, RZ, 0x1f, R25 ;  /* 0x0000001fff0b7819 */ /* 0x000fe20000011419 */
[----:B------:R-:W-:Y:S02]  /*32c0*/  IMAD R14, R7, R25, RZ ;  /* 0x00000019070e7224 */ /* 0x000fe400078e02ff */
[----:B------:R-:W-:-:S04]  /*32d0*/  IMAD.WIDE.U32 R36, R226, UR4, R12 ;  /* 0x00000004e2247c25 */ /* 0x000fc8000f8e000c */
[----:B------:R-:W-:Y:S01]  /*32e0*/  IMAD R105, R226, UR5, R37 ;  /* 0x00000005e2697c24 */ /* 0x000fe2000f8e0225 */
[----:B------:R-:W-:Y:S01]  /*32f0*/  ULDC.64 UR4, c[0x0][0x2e8] ;  /* 0x0000ba0000047ab9 */ /* 0x000fe20000000a00 */
[C---:B------:R-:W-:Y:S01]  /*3300*/  IMAD R39, R11.reuse, R9, R14 ;  /* 0x000000090b277224 */ /* 0x040fe200078e020e */
[C---:B------:R-:W-:Y:S01]  /*3310*/  LEA R104, P4, R36.reuse, UR4, 0x1 ;  /* 0x0000000424687c11 */ /* 0x040fe2000f8808ff */
[----:B------:R-:W-:Y:S02]  /*3320*/  IMAD R41, R11, R26, R15 ;  /* 0x0000001a0b297224 */ /* 0x000fe400078e020f */
[----:B------:R-:W-:Y:S01]  /*3330*/  IMAD.WIDE.U32 R14, R9, R25, RZ ;  /* 0x00000019090e7225 */ /* 0x000fe200078e00ff */
[----:B------:R-:W-:-:S03]  /*3340*/  LEA.HI.X R105, R36, UR5, R105, 0x1, P4 ;  /* 0x0000000524697c11 */ /* 0x000fc6000a0f0c69 */
[----:B------:R-:W-:-:S04]  /*3350*/  IMAD.WIDE.U32 R12, R26, R25, RZ ;  /* 0x000000191a0c7225 */ /* 0x000fc800078e00ff */
[----:B------:R-:W-:Y:S02]  /*3360*/  IMAD.IADD R11, R15, 0x1, R39 ;  /* 0x000000010f0b7824 */ /* 0x000fe400078e0227 */
[----:B------:R-:W-:Y:S01]  /*3370*/  IMAD.IADD R72, R13, 0x1, R41 ;  /* 0x000000010d487824 */ /* 0x000fe200078e0229 */
[----:B------:R-:W-:Y:S06]  /*3380*/  @!P0 BRA `(.L_x_1558) ;  /* 0x0000002400f48947 */ /* 0x000fec0003800000 */
[----:B------:R-:W2:Y:S04]  /*3390*/  LDL R38, [R1+0x10] ;  /* 0x0000100001267983 */ /* 0x000ea80000100800 */
[----:B------:R0:W5:Y:S04]  /*33a0*/  LDL R75, [R1+0x18] ;  /* 0x00001800014b7983 */ /* 0x0001680000100800 */
[----:B------:R0:W5:Y:S04]  /*33b0*/  LDL R74, [R1+0x48] ;  /* 0x00004800014a7983 */ /* 0x0001680000100800 */
[----:B------:R0:W5:Y:S01]  /*33c0*/  LDL R73, [R1+0x4c] ;  /* 0x00004c0001497983 */ /* 0x0001620000100800 */
[----:B------:R-:W-:Y:S01]  /*33d0*/  BSSY B1, `(.L_x_1559) ;  /* 0x000002a000017945 */ /* 0x000fe20003800000 */
        /* <DEDUP_REMOVED lines=9> */
[----:B--2---:R-:W-:-:S13]  /*3470*/  ISETP.GE.AND P0, PT, R38, R95, PT ;  /* 0x0000005f2600720c */ /* 0x004fda0003f06270 */
[----:B0-----:R-:W-:Y:S05]  /*3480*/  @P0 BRA `(.L_x_1560) ;  /* 0x0000000000780947 */ /* 0x001fea0003800000 */
[----:B------:R-:W-:Y:S01]  /*3490*/  IADD3 R39, P4, R78, R14, RZ ;  /* 0x0000000e4e277210 */ /* 0x000fe20007f9e0ff */
[----:B------:R-:W-:Y:S01]  /*34a0*/  ULDC.64 UR4, c[0x0][0x3e8] ;  /* 0x0000fa0000047ab9 */ /* 0x000fe20000000a00 */
[----:B------:R-:W-:Y:S02]  /*34b0*/  IADD3 R41, P5, R82, R12, RZ ;  /* 0x0000000c52297210 */ /* 0x000fe40007fbe0ff */
[----:B------:R-:W-:Y:S02]  /*34c0*/  CS2R R64, SRZ ;  /* 0x0000000000407805 */ /* 0x000fe4000001ff00 */
[----:B------:R-:W-:Y:S01]  /*34d0*/  ISETP.GE.AND P6, PT, R204, R101, PT ;  /* 0x00000065cc00720c */ /* 0x000fe20003fc6270 */
[----:B------:R-:W-:Y:S01]  /*34e0*/  IMAD.X R40, R11, 0x1, R31, P4 ;  /* 0x000000010b287824 */ /* 0x000fe200020e061f */
[----:B------:R-:W-:Y:S01]  /*34f0*/  LEA R38, P4, R39, UR4, 0x1 ;  /* 0x0000000427267c11 */ /* 0x000fe2000f8808ff */
[----:B------:R-:W-:Y:S01]  /*3500*/  IMAD.X R42, R72, 0x1, R33, P5 ;  /* 0x00000001482a7824 */ /* 0x000fe200028e0621 */
[----:B------:R-:W-:-:S02]  /*3510*/  CS2R R66, SRZ ;  /* 0x0000000000427805 */ /* 0x000fc4000001ff00 */
[-C--:B-----5:R-:W-:Y:S02]  /*3520*/  ISETP.GE.AND P5, PT, R75, R101.reuse, PT ;  /* 0x000000654b00720c */ /* 0x0a0fe40003fa6270 */
[----:B------:R-:W-:Y:S01]  /*3530*/  LEA.HI.X R39, R39, UR5, R40, 0x1, P4 ;  /* 0x0000000527277c11 */ /* 0x000fe2000a0f0c28 */
[----:B------:R-:W-:Y:S02]  /*3540*/  ULDC.64 UR4, c[0x0][0x400] ;  /* 0x0001000000047ab9 */ /* 0x000fe40000000a00 */
[C---:B------:R-:W-:Y:S02]  /*3550*/  LEA R40, P4, R41.reuse, UR4, 0x1 ;  /* 0x0000000429287c11 */ /* 0x040fe4000f8808ff */
[----:B------:R0:W5:Y:S02]  /*3560*/  @!P6 LDG.E.64 R64, desc[UR60][R38.64] ;  /* 0x0000003c2640e981 */ /* 0x000164000c1e1b00 */
[----:B------:R-:W-:Y:S02]  /*3570*/  LEA.HI.X R41, R41, UR5, R42, 0x1, P4 ;  /* 0x0000000529297c11 */ /* 0x000fe4000a0f0c2a */
[----:B------:R-:W-:-:S03]  /*3580*/  ISETP.GE.AND P4, PT, R74, R101, PT ;  /* 0x000000654a00720c */ /* 0x000fc60003f86270 */
[----:B------:R0:W5:Y:S01]  /*3590*/  @!P6 LDG.E.64 R66, desc[UR60][R40.64] ;  /* 0x0000003c2842e981 */ /* 0x000162000c1e1b00 */
[----:B------:R-:W-:Y:S02]  /*35a0*/  ISETP.GE.AND P6, PT, R73, R101, PT ;  /* 0x000000654900720c */ /* 0x000fe40003fc6270 */
[----:B------:R-:W-:Y:S02]  /*35b0*/  CS2R R60, SRZ ;  /* 0x00000000003c7805 */ /* 0x000fe4000001ff00 */
[----:B------:R-:W-:Y:S02]  /*35c0*/  CS2R R56, SRZ ;  /* 0x0000000000387805 */ /* 0x000fe4000001ff00 */
[----:B------:R-:W-:Y:S02]  /*35d0*/  CS2R R52, SRZ ;  /* 0x0000000000347805 */ /* 0x000fe4000001ff00 */
[----:B------:R-:W-:Y:S02]  /*35e0*/  CS2R R62, SRZ ;  /* 0x00000000003e7805 */ /* 0x000fe4000001ff00 */
[----:B------:R-:W-:-:S02]  /*35f0*/  CS2R R58, SRZ ;  /* 0x00000000003a7805 */ /* 0x000fc4000001ff00 */
[----:B------:R-:W-:Y:S01]  /*3600*/  CS2R R54, SRZ ;  /* 0x0000000000367805 */ /* 0x000fe2000001ff00 */
[----:B------:R0:W5:Y:S04]  /*3610*/  @!P5 LDG.E.64 R60, desc[UR60][R38.64+0x40] ;  /* 0x0000403c263cd981 */ /* 0x000168000c1e1b00 */
[----:B------:R0:W5:Y:S04]  /*3620*/  @!P4 LDG.E.64 R56, desc[UR60][R38.64+0x80] ;  /* 0x0000803c2638c981 */ /* 0x000168000c1e1b00 */
[----:B------:R0:W5:Y:S04]  /*3630*/  @!P6 LDG.E.64 R52, desc[UR60][R38.64+0xc0] ;  /* 0x0000c03c2634e981 */ /* 0x000168000c1e1b00 */
[----:B------:R0:W5:Y:S04]  /*3640*/  @!P5 LDG.E.64 R62, desc[UR60][R40.64+0x40] ;  /* 0x0000403c283ed981 */ /* 0x000168000c1e1b00 */
[----:B------:R0:W5:Y:S04]  /*3650*/  @!P4 LDG.E.64 R58, desc[UR60][R40.64+0x80] ;  /* 0x0000803c283ac981 */ /* 0x000168000c1e1b00 */
[----:B------:R0:W5:Y:S02]  /*3660*/  @!P6 LDG.E.64 R54, desc[UR60][R40.64+0xc0] ;  /* 0x0000c03c2836e981 */ /* 0x000164000c1e1b00 */
.L_x_1560:
[----:B------:R-:W-:Y:S05]  /*3670*/  BSYNC B1 ;  /* 0x0000000000017941 */ /* 0x000fea0003800000 */
.L_x_1559:
[----:B0-----:R-:W2:Y:S01]  /*3680*/  LDL R38, [R1+0xc8] ;  /* 0x0000c80001267983 */ /* 0x001ea20000100800 */
[----:B------:R-:W-:Y:S01]  /*3690*/  BSSY B1, `(.L_x_1561) ;  /* 0x0000028000017945 */ /* 0x000fe20003800000 */
[----:B------:R-:W-:Y:S02]  /*36a0*/  CS2R R40, SRZ ;  /* 0x0000000000287805 */ /* 0x000fe4000001ff00 */
[----:B------:R-:W-:Y:S02]  /*36b0*/  CS2R R44, SRZ ;  /* 0x00000000002c7805 */ /* 0x000fe4000001ff00 */
[----:B------:R-:W-:Y:S02]  /*36c0*/  CS2R R48, SRZ ;  /* 0x0000000000307805 */ /* 0x000fe4000001ff00 */
[----:B------:R-:W-:Y:S02]  /*36d0*/  CS2R R42, SRZ ;  /* 0x00000000002a7805 */ /* 0x000fe4000001ff00 */
[----:B------:R-:W-:-:S02]  /*36e0*/  CS2R R46, SRZ ;  /* 0x00000000002e7805 */ /* 0x000fc4000001ff00 */
[----:B------:R-:W-:Y:S02]  /*36f0*/  CS2R R50, SRZ ;  /* 0x0000000000327805 */ /* 0x000fe4000001ff00 */
[----:B--2---:R-:W-:Y:S02]  /*3700*/  ISETP.GE.AND P4, PT, R38, R95, PT ;  /* 0x0000005f2600720c */ /* 0x004fe40003f86270 */
[----:B------:R-:W-:-:S11]  /*3710*/  CS2R R38, SRZ ;  /* 0x0000000000267805 */ /* 0x000fd6000001ff00 */
[----:B------:R-:W-:Y:S05]  /*3720*/  @P4 BRA `(.L_x_1562) ;  /* 0x0000000000784947 */ /* 0x000fea0003800000 */
        /* <DEDUP_REMOVED lines=8> */
[----:B------:R-:W-:Y:S02]  /*37b0*/  CS2R R46, SRZ ;  /* 0x00000000002e7805 */ /* 0x000fe4000001ff00 */
[----:B------:R-:W-:Y:S02]  /*37c0*/  IADD3.X R72, R33, R72, R21, P5, P6 ;  /* 0x0000004821487210 */ /* 0x000fe40002fec415 */
[----:B------:R-:W-:Y:S02]  /*37d0*/  LEA R12, P5, R15, UR4, 0x1 ;  /* 0x000000040f0c7c11 */ /* 0x000fe4000f8a08ff */
[----:B------:R-:W-:Y:S02]  /*37e0*/  LEA R14, P6, R11, UR6, 0x1 ;  /* 0x000000060b0e7c11 */ /* 0x000fe4000f8c08ff */
[----:B------:R-:W-:Y:S02]  /*37f0*/  LEA.HI.X R13, R15, UR5, R36, 0x1, P5 ;  /* 0x000000050f0d7c11 */ /* 0x000fe4000a8f0c24 */
[----:B------:R-:W-:-:S02]  /*3800*/  LEA.HI.X R15, R11, UR7, R72, 0x1, P6 ;  /* 0x000000070b0f7c11 */ /* 0x000fc4000b0f0c48 */
[-C--:B------:R-:W-:Y:S02]  /*3810*/  ISETP.GE.AND P5, PT, R204, R101.reuse, PT ;  /* 0x00000065cc00720c */ /* 0x080fe40003fa6270 */
[----:B-----5:R-:W-:Y:S02]  /*3820*/  ISETP.GE.AND P6, PT, R75, R101, PT ;  /* 0x000000654b00720c */ /* 0x020fe40003fc6270 */
[----:B------:R-:W-:Y:S02]  /*3830*/  CS2R R40, SRZ ;  /* 0x0000000000287805 */ /* 0x000fe4000001ff00 */
[----:B------:R-:W-:Y:S02]  /*3840*/  CS2R R36, SRZ ;  /* 0x0000000000247805 */ /* 0x000fe4000001ff00 */
[----:B------:R-:W-:-:S05]  /*3850*/  CS2R R42, SRZ ;  /* 0x00000000002a7805 */ /* 0x000fca000001ff00 */
[----:B------:R0:W5:Y:S04]  /*3860*/  @!P5 LDG.E.64 R48, desc[UR60][R12.64] ;  /* 0x0000003c0c30d981 */ /* 0x000168000c1e1b00 */
[----:B------:R0:W5:Y:S01]  /*3870*/  @!P5 LDG.E.64 R50, desc[UR60][R14.64] ;  /* 0x0000003c0e32d981 */ /* 0x000162000c1e1b00 */
[----:B------:R-:W-:-:S03]  /*3880*/  ISETP.GE.AND P5, PT, R74, R101, PT ;  /* 0x000000654a00720c */ /* 0x000fc60003fa6270 */
[----:B------:R0:W5:Y:S04]  /*3890*/  @!P6 LDG.E.64 R44, desc[UR60][R12.64+0x40] ;  /* 0x0000403c0c2ce981 */ /* 0x000168000c1e1b00 */
[----:B------:R0:W5:Y:S01]  /*38a0*/  @!P6 LDG.E.64 R46, desc[UR60][R14.64+0x40] ;  /* 0x0000403c0e2ee981 */ /* 0x000162000c1e1b00 */
[----:B------:R-:W-:Y:S02]  /*38b0*/  ISETP.GE.AND P6, PT, R73, R101, PT ;  /* 0x000000654900720c */ /* 0x000fe40003fc6270 */
[----:B------:R-:W-:-:S03]  /*38c0*/  CS2R R38, SRZ ;  /* 0x0000000000267805 */ /* 0x000fc6000001ff00 */
[----:B------:R0:W5:Y:S04]  /*38d0*/  @!P5 LDG.E.64 R40, desc[UR60][R12.64+0x80] ;  /* 0x0000803c0c28d981 */ /* 0x000168000c1e1b00 */
[----:B------:R0:W5:Y:S04]  /*38e0*/  @!P5 LDG.E.64 R42, desc[UR60][R14.64+0x80] ;  /* 0x0000803c0e2ad981 */ /* 0x000168000c1e1b00 */
[----:B------:R0:W5:Y:S04]  /*38f0*/  @!P6 LDG.E.64 R36, desc[UR60][R12.64+0xc0] ;  /* 0x0000c03c0c24e981 */ /* 0x000168000c1e1b00 */
[----:B------:R0:W5:Y:S02]  /*3900*/  @!P6 LDG.E.64 R38, desc[UR60][R14.64+0xc0] ;  /* 0x0000c03c0e26e981 */ /* 0x000164000c1e1b00 */
.L_x_1562:
[----:B------:R-:W-:Y:S05]  /*3910*/  BSYNC B1 ;  /* 0x0000000000017941 */ /* 0x000fea0003800000 */
.L_x_1561:
[----:B------:R-:W2:Y:S01]  /*3920*/  LDL R11, [R1+0x68] ;  /* 0x00006800010b7983 */ /* 0x000ea20000100800 */
[----:B0----5:R-:W-:Y:S02]  /*3930*/  IMAD.MOV.U32 R12, RZ, RZ, R53 ;  /* 0x000000ffff0c7224 */ /* 0x021fe400078e0035 */
[----:B------:R-:W-:Y:S02]  /*3940*/  IMAD.MOV.U32 R13, RZ, RZ, R60 ;  /* 0x000000ffff0d7224 */ /* 0x000fe400078e003c */
[----:B------:R-:W-:Y:S01]  /*3950*/  IMAD.MOV.U32 R14, RZ, RZ, R61 ;  /* 0x000000ffff0e7224 */ /* 0x000fe200078e003d */
[----:B------:R-:W-:Y:S01]  /*3960*/  PRMT R124, R12, 0x7610, R124 ;  /* 0x000076100c7c7816 */ /* 0x000fe2000000007c */
[----:B------:R-:W-:Y:S01]  /*3970*/  IMAD.MOV.U32 R12, RZ, RZ, R57 ;  /* 0x000000ffff0c7224 */ /* 0x000fe200078e0039 */
[----:B------:R-:W-:Y:S01]  /*3980*/  PRMT R109, R109, 0x5410, R13 ;  /* 0x000054106d6d7816 */ /* 0x000fe2000000000d */
[----:B------:R-:W-:Y:S01]  /*3990*/  IMAD.MOV.U32 R13, RZ, RZ, R54 ;  /* 0x000000ffff0d7224 */ /* 0x000fe200078e0036 */
[----:B------:R-:W-:Y:S01]  /*39a0*/  PRMT R110, R110, 0x5410, R14 ;  /* 0x000054106e6e7816 */ /* 0x000fe2000000000e */
[----:B------:R-:W-:Y:S01]  /*39b0*/  IMAD.MOV.U32 R14, RZ, RZ, R55 ;  /* 0x000000ffff0e7224 */ /* 0x000fe200078e0037 */
[----:B------:R-:W-:Y:S01]  /*39c0*/  PRMT R108, R108, 0x5410, R12 ;  /* 0x000054106c6c7816 */ /* 0x000fe2000000000c */
[----:B------:R-:W-:Y:S01]  /*39d0*/  IMAD.MOV.U32 R12, RZ, RZ, R65 ;  /* 0x000000ffff0c7224 */ /* 0x000fe200078e0041 */
[----:B------:R-:W-:-:S02]  /*39e0*/  PRMT R125, R13, 0x7610, R125 ;  /* 0x000076100d7d7816 */ /* 0x000fc4000000007d */
[----:B------:R-:W-:Y:S02]  /*39f0*/  PRMT R126, R14, 0x7610, R126 ;  /* 0x000076100e7e7816 */ /* 0x000fe4000000007e */
[----:B--2---:R-:W-:Y:S01]  /*3a00*/  R2UR UR4, R11 ;  /* 0x000000000b0472ca */ /* 0x004fe200000e0000 */
[----:B------:R-:W-:-:S05]  /*3a10*/  IMAD.MOV.U32 R11, RZ, RZ, R52 ;  /* 0x000000ffff0b7224 */ /* 0x000fca00078e0034 */
[----:B------:R-:W-:Y:S01]  /*3a20*/  PRMT R123, R11, 0x7610, R123 ;  /* 0x000076100b7b7816 */ /* 0x000fe2000000007b */
[----:B------:R-:W-:-:S05]  /*3a30*/  IMAD.MOV.U32 R11, RZ, RZ, R56 ;  /* 0x000000ffff0b7224 */ /* 0x000fca00078e0038 */
[----:B------:R-:W-:Y:S01]  /*3a40*/  PRMT R106, R106, 0x5410, R11 ;  /* 0x000054106a6a7816 */ /* 0x000fe2000000000b */
[----:B------:R-:W-:Y:S01]  /*3a50*/  IMAD.MOV.U32 R11, RZ, RZ, R64 ;  /* 0x000000ffff0b7224 */ /* 0x000fe200078e0040 */
[----:B------:R-:W-:-:S04]  /*3a60*/  UISETP.NE.AND UP0, UPT, UR4, 0x3, UPT ;  /* 0x000000030400788c */ /* 0x000fc8000bf05270 */
[----:B------:R-:W-:Y:S01]  /*3a70*/  PRMT R74, R12, 0x5410, R11 ;  /* 0x000054100c4a7816 */ /* 0x000fe2000000000b */
[----:B------:R-:W-:Y:S01]  /*3a80*/  IMAD.MOV.U32 R11, RZ, RZ, R58 ;  /* 0x000000ffff0b7224 */ /* 0x000fe200078e003a */
[----:B------:R-:W-:Y:S01]  /*3a90*/  PLOP3.LUT P5, PT, PT, PT, UP0, 0x80, 0x0 ;  /* 0x000000000000781c */ /* 0x000fe20003faf008 */
[----:B------:R-:W-:-:S03]  /*3aa0*/  IMAD.MOV.U32 R12, RZ, RZ, R59 ;  /* 0x000000ffff0c7224 */ /* 0x000fc600078e003b */
[----:B------:R-:W-:Y:S01]  /*3ab0*/  PRMT R127, R11, 0x7610, R127 ;  /* 0x000076100b7f7816 */ /* 0x000fe2000000007f */
[----:B------:R-:W-:Y:S01]  /*3ac0*/  IMAD.MOV.U32 R11, RZ, RZ, R62 ;  /* 0x000000ffff0b7224 */ /* 0x000fe200078e003e */
[----:B------:R-:W-:Y:S01]  /*3ad0*/  PRMT R128, R12, 0x7610, R128 ;  /* 0x000076100c807816 */ /* 0x000fe20000000080 */
[----:B------:R-:W-:-:S03]  /*3ae0*/  IMAD.MOV.U32 R12, RZ, RZ, R63 ;  /* 0x000000ffff0c7224 */ /* 0x000fc600078e003f */
[----:B------:R-:W-:Y:S01]  /*3af0*/  PRMT R129, R11, 0x7610, R129 ;  /* 0x000076100b817816 */ /* 0x000fe20000000081 */
[----:B------:R-:W-:Y:S01]  /*3b00*/  IMAD.MOV.U32 R11, RZ, RZ, R66 ;  /* 0x000000ffff0b7224 */ /* 0x000fe200078e0042 */
[----:B------:R-:W-:Y:S01]  /*3b10*/  PRMT R130, R12, 0x7610, R130 ;  /* 0x000076100c827816 */ /* 0x000fe20000000082 */
[----:B------:R-:W-:-:S05]  /*3b20*/  IMAD.MOV.U32 R12, RZ, RZ, R67 ;  /* 0x000000ffff0c7224 */ /* 0x000fca00078e0043 */
[----:B------:R-:W-:Y:S01]  /*3b30*/  PRMT R75, R11, 0x5410, R12 ;  /* 0x000054100b4b7816 */ /* 0x000fe2000000000c */
[----:B------:R-:W-:Y:S02]  /*3b40*/  IMAD.MOV.U32 R11, RZ, RZ, R36 ;  /* 0x000000ffff0b7224 */ /* 0x000fe400078e0024 */
        /* <DEDUP_REMOVED lines=29> */
[----:B------:R-:W-:Y:S02]  /*3d20*/  PRMT R121, R11, 0x7610, R121 ;  /* 0x000076100b797816 */ /* 0x000fe40000000079 */
[----:B------:R-:W-:Y:S01]  /*3d30*/  PRMT R122, R12, 0x7610, R122 ;  /* 0x000076100c7a7816 */ /* 0x000fe2000000007a */
[----:B------:R-:W-:Y:S06]  /*3d40*/  @!P5 BRA `(.L_x_1563) ;  /* 0x000000000004d947 */ /* 0x000fec0003800000 */
[----:B------:R-:W-:Y:S01]  /*3d50*/  BPT.TRAP 0x1 ;  /* 0x000000040000795c */ /* 0x000fe20000300000 */
.L_x_1563:
[----:B------:R-:W2:Y:S01]  /*3d60*/  LDL R11, [R1+0x50] ;  /* 0x00005000010b7983 */ /* 0x000ea20000100800 */
[----:B------:R-:W-:Y:S01]  /*3d70*/  IMAD R88, R200, 0x8, R17 ;  /* 0x00000008c8587824 */ /* 0x000fe200078e0211 */
[----:B------:R-:W-:Y:S01]  /*3d80*/  BSSY B1, `(.L_x_1564) ;  /* 0x0000004000017945 */ /* 0x000fe20003800000 */
[----:B--2---:R-:W-:-:S04]  /*3d90*/  SHF.L.U32 R100, R11, 0x1f, RZ ;  /* 0x0000001f0b647819 */ /* 0x004fc800000006ff */
[----:B------:R-:W0:Y:S02]  /*3da0*/  SYNCS.PHASECHK.TRANS64.TRYWAIT P6, [R88+URZ+0x30890], R100 ;  /* 0x03089064580075a7 */ /* 0x000e2400080c017f */
[----:B0-----:R-:W-:Y:S05]  /*3db0*/  @!P6 BRA `(.L_x_1565) ;  /* 0x000002a0000ce947 */ /* 0x001fea0003800000 */
.L_x_1996:
[----:B------:R-:W-:Y:S05]  /*3dc0*/  BSYNC B1 ;  /* 0x0000000000017941 */ /* 0x000fea0003800000 */
.L_x_1564:
[----:B------:R-:W-:-:S03]  /*3dd0*/  UMOV UR4, 0xffffffff ;  /* 0xffffffff00047882 */ /* 0x000fc60000000000 */
[----:B------:R-:W-:Y:S05]  /*3de0*/  BRA.DIV UR4, `(.L_x_1566) ;  /* 0x000002a204147947 */ /* 0x000fea000b800000 */
[----:B------:R1:W2:Y:S04]  /*3df0*/  SHFL.IDX PT, R72, R105, RZ, 0x181f ;  /* 0x00181fff69487589 */ /* 0x0002a800000e0000 */
[----:B------:R1:W3:Y:S02]  /*3e00*/  SHFL.IDX PT, R11, R104, RZ, 0x181f ;  /* 0x00181fff680b7589 */ /* 0x0002e400000e0000 */
.L_x_2000:
        /* <DEDUP_REMOVED lines=13> */
[----:B------:R-:W-:Y:S02]  /*3ee0*/  PRMT R65, R75, 0x5410, R65 ;  /* 0x000054104b417816 */ /* 0x000fe40000000041 */
[----:B------:R-:W-:-:S02]  /*3ef0*/  PRMT R64, R74, 0x5432, R64 ;  /* 0x000054324a407816 */ /* 0x000fc40000000040 */
[----:B------:R-:W-:Y:S02]  /*3f00*/  PRMT R67, R74, 0x5410, R73 ;  /* 0x000054104a437816 */ /* 0x000fe40000000049 */
[----:B------:R-:W-:Y:S02]  /*3f10*/  PRMT R73, R75, 0x5432, R66 ;  /* 0x000054324b497816 */ /* 0x000fe40000000042 */
[C---:B0-----:R-:W-:Y:S01]  /*3f20*/  LOP3.LUT R75, R13.reuse, 0xffff0000, RZ, 0xc0, !PT ;  /* 0xffff00000d4b7812 */ /* 0x041fe200078ec0ff */
[----:B------:R-:W-:Y:S01]  /*3f30*/  IMAD.U32 R13, R13, 0x10000, RZ ;  /* 0x000100000d0d7824 */ /* 0x000fe200078e00ff */
[----:B------:R-:W-:Y:S01]  /*3f40*/  LOP3.LUT R74, R65, 0xffff0000, RZ, 0xc0, !PT ;  /* 0xffff0000414a7812 */ /* 0x000fe200078ec0ff */
[C---:B------:R-:W-:Y:S01]  /*3f50*/  IMAD.U32 R103, R67.reuse, 0x10000, RZ ;  /* 0x0001000043677824 */ /* 0x040fe200078e00ff */
[C---:B------:R-:W-:Y:S01]  /*3f60*/  LOP3.LUT R102, R64.reuse, 0xffff0000, RZ, 0xc0, !PT ;  /* 0xffff000040667812 */ /* 0x040fe200078ec0ff */
[----:B------:R-:W-:Y:S01]  /*3f70*/  IMAD.U32 R64, R64, 0x10000, RZ ;  /* 0x0001000040407824 */ /* 0x000fe200078e00ff */
[----:B------:R-:W-:Y:S01]  /*3f80*/  LOP3.LUT R67, R67, 0xffff0000, RZ, 0xc0, !PT ;  /* 0xffff000043437812 */ /* 0x000fe200078ec0ff */
[----:B------:R-:W-:Y:S01]  /*3f90*/  FMUL.FTZ R66, R75, R74 ;  /* 0x0000004a4b427220 */ /* 0x000fe20000410000 */
[----:B------:R-:W-:-:S02]  /*3fa0*/  IMAD.U32 R65, R65, 0x10000, RZ ;  /* 0x0001000041417824 */ /* 0x000fc400078e00ff */
[-C--:B------:R-:W-:Y:S01]  /*3fb0*/  FMUL.FTZ R75, R75, R102.reuse ;  /* 0x000000664b4b7220 */ /* 0x080fe20000410000 */
[C---:B------:R-:W-:Y:S01]  /*3fc0*/  FFMA.FTZ R66, R13.reuse, R102, -R66 ;  /* 0x000000660d427223 */ /* 0x040fe20000010842 */
[C---:B------:R-:W-:Y:S02]  /*3fd0*/  LOP3.LUT R102, R14.reuse, 0xffff0000, RZ, 0xc0, !PT ;  /* 0xffff00000e667812 */ /* 0x040fe400078ec0ff */
        /* <DEDUP_REMOVED lines=14> */
[----:B------:R-:W-:Y:S01]  /*40c0*/  FFMA.FTZ R15, R102, R67, -R15 ;  /* 0x00000043660f7223 */ /* 0x000fe2000001080f */
[----:B------:R-:W-:Y:S01]  /*40d0*/  LOP3.LUT R67, R12, 0xffff0000, RZ, 0xc0, !PT ;  /* 0xffff00000c437812 */ /* 0x000fe200078ec0ff */
[----:B------:R-:W-:Y:S01]  /*40e0*/  FFMA.FTZ R74, R102, R73, R74 ;  /* 0x00000049664a7223 */ /* 0x000fe2000001004a */
[----:B------:R-:W-:-:S03]  /*40f0*/  IMAD.U32 R12, R12, 0x10000, RZ ;  /* 0x000100000c0c7824 */ /* 0x000fc600078e00ff */
[C---:B------:R-:W-:Y:S01]  /*4100*/  FMUL.FTZ R73, R67.reuse, R65 ;  /* 0x0000004143497220 */ /* 0x040fe20000410000 */
[-C--:B------:R-:W-:Y:S01]  /*4110*/  FMUL.FTZ R102, R67, R64.reuse ;  /* 0x0000004043667220 */ /* 0x080fe20000410000 */
[----:B------:R-:W-:Y:S02]  /*4120*/  F2FP.BF16.F32.PACK_AB R15, R74, R15 ;  /* 0x0000000f4a0f723e */ /* 0x000fe400000010ff */
[C---:B------:R-:W-:Y:S01]  /*4130*/  FFMA.FTZ R73, R12.reuse, R64, -R73 ;  /* 0x000000400c497223 */ /* 0x040fe20000010849 */
[----:B------:R-:W-:-:S05]  /*4140*/  FFMA.FTZ R102, R12, R65, R102 ;  /* 0x000000410c667223 */ /* 0x000fca0000010066 */
[----:B------:R-:W-:-:S07]  /*4150*/  F2FP.BF16.F32.PACK_AB R12, R102, R73 ;  /* 0x00000049660c723e */ /* 0x000fce00000010ff */
.L_x_1572:
[----:B------:R-:W-:Y:S05]  /*4160*/  BSYNC B3 ;  /* 0x0000000000037941 */ /* 0x000fea0003800000 */
.L_x_1571:
[----:B---3--:R-:W-:-:S04]  /*4170*/  LEA R64, P0, R18, R11, 0x1 ;  /* 0x0000000b12407211 */ /* 0x008fc800078008ff */
[----:B--2---:R-:W-:-:S05]  /*4180*/  LEA.HI.X R65, R18, R72, R19, 0x1, P0 ;  /* 0x0000004812417211 */ /* 0x004fca00000f0c13 */
[----:B0-----:R4:W-:Y:S04]  /*4190*/  ST.E.128 desc[UR60][R64.64], R12 ;  /* 0x0000000c40007985 */ /* 0x0019e8000c101d3c */
.L_x_1570:
[----:B------:R-:W-:Y:S05]  /*41a0*/  BSYNC B2 ;  /* 0x0000000000027941 */ /* 0x000fea0003800000 */
.L_x_1569:
[----:B------:R-:W-:Y:S01]  /*41b0*/  ISETP.NE.AND P0, PT, R71, RZ, PT ;  /* 0x000000ff4700720c */ /* 0x000fe20003f05270 */
[----:B------:R-:W-:-:S12]  /*41c0*/  BSSY B2, `(.L_x_1573) ;  /* 0x0000037000027945 */ /* 0x000fd80003800000 */
[----:B------:R-:W-:Y:S05]  /*41d0*/  @!P0 BRA `(.L_x_1574) ;  /* 0x0000000000d48947 */ /* 0x000fea0003800000 */
[----:B----4-:R-:W4:Y:S01]  /*41e0*/  LDL R12, [R1+0x18] ;  /* 0x00001800010c7983 */ /* 0x010f220000100800 */
[----:B------:R-:W-:Y:S01]  /*41f0*/  BSSY B3, `(.L_x_1575) ;  /* 0x0000030000037945 */ /* 0x000fe20003800000 */
[----:B----4-:R-:W-:Y:S02]  /*4200*/  ISETP.GE.AND P0, PT, R12, R101, PT ;  /* 0x000000650c00720c */ /* 0x010fe40003f06270 */
[----:B------:R4:W0:Y:S11]  /*4210*/  LDS.128 R12, [R90+0x22400] ;  /* 0x022400005a0c7984 */ /* 0x0008360000000c00 */
        /* <DEDUP_REMOVED lines=8> */
[----:B------:R-:W-:Y:S02]  /*42a0*/  LOP3.LUT R62, R61, 0xffff0000, RZ, 0xc0, !PT ;  /* 0xffff00003d3e7812 */ /* 0x000fe400078ec0ff */
[C---:B------:R-:W-:Y:S01]  /*42b0*/  LOP3.LUT R66, R60.reuse, 0xffff0000, RZ, 0xc0, !PT ;  /* 0xffff00003c427812 */ /* 0x040fe200078ec0ff */
[----:B------:R-:W-:Y:S01]  /*42c0*/  IMAD.U32 R60, R60, 0x10000, RZ ;  /* 0x000100003c3c7824 */ /* 0x000fe200078e00ff */
[----:B------:R-:W-:Y:S01]  /*42d0*/  SHF.R.U32.HI R63, RZ, 0x10, R63 ;  /* 0x00000010ff3f7819 */ /* 0x000fe2000001163f */
[C---:B------:R-:W-:Y:S01]  /*42e0*/  FMUL.FTZ R74, R67.reuse, R62 ;  /* 0x0000003e434a7220 */ /* 0x040fe20000410000 */
        /* <DEDUP_REMOVED lines=23> */
[----:B------:R-:W-:Y:S01]  /*4460*/  IMAD.U32 R66, R61, 0x10000, RZ ;  /* 0x000100003d427824 */ /* 0x000fe200078e00ff */
[C---:B------:R-:W-:Y:S01]  /*4470*/  LOP3.LUT R61, R12.reuse, 0xffff0000, RZ, 0xc0, !PT ;  /* 0xffff00000c3d7812 */ /* 0x040fe200078ec0ff */
[----:B------:R-:W-:Y:S02]  /*4480*/  IMAD.U32 R63, R12, 0x10000, RZ ;  /* 0x000100000c3f7824 */ /* 0x000fe400078e00ff */
[----:B------:R-:W-:Y:S02]  /*4490*/  F2FP.BF16.F32.PACK_AB R15, R15, R64 ;  /* 0x000000400f0f723e */ /* 0x000fe400000010ff */
[C---:B------:R-:W-:Y:S01]  /*44a0*/  FMUL.FTZ R12, R61.reuse, R66 ;  /* 0x000000423d0c7220 */ /* 0x040fe20000410000 */
[----:B------:R-:W-:-:S03]  /*44b0*/  FMUL.FTZ R61, R61, R60 ;  /* 0x0000003c3d3d7220 */ /* 0x000fc60000410000 */
[C---:B------:R-:W-:Y:S01]  /*44c0*/  FFMA.FTZ R12, R63.reuse, R60, -R12 ;  /* 0x0000003c3f0c7223 */ /* 0x040fe2000001080c */
[----:B------:R-:W-:-:S05]  /*44d0*/  FFMA.FTZ R61, R63, R66, R61 ;  /* 0x000000423f3d7223 */ /* 0x000fca000001003d */
[----:B------:R-:W-:-:S07]  /*44e0*/  F2FP.BF16.F32.PACK_AB R12, R61, R12 ;  /* 0x0000000c3d0c723e */ /* 0x000fce00000010ff */
.L_x_1576:
[----:B------:R-:W-:Y:S05]  /*44f0*/  BSYNC B3 ;  /* 0x0000000000037941 */ /* 0x000fea0003800000 */
.L_x_1575:
[----:B---3--:R-:W-:-:S04]  /*4500*/  LEA R60, P0, R201, R11, 0x1 ;  /* 0x0000000bc93c7211 */ /* 0x008fc800078008ff */
[----:B--2---:R-:W-:-:S05]  /*4510*/  LEA.HI.X R61, R201, R72, R224, 0x1, P0 ;  /* 0x00000048c93d7211 */ /* 0x004fca00000f0ce0 */
[----:B0-----:R0:W-:Y:S04]  /*4520*/  ST.E.128 desc[UR60][R60.64], R12 ;  /* 0x0000000c3c007985 */ /* 0x0011e8000c101d3c */
.L_x_1574:
[----:B------:R-:W-:Y:S05]  /*4530*/  BSYNC B2 ;  /* 0x0000000000027941 */ /* 0x000fea0003800000 */
.L_x_1573:
[----:B------:R-:W-:Y:S01]  /*4540*/  ISETP.NE.AND P0, PT, R76, RZ, PT ;  /* 0x000000ff4c00720c */ /* 0x000fe20003f05270 */
[----:B------:R-:W-:-:S12]  /*4550*/  BSSY B2, `(.L_x_1577) ;  /* 0x0000039000027945 */ /* 0x000fd80003800000 */
[----:B------:R-:W-:Y:S05]  /*4560*/  @!P0 BRA `(.L_x_1578) ;  /* 0x0000000000dc8947 */ /* 0x000fea0003800000 */
[----:B0---4-:R-:W4:Y:S01]  /*4570*/  LDL R12, [R1+0x48] ;  /* 0x00004800010c7983 */ /* 0x011f220000100800 */
[----:B------:R-:W-:Y:S01]  /*4580*/  BSSY B3, `(.L_x_1579) ;  /* 0x0000031000037945 */ /* 0x000fe20003800000 */
[----:B----4-:R-:W-:Y:S02]  /*4590*/  ISETP.GE.AND P0, PT, R12, R101, PT ;  /* 0x000000650c00720c */ /* 0x010fe40003f06270 */
[----:B------:R0:W4:Y:S11]  /*45a0*/  LDS.128 R12, [R90+0x24400] ;  /* 0x024400005a0c7984 */ /* 0x0001360000000c00 */
[----:B0-----:R-:W-:Y:S05]  /*45b0*/  @P0 BRA `(.L_x_1580) ;  /* 0x0000000000b40947 */ /* 0x001fea0003800000 */
[--C-:B------:R-:W-:Y:S02]  /*45c0*/  SHF.R.U64 R56, R56, 0x10, R57.reuse ;  /* 0x0000001038387819 */ /* 0x100fe40000001239 */
[----:B------:R-:W-:Y:S02]  /*45d0*/  SHF.R.U32.HI R60, RZ, 0x10, R57 ;  /* 0x00000010ff3c7819 */ /* 0x000fe40000011639 */
[--C-:B------:R-:W-:Y:S02]  /*45e0*/  SHF.R.U64 R57, R58, 0x10, R59.reuse ;  /* 0x000000103a397819 */ /* 0x100fe4000000123b */
[----:B------:R-:W-:Y:S02]  /*45f0*/  SHF.R.U32.HI R61, RZ, 0x10, R59 ;  /* 0x00000010ff3d7819 */ /* 0x000fe4000001163b */
[----:B------:R-:W-:Y:S01]  /*4600*/  PRMT R59, R127, 0x5410, R57 ;  /* 0x000054107f3b7816 */ /* 0x000fe20000000039 */
[----:B----4-:R-:W-:Y:S01]  /*4610*/  IMAD.U32 R57, R13, 0x10000, RZ ;  /* 0x000100000d397824 */ /* 0x010fe200078e00ff */
[----:B------:R-:W-:-:S02]  /*4620*/  PRMT R56, R106, 0x5432, R56 ;  /* 0x000054326a387816 */ /* 0x000fc40000000038 */
[----:B------:R-:W-:Y:S02]  /*4630*/  LOP3.LUT R63, R13, 0xffff0000, RZ, 0xc0, !PT ;  /* 0xffff00000d3f7812 */ /* 0x000fe400078ec0ff */
[----:B------:R-:W-:Y:S02]  /*4640*/  LOP3.LUT R62, R59, 0xffff0000, RZ, 0xc0, !PT ;  /* 0xffff00003b3e7812 */ /* 0x000fe400078ec0ff */
[C---:B------:R-:W-:Y:S01]  /*4650*/  LOP3.LUT R58, R56.reuse, 0xffff0000, RZ, 0xc0, !PT ;  /* 0xffff0000383a7812 */ /* 0x040fe200078ec0ff */
[----:B------:R-:W-:Y:S02]  /*4660*/  IMAD.U32 R56, R56, 0x10000, RZ ;  /* 0x0001000038387824 */ /* 0x000fe400078e00ff */
[C---:B------:R-:W-:Y:S02]  /*4670*/  FMUL.FTZ R64, R63.reuse, R62 ;  /* 0x0000003e3f407220 */ /* 0x040fe40000410000 */
[-C--:B------:R-:W-:Y:S02]  /*4680*/  FMUL.FTZ R13, R63, R58.reuse ;  /* 0x0000003a3f0d7220 */ /* 0x080fe40000410000 */
[----:B------:R-:W-:-:S02]  /*4690*/  FFMA.FTZ R58, R57, R58, -R64 ;  /* 0x0000003a393a7223 */ /* 0x000fc40000010840 */
[----:B------:R-:W-:Y:S01]  /*46a0*/  FFMA.FTZ R57, R57, R62, R13 ;  /* 0x0000003e39397223 */ /* 0x000fe2000001000d */
[----:B------:R-:W-:Y:S02]  /*46b0*/  PRMT R13, R108, 0x5432, R60 ;  /* 0x000054326c0d7816 */ /* 0x000fe4000000003c */
[----:B------:R-:W-:Y:S02]  /*46c0*/  PRMT R60, R128, 0x5410, R61 ;  /* 0x00005410803c7816 */ /* 0x000fe4000000003d */
[----:B------:R-:W-:Y:S01]  /*46d0*/  LOP3.LUT R62, R14, 0xffff0000, RZ, 0xc0, !PT ;  /* 0xffff00000e3e7812 */ /* 0x000fe200078ec0ff */
[C---:B------:R-:W-:Y:S01]  /*46e0*/  IMAD.U32 R63, R13.reuse, 0x10000, RZ ;  /* 0x000100000d3f7824 */ /* 0x040fe200078e00ff */
[----:B------:R-:W-:Y:S01]  /*46f0*/  LOP3.LUT R13, R13, 0xffff0000, RZ, 0xc0, !PT ;  /* 0xffff00000d0d7812 */ /* 0x000fe200078ec0ff */
[----:B------:R-:W-:Y:S01]  /*4700*/  IMAD.U32 R61, R60, 0x10000, RZ ;  /* 0x000100003c3d7824 */ /* 0x000fe200078e00ff */
[----:B------:R-:W-:Y:S01]  /*4710*/  F2FP.BF16.F32.PACK_AB R57, R57, R58 ;  /* 0x0000003a3939723e */ /* 0x000fe200000010ff */
[----:B------:R-:W-:-:S02]  /*4720*/  IMAD.U32 R14, R14, 0x10000, RZ ;  /* 0x000100000e0e7824 */ /* 0x000fc400078e00ff */
[C---:B------:R-:W-:Y:S01]  /*4730*/  FMUL.FTZ R65, R62.reuse, R61 ;  /* 0x0000003d3e417220 */ /* 0x040fe20000410000 */
[----:B------:R-:W-:-:S03]  /*4740*/  FMUL.FTZ R62, R62, R63 ;  /* 0x0000003f3e3e7220 */ /* 0x000fc60000410000 */
[C---:B------:R-:W-:Y:S01]  /*4750*/  FFMA.FTZ R65, R14.reuse, R63, -R65 ;  /* 0x0000003f0e417223 */ /* 0x040fe20000010841 */
[----:B------:R-:W-:Y:S01]  /*4760*/  FFMA.FTZ R62, R14, R61, R62 ;  /* 0x0000003d0e3e7223 */ /* 0x000fe2000001003e */
[----:B------:R-:W-:Y:S01]  /*4770*/  LOP3.LUT R61, R60, 0xffff0000, RZ, 0xc0, !PT ;  /* 0xffff00003c3d7812 */ /* 0x000fe200078ec0ff */
[C---:B------:R-:W-:Y:S01]  /*4780*/  IMAD.U32 R60, R15.reuse, 0x10000, RZ ;  /* 0x000100000f3c7824 */ /* 0x040fe200078e00ff */
[----:B------:R-:W-:-:S05]  /*4790*/  LOP3.LUT R14, R15, 0xffff0000, RZ, 0xc0, !PT ;  /* 0xffff00000f0e7812 */ /* 0x000fca00078ec0ff */
[C---:B------:R-:W-:Y:S01]  /*47a0*/  FMUL.FTZ R15, R14.reuse, R61 ;  /* 0x0000003d0e0f7220 */ /* 0x040fe20000410000 */
[----:B------:R-:W-:-:S03]  /*47b0*/  FMUL.FTZ R14, R14, R13 ;  /* 0x0000000d0e0e7220 */ /* 0x000fc60000410000 */
[C---:B------:R-:W-:Y:S01]  /*47c0*/  FFMA.FTZ R15, R60.reuse, R13, -R15 ;  /* 0x0000000d3c0f7223 */ /* 0x040fe2000001080f */
[----:B------:R-:W-:Y:S01]  /*47d0*/  FFMA.FTZ R14, R60, R61, R14 ;  /* 0x0000003d3c0e7223 */ /* 0x000fe2000001000e */
[C---:B------:R-:W-:Y:S01]  /*47e0*/  LOP3.LUT R13, R12.reuse, 0xffff0000, RZ, 0xc0, !PT ;  /* 0xffff00000c0d7812 */ /* 0x040fe200078ec0ff */
[----:B------:R-:W-:Y:S02]  /*47f0*/  IMAD.U32 R60, R59, 0x10000, RZ ;  /* 0x000100003b3c7824 */ /* 0x000fe400078e00ff */
[----:B------:R-:W-:Y:S01]  /*4800*/  IMAD.U32 R59, R12, 0x10000, RZ ;  /* 0x000100000c3b7824 */ /* 0x000fe200078e00ff */
[----:B------:R-:W-:Y:S01]  /*4810*/  F2FP.BF16.F32.PACK_AB R15, R14, R15 ;  /* 0x0000000f0e0f723e */ /* 0x000fe200000010ff */
[C---:B------:R-:W-:Y:S01]  /*4820*/  FMUL.FTZ R12, R13.reuse, R60 ;  /* 0x0000003c0d0c7220 */ /* 0x040fe20000410000 */
[-C--:B------:R-:W-:Y:S01]  /*4830*/  FMUL.FTZ R13, R13, R56.reuse ;  /* 0x000000380d0d7220 */ /* 0x080fe20000410000 */
[----:B------:R-:W-:Y:S02]  /*4840*/  F2FP.BF16.F32.PACK_AB R14, R62, R65 ;  /* 0x000000413e0e723e */ /* 0x000fe400000010ff */
[C---:B------:R-:W-:Y:S01]  /*4850*/  FFMA.FTZ R12, R59.reuse, R56, -R12 ;  /* 0x000000383b0c7223 */ /* 0x040fe2000001080c */
[----:B------:R-:W-:-:S05]  /*4860*/  FFMA.FTZ R13, R59, R60, R13 ;  /* 0x0000003c3b0d7223 */ /* 0x000fca000001000d */
[----:B------:R-:W-:Y:S01]  /*4870*/  F2FP.BF16.F32.PACK_AB R12, R13, R12 ;  /* 0x0000000c0d0c723e */ /* 0x000fe200000010ff */
[----:B------:R-:W-:-:S07]  /*4880*/  IMAD.MOV.U32 R13, RZ, RZ, R57 ;  /* 0x000000ffff0d7224 */ /* 0x000fce00078e0039 */
.L_x_1580:
[----:B------:R-:W-:Y:S05]  /*4890*/  BSYNC B3 ;  /* 0x0000000000037941 */ /* 0x000fea0003800000 */
.L_x_1579:
[----:B------:R-:W2:Y:S01]  /*48a0*/  LDL R58, [R1+0x8] ;  /* 0x00000800013a7983 */ /* 0x000ea20000100800 */
[----:B---3--:R-:W-:-:S04]  /*48b0*/  LEA R56, P0, R22, R11, 0x1 ;  /* 0x0000000b16387211 */ /* 0x008fc800078008ff */
[----:B--2---:R-:W-:-:S05]  /*48c0*/  LEA.HI.X R57, R22, R72, R58, 0x1, P0 ;  /* 0x0000004816397211 */ /* 0x004fca00000f0c3a */
[----:B----4-:R0:W-:Y:S04]  /*48d0*/  ST.E.128 desc[UR60][R56.64], R12 ;  /* 0x0000000c38007985 */ /* 0x0101e8000c101d3c */
.L_x_1578:
[----:B------:R-:W-:Y:S05]  /*48e0*/  BSYNC B2 ;  /* 0x0000000000027941 */ /* 0x000fea0003800000 */
.L_x_1577:
[----:B------:R-:W-:-:S13]  /*48f0*/  ISETP.NE.AND P0, PT, R77, RZ, PT ;  /* 0x000000ff4d00720c */ /* 0x000fda0003f05270 */
[----:B------:R-:W-:Y:S05]  /*4900*/  @!P0 BRA `(.L_x_1568) ;  /* 0x0000000000dc8947 */ /* 0x000fea0003800000 */
[----:B------:R-:W5:Y:S01]  /*4910*/  LDL R58, [R1+0x4c] ;  /* 0x00004c00013a7983 */ /* 0x000f620000100800 */
[C---:B0--3--:R-:W-:Y:S01]  /*4920*/  LEA R56, P0, R23.reuse, R11, 0x1 ;  /* 0x0000000b17387211 */ /* 0x049fe200078008ff */
[----:B------:R-:W-:Y:S02]  /*4930*/  BSSY B2, `(.L_x_1581) ;  /* 0x0000033000027945 */ /* 0x000fe40003800000 */
[----:B----4-:R0:W3:Y:S01]  /*4940*/  LDS.128 R12, [R90+0x26400] ;  /* 0x026400005a0c7984 */ /* 0x0100e20000000c00 */
[----:B--2---:R-:W-:Y:S02]  /*4950*/  LEA.HI.X R57, R23, R72, R229, 0x1, P0 ;  /* 0x0000004817397211 */ /* 0x004fe400000f0ce5 */
[----:B-----5:R-:W-:-:S13]  /*4960*/  ISETP.GE.AND P6, PT, R58, R101, PT ;  /* 0x000000653a00720c */ /* 0x020fda0003fc6270 */
[----:B0--3--:R-:W-:Y:S05]  /*4970*/  @P6 BRA `(.L_x_1582) ;  /* 0x0000000000b86947 */ /* 0x009fea0003800000 */
[----:B------:R-:W-:Y:S02]  /*4980*/  SHF.R.U64 R54, R54, 0x10, R55 ;  /* 0x0000001036367819 */ /* 0x000fe40000001237 */
[----:B------:R-:W-:Y:S02]  /*4990*/  SHF.R.U64 R52, R52, 0x10, R53 ;  /* 0x0000001034347819 */ /* 0x000fe40000001235 */
[----:B------:R-:W-:Y:S02]  /*49a0*/  PRMT R125, R125, 0x5410, R54 ;  /* 0x000054107d7d7816 */ /* 0x000fe40000000036 */
[----:B------:R-:W-:Y:S01]  /*49b0*/  PRMT R123, R123, 0x5410, R52 ;  /* 0x000054107b7b7816 */ /* 0x000fe20000000034 */
[C---:B------:R-:W-:Y:S01]  /*49c0*/  IMAD.U32 R52, R13.reuse, 0x10000, RZ ;  /* 0x000100000d347824 */ /* 0x040fe200078e00ff */
[----:B------:R-:W-:Y:S02]  /*49d0*/  LOP3.LUT R54, R13, 0xffff0000, RZ, 0xc0, !PT ;  /* 0xffff00000d367812 */ /* 0x000fe400078ec0ff */
[C---:B------:R-:W-:Y:S01]  /*49e0*/  LOP3.LUT R59, R125.reuse, 0xffff0000, RZ, 0xc0, !PT ;  /* 0xffff00007d3b7812 */ /* 0x040fe200078ec0ff */
[----:B------:R-:W-:Y:S01]  /*49f0*/  IMAD.U32 R125, R125, 0x10000, RZ ;  /* 0x000100007d7d7824 */ /* 0x000fe200078e00ff */
[C---:B------:R-:W-:Y:S01]  /*4a00*/  LOP3.LUT R11, R123.reuse, 0xffff0000, RZ, 0xc0, !PT ;  /* 0xffff00007b0b7812 */ /* 0x040fe200078ec0ff */
[----:B------:R-:W-:Y:S01]  /*4a10*/  IMAD.U32 R123, R123, 0x10000, RZ ;  /* 0x000100007b7b7824 */ /* 0x000fe200078e00ff */
[----:B------:R-:W-:Y:S01]  /*4a20*/  SHF.R.U32.HI R55, RZ, 0x10, R55 ;  /* 0x00000010ff377819 */ /* 0x000fe20000011637 */
[C---:B------:R-:W-:Y:S01]  /*4a30*/  FMUL.FTZ R13, R54.reuse, R59 ;  /* 0x0000003b360d7220 */ /* 0x040fe20000410000 */
[----:B------:R-:W-:Y:S01]  /*4a40*/  SHF.R.U32.HI R53, RZ, 0x10, R53 ;  /* 0x00000010ff357819 */ /* 0x000fe20000011635 */
[-C--:B------:R-:W-:Y:S01]  /*4a50*/  FMUL.FTZ R54, R54, R11.reuse ;  /* 0x0000000b36367220 */ /* 0x080fe20000410000 */
[----:B------:R-:W-:Y:S01]  /*4a60*/  PRMT R126, R126, 0x5410, R55 ;  /* 0x000054107e7e7816 */ /* 0x000fe20000000037 */
[----:B------:R-:W-:Y:S01]  /*4a70*/  FFMA.FTZ R11, R52, R11, -R13 ;  /* 0x0000000b340b7223 */ /* 0x000fe2000001080d */
[----:B------:R-:W-:Y:S01]  /*4a80*/  PRMT R124, R124, 0x5410, R53 ;  /* 0x000054107c7c7816 */ /* 0x000fe20000000035 */
[----:B------:R-:W-:Y:S01]  /*4a90*/  FFMA.FTZ R52, R52, R59, R54 ;  /* 0x0000003b34347223 */ /* 0x000fe20000010036 */
[----:B------:R-:W-:Y:S01]  /*4aa0*/  LOP3.LUT R53, R14, 0xffff0000, RZ, 0xc0, !PT ;  /* 0xffff00000e357812 */ /* 0x000fe200078ec0ff */
[----:B------:R-:W-:Y:S01]  /*4ab0*/  IMAD.U32 R54, R126, 0x10000, RZ ;  /* 0x000100007e367824 */ /* 0x000fe200078e00ff */
[----:B------:R-:W-:Y:S01]  /*4ac0*/  LOP3.LUT R55, R15, 0xffff0000, RZ, 0xc0, !PT ;  /* 0xffff00000f377812 */ /* 0x000fe200078ec0ff */
[----:B------:R-:W-:Y:S01]  /*4ad0*/  IMAD.U32 R58, R124, 0x10000, RZ ;  /* 0x000100007c3a7824 */ /* 0x000fe200078e00ff */
[----:B------:R-:W-:Y:S01]  /*4ae0*/  F2FP.BF16.F32.PACK_AB R11, R52, R11 ;  /* 0x0000000b340b723e */ /* 0x000fe200000010ff */
[----:B------:R-:W-:-:S02]  /*4af0*/  IMAD.U32 R13, R14, 0x10000, RZ ;  /* 0x000100000e0d7824 */ /* 0x000fc400078e00ff */
[C---:B------:R-:W-:Y:S01]  /*4b00*/  FMUL.FTZ R14, R53.reuse, R54 ;  /* 0x00000036350e7220 */ /* 0x040fe20000410000 */
[-C--:B------:R-:W-:Y:S01]  /*4b10*/  FMUL.FTZ R53, R53, R58.reuse ;  /* 0x0000003a35357220 */ /* 0x080fe20000410000 */
[----:B------:R-:W-:Y:S02]  /*4b20*/  IMAD.U32 R15, R15, 0x10000, RZ ;  /* 0x000100000f0f7824 */ /* 0x000fe400078e00ff */
[C---:B------:R-:W-:Y:S01]  /*4b30*/  FFMA.FTZ R14, R13.reuse, R58, -R14 ;  /* 0x0000003a0d0e7223 */ /* 0x040fe2000001080e */
[----:B------:R-:W-:Y:S01]  /*4b40*/  FFMA.FTZ R53, R13, R54, R53 ;  /* 0x000000360d357223 */ /* 0x000fe20000010035 */
[----:B------:R-:W-:Y:S02]  /*4b50*/  LOP3.LUT R54, R126, 0xffff0000, RZ, 0xc0, !PT ;  /* 0xffff00007e367812 */ /* 0x000fe400078ec0ff */
[----:B------:R-:W-:Y:S02]  /*4b60*/  LOP3.LUT R13, R124, 0xffff0000, RZ, 0xc0, !PT ;  /* 0xffff00007c0d7812 */ /* 0x000fe400078ec0ff */
[----:B------:R-:W-:Y:S01]  /*4b70*/  F2FP.BF16.F32.PACK_AB R14, R53, R14 ;  /* 0x0000000e350e723e */ /* 0x000fe200000010ff */
[----:B------:R-:W-:-:S02]  /*4b80*/  FMUL.FTZ R58, R55, R54 ;  /* 0x00000036373a7220 */ /* 0x000fc40000410000 */
[-C--:B------:R-:W-:Y:S02]  /*4b90*/  FMUL.FTZ R55, R55, R13.reuse ;  /* 0x0000000d37377220 */ /* 0x080fe40000410000 */
[C---:B------:R-:W-:Y:S01]  /*4ba0*/  FFMA.FTZ R13, R15.reuse, R13, -R58 ;  /* 0x0000000d0f0d7223 */ /* 0x040fe2000001083a */
[C---:B------:R-:W-:Y:S01]  /*4bb0*/  LOP3.LUT R58, R12.reuse, 0xffff0000, RZ, 0xc0, !PT ;  /* 0xffff00000c3a7812 */ /* 0x040fe200078ec0ff */
[----:B------:R-:W-:Y:S01]  /*4bc0*/  FFMA.FTZ R54, R15, R54, R55 ;  /* 0x000000360f367223 */ /* 0x000fe20000010037 */
[----:B------:R-:W-:-:S03]  /*4bd0*/  IMAD.U32 R12, R12, 0x10000, RZ ;  /* 0x000100000c0c7824 */ /* 0x000fc600078e00ff */
[C---:B------:R-:W-:Y:S01]  /*4be0*/  FMUL.FTZ R15, R58.reuse, R125 ;  /* 0x0000007d3a0f7220 */ /* 0x040fe20000410000 */
[----:B------:R-:W-:Y:S01]  /*4bf0*/  FMUL.FTZ R58, R58, R123 ;  /* 0x0000007b3a3a7220 */ /* 0x000fe20000410000 */
[----:B------:R-:W-:Y:S02]  /*4c00*/  F2FP.BF16.F32.PACK_AB R13, R54, R13 ;  /* 0x0000000d360d723e */ /* 0x000fe400000010ff */
[C---:B------:R-:W-:Y:S01]  /*4c10*/  FFMA.FTZ R15, R12.reuse, R123, -R15 ;  /* 0x0000007b0c0f7223 */ /* 0x040fe2000001080f */
[----:B------:R-:W-:-:S05]  /*4c20*/  FFMA.FTZ R58, R12, R125, R58 ;  /* 0x0000007d0c3a7223 */ /* 0x000fca000001003a */
[----:B------:R-:W-:Y:S01]  /*4c30*/  F2FP.BF16.F32.PACK_AB R12, R58, R15 ;  /* 0x0000000f3a0c723e */ /* 0x000fe200000010ff */
[----:B------:R-:W-:Y:S02]  /*4c40*/  IMAD.MOV.U32 R15, RZ, RZ, R13 ;  /* 0x000000ffff0f7224 */ /* 0x000fe400078e000d */
[----:B------:R-:W-:-:S07]  /*4c50*/  IMAD.MOV.U32 R13, RZ, RZ, R11 ;  /* 0x000000ffff0d7224 */ /* 0x000fce00078e000b */
.L_x_1582:
[----:B------:R-:W-:Y:S05]  /*4c60*/  BSYNC B2 ;  /* 0x0000000000027941 */ /* 0x000fea0003800000 */
.L_x_1581:
[----:B------:R0:W-:Y:S02]  /*4c70*/  ST.E.128 desc[UR60][R56.64], R12 ;  /* 0x0000000c38007985 */ /* 0x0001e4000c101d3c */
.L_x_1568:
[----:B------:R-:W-:Y:S05]  /*4c80*/  BSYNC B1 ;  /* 0x0000000000017941 */ /* 0x000fea0003800000 */
.L_x_1567:
[----:B------:R-:W-:-:S03]  /*4c90*/  UMOV UR4, 0xffffffff ;  /* 0xffffffff00047882 */ /* 0x000fc60000000000 */
[----:B------:R-:W-:Y:S05]  /*4ca0*/  BRA.DIV UR4, `(.L_x_1583) ;  /* 0x0000029204b07947 */ /* 0x000fea000b800000 */
[----:B-1----:R-:W1:Y:S04]  /*4cb0*/  SHFL.IDX PT, R105, R105, 0x1, 0x181f ;  /* 0x00381f0069697f89 */ /* 0x002e6800000e0000 */
[----:B------:R-:W0:Y:S02]  /*4cc0*/  SHFL.IDX PT, R104, R104, 0x1, 0x181f ;  /* 0x00381f0068687f89 */ /* 0x000e2400000e0000 */
.L_x_2004:
[----:B------:R-:W-:Y:S05]  /*4cd0*/  @P4 BRA `(.L_x_1584) ;  /* 0x0000003c00744947 */ /* 0x000fea0003800000 */
[----:B------:R-:W-:Y:S01]  /*4ce0*/  ISETP.NE.AND P0, PT, R29, RZ, PT ;  /* 0x000000ff1d00720c */ /* 0x000fe20003f05270 */
[----:B------:R-:W-:-:S12]  /*4cf0*/  BSSY B1, `(.L_x_1585) ;  /* 0x0000037000017945 */ /* 0x000fd80003800000 */
[----:B------:R-:W-:Y:S05]  /*4d00*/  @!P0 BRA `(.L_x_1586) ;  /* 0x0000000000d48947 */ /* 0x000fea0003800000 */
[----:B0---4-:R0:W4:Y:S01]  /*4d10*/  LDS.128 R12, [R90+0x21400] ;  /* 0x021400005a0c7984 */ /* 0x0111220000000c00 */
[----:B------:R-:W-:Y:S01]  /*4d20*/  ISETP.GE.AND P4, PT, R204, R101, PT ;  /* 0x00000065cc00720c */ /* 0x000fe20003f86270 */
[----:B------:R-:W-:Y:S01]  /*4d30*/  BSSY B2, `(.L_x_1587) ;  /* 0x0000031000027945 */ /* 0x000fe20003800000 */
[----:B------:R-:W-:-:S04]  /*4d40*/  LEA R52, P0, R18, R104, 0x1 ;  /* 0x0000006812347211 */ /* 0x000fc800078008ff */
[----:B-1----:R-:W-:-:S07]  /*4d50*/  LEA.HI.X R53, R18, R105, R19, 0x1, P0 ;  /* 0x0000006912357211 */ /* 0x002fce00000f0c13 */
[----:B0-----:R-:W-:Y:S05]  /*4d60*/  @P4 BRA `(.L_x_1588) ;  /* 0x0000000000b44947 */ /* 0x001fea0003800000 */
[--C-:B------:R-:W-:Y:S01]  /*4d70*/  SHF.R.U64 R55, R48, 0x10, R49.reuse ;  /* 0x0000001030377819 */ /* 0x100fe20000001231 */
[----:B----4-:R-:W-:Y:S01]  /*4d80*/  IMAD.U32 R48, R14, 0x10000, RZ ;  /* 0x000100000e307824 */ /* 0x010fe200078e00ff */
[----:B------:R-:W-:Y:S02]  /*4d90*/  SHF.R.U32.HI R56, RZ, 0x10, R49 ;  /* 0x00000010ff387819 */ /* 0x000fe40000011631 */
[----:B------:R-:W-:Y:S02]  /*4da0*/  SHF.R.U64 R49, R50, 0x10, R51 ;  /* 0x0000001032317819 */ /* 0x000fe40000001233 */
[----:B------:R-:W-:Y:S02]  /*4db0*/  PRMT R120, R120, 0x5410, R55 ;  /* 0x0000541078787816 */ /* 0x000fe40000000037 */
[----:B------:R-:W-:Y:S02]  /*4dc0*/  PRMT R122, R122, 0x5410, R49 ;  /* 0x000054107a7a7816 */ /* 0x000fe40000000031 */
[----:B------:R-:W-:-:S02]  /*4dd0*/  SHF.R.U32.HI R50, RZ, 0x10, R51 ;  /* 0x00000010ff327819 */ /* 0x000fc40000011633 */
[----:B------:R-:W-:Y:S02]  /*4de0*/  LOP3.LUT R49, R13, 0xffff0000, RZ, 0xc0, !PT ;  /* 0xffff00000d317812 */ /* 0x000fe400078ec0ff */
[C---:B------:R-:W-:Y:S01]  /*4df0*/  LOP3.LUT R54, R122.reuse, 0xffff0000, RZ, 0xc0, !PT ;  /* 0xffff00007a367812 */ /* 0x040fe200078ec0ff */
[----:B------:R-:W-:Y:S01]  /*4e00*/  IMAD.U32 R122, R122, 0x10000, RZ ;  /* 0x000100007a7a7824 */ /* 0x000fe200078e00ff */
[C---:B------:R-:W-:Y:S01]  /*4e10*/  LOP3.LUT R51, R120.reuse, 0xffff0000, RZ, 0xc0, !PT ;  /* 0xffff000078337812 */ /* 0x040fe200078ec0ff */
[----:B------:R-:W-:Y:S01]  /*4e20*/  IMAD.U32 R120, R120, 0x10000, RZ ;  /* 0x0001000078787824 */ /* 0x000fe200078e00ff */
[----:B------:R-:W-:Y:S01]  /*4e30*/  PRMT R121, R121, 0x5410, R50 ;  /* 0x0000541079797816 */ /* 0x000fe20000000032 */
[----:B------:R-:W-:Y:S01]  /*4e40*/  IMAD.U32 R50, R13, 0x10000, RZ ;  /* 0x000100000d327824 */ /* 0x000fe200078e00ff */
[----:B------:R-:W-:Y:S01]  /*4e50*/  PRMT R119, R119, 0x5410, R56 ;  /* 0x0000541077777816 */ /* 0x000fe20000000038 */
[C---:B------:R-:W-:Y:S01]  /*4e60*/  FMUL.FTZ R55, R49.reuse, R54 ;  /* 0x0000003631377220 */ /* 0x040fe20000410000 */
[----:B------:R-:W-:Y:S01]  /*4e70*/  FMUL.FTZ R57, R49, R51 ;  /* 0x0000003331397220 */ /* 0x000fe20000410000 */
[----:B------:R-:W-:Y:S01]  /*4e80*/  LOP3.LUT R14, R14, 0xffff0000, RZ, 0xc0, !PT ;  /* 0xffff00000e0e7812 */ /* 0x000fe200078ec0ff */
[----:B------:R-:W-:-:S02]  /*4e90*/  IMAD.U32 R13, R121, 0x10000, RZ ;  /* 0x00010000790d7824 */ /* 0x000fc400078e00ff */
[C---:B------:R-:W-:Y:S01]  /*4ea0*/  FFMA.FTZ R49, R50.reuse, R51, -R55 ;  /* 0x0000003332317223 */ /* 0x040fe20000010837 */
[----:B------:R-:W-:Y:S02]  /*4eb0*/  IMAD.U32 R55, R119, 0x10000, RZ ;  /* 0x0001000077377824 */ /* 0x000fe400078e00ff */
[----:B------:R-:W-:Y:S01]  /*4ec0*/  FFMA.FTZ R50, R50, R54, R57 ;  /* 0x0000003632327223 */ /* 0x000fe20000010039 */
[----:B---3--:R-:W-:Y:S01]  /*4ed0*/  LOP3.LUT R11, R15, 0xffff0000, RZ, 0xc0, !PT ;  /* 0xffff00000f0b7812 */ /* 0x008fe200078ec0ff */
[----:B------:R-:W-:Y:S02]  /*4ee0*/  IMAD.U32 R51, R12, 0x10000, RZ ;  /* 0x000100000c337824 */ /* 0x000fe400078e00ff */
[C---:B------:R-:W-:Y:S01]  /*4ef0*/  FMUL.FTZ R59, R14.reuse, R55 ;  /* 0x000000370e3b7220 */ /* 0x040fe20000410000 */
[----:B------:R-:W-:Y:S01]  /*4f00*/  LOP3.LUT R56, R121, 0xffff0000, RZ, 0xc0, !PT ;  /* 0xffff000079387812 */ /* 0x000fe200078ec0ff */
[-C--:B------:R-:W-:Y:S01]  /*4f10*/  FMUL.FTZ R57, R14, R13.reuse ;  /* 0x0000000d0e397220 */ /* 0x080fe20000410000 */
[----:B------:R-:W-:Y:S01]  /*4f20*/  LOP3.LUT R54, R119, 0xffff0000, RZ, 0xc0, !PT ;  /* 0xffff000077367812 */ /* 0x000fe200078ec0ff */
[----:B------:R-:W-:Y:S01]  /*4f30*/  FFMA.FTZ R59, R48, R13, R59 ;  /* 0x0000000d303b7223 */ /* 0x000fe2000001003b */
[----:B------:R-:W-:Y:S01]  /*4f40*/  LOP3.LUT R12, R12, 0xffff0000, RZ, 0xc0, !PT ;  /* 0xffff00000c0c7812 */ /* 0x000fe200078ec0ff */
[----:B------:R-:W-:-:S02]  /*4f50*/  IMAD.U32 R15, R15, 0x10000, RZ ;  /* 0x000100000f0f7824 */ /* 0x000fc400078e00ff */
[----:B------:R-:W-:Y:S01]  /*4f60*/  FFMA.FTZ R14, R48, R55, -R57 ;  /* 0x00000037300e7223 */ /* 0x000fe20000010839 */
[C---:B------:R-:W-:Y:S01]  /*4f70*/  FMUL.FTZ R58, R11.reuse, R56 ;  /* 0x000000380b3a7220 */ /* 0x040fe20000410000 */
[----:B------:R-:W-:Y:S01]  /*4f80*/  FMUL.FTZ R13, R11, R54 ;  /* 0x000000360b0d7220 */ /* 0x000fe20000410000 */
        /* <DEDUP_REMOVED lines=10> */
[----:B------:R-:W-:-:S07]  /*5030*/  F2FP.BF16.F32.PACK_AB R12, R11, R48 ;  /* 0x000000300b0c723e */ /* 0x000fce00000010ff */
.L_x_1588:
[----:B------:R-:W-:Y:S05]  /*5040*/  BSYNC B2 ;  /* 0x0000000000027941 */ /* 0x000fea0003800000 */
.L_x_1587:
[----:B----4-:R0:W-:Y:S02]  /*5050*/  ST.E.128 desc[UR60][R52.64], R12 ;  /* 0x0000000c34007985 */ /* 0x0101e4000c101d3c */
.L_x_1586:
[----:B------:R-:W-:Y:S05]  /*5060*/  BSYNC B1 ;  /* 0x0000000000017941 */ /* 0x000fea0003800000 */
.L_x_1585:
[----:B------:R-:W-:Y:S01]  /*5070*/  ISETP.NE.AND P0, PT, R71, RZ, PT ;  /* 0x000000ff4700720c */ /* 0x000fe20003f05270 */
[----:B------:R-:W-:-:S12]  /*5080*/  BSSY B1, `(.L_x_1589) ;  /* 0x0000038000017945 */ /* 0x000fd80003800000 */
[----:B------:R-:W-:Y:S05]  /*5090*/  @!P0 BRA `(.L_x_1590) ;  /* 0x0000000000d88947 */ /* 0x000fea0003800000 */
[----:B---3--:R-:W3:Y:S01]  /*50a0*/  LDL R11, [R1+0x18] ;  /* 0x00001800010b7983 */ /* 0x008ee20000100800 */
[C---:B0-----:R-:W-:Y:S01]  /*50b0*/  LEA R48, P0, R201.reuse, R104, 0x1 ;  /* 0x00000068c9307211 */ /* 0x041fe200078008ff */
[----:B------:R-:W-:Y:S02]  /*50c0*/  BSSY B2, `(.L_x_1591) ;  /* 0x0000032000027945 */ /* 0x000fe40003800000 */
[----:B----4-:R0:W4:Y:S01]  /*50d0*/  LDS.128 R12, [R90+0x23400] ;  /* 0x023400005a0c7984 */ /* 0x0101220000000c00 */
[----:B-1----:R-:W-:Y:S02]  /*50e0*/  LEA.HI.X R49, R201, R105, R224, 0x1, P0 ;  /* 0x00000069c9317211 */ /* 0x002fe400000f0ce0 */
[----:B---3--:R-:W-:-:S13]  /*50f0*/  ISETP.GE.AND P4, PT, R11, R101, PT ;  /* 0x000000650b00720c */ /* 0x008fda0003f86270 */
[----:B0---4-:R-:W-:Y:S05]  /*5100*/  @P4 BRA `(.L_x_1592) ;  /* 0x0000000000b44947 */ /* 0x011fea0003800000 */
[--C-:B------:R-:W-:Y:S02]  /*5110*/  SHF.R.U64 R46, R46, 0x10, R47.reuse ;  /* 0x000000102e2e7819 */ /* 0x100fe4000000122f */
[----:B------:R-:W-:Y:S02]  /*5120*/  SHF.R.U32.HI R47, RZ, 0x10, R47 ;  /* 0x00000010ff2f7819 */ /* 0x000fe4000001162f */
[--C-:B------:R-:W-:Y:S02]  /*5130*/  SHF.R.U32.HI R51, RZ, 0x10, R45.reuse ;  /* 0x00000010ff337819 */ /* 0x100fe4000001162d */
[----:B------:R-:W-:Y:S01]  /*5140*/  SHF.R.U64 R50, R44, 0x10, R45 ;  /* 0x000000102c327819 */ /* 0x000fe2000000122d */
[----:B------:R-:W-:Y:S01]  /*5150*/  IMAD.U32 R44, R14, 0x10000, RZ ;  /* 0x000100000e2c7824 */ /* 0x000fe200078e00ff */
[----:B------:R-:W-:Y:S02]  /*5160*/  PRMT R118, R118, 0x5410, R47 ;  /* 0x0000541076767816 */ /* 0x000fe4000000002f */
[----:B------:R-:W-:-:S02]  /*5170*/  PRMT R116, R116, 0x5410, R51 ;  /* 0x0000541074747816 */ /* 0x000fc40000000033 */
        /* <DEDUP_REMOVED lines=9> */
[----:B------:R-:W-:Y:S01]  /*5210*/  FMUL.FTZ R55, R45, R52 ;  /* 0x000000342d377220 */ /* 0x000fe20000410000 */
[----:B------:R-:W-:Y:S01]  /*5220*/  LOP3.LUT R51, R117, 0xffff0000, RZ, 0xc0, !PT ;  /* 0xffff000075337812 */ /* 0x000fe200078ec0ff */
[-C--:B------:R-:W-:Y:S01]  /*5230*/  FMUL.FTZ R45, R45, R50.reuse ;  /* 0x000000322d2d7220 */ /* 0x080fe20000410000 */
[----:B------:R-:W-:Y:S01]  /*5240*/  LOP3.LUT R47, R115, 0xffff0000, RZ, 0xc0, !PT ;  /* 0xffff0000732f7812 */ /* 0x000fe200078ec0ff */
[----:B------:R-:W-:Y:S01]  /*5250*/  IMAD.U32 R13, R12, 0x10000, RZ ;  /* 0x000100000c0d7824 */ /* 0x000fe200078e00ff */
[----:B------:R-:W-:Y:S01]  /*5260*/  LOP3.LUT R118, R118, 0xffff0000, RZ, 0xc0, !PT ;  /* 0xffff000076767812 */ /* 0x000fe200078ec0ff */
[C---:B------:R-:W-:Y:S01]  /*5270*/  FMUL.FTZ R53, R15.reuse, R51 ;  /* 0x000000330f357220 */ /* 0x040fe20000410000 */
[----:B------:R-:W-:Y:S01]  /*5280*/  LOP3.LUT R116, R116, 0xffff0000, RZ, 0xc0, !PT ;  /* 0xffff000074747812 */ /* 0x000fe200078ec0ff */
[-C--:B------:R-:W-:Y:S01]  /*5290*/  FMUL.FTZ R54, R15, R47.reuse ;  /* 0x0000002f0f367220 */ /* 0x080fe20000410000 */
[----:B------:R-:W-:Y:S01]  /*52a0*/  LOP3.LUT R15, R12, 0xffff0000, RZ, 0xc0, !PT ;  /* 0xffff00000c0f7812 */ /* 0x000fe200078ec0ff */
[C---:B------:R-:W-:Y:S01]  /*52b0*/  FFMA.FTZ R55, R44.reuse, R50, -R55 ;  /* 0x000000322c377223 */ /* 0x040fe20000010837 */
[----:B------:R-:W-:Y:S01]  /*52c0*/  FFMA.FTZ R52, R44, R52, R45 ;  /* 0x000000342c347223 */ /* 0x000fe2000001002d */
[C---:B------:R-:W-:Y:S01]  /*52d0*/  FFMA.FTZ R12, R46.reuse, R47, -R53 ;  /* 0x0000002f2e0c7223 */ /* 0x040fe20000010835 */
[----:B------:R-:W-:Y:S01]  /*52e0*/  FFMA.FTZ R51, R46, R51, R54 ;  /* 0x000000332e337223 */ /* 0x000fe20000010036 */
[----:B------:R-:W-:-:S02]  /*52f0*/  IMAD.U32 R50, R117, 0x10000, RZ ;  /* 0x0001000075327824 */ /* 0x000fc400078e00ff */
[----:B------:R-:W-:Y:S01]  /*5300*/  FMUL.FTZ R45, R11, R118 ;  /* 0x000000760b2d7220 */ /* 0x000fe20000410000 */
[----:B------:R-:W-:Y:S02]  /*5310*/  IMAD.U32 R46, R115, 0x10000, RZ ;  /* 0x00010000732e7824 */ /* 0x000fe400078e00ff */
[----:B------:R-:W-:Y:S01]  /*5320*/  FMUL.FTZ R11, R11, R116 ;  /* 0x000000740b0b7220 */ /* 0x000fe20000410000 */
[C---:B------:R-:W-:Y:S01]  /*5330*/  FMUL.FTZ R44, R15.reuse, R50 ;  /* 0x000000320f2c7220 */ /* 0x040fe20000410000 */
[C---:B------:R-:W-:Y:S01]  /*5340*/  FFMA.FTZ R45, R14.reuse, R116, -R45 ;  /* 0x000000740e2d7223 */ /* 0x040fe2000001082d */
[----:B------:R-:W-:Y:S01]  /*5350*/  FMUL.FTZ R15, R15, R46 ;  /* 0x0000002e0f0f7220 */ /* 0x000fe20000410000 */
[----:B------:R-:W-:Y:S01]  /*5360*/  FFMA.FTZ R14, R14, R118, R11 ;  /* 0x000000760e0e7223 */ /* 0x000fe2000001000b */
[C---:B------:R-:W-:Y:S02]  /*5370*/  FFMA.FTZ R44, R13.reuse, R46, -R44 ;  /* 0x0000002e0d2c7223 */ /* 0x040fe4000001082c */
[----:B------:R-:W-:Y:S01]  /*5380*/  FFMA.FTZ R15, R13, R50, R15 ;  /* 0x000000320d0f7223 */ /* 0x000fe2000001000f */
[----:B------:R-:W-:-:S02]  /*5390*/  F2FP.BF16.F32.PACK_AB R13, R51, R12 ;  /* 0x0000000c330d723e */ /* 0x000fc400000010ff */
[----:B------:R-:W-:Y:S02]  /*53a0*/  F2FP.BF16.F32.PACK_AB R45, R14, R45 ;  /* 0x0000002d0e2d723e */ /* 0x000fe400000010ff */
[----:B------:R-:W-:Y:S02]  /*53b0*/  F2FP.BF16.F32.PACK_AB R12, R15, R44 ;  /* 0x0000002c0f0c723e */ /* 0x000fe400000010ff */
[----:B------:R-:W-:Y:S01]  /*53c0*/  F2FP.BF16.F32.PACK_AB R14, R52, R55 ;  /* 0x00000037340e723e */ /* 0x000fe200000010ff */
[----:B------:R-:W-:-:S07]  /*53d0*/  IMAD.MOV.U32 R15, RZ, RZ, R45 ;  /* 0x000000ffff0f7224 */ /* 0x000fce00078e002d */
.L_x_1592:
[----:B------:R-:W-:Y:S05]  /*53e0*/  BSYNC B2 ;  /* 0x0000000000027941 */ /* 0x000fea0003800000 */
.L_x_1591:
[----:B------:R0:W-:Y:S02]  /*53f0*/  ST.E.128 desc[UR60][R48.64], R12 ;  /* 0x0000000c30007985 */ /* 0x0001e4000c101d3c */
.L_x_1590:
[----:B------:R-:W-:Y:S05]  /*5400*/  BSYNC B1 ;  /* 0x0000000000017941 */ /* 0x000fea0003800000 */
.L_x_1589:
[----:B------:R-:W-:Y:S01]  /*5410*/  ISETP.NE.AND P0, PT, R76, RZ, PT ;  /* 0x000000ff4c00720c */ /* 0x000fe20003f05270 */
[----:B------:R-:W-:-:S12]  /*5420*/  BSSY B1, `(.L_x_1593) ;  /* 0x0000039000017945 */ /* 0x000fd80003800000 */
[----:B------:R-:W-:Y:S05]  /*5430*/  @!P0 BRA `(.L_x_1594) ;  /* 0x0000000000dc8947 */ /* 0x000fea0003800000 */
[----:B------:R-:W5:Y:S04]  /*5440*/  LDL R46, [R1+0x48] ;  /* 0x00004800012e7983 */ /* 0x000f680000100800 */
[----:B---3--:R-:W1:Y:S01]  /*5450*/  LDL R11, [R1+0x8] ;  /* 0x00000800010b7983 */ /* 0x008e620000100800 */
[----:B0-----:R-:W-:Y:S01]  /*5460*/  LEA R44, P0, R22, R104, 0x1 ;  /* 0x00000068162c7211 */ /* 0x001fe200078008ff */
[----:B------:R-:W-:Y:S02]  /*5470*/  BSSY B2, `(.L_x_1595) ;  /* 0x0000032000027945 */ /* 0x000fe40003800000 */
[----:B----4-:R0:W3:Y:S01]  /*5480*/  LDS.128 R12, [R90+0x25400] ;  /* 0x025400005a0c7984 */ /* 0x0100e20000000c00 */
[----:B-----5:R-:W-:Y:S02]  /*5490*/  ISETP.GE.AND P4, PT, R46, R101, PT ;  /* 0x000000652e00720c */ /* 0x020fe40003f86270 */
[----:B-1----:R-:W-:-:S11]  /*54a0*/  LEA.HI.X R45, R22, R105, R11, 0x1, P0 ;  /* 0x00000069162d7211 */ /* 0x002fd600000f0c0b */
[----:B0--3--:R-:W-:Y:S05]  /*54b0*/  @P4 BRA `(.L_x_1596) ;  /* 0x0000000000b44947 */ /* 0x009fea0003800000 */
[----:B------:R-:W-:Y:S02]  /*54c0*/  SHF.R.U64 R46, R40, 0x10, R41 ;  /* 0x00000010282e7819 */ /* 0x000fe40000001229 */
[----:B------:R-:W-:Y:S02]  /*54d0*/  SHF.R.U64 R40, R42, 0x10, R43 ;  /* 0x000000102a287819 */ /* 0x000fe4000000122b */
        /* <DEDUP_REMOVED lines=12> */
[----:B------:R-:W-:Y:S01]  /*55a0*/  IMAD.U32 R113, R113, 0x10000, RZ ;  /* 0x0001000071717824 */ /* 0x000fe200078e00ff */
[----:B------:R-:W-:Y:S01]  /*55b0*/  LOP3.LUT R42, R14, 0xffff0000, RZ, 0xc0, !PT ;  /* 0xffff00000e2a7812 */ /* 0x000fe200078ec0ff */
[C---:B------:R-:W-:Y:S01]  /*55c0*/  IMAD.U32 R14, R15.reuse, 0x10000, RZ ;  /* 0x000100000f0e7824 */ /* 0x040fe200078e00ff */
[----:B------:R-:W-:Y:S01]  /*55d0*/  LOP3.LUT R11, R15, 0xffff0000, RZ, 0xc0, !PT ;  /* 0xffff00000f0b7812 */ /* 0x000fe200078ec0ff */
[----:B------:R-:W-:-:S02]  /*55e0*/  IMAD.U32 R15, R13, 0x10000, RZ ;  /* 0x000100000d0f7824 */ /* 0x000fc400078e00ff */
[----:B------:R-:W-:Y:S01]  /*55f0*/  FMUL.FTZ R50, R40, R47 ;  /* 0x0000002f28327220 */ /* 0x000fe20000410000 */
[----:B------:R-:W-:Y:S02]  /*5600*/  IMAD.U32 R13, R12, 0x10000, RZ ;  /* 0x000100000c0d7824 */ /* 0x000fe400078e00ff */
[-C--:B------:R-:W-:Y:S01]  /*5610*/  FMUL.FTZ R40, R40, R43.reuse ;  /* 0x0000002b28287220 */ /* 0x080fe20000410000 */
[----:B------:R-:W-:Y:S01]  /*5620*/  LOP3.LUT R12, R12, 0xffff0000, RZ, 0xc0, !PT ;  /* 0xffff00000c0c7812 */ /* 0x000fe200078ec0ff */
[----:B------:R-:W-:Y:S01]  /*5630*/  IMAD.U32 R111, R111, 0x10000, RZ ;  /* 0x000100006f6f7824 */ /* 0x000fe200078e00ff */
[----:B------:R-:W-:Y:S01]  /*5640*/  LOP3.LUT R114, R114, 0xffff0000, RZ, 0xc0, !PT ;  /* 0xffff000072727812 */ /* 0x000fe200078ec0ff */
[C---:B------:R-:W-:Y:S01]  /*5650*/  FFMA.FTZ R50, R15.reuse, R43, -R50 ;  /* 0x0000002b0f327223 */ /* 0x040fe20000010832 */
[----:B------:R-:W-:Y:S01]  /*5660*/  LOP3.LUT R112, R112, 0xffff0000, RZ, 0xc0, !PT ;  /* 0xffff000070707812 */ /* 0x000fe200078ec0ff */
[----:B------:R-:W-:Y:S01]  /*5670*/  FFMA.FTZ R15, R15, R47, R40 ;  /* 0x0000002f0f0f7223 */ /* 0x000fe20000010028 */
[----:B------:R-:W-:Y:S01]  /*5680*/  FMUL.FTZ R40, R12, R113 ;  /* 0x000000710c287220 */ /* 0x000fe20000410000 */
[C---:B------:R-:W-:Y:S01]  /*5690*/  FMUL.FTZ R43, R11.reuse, R114 ;  /* 0x000000720b2b7220 */ /* 0x040fe20000410000 */
[----:B------:R-:W-:Y:S01]  /*56a0*/  FMUL.FTZ R52, R42, R48 ;  /* 0x000000302a347220 */ /* 0x000fe20000410000 */
[----:B------:R-:W-:Y:S01]  /*56b0*/  FMUL.FTZ R11, R11, R112 ;  /* 0x000000700b0b7220 */ /* 0x000fe20000410000 */
[-C--:B------:R-:W-:Y:S01]  /*56c0*/  FMUL.FTZ R12, R12, R111.reuse ;  /* 0x0000006f0c0c7220 */ /* 0x080fe20000410000 */
[----:B------:R-:W-:Y:S01]  /*56d0*/  FMUL.FTZ R42, R42, R46 ;  /* 0x0000002e2a2a7220 */ /* 0x000fe20000410000 */
[C---:B------:R-:W-:Y:S01]  /*56e0*/  FFMA.FTZ R43, R14.reuse, R112, -R43 ;  /* 0x000000700e2b7223 */ /* 0x040fe2000001082b */
[----:B------:R-:W-:Y:S01]  /*56f0*/  FFMA.FTZ R40, R13, R111, -R40 ;  /* 0x0000006f0d287223 */ /* 0x000fe20000010828 */
[----:B------:R-:W-:Y:S01]  /*5700*/  FFMA.FTZ R52, R41, R46, -R52 ;  /* 0x0000002e29347223 */ /* 0x000fe20000010834 */
[----:B------:R-:W-:Y:S01]  /*5710*/  FFMA.FTZ R14, R14, R114, R11 ;  /* 0x000000720e0e7223 */ /* 0x000fe2000001000b */
[----:B------:R-:W-:Y:S01]  /*5720*/  FFMA.FTZ R13, R13, R113, R12 ;  /* 0x000000710d0d7223 */ /* 0x000fe2000001000c */
[----:B------:R-:W-:Y:S01]  /*5730*/  FFMA.FTZ R41, R41, R48, R42 ;  /* 0x0000003029297223 */ /* 0x000fe2000001002a */
[----:B------:R-:W-:-:S02]  /*5740*/  F2FP.BF16.F32.PACK_AB R50, R15, R50 ;  /* 0x000000320f32723e */ /* 0x000fc400000010ff */
[----:B------:R-:W-:Y:S02]  /*5750*/  F2FP.BF16.F32.PACK_AB R15, R14, R43 ;  /* 0x0000002b0e0f723e */ /* 0x000fe400000010ff */
[----:B------:R-:W-:Y:S01]  /*5760*/  F2FP.BF16.F32.PACK_AB R12, R13, R40 ;  /* 0x000000280d0c723e */ /* 0x000fe200000010ff */
[----:B------:R-:W-:Y:S01]  /*5770*/  IMAD.MOV.U32 R13, RZ, RZ, R50 ;  /* 0x000000ffff0d7224 */ /* 0x000fe200078e0032 */
[----:B------:R-:W-:-:S07]  /*5780*/  F2FP.BF16.F32.PACK_AB R14, R41, R52 ;  /* 0x00000034290e723e */ /* 0x000fce00000010ff */
.L_x_1596:
[----:B------:R-:W-:Y:S05]  /*5790*/  BSYNC B2 ;  /* 0x0000000000027941 */ /* 0x000fea0003800000 */
.L_x_1595:
[----:B------:R0:W-:Y:S02]  /*57a0*/  ST.E.128 desc[UR60][R44.64], R12 ;  /* 0x0000000c2c007985 */ /* 0x0001e4000c101d3c */
.L_x_1594:
[----:B------:R-:W-:Y:S05]  /*57b0*/  BSYNC B1 ;  /* 0x0000000000017941 */ /* 0x000fea0003800000 */
.L_x_1593:
[----:B------:R-:W-:-:S13]  /*57c0*/  ISETP.NE.AND P0, PT, R77, RZ, PT ;  /* 0x000000ff4d00720c */ /* 0x000fda0003f05270 */
        /* <DEDUP_REMOVED lines=8> */
[----:B------:R-:W-:Y:S01]  /*5850*/  SHF.R.U64 R43, R36, 0x10, R37 ;  /* 0x00000010242b7819 */ /* 0x000fe20000001225 */
[----:B------:R-:W-:Y:S01]  /*5860*/  IMAD.U32 R36, R14, 0x10000, RZ ;  /* 0x000100000e247824 */ /* 0x000fe200078e00ff */
[--C-:B------:R-:W-:Y:S02]  /*5870*/  SHF.R.U64 R42, R38, 0x10, R39.reuse ;  /* 0x00000010262a7819 */ /* 0x100fe40000001227 */
[----:B------:R-:W-:Y:S02]  /*5880*/  SHF.R.U32.HI R39, RZ, 0x10, R39 ;  /* 0x00000010ff277819 */ /* 0x000fe40000011627 */
[----:B------:R-:W-:Y:S02]  /*5890*/  SHF.R.U32.HI R11, RZ, 0x10, R37 ;  /* 0x00000010ff0b7819 */ /* 0x000fe40000011625 */
[----:B------:R-:W-:Y:S02]  /*58a0*/  PRMT R106, R106, 0x5410, R43 ;  /* 0x000054106a6a7816 */ /* 0x000fe4000000002b */
[----:B------:R-:W-:-:S02]  /*58b0*/  PRMT R109, R109, 0x5410, R42 ;  /* 0x000054106d6d7816 */ /* 0x000fc4000000002a */
[----:B------:R-:W-:Y:S02]  /*58c0*/  PRMT R110, R110, 0x5410, R39 ;  /* 0x000054106e6e7816 */ /* 0x000fe40000000027 */
[----:B------:R-:W-:Y:S01]  /*58d0*/  LOP3.LUT R37, R14, 0xffff0000, RZ, 0xc0, !PT ;  /* 0xffff00000e257812 */ /* 0x000fe200078ec0ff */
[C---:B------:R-:W-:Y:S01]  /*58e0*/  IMAD.U32 R14, R13.reuse, 0x10000, RZ ;  /* 0x000100000d0e7824 */ /* 0x040fe200078e00ff */
[----:B------:R-:W-:Y:S01]  /*58f0*/  PRMT R108, R108, 0x5410, R11 ;  /* 0x000054106c6c7816 */ /* 0x000fe2000000000b */
[----:B------:R-:W-:Y:S01]  /*5900*/  IMAD.U32 R44, R110, 0x10000, RZ ;  /* 0x000100006e2c7824 */ /* 0x000fe200078e00ff */
[----:B------:R-:W-:Y:S01]  /*5910*/  LOP3.LUT R13, R13, 0xffff0000, RZ, 0xc0, !PT ;  /* 0xffff00000d0d7812 */ /* 0x000fe200078ec0ff */
[----:B------:R-:W-:Y:S01]  /*5920*/  IMAD.U32 R11, R12, 0x10000, RZ ;  /* 0x000100000c0b7824 */ /* 0x000fe200078e00ff */
[C---:B------:R-:W-:Y:S01]  /*5930*/  LOP3.LUT R43, R109.reuse, 0xffff0000, RZ, 0xc0, !PT ;  /* 0xffff00006d2b7812 */ /* 0x040fe200078ec0ff */
[----:B------:R-:W-:Y:S01]  /*5940*/  IMAD.U32 R42, R108, 0x10000, RZ ;  /* 0x000100006c2a7824 */ /* 0x000fe200078e00ff */
[----:B------:R-:W-:Y:S01]  /*5950*/  LOP3.LUT R39, R106, 0xffff0000, RZ, 0xc0, !PT ;  /* 0xffff00006a277812 */ /* 0x000fe200078ec0ff */
[----:B------:R-:W-:Y:S01]  /*5960*/  IMAD.U32 R109, R109, 0x10000, RZ ;  /* 0x000100006d6d7824 */ /* 0x000fe200078e00ff */
[----:B------:R-:W-:Y:S01]  /*5970*/  LOP3.LUT R12, R12, 0xffff0000, RZ, 0xc0, !PT ;  /* 0xffff00000c0c7812 */ /* 0x000fe200078ec0ff */
[----:B------:R-:W-:Y:S01]  /*5980*/  FMUL.FTZ R45, R13, R43 ;  /* 0x0000002b0d2d7220 */ /* 0x000fe20000410000 */
[----:B------:R-:W-:Y:S01]  /*5990*/  LOP3.LUT R38, R15, 0xffff0000, RZ, 0xc0, !PT ;  /* 0xffff00000f267812 */ /* 0x000fe200078ec0ff */
[-C--:B------:R-:W-:Y:S01]  /*59a0*/  FMUL.FTZ R46, R13, R39.reuse ;  /* 0x000000270d2e7220 */ /* 0x080fe20000410000 */
[C---:B------:R-:W-:Y:S01]  /*59b0*/  FMUL.FTZ R13, R37.reuse, R44 ;  /* 0x0000002c250d7220 */ /* 0x040fe20000410000 */
[-C--:B------:R-:W-:Y:S01]  /*59c0*/  FMUL.FTZ R37, R37, R42.reuse ;  /* 0x0000002a25257220 */ /* 0x080fe20000410000 */
[----:B------:R-:W-:Y:S01]  /*59d0*/  LOP3.LUT R110, R110, 0xffff0000, RZ, 0xc0, !PT ;  /* 0xffff00006e6e7812 */ /* 0x000fe200078ec0ff */
[----:B------:R-:W-:Y:S01]  /*59e0*/  IMAD.U32 R106, R106, 0x10000, RZ ;  /* 0x000100006a6a7824 */ /* 0x000fe200078e00ff */
[----:B------:R-:W-:Y:S01]  /*59f0*/  LOP3.LUT R108, R108, 0xffff0000, RZ, 0xc0, !PT ;  /* 0xffff00006c6c7812 */ /* 0x000fe200078ec0ff */
[C---:B------:R-:W-:Y:S01]  /*5a00*/  FFMA.FTZ R45, R14.reuse, R39, -R45 ;  /* 0x000000270e2d7223 */ /* 0x040fe2000001082d */
[----:B------:R-:W-:Y:S01]  /*5a10*/  FFMA.FTZ R46, R14, R43, R46 ;  /* 0x0000002b0e2e7223 */ /* 0x000fe2000001002e */
[----:B------:R-:W-:Y:S01]  /*5a20*/  FFMA.FTZ R13, R36, R42, -R13 ;  /* 0x0000002a240d7223 */ /* 0x000fe2000001080d */
[----:B------:R-:W-:Y:S01]  /*5a30*/  FMUL.FTZ R14, R12, R109 ;  /* 0x0000006d0c0e7220 */ /* 0x000fe20000410000 */
[----:B------:R-:W-:Y:S01]  /*5a40*/  FFMA.FTZ R36, R36, R44, R37 ;  /* 0x0000002c24247223 */ /* 0x000fe20000010025 */
[----:B------:R-:W-:Y:S01]  /*5a50*/  FMUL.FTZ R12, R12, R106 ;  /* 0x0000006a0c0c7220 */ /* 0x000fe20000410000 */
[----:B------:R-:W-:-:S02]  /*5a60*/  IMAD.U32 R15, R15, 0x10000, RZ ;  /* 0x000100000f0f7824 */ /* 0x000fc400078e00ff */
[C---:B------:R-:W-:Y:S01]  /*5a70*/  FMUL.FTZ R42, R38.reuse, R110 ;  /* 0x0000006e262a7220 */ /* 0x040fe20000410000 */
[----:B------:R-:W-:Y:S01]  /*5a80*/  FMUL.FTZ R37, R38, R108 ;  /* 0x0000006c26257220 */ /* 0x000fe20000410000 */
[C---:B------:R-:W-:Y:S01]  /*5a90*/  FFMA.FTZ R14, R11.reuse, R106, -R14 ;  /* 0x0000006a0b0e7223 */ /* 0x040fe2000001080e */
[----:B------:R-:W-:Y:S01]  /*5aa0*/  FFMA.FTZ R11, R11, R109, R12 ;  /* 0x0000006d0b0b7223 */ /* 0x000fe2000001000c */
[C---:B------:R-:W-:Y:S01]  /*5ab0*/  FFMA.FTZ R42, R15.reuse, R108, -R42 ;  /* 0x0000006c0f2a7223 */ /* 0x040fe2000001082a */
[----:B------:R-:W-:Y:S01]  /*5ac0*/  FFMA.FTZ R37, R15, R110, R37 ;  /* 0x0000006e0f257223 */ /* 0x000fe20000010025 */
[----:B------:R-:W-:Y:S02]  /*5ad0*/  F2FP.BF16.F32.PACK_AB R45, R46, R45 ;  /* 0x0000002d2e2d723e */ /* 0x000fe400000010ff */
[----:B------:R-:W-:Y:S02]  /*5ae0*/  F2FP.BF16.F32.PACK_AB R36, R36, R13 ;  /* 0x0000000d2424723e */ /* 0x000fe400000010ff */
[----:B------:R-:W-:Y:S01]  /*5af0*/  F2FP.BF16.F32.PACK_AB R12, R11, R14 ;  /* 0x0000000e0b0c723e */ /* 0x000fe200000010ff */
[----:B------:R-:W-:Y:S01]  /*5b00*/  IMAD.MOV.U32 R13, RZ, RZ, R45 ;  /* 0x000000ffff0d7224 */ /* 0x000fe200078e002d */
[----:B------:R-:W-:Y:S01]  /*5b10*/  F2FP.BF16.F32.PACK_AB R15, R37, R42 ;  /* 0x0000002a250f723e */ /* 0x000fe200000010ff */
[----:B------:R-:W-:-:S07]  /*5b20*/  IMAD.MOV.U32 R14, RZ, RZ, R36 ;  /* 0x000000ffff0e7224 */ /* 0x000fce00078e0024 */
.L_x_1598:
[----:B------:R-:W-:Y:S05]  /*5b30*/  BSYNC B1 ;  /* 0x0000000000017941 */ /* 0x000fea0003800000 */
.L_x_1597:
[----:B------:R0:W-:Y:S01]  /*5b40*/  ST.E.128 desc[UR60][R40.64], R12 ;  /* 0x0000000c28007985 */ /* 0x0001e2000c101d3c */
[----:B------:R-:W-:Y:S05]  /*5b50*/  BRA `(.L_x_1584) ;  /* 0x0000002c00d47947 */ /* 0x000fea0003800000 */
.L_x_1558:
[----:B------:R-:W2:Y:S01]  /*5b60*/  LDL R36, [R1+0x10] ;  /* 0x0000100001247983 */ /* 0x000ea20000100800 */
        /* <DEDUP_REMOVED lines=9> */
[----:B--2---:R-:W-:Y:S02]  /*5c00*/  ISETP.GE.AND P0, PT, R36, R95, PT ;  /* 0x0000005f2400720c */ /* 0x004fe40003f06270 */
[----:B------:R-:W-:-:S11]  /*5c10*/  CS2R R36, SRZ ;  /* 0x0000000000247805 */ /* 0x000fd6000001ff00 */
[----:B------:R-:W-:Y:S05]  /*5c20*/  @P0 BRA `(.L_x_1600) ;  /* 0x0000000000600947 */ /* 0x000fea0003800000 */
[----:B------:R-:W-:Y:S01]  /*5c30*/  IADD3 R38, P4, R80, R14, RZ ;  /* 0x0000000e50267210 */ /* 0x000fe20007f9e0ff */
[----:B------:R-:W-:Y:S01]  /*5c40*/  ULDC.64 UR4, c[0x0][0x3e8] ;  /* 0x0000fa0000047ab9 */ /* 0x000fe20000000a00 */
[----:B------:R-:W-:Y:S01]  /*5c50*/  IADD3 R36, P6, R84, R12, RZ ;  /* 0x0000000c54247210 */ /* 0x000fe20007fde0ff */
[----:B------:R-:W-:Y:S01]  /*5c60*/  ULDC.64 UR6, c[0x0][0x400] ;  /* 0x0001000000067ab9 */ /* 0x000fe20000000a00 */
[----:B------:R-:W-:Y:S01]  /*5c70*/  LEA R52, P5, R38, UR4, 0x1 ;  /* 0x0000000426347c11 */ /* 0x000fe2000f8a08ff */
[----:B------:R-:W-:Y:S01]  /*5c80*/  IMAD.X R39, R11, 0x1, R32, P4 ;  /* 0x000000010b277824 */ /* 0x000fe200020e0620 */
[----:B------:R-:W-:Y:S01]  /*5c90*/  LEA R56, P4, R36, UR6, 0x1 ;  /* 0x0000000624387c11 */ /* 0x000fe2000f8808ff */
[----:B------:R-:W-:Y:S01]  /*5ca0*/  IMAD.X R37, R72, 0x1, R34, P6 ;  /* 0x0000000148257824 */ /* 0x000fe200030e0622 */
[----:B------:R-:W-:Y:S02]  /*5cb0*/  ISETP.GE.AND P6, PT, R203, R101, PT ;  /* 0x00000065cb00720c */ /* 0x000fe40003fc6270 */
[----:B------:R-:W-:-:S02]  /*5cc0*/  CS2R R42, SRZ ;  /* 0x00000000002a7805 */ /* 0x000fc4000001ff00 */
[----:B------:R-:W-:Y:S02]  /*5cd0*/  LEA.HI.X R53, R38, UR5, R39, 0x1, P5 ;  /* 0x0000000526357c11 */ /* 0x000fe4000a8f0c27 */
[----:B------:R-:W-:Y:S02]  /*5ce0*/  CS2R R40, SRZ ;  /* 0x0000000000287805 */ /* 0x000fe4000001ff00 */
[----:B------:R-:W-:Y:S02]  /*5cf0*/  ISETP.GE.AND P5, PT, R18, R101, PT ;  /* 0x000000651200720c */ /* 0x000fe40003fa6270 */
[----:B------:R-:W-:Y:S02]  /*5d00*/  CS2R R38, SRZ ;  /* 0x0000000000267805 */ /* 0x000fe4000001ff00 */
[----:B------:R-:W-:Y:S02]  /*5d10*/  LEA.HI.X R57, R36, UR7, R37, 0x1, P4 ;  /* 0x0000000724397c11 */ /* 0x000fe4000a0f0c25 */
[----:B------:R-:W-:-:S02]  /*5d20*/  CS2R R36, SRZ ;  /* 0x0000000000247805 */ /* 0x000fc4000001ff00 */
[----:B------:R-:W-:Y:S02]  /*5d30*/  CS2R R50, SRZ ;  /* 0x0000000000327805 */ /* 0x000fe4000001ff00 */
[----:B------:R-:W-:Y:S02]  /*5d40*/  CS2R R48, SRZ ;  /* 0x0000000000307805 */ /* 0x000fe4000001ff00 */
[----:B------:R-:W-:Y:S02]  /*5d50*/  CS2R R46, SRZ ;  /* 0x00000000002e7805 */ /* 0x000fe4000001ff00 */
[----:B------:R-:W-:Y:S01]  /*5d60*/  CS2R R44, SRZ ;  /* 0x00000000002c7805 */ /* 0x000fe2000001ff00 */
[----:B------:R0:W5:Y:S04]  /*5d70*/  @!P6 LDG.E.128 R36, desc[UR60][R52.64+0x80] ;  /* 0x0000803c3424e981 */ /* 0x000168000c1e1d00 */
[----:B------:R0:W5:Y:S04]  /*5d80*/  @!P5 LDG.E.128 R40, desc[UR60][R52.64] ;  /* 0x0000003c3428d981 */ /* 0x000168000c1e1d00 */
[----:B------:R0:W5:Y:S04]  /*5d90*/  @!P5 LDG.E.128 R48, desc[UR60][R56.64] ;  /* 0x0000003c3830d981 */ /* 0x000168000c1e1d00 */
[----:B------:R0:W5:Y:S02]  /*5da0*/  @!P6 LDG.E.128 R44, desc[UR60][R56.64+0x80] ;  /* 0x0000803c382ce981 */ /* 0x000164000c1e1d00 */
.L_x_1600:
[----:B------:R-:W-:Y:S05]  /*5db0*/  BSYNC B1 ;  /* 0x0000000000017941 */ /* 0x000fea0003800000 */
.L_x_1599:
        /* <DEDUP_REMOVED lines=20> */
[----:B------:R-:W-:Y:S02]  /*5f00*/  CS2R R64, SRZ ;  /* 0x0000000000407805 */ /* 0x000fe4000001ff00 */
[----:B------:R-:W-:Y:S02]  /*5f10*/  IADD3.X R72, R34, R72, R21, P5, P6 ;  /* 0x0000004822487210 */ /* 0x000fe40002fec415 */
[----:B------:R-:W-:Y:S02]  /*5f20*/  CS2R R62, SRZ ;  /* 0x00000000003e7805 */ /* 0x000fe4000001ff00 */
[----:B------:R-:W-:Y:S02]  /*5f30*/  LEA R12, P6, R15, UR4, 0x1 ;  /* 0x000000040f0c7c11 */ /* 0x000fe4000f8c08ff */
[----:B------:R-:W-:-:S02]  /*5f40*/  CS2R R60, SRZ ;  /* 0x00000000003c7805 */ /* 0x000fc4000001ff00 */
[----:B------:R-:W-:Y:S02]  /*5f50*/  LEA R14, P5, R11, UR6, 0x1 ;  /* 0x000000060b0e7c11 */ /* 0x000fe4000f8a08ff */
[----:B------:R-:W-:Y:S02]  /*5f60*/  LEA.HI.X R13, R15, UR5, R52, 0x1, P6 ;  /* 0x000000050f0d7c11 */ /* 0x000fe4000b0f0c34 */
[----:B------:R-:W-:Y:S02]  /*5f70*/  CS2R R52, SRZ ;  /* 0x0000000000347805 */ /* 0x000fe4000001ff00 */
[----:B------:R-:W-:Y:S02]  /*5f80*/  LEA.HI.X R15, R11, UR7, R72, 0x1, P5 ;  /* 0x000000070b0f7c11 */ /* 0x000fe4000a8f0c48 */
[-C--:B------:R-:W-:Y:S02]  /*5f90*/  ISETP.GE.AND P6, PT, R18, R101.reuse, PT ;  /* 0x000000651200720c */ /* 0x080fe40003fc6270 */
[----:B------:R-:W-:-:S11]  /*5fa0*/  ISETP.GE.AND P5, PT, R203, R101, PT ;  /* 0x00000065cb00720c */ /* 0x000fd60003fa6270 */
[----:B------:R0:W5:Y:S04]  /*5fb0*/  @!P6 LDG.E.128 R56, desc[UR60][R12.64] ;  /* 0x0000003c0c38e981 */ /* 0x000168000c1e1d00 */
[----:B------:R0:W5:Y:S04]  /*5fc0*/  @!P5 LDG.E.128 R52, desc[UR60][R12.64+0x80] ;  /* 0x0000803c0c34d981 */ /* 0x000168000c1e1d00 */
[----:B------:R0:W5:Y:S04]  /*5fd0*/  @!P6 LDG.E.128 R64, desc[UR60][R14.64] ;  /* 0x0000003c0e40e981 */ /* 0x000168000c1e1d00 */
[----:B------:R0:W5:Y:S02]  /*5fe0*/  @!P5 LDG.E.128 R60, desc[UR60][R14.64+0x80] ;  /* 0x0000803c0e3cd981 */ /* 0x000164000c1e1d00 */
.L_x_1602:
[----:B------:R-:W-:Y:S05]  /*5ff0*/  BSYNC B1 ;  /* 0x0000000000017941 */ /* 0x000fea0003800000 */
.L_x_1601:
[----:B------:R-:W2:Y:S01]  /*6000*/  LDL R11, [R1+0x68] ;  /* 0x00006800010b7983 */ /* 0x000ea20000100800 */
[----:B0----5:R-:W-:Y:S02]  /*6010*/  IMAD.MOV.U32 R12, RZ, RZ, R39 ;  /* 0x000000ffff0c7224 */ /* 0x021fe400078e0027 */
[----:B------:R-:W-:Y:S02]  /*6020*/  IMAD.MOV.U32 R13, RZ, RZ, R42 ;  /* 0x000000ffff0d7224 */ /* 0x000fe400078e002a */
[----:B------:R-:W-:-:S05]  /*6030*/  IMAD.MOV.U32 R14, RZ, RZ, R43 ;  /* 0x000000ffff0e7224 */ /* 0x000fca00078e002b */
[----:B------:R-:W-:Y:S01]  /*6040*/  PRMT R111, R13, 0x5410, R14 ;  /* 0x000054100d6f7816 */ /* 0x000fe2000000000e */
[----:B------:R-:W-:Y:S02]  /*6050*/  IMAD.MOV.U32 R13, RZ, RZ, R46 ;  /* 0x000000ffff0d7224 */ /* 0x000fe400078e002e */
[----:B------:R-:W-:-:S03]  /*6060*/  IMAD.MOV.U32 R14, RZ, RZ, R47 ;  /* 0x000000ffff0e7224 */ /* 0x000fc600078e002f */
[----:B------:R-:W-:Y:S02]  /*6070*/  PRMT R124, R124, 0x5410, R13 ;  /* 0x000054107c7c7816 */ /* 0x000fe4000000000d */
[----:B------:R-:W-:Y:S02]  /*6080*/  PRMT R125, R125, 0x5410, R14 ;  /* 0x000054107d7d7816 */ /* 0x000fe4000000000e */
[----:B--2---:R-:W-:Y:S01]  /*6090*/  R2UR UR4, R11 ;  /* 0x000000000b0472ca */ /* 0x004fe200000e0000 */
[----:B------:R-:W-:-:S05]  /*60a0*/  IMAD.MOV.U32 R11, RZ, RZ, R38 ;  /* 0x000000ffff0b7224 */ /* 0x000fca00078e0026 */
[----:B------:R-:W-:Y:S01]  /*60b0*/  PRMT R122, R12, 0x5410, R11 ;  /* 0x000054100c7a7816 */ /* 0x000fe2000000000b */
[----:B------:R-:W-:Y:S02]  /*60c0*/  IMAD.MOV.U32 R11, RZ, RZ, R36 ;  /* 0x000000ffff0b7224 */ /* 0x000fe400078e0024 */
[----:B------:R-:W-:-:S04]  /*60d0*/  IMAD.MOV.U32 R12, RZ, RZ, R37 ;  /* 0x000000ffff0c7224 */ /* 0x000fc800078e0025 */
[----:B------:R-:W-:Y:S01]  /*60e0*/  UISETP.NE.AND UP0, UPT, UR4, 0x3, UPT ;  /* 0x000000030400788c */ /* 0x000fe2000bf05270 */
[----:B------:R-:W-:Y:S01]  /*60f0*/  PRMT R123, R12, 0x5410, R11 ;  /* 0x000054100c7b7816 */ /* 0x000fe2000000000b */
[----:B------:R-:W-:Y:S02]  /*6100*/  IMAD.MOV.U32 R11, RZ, RZ, R40 ;  /* 0x000000ffff0b7224 */ /* 0x000fe400078e0028 */
[----:B------:R-:W-:Y:S02]  /*6110*/  IMAD.MOV.U32 R12, RZ, RZ, R41 ;  /* 0x000000ffff0c7224 */ /* 0x000fe400078e0029 */
[----:B------:R-:W-:-:S03]  /*6120*/  PLOP3.LUT P5, PT, PT, PT, UP0, 0x80, 0x0 ;  /* 0x000000000000781c */ /* 0x000fc60003faf008 */
[----:B------:R-:W-:Y:S01]  /*6130*/  PRMT R110, R12, 0x5410, R11 ;  /* 0x000054100c6e7816 */ /* 0x000fe2000000000b */
[----:B------:R-:W-:Y:S02]  /*6140*/  IMAD.MOV.U32 R11, RZ, RZ, R44 ;  /* 0x000000ffff0b7224 */ /* 0x000fe400078e002c */
[----:B------:R-:W-:-:S03]  /*6150*/  IMAD.MOV.U32 R12, RZ, RZ, R45 ;  /* 0x000000ffff0c7224 */ /* 0x000fc600078e002d */
[----:B------:R-:W-:Y:S01]  /*6160*/  PRMT R124, R11, 0x7610, R124 ;  /* 0x000076100b7c7816 */ /* 0x000fe2000000007c */
[----:B------:R-:W-:Y:S01]  /*6170*/  IMAD.MOV.U32 R11, RZ, RZ, R50 ;  /* 0x000000ffff0b7224 */ /* 0x000fe200078e0032 */
[----:B------:R-:W-:Y:S01]  /*6180*/  PRMT R126, R126, 0x5410, R12 ;  /* 0x000054107e7e7816 */ /* 0x000fe2000000000c */
        /* <DEDUP_REMOVED lines=29> */
[----:B------:R-:W-:Y:S06]  /*6360*/  @!P5 BRA `(.L_x_1603) ;  /* 0x000000000004d947 */ /* 0x000fec0003800000 */
[----:B------:R-:W-:Y:S01]  /*6370*/  BPT.TRAP 0x1 ;  /* 0x000000040000795c */ /* 0x000fe20000300000 */
.L_x_1603:
[----:B------:R-:W2:Y:S01]  /*6380*/  LDL R11, [R1+0x50] ;  /* 0x00005000010b7983 */ /* 0x000ea20000100800 */
[----:B------:R-:W-:Y:S01]  /*6390*/  IMAD R88, R200, 0x8, R17 ;  /* 0x00000008c8587824 */ /* 0x000fe200078e0211 */
[----:B------:R-:W0:Y:S01]  /*63a0*/  LDC R106, c[0x0][0x2f4] ;  /* 0x0000bd00ff6a7b82 */ /* 0x000e220000000800 */
[----:B------:R-:W-:Y:S01]  /*63b0*/  BSSY B1, `(.L_x_1604) ;  /* 0x0000004000017945 */ /* 0x000fe20003800000 */
[----:B--2---:R-:W-:-:S04]  /*63c0*/  SHF.L.U32 R100, R11, 0x1f, RZ ;  /* 0x0000001f0b647819 */ /* 0x004fc800000006ff */
[----:B------:R-:W1:Y:S02]  /*63d0*/  SYNCS.PHASECHK.TRANS64.TRYWAIT P6, [R88+URZ+0x30890], R100 ;  /* 0x03089064580075a7 */ /* 0x000e6400080c017f */
[----:B01----:R-:W-:Y:S05]  /*63e0*/  @!P6 BRA `(.L_x_1605) ;  /* 0x0000027c002ce947 */ /* 0x003fea0003800000 */
.L_x_2005:
[----:B------:R-:W-:Y:S05]  /*63f0*/  BSYNC B1 ;  /* 0x0000000000017941 */ /* 0x000fea0003800000 */
.L_x_1604:
[----:B------:R-:W-:Y:S01]  /*6400*/  UMOV UR4, 0xffffffff ;  /* 0xffffffff00047882 */ /* 0x000fe20000000000 */
[----:B------:R-:W-:Y:S02]  /*6410*/  IMAD.IADD R107, R106, 0x1, -R91 ;  /* 0x000000016a6b7824 */ /* 0x000fe400078e0a5b */
[----:B------:R-:W-:Y:S05]  /*6420*/  BRA.DIV UR4, `(.L_x_1606) ;  /* 0x0000027e04307947 */ /* 0x000fea000b800000 */
[----:B------:R1:W2:Y:S04]  /*6430*/  SHFL.IDX PT, R103, R105, RZ, 0x181f ;  /* 0x00181fff69677589 */ /* 0x0002a800000e0000 */
[----:B------:R1:W3:Y:S02]  /*6440*/  SHFL.IDX PT, R11, R104, RZ, 0x181f ;  /* 0x00181fff680b7589 */ /* 0x0002e400000e0000 */
.L_x_2009:
[----:B------:R-:W-:Y:S04]  /*6450*/  BSSY B1, `(.L_x_1607) ;  /* 0x0000102000017945 */ /* 0x000fe80003800000 */
[----:B------:R-:W-:Y:S05]  /*6460*/  @P0 BRA `(.L_x_1608) ;  /* 0x0000001000000947 */ /* 0x000fea0003800000 */
[----:B------:R-:W-:Y:S01]  /*6470*/  ISETP.NE.AND P0, PT, R29, RZ, PT ;  /* 0x000000ff1d00720c */ /* 0x000fe20003f05270 */
[----:B------:R-:W-:Y:S01]  /*6480*/  BSSY B2, `(.L_x_1609) ;  /* 0x000007f000027945 */ /* 0x000fe20003800000 */
[----:B---3--:R-:W-:-:S11]  /*6490*/  IMAD.MOV.U32 R102, RZ, RZ, R11 ;  /* 0x000000ffff667224 */ /* 0x008fd600078e000b */
[----:B------:R-:W-:Y:S05]  /*64a0*/  @!P0 BRA `(.L_x_1610) ;  /* 0x0000000400f08947 */ /* 0x000fea0003800000 */
[----:B------:R-:W3:Y:S04]  /*64b0*/  LDL R72, [R1+0x64] ;  /* 0x0000640001487983 */ /* 0x000ee80000100800 */
[----:B------:R-:W4:Y:S04]  /*64c0*/  LDL R15, [R1+0xd0] ;  /* 0x0000d000010f7983 */ /* 0x000f280000100800 */
[----:B------:R-:W5:Y:S01]  /*64d0*/  LDL R14, [R1+0x70] ;  /* 0x00007000010e7983 */ /* 0x000f620000100800 */
[----:B------:R-:W-:Y:S01]  /*64e0*/  SEL R12, R91, R107, !P2 ;  /* 0x0000006b5b0c7207 */ /* 0x000fe20005000000 */
[----:B------:R-:W-:Y:S01]  /*64f0*/  BSSY B3, `(.L_x_1611) ;  /* 0x0000071000037945 */ /* 0x000fe20003800000 */
[----:B------:R-:W-:-:S02]  /*6500*/  ISETP.GE.AND P0, PT, R18, R101, PT ;  /* 0x000000651200720c */ /* 0x000fc40003f06270 */
[----:B------:R-:W-:-:S04]  /*6510*/  SHF.R.S32.HI R13, RZ, 0x1f, R12 ;  /* 0x0000001fff0d7819 */ /* 0x000fc8000001140c */
[----:B------:R-:W-:-:S04]  /*6520*/  LEA.HI R13, R13, R12, RZ, 0x4 ;  /* 0x0000000c0d0d7211 */ /* 0x000fc800078f20ff */
[----:B------:R-:W-:-:S04]  /*6530*/  LEA.HI.SX32 R108, R13, R35, 0x1c ;  /* 0x000000230d6c7211 */ /* 0x000fc800078fe2ff */
[----:B------:R-:W-:-:S04]  /*6540*/  SHF.R.S32.HI R12, RZ, 0x1f, R108 ;  /* 0x0000001fff0c7819 */ /* 0x000fc8000001146c */
[----:B------:R-:W-:Y:S01]  /*6550*/  LEA.HI R12, R12, R108, RZ, 0x3 ;  /* 0x0000006c0c0c7211 */ /* 0x000fe200078f18ff */
[----:B------:R-:W-:-:S04]  /*6560*/  IMAD.SHL.U32 R108, R108, 0x8, RZ ;  /* 0x000000086c6c7824 */ /* 0x000fc800078e00ff */
[----:B------:R-:W-:-:S05]  /*6570*/  IMAD.SHL.U32 R12, R12, 0x200, RZ ;  /* 0x000002000c0c7824 */ /* 0x000fca00078e00ff */
[----:B------:R-:W-:Y:S02]  /*6580*/  LOP3.LUT R12, R12, 0x7ffff000, RZ, 0xc0, !PT ;  /* 0x7ffff0000c0c7812 */ /* 0x000fe400078ec0ff */
[----:B---3--:R-:W-:-:S04]  /*6590*/  LOP3.LUT R13, R72, 0x38, R108, 0xf8, !PT ;  /* 0x00000038480d7812 */ /* 0x008fc800078ef86c */
[----:B----4-:R-:W-:-:S04]  /*65a0*/  LOP3.LUT R13, R13, R15, RZ, 0x3c, !PT ;  /* 0x0000000f0d0d7212 */ /* 0x010fc800078e3cff */
[----:B-----5:R-:W-:-:S05]  /*65b0*/  IADD3 R12, R13, R12, R14 ;  /* 0x0000000c0d0c7210 */ /* 0x020fca0007ffe00e */
        /* <DEDUP_REMOVED lines=9> */
[C---:B------:R-:W-:Y:S02]  /*6650*/  PRMT R40, R110.reuse, 0x5432, R40 ;  /* 0x000054326e287816 */ /* 0x040fe40000000028 */
[----:B------:R-:W-:Y:S02]  /*6660*/  PRMT R109, R110, 0x5410, R109 ;  /* 0x000054106e6d7816 */ /* 0x000fe4000000006d */
[----:B------:R-:W-:Y:S02]  /*6670*/  SHF.R.U32.HI R110, RZ, 0x10, R49 ;  /* 0x00000010ff6e7819 */ /* 0x000fe40000011631 */
[----:B------:R-:W-:-:S02]  /*6680*/  SHF.R.U64 R41, R42, 0x10, R43 ;  /* 0x000000102a297819 */ /* 0x000fc4000000122b */
[----:B------:R-:W-:Y:S02]  /*6690*/  SHF.R.U32.HI R42, RZ, 0x10, R43 ;  /* 0x00000010ff2a7819 */ /* 0x000fe4000001162b */
[----:B------:R-:W-:Y:S02]  /*66a0*/  SHF.R.U64 R43, R48, 0x10, R49 ;  /* 0x00000010302b7819 */ /* 0x000fe40000001231 */
[--C-:B------:R-:W-:Y:S02]  /*66b0*/  SHF.R.U64 R48, R50, 0x10, R51.reuse ;  /* 0x0000001032307819 */ /* 0x100fe40000001233 */
[----:B------:R-:W-:Y:S01]  /*66c0*/  SHF.R.U32.HI R49, RZ, 0x10, R51 ;  /* 0x00000010ff317819 */ /* 0x000fe20000011633 */
[----:B----4-:R-:W-:Y:S01]  /*66d0*/  IMAD.U32 R51, R13, 0x10000, RZ ;  /* 0x000100000d337824 */ /* 0x010fe200078e00ff */
[----:B------:R-:W-:Y:S02]  /*66e0*/  PRMT R110, R113, 0x5432, R110 ;  /* 0x00005432716e7816 */ /* 0x000fe4000000006e */
[----:B------:R-:W-:-:S02]  /*66f0*/  PRMT R41, R111, 0x5410, R41 ;  /* 0x000054106f297816 */ /* 0x000fc40000000029 */
[----:B------:R-:W-:Y:S01]  /*6700*/  PRMT R42, R111, 0x5432, R42 ;  /* 0x000054326f2a7816 */ /* 0x000fe2000000002a */
[----:B------:R-:W-:Y:S01]  /*6710*/  IMAD.U32 R111, R110, 0x10000, RZ ;  /* 0x000100006e6f7824 */ /* 0x000fe200078e00ff */
[C---:B------:R-:W-:Y:S02]  /*6720*/  PRMT R48, R112.reuse, 0x5432, R48 ;  /* 0x0000543270307816 */ /* 0x040fe40000000030 */
[----:B------:R-:W-:Y:S01]  /*6730*/  PRMT R49, R112, 0x5410, R49 ;  /* 0x0000541070317816 */ /* 0x000fe20000000031 */
[----:B---3--:R-:W-:Y:S01]  /*6740*/  IMAD.U32 R112, R73, 0x10000, RZ ;  /* 0x0001000049707824 */ /* 0x008fe200078e00ff */
[----:B------:R-:W-:Y:S01]  /*6750*/  PRMT R43, R113, 0x5410, R43 ;  /* 0x00005410712b7816 */ /* 0x000fe2000000002b */
[----:B------:R-:W-:Y:S01]  /*6760*/  IMAD.U32 R113, R109, 0x10000, RZ ;  /* 0x000100006d717824 */ /* 0x000fe200078e00ff */
[----:B------:R-:W-:Y:S01]  /*6770*/  LOP3.LUT R110, R110, 0xffff0000, RZ, 0xc0, !PT ;  /* 0xffff00006e6e7812 */ /* 0x000fe200078ec0ff */
[C---:B------:R-:W-:Y:S01]  /*6780*/  FMUL.FTZ R50, R112.reuse, R111 ;  /* 0x0000006f70327220 */ /* 0x040fe20000410000 */
[----:B------:R-:W-:Y:S01]  /*6790*/  LOP3.LUT R73, R73, 0xffff0000, RZ, 0xc0, !PT ;  /* 0xffff000049497812 */ /* 0x000fe200078ec0ff */
[----:B------:R-:W-:-:S02]  /*67a0*/  FMUL.FTZ R112, R112, R113 ;  /* 0x0000007170707220 */ /* 0x000fc40000410000 */
[C---:B------:R-:W-:Y:S02]  /*67b0*/  FFMA.FTZ R50, R51.reuse, R113, -R50 ;  /* 0x0000007133327223 */ /* 0x040fe40000010832 */
[----:B------:R-:W-:Y:S01]  /*67c0*/  FFMA.FTZ R51, R51, R111, R112 ;  /* 0x0000006f33337223 */ /* 0x000fe20000010070 */
[----:B------:R-:W-:Y:S01]  /*67d0*/  LOP3.LUT R111, R109, 0xffff0000, RZ, 0xc0, !PT ;  /* 0xffff00006d6f7812 */ /* 0x000fe200078ec0ff */
[----:B------:R-:W-:Y:S01]  /*67e0*/  IMAD.U32 R112, R75, 0x10000, RZ ;  /* 0x000100004b707824 */ /* 0x000fe200078e00ff */
[----:B------:R-:W-:Y:S01]  /*67f0*/  LOP3.LUT R109, R13, 0xffff0000, RZ, 0xc0, !PT ;  /* 0xffff00000d6d7812 */ /* 0x000fe200078ec0ff */
[----:B------:R-:W-:Y:S01]  /*6800*/  FMUL.FTZ R13, R73, R110 ;  /* 0x0000006e490d7220 */ /* 0x000fe20000410000 */
[----:B------:R-:W-:Y:S01]  /*6810*/  LOP3.LUT R75, R75, 0xffff0000, RZ, 0xc0, !PT ;  /* 0xffff00004b4b7812 */ /* 0x000fe200078ec0ff */
[-C--:B------:R-:W-:Y:S02]  /*6820*/  FMUL.FTZ R73, R73, R111.reuse ;  /* 0x0000006f49497220 */ /* 0x080fe40000410000 */
[----:B------:R-:W-:Y:S01]  /*6830*/  FFMA.FTZ R13, R109, R111, -R13 ;  /* 0x0000006f6d0d7223 */ /* 0x000fe2000001080d */
[----:B------:R-:W-:-:S02]  /*6840*/  IMAD.U32 R111, R49, 0x10000, RZ ;  /* 0x00010000316f7824 */ /* 0x000fc400078e00ff */
[----:B------:R-:W-:Y:S01]  /*6850*/  FFMA.FTZ R73, R109, R110, R73 ;  /* 0x0000006e6d497223 */ /* 0x000fe20000010049 */
[----:B------:R-:W-:Y:S01]  /*6860*/  IMAD.U32 R110, R15, 0x10000, RZ ;  /* 0x000100000f6e7824 */ /* 0x000fe200078e00ff */
[----:B------:R-:W-:Y:S01]  /*6870*/  LOP3.LUT R49, R49, 0xffff0000, RZ, 0xc0, !PT ;  /* 0xffff000031317812 */ /* 0x000fe200078ec0ff */
[----:B------:R-:W-:Y:S02]  /*6880*/  IMAD.U32 R109, R42, 0x10000, RZ ;  /* 0x000100002a6d7824 */ /* 0x000fe400078e00ff */
[----:B------:R-:W-:Y:S01]  /*6890*/  FMUL.FTZ R113, R112, R111 ;  /* 0x0000006f70717220 */ /* 0x000fe20000410000 */
[----:B------:R-:W-:Y:S02]  /*68a0*/  LOP3.LUT R42, R42, 0xffff0000, RZ, 0xc0, !PT ;  /* 0xffff00002a2a7812 */ /* 0x000fe400078ec0ff */
[----:B------:R-:W-:Y:S01]  /*68b0*/  LOP3.LUT R15, R15, 0xffff0000, RZ, 0xc0, !PT ;  /* 0xffff00000f0f7812 */ /* 0x000fe200078ec0ff */
[-C--:B------:R-:W-:Y:S01]  /*68c0*/  FFMA.FTZ R113, R110, R109.reuse, -R113 ;  /* 0x0000006d6e717223 */ /* 0x080fe20000010871 */
[----:B------:R-:W-:Y:S01]  /*68d0*/  FMUL.FTZ R109, R112, R109 ;  /* 0x0000006d706d7220 */ /* 0x000fe20000410000 */
[----:B------:R-:W-:Y:S01]  /*68e0*/  F2FP.BF16.F32.PACK_AB R13, R13, R50 ;  /* 0x000000320d0d723e */ /* 0x000fe200000010ff */
[----:B------:R-:W-:Y:S01]  /*68f0*/  IMAD.U32 R50, R72, 0x10000, RZ ;  /* 0x0001000048327824 */ /* 0x000fe200078e00ff */
[----:B------:R-:W-:Y:S01]  /*6900*/  F2FP.BF16.F32.PACK_AB R73, R73, R51 ;  /* 0x000000334949723e */ /* 0x000fe200000010ff */
[----:B------:R-:W-:Y:S01]  /*6910*/  FFMA.FTZ R110, R110, R111, R109 ;  /* 0x0000006f6e6e7223 */ /* 0x000fe2000001006d */
[----:B------:R-:W-:Y:S01]  /*6920*/  FMUL.FTZ R109, R75, R49 ;  /* 0x000000314b6d7220 */ /* 0x000fe20000410000 */
[C---:B------:R-:W-:Y:S01]  /*6930*/  IMAD.U32 R51, R40.reuse, 0x10000, RZ ;  /* 0x0001000028337824 */ /* 0x040fe200078e00ff */
[----:B------:R-:W-:-:S02]  /*6940*/  LOP3.LUT R40, R40, 0xffff0000, RZ, 0xc0, !PT ;  /* 0xffff000028287812 */ /* 0x000fc400078ec0ff */
[-C--:B------:R-:W-:Y:S01]  /*6950*/  FFMA.FTZ R109, R15, R42.reuse, -R109 ;  /* 0x0000002a0f6d7223 */ /* 0x080fe2000001086d */
[----:B------:R-:W-:-:S04]  /*6960*/  FMUL.FTZ R42, R75, R42 ;  /* 0x0000002a4b2a7220 */ /* 0x000fc80000410000 */
[----:B------:R-:W-:Y:S01]  /*6970*/  FFMA.FTZ R15, R15, R49, R42 ;  /* 0x000000310f0f7223 */ /* 0x000fe2000001002a */
[C---:B------:R-:W-:Y:S01]  /*6980*/  IMAD.U32 R49, R43.reuse, 0x10000, RZ ;  /* 0x000100002b317824 */ /* 0x040fe200078e00ff */
[----:B------:R-:W-:Y:S01]  /*6990*/  LOP3.LUT R43, R43, 0xffff0000, RZ, 0xc0, !PT ;  /* 0xffff00002b2b7812 */ /* 0x000fe200078ec0ff */
[----:B------:R-:W-:Y:S01]  /*69a0*/  IMAD.U32 R42, R12, 0x10000, RZ ;  /* 0x000100000c2a7824 */ /* 0x000fe200078e00ff */
[----:B------:R-:W-:Y:S02]  /*69b0*/  F2FP.BF16.F32.PACK_AB R109, R109, R113 ;  /* 0x000000716d6d723e */ /* 0x000fe400000010ff */
[----:B------:R-:W-:Y:S01]  /*69c0*/  F2FP.BF16.F32.PACK_AB R110, R15, R110 ;  /* 0x0000006e0f6e723e */ /* 0x000fe200000010ff */
[C---:B------:R-:W-:Y:S01]  /*69d0*/  FMUL.FTZ R15, R50.reuse, R49 ;  /* 0x00000031320f7220 */ /* 0x040fe20000410000 */
[----:B------:R-:W-:-:S03]  /*69e0*/  FMUL.FTZ R50, R50, R51 ;  /* 0x0000003332327220 */ /* 0x000fc60000410000 */
[C---:B------:R-:W-:Y:S01]  /*69f0*/  FFMA.FTZ R15, R42.reuse, R51, -R15 ;  /* 0x000000332a0f7223 */ /* 0x040fe2000001080f */
[----:B------:R-:W-:Y:S01]  /*6a00*/  FFMA.FTZ R42, R42, R49, R50 ;  /* 0x000000312a2a7223 */ /* 0x000fe20000010032 */
[----:B------:R-:W-:Y:S01]  /*6a10*/  LOP3.LUT R49, R72, 0xffff0000, RZ, 0xc0, !PT ;  /* 0xffff000048317812 */ /* 0x000fe200078ec0ff */
[----:B------:R-:W-:Y:S01]  /*6a20*/  IMAD.U32 R72, R74, 0x10000, RZ ;  /* 0x000100004a487824 */ /* 0x000fe200078e00ff */
[----:B------:R-:W-:Y:S01]  /*6a30*/  LOP3.LUT R50, R12, 0xffff0000, RZ, 0xc0, !PT ;  /* 0xffff00000c327812 */ /* 0x000fe200078ec0ff */
[----:B------:R-:W-:Y:S02]  /*6a40*/  IMAD.MOV.U32 R75, RZ, RZ, R110 ;  /* 0x000000ffff4b7224 */ /* 0x000fe400078e006e */
        /* <DEDUP_REMOVED lines=22> */
[----:B------:R-:W-:Y:S02]  /*6bb0*/  F2FP.BF16.F32.PACK_AB R49, R49, R51 ;  /* 0x000000333131723e */ /* 0x000fe400000010ff */
[----:B------:R-:W-:Y:S01]  /*6bc0*/  F2FP.BF16.F32.PACK_AB R40, R40, R72 ;  /* 0x000000482828723e */ /* 0x000fe200000010ff */
[----:B------:R-:W-:Y:S02]  /*6bd0*/  IMAD.MOV.U32 R72, RZ, RZ, R42 ;  /* 0x000000ffff487224 */ /* 0x000fe400078e002a */
[----:B------:R-:W-:Y:S02]  /*6be0*/  IMAD.MOV.U32 R14, RZ, RZ, R49 ;  /* 0x000000ffff0e7224 */ /* 0x000fe400078e0031 */
[----:B------:R-:W-:-:S07]  /*6bf0*/  IMAD.MOV.U32 R74, RZ, RZ, R40 ;  /* 0x000000ffff4a7224 */ /* 0x000fce00078e0028 */
.L_x_1612:
[----:B------:R-:W-:Y:S05]  /*6c00*/  BSYNC B3 ;  /* 0x0000000000037941 */ /* 0x000fea0003800000 */
.L_x_1611:
[----:B------:R-:W-:-:S04]  /*6c10*/  LEA R40, P0, R68, R11, 0x1 ;  /* 0x0000000b44287211 */ /* 0x000fc800078008ff */
[----:B--2---:R-:W-:Y:S02]  /*6c20*/  LEA.HI.X R41, R68, R103, R86, 0x1, P0 ;  /* 0x0000006744297211 */ /* 0x004fe400000f0c56 */
[----:B------:R-:W-:-:S03]  /*6c30*/  ISETP.GE.AND P0, PT, R108, R106, PT ;  /* 0x0000006a6c00720c */ /* 0x000fc60003f06270 */
[----:B----4-:R2:W-:Y:S10]  /*6c40*/  ST.E.128 desc[UR60][R40.64], R12 ;  /* 0x0000000c28007985 */ /* 0x0105f4000c101d3c */
[----:B--2---:R-:W-:-:S05]  /*6c50*/  @!P0 IMAD.WIDE R12, R108, 0x2, R102 ;  /* 0x000000026c0c8825 */ /* 0x004fca00078e0266 */
[----:B---3--:R3:W-:Y:S02]  /*6c60*/  @!P0 ST.E.128 desc[UR60][R12.64], R72 ;  /* 0x000000480c008985 */ /* 0x0087e4000c101d3c */
.L_x_1610:
[----:B------:R-:W-:Y:S05]  /*6c70*/  BSYNC B2 ;  /* 0x0000000000027941 */ /* 0x000fea0003800000 */
.L_x_1609:
[----:B------:R-:W-:-:S13]  /*6c80*/  ISETP.NE.AND P0, PT, R71, RZ, PT ;  /* 0x000000ff4700720c */ /* 0x000fda0003f05270 */
[----:B------:R-:W-:Y:S05]  /*6c90*/  @!P0 BRA `(.L_x_1608) ;  /* 0x0000000400f48947 */ /* 0x000fea0003800000 */
[----:B------:R-:W4:Y:S04]  /*6ca0*/  LDL R40, [R1+0x64] ;  /* 0x0000640001287983 */ /* 0x000f280000100800 */
[----:B------:R-:W5:Y:S04]  /*6cb0*/  LDL R15, [R1+0xd0] ;  /* 0x0000d000010f7983 */ /* 0x000f680000100800 */
[----:B------:R-:W2:Y:S01]  /*6cc0*/  LDL R14, [R1+0x70] ;  /* 0x00007000010e7983 */ /* 0x000ea20000100800 */
[----:B---3--:R-:W-:Y:S01]  /*6cd0*/  SEL R12, R91, R107, !P1 ;  /* 0x0000006b5b0c7207 */ /* 0x008fe20004800000 */
        /* <DEDUP_REMOVED lines=10> */
[----:B----4-:R-:W-:-:S04]  /*6d80*/  LOP3.LUT R13, R40, 0x38, R48, 0xf8, !PT ;  /* 0x00000038280d7812 */ /* 0x010fc800078ef830 */
[----:B-----5:R-:W-:-:S04]  /*6d90*/  LOP3.LUT R13, R13, R15, RZ, 0x3c, !PT ;  /* 0x0000000f0d0d7212 */ /* 0x020fc800078e3cff */
[----:B--2---:R-:W-:Y:S01]  /*6da0*/  IADD3 R13, R13, R12, R14 ;  /* 0x0000000c0d0d7210 */ /* 0x004fe20007ffe00e */
[----:B------:R-:W-:-:S04]  /*6db0*/  IMAD R12, R200, 0x4000, R5 ;  /* 0x00004000c80c7824 */ /* 0x000fc800078e0205 */
[----:B------:R-:W-:Y:S02]  /*6dc0*/  IMAD R40, R200, 0x4000, R13 ;  /* 0x00004000c8287824 */ /* 0x000fe400078e020d */
[--C-:B------:R-:W-:Y:S02]  /*6dd0*/  IMAD R12, R12, 0x2, R17.reuse ;  /* 0x000000020c0c7824 */ /* 0x100fe400078e0211 */
[----:B------:R-:W-:-:S04]  /*6de0*/  IMAD R40, R40, 0x2, R17 ;  /* 0x0000000228287824 */ /* 0x000fc800078e0211 */
[----:B------:R-:W2:Y:S04]  /*6df0*/  LDS.128 R12, [R12+0x20400] ;  /* 0x020400000c0c7984 */ /* 0x000ea80000000c00 */
[----:B------:R-:W3:Y:S01]  /*6e00*/  LDS.128 R40, [R40+0x20400] ;  /* 0x0204000028287984 */ /* 0x000ee20000000c00 */
[----:B------:R-:W-:Y:S05]  /*6e10*/  @P0 BRA `(.L_x_1614) ;  /* 0x0000000400780947 */ /* 0x000fea0003800000 */
[----:B------:R-:W-:Y:S01]  /*6e20*/  SHF.R.U32.HI R50, RZ, 0x10, R45 ;  /* 0x00000010ff327819 */ /* 0x000fe2000001162d */
[----:B---3--:R-:W-:Y:S01]  /*6e30*/  IMAD.U32 R73, R41, 0x10000, RZ ;  /* 0x0001000029497824 */ /* 0x008fe200078e00ff */
[--C-:B------:R-:W-:Y:S01]  /*6e40*/  SHF.R.U64 R36, R36, 0x10, R37.reuse ;  /* 0x0000001024247819 */ /* 0x100fe20000001225 */
[----:B--2---:R-:W-:Y:S01]  /*6e50*/  IMAD.U32 R51, R13, 0x10000, RZ ;  /* 0x000100000d337824 */ /* 0x004fe200078e00ff */
        /* <DEDUP_REMOVED lines=8> */
[C---:B------:R-:W-:Y:S02]  /*6ee0*/  PRMT R45, R122.reuse, 0x5432, R38 ;  /* 0x000054327a2d7816 */ /* 0x040fe40000000026 */
        /* <DEDUP_REMOVED lines=71> */
[-C--:B------:R-:W-:Y:S01]  /*7360*/  FMUL.FTZ R36, R36, R45.reuse ;  /* 0x0000002d24247220 */ /* 0x080fe20000410000 */
[----:B------:R-:W-:Y:S02]  /*7370*/  IMAD.MOV.U32 R40, RZ, RZ, R15 ;  /* 0x000000ffff287224 */ /* 0x000fe400078e000f */
[C---:B------:R-:W-:Y:S01]  /*7380*/  FFMA.FTZ R39, R14.reuse, R45, -R39 ;  /* 0x0000002d0e277223 */ /* 0x040fe20000010827 */
[----:B------:R-:W-:Y:S01]  /*7390*/  FFMA.FTZ R36, R14, R44, R36 ;  /* 0x0000002c0e247223 */ /* 0x000fe20000010024 */
[----:B------:R-:W-:-:S03]  /*73a0*/  IMAD.MOV.U32 R15, RZ, RZ, R51 ;  /* 0x000000ffff0f7224 */ /* 0x000fc600078e0033 */
[----:B------:R-:W-:Y:S01]  /*73b0*/  F2FP.BF16.F32.PACK_AB R39, R39, R41 ;  /* 0x000000292727723e */ /* 0x000fe200000010ff */
[----:B------:R-:W-:Y:S01]  /*73c0*/  IMAD.MOV.U32 R41, RZ, RZ, R37 ;  /* 0x000000ffff297224 */ /* 0x000fe200078e0025 */
[----:B------:R-:W-:-:S03]  /*73d0*/  F2FP.BF16.F32.PACK_AB R36, R36, R46 ;  /* 0x0000002e2424723e */ /* 0x000fc600000010ff */
[----:B------:R-:W-:Y:S02]  /*73e0*/  IMAD.MOV.U32 R14, RZ, RZ, R39 ;  /* 0x000000ffff0e7224 */ /* 0x000fe400078e0027 */
[----:B------:R-:W-:-:S07]  /*73f0*/  IMAD.MOV.U32 R42, RZ, RZ, R36 ;  /* 0x000000ffff2a7224 */ /* 0x000fce00078e0024 */
.L_x_1614:
[----:B------:R-:W-:Y:S05]  /*7400*/  BSYNC B2 ;  /* 0x0000000000027941 */ /* 0x000fea0003800000 */
.L_x_1613:
[----:B------:R-:W-:Y:S02]  /*7410*/  ISETP.GE.AND P0, PT, R48, R106, PT ;  /* 0x0000006a3000720c */ /* 0x000fe40003f06270 */
[----:B------:R-:W-:-:S04]  /*7420*/  LEA R36, P6, R70, R11, 0x1 ;  /* 0x0000000b46247211 */ /* 0x000fc800078c08ff */
[----:B------:R-:W-:-:S05]  /*7430*/  LEA.HI.X R37, R70, R103, R87, 0x1, P6 ;  /* 0x0000006746257211 */ /* 0x000fca00030f0c57 */
[----:B--2---:R4:W-:Y:S02]  /*7440*/  ST.E.128 desc[UR60][R36.64], R12 ;  /* 0x0000000c24007985 */ /* 0x0049e4000c101d3c */
[----:B------:R-:W-:-:S05]  /*7450*/  @!P0 IMAD.WIDE R38, R48, 0x2, R102 ;  /* 0x0000000230268825 */ /* 0x000fca00078e0266 */
[----:B---3--:R4:W-:Y:S02]  /*7460*/  @!P0 ST.E.128 desc[UR60][R38.64], R40 ;  /* 0x0000002826008985 */ /* 0x0089e4000c101d3c */
.L_x_1608:
[----:B------:R-:W-:Y:S05]  /*7470*/  BSYNC B1 ;  /* 0x0000000000017941 */ /* 0x000fea0003800000 */
.L_x_1607:
[----:B------:R-:W-:-:S03]  /*7480*/  UMOV UR4, 0xffffffff ;  /* 0xffffffff00047882 */ /* 0x000fc60000000000 */
[----:B------:R-:W-:Y:S05]  /*7490*/  BRA.DIV UR4, `(.L_x_1615) ;  /* 0x0000026e04607947 */ /* 0x000fea000b800000 */
[----:B-1----:R-:W1:Y:S04]  /*74a0*/  SHFL.IDX PT, R105, R105, 0x1, 0x181f ;  /* 0x00381f0069697f89 */ /* 0x002e6800000e0000 */
[----:B------:R-:W0:Y:S02]  /*74b0*/  SHFL.IDX PT, R104, R104, 0x1, 0x181f ;  /* 0x00381f0068687f89 */ /* 0x000e2400000e0000 */
.L_x_2013:
[----:B------:R-:W-:Y:S05]  /*74c0*/  @P4 BRA `(.L_x_1584) ;  /* 0x0000001400784947 */ /* 0x000fea0003800000 */
[----:B------:R-:W-:Y:S01]  /*74d0*/  ISETP.NE.AND P0, PT, R29, RZ, PT ;  /* 0x000000ff1d00720c */ /* 0x000fe20003f05270 */
[----:B------:R-:W-:Y:S01]  /*74e0*/  BSSY B1, `(.L_x_1616) ;  /* 0x000007f000017945 */ /* 0x000fe20003800000 */
[----:B0---4-:R-:W-:Y:S02]  /*74f0*/  IMAD.MOV.U32 R40, RZ, RZ, R104 ;  /* 0x000000ffff287224 */ /* 0x011fe400078e0068 */
[----:B-1----:R-:W-:-:S09]  /*7500*/  IMAD.MOV.U32 R41, RZ, RZ, R105 ;  /* 0x000000ffff297224 */ /* 0x002fd200078e0069 */
[----:B------:R-:W-:Y:S05]  /*7510*/  @!P0 BRA `(.L_x_1617) ;  /* 0x0000000400ec8947 */ /* 0x000fea0003800000 */
[----:B------:R-:W4:Y:S04]  /*7520*/  LDL R15, [R1+0x60] ;  /* 0x00006000010f7983 */ /* 0x000f280000100800 */
[----:B------:R-:W5:Y:S04]  /*7530*/  LDL R14, [R1+0xcc] ;  /* 0x0000cc00010e7983 */ /* 0x000f680000100800 */
[----:B---3--:R-:W3:Y:S01]  /*7540*/  LDL R13, [R1+0x6c] ;  /* 0x00006c00010d7983 */ /* 0x008ee20000100800 */
[----:B------:R-:W-:Y:S01]  /*7550*/  SEL R11, R91, R107, !P2 ;  /* 0x0000006b5b0b7207 */ /* 0x000fe20005000000 */
[----:B------:R-:W-:Y:S01]  /*7560*/  BSSY B2, `(.L_x_1618) ;  /* 0x0000071000027945 */ /* 0x000fe20003800000 */
[----:B------:R-:W-:-:S02]  /*7570*/  ISETP.GE.AND P0, PT, R18, R101, PT ;  /* 0x000000651200720c */ /* 0x000fc40003f06270 */
[----:B------:R-:W-:-:S04]  /*7580*/  SHF.R.S32.HI R12, RZ, 0x1f, R11 ;  /* 0x0000001fff0c7819 */ /* 0x000fc8000001140b */
[----:B------:R-:W-:-:S04]  /*7590*/  LEA.HI R12, R12, R11, RZ, 0x4 ;  /* 0x0000000b0c0c7211 */ /* 0x000fc800078f20ff */
[----:B------:R-:W-:-:S04]  /*75a0*/  LEA.HI.SX32 R12, R12, R35, 0x1c ;  /* 0x000000230c0c7211 */ /* 0x000fc800078fe2ff */
[----:B------:R-:W-:Y:S01]  /*75b0*/  SHF.R.S32.HI R11, RZ, 0x1f, R12 ;  /* 0x0000001fff0b7819 */ /* 0x000fe2000001140c */
[----:B------:R-:W-:-:S03]  /*75c0*/  IMAD.SHL.U32 R44, R12, 0x8, RZ ;  /* 0x000000080c2c7824 */ /* 0x000fc600078e00ff */
[----:B------:R-:W-:Y:S02]  /*75d0*/  LEA.HI R12, R11, R12, RZ, 0x3 ;  /* 0x0000000c0b0c7211 */ /* 0x000fe400078f18ff */
[----:B------:R-:W-:-:S03]  /*75e0*/  ISETP.GE.AND P4, PT, R44, R106, PT ;  /* 0x0000006a2c00720c */ /* 0x000fc60003f86270 */
[----:B------:R-:W-:-:S05]  /*75f0*/  IMAD.SHL.U32 R12, R12, 0x200, RZ ;  /* 0x000002000c0c7824 */ /* 0x000fca00078e00ff */
[----:B------:R-:W-:Y:S02]  /*7600*/  LOP3.LUT R12, R12, 0x7ffff000, RZ, 0xc0, !PT ;  /* 0x7ffff0000c0c7812 */ /* 0x000fe400078ec0ff */
[----:B----4-:R-:W-:-:S04]  /*7610*/  LOP3.LUT R11, R15, 0x38, R44, 0xf8, !PT ;  /* 0x000000380f0b7812 */ /* 0x010fc800078ef82c */
[----:B-----5:R-:W-:-:S04]  /*7620*/  LOP3.LUT R11, R11, R14, RZ, 0x3c, !PT ;  /* 0x0000000e0b0b7212 */ /* 0x020fc800078e3cff */
[----:B---3--:R-:W-:Y:S01]  /*7630*/  IADD3 R11, R11, R12, R13 ;  /* 0x0000000c0b0b7210 */ /* 0x008fe20007ffe00d */
[----:B------:R-:W-:-:S04]  /*7640*/  IMAD R12, R200, 0x4000, R4 ;  /* 0x00004000c80c7824 */ /* 0x000fc800078e0204 */
        /* <DEDUP_REMOVED lines=9> */
[----:B------:R-:W-:Y:S01]  /*76e0*/  IMAD.U32 R50, R39, 0x10000, RZ ;  /* 0x0001000027327824 */ /* 0x000fe200078e00ff */
[----:B------:R-:W-:Y:S01]  /*76f0*/  PRMT R45, R121, 0x5432, R42 ;  /* 0x00005432792d7816 */ /* 0x000fe2000000002a */
[----:B0-----:R-:W-:Y:S01]  /*7700*/  IMAD.U32 R42, R13, 0x10000, RZ ;  /* 0x000100000d2a7824 */ /* 0x001fe200078e00ff */
[----:B------:R-:W-:Y:S02]  /*7710*/  PRMT R46, R119, 0x5432, R46 ;  /* 0x00005432772e7816 */ /* 0x000fe4000000002e */
        /* <DEDUP_REMOVED lines=19> */
[C---:B------:R-:W-:Y:S01]  /*7850*/  IMAD.U32 R46, R15.reuse, 0x10000, RZ ;  /* 0x000100000f2e7824 */ /* 0x040fe200078e00ff */
[----:B------:R-:W-:Y:S02]  /*7860*/  SHF.R.U32.HI R37, RZ, 0x10, R59 ;  /* 0x00000010ff257819 */ /* 0x000fe4000001163b */
[----:B------:R-:W-:Y:S02]  /*7870*/  PRMT R45, R120, 0x5432, R45 ;  /* 0x00005432782d7816 */ /* 0x000fe4000000002d */
[----:B------:R-:W-:Y:S02]  /*7880*/  PRMT R37, R118, 0x5432, R37 ;  /* 0x0000543276257816 */ /* 0x000fe40000000025 */
[----:B------:R-:W-:Y:S01]  /*7890*/  LOP3.LUT R15, R15, 0xffff0000, RZ, 0xc0, !PT ;  /* 0xffff00000f0f7812 */ /* 0x000fe200078ec0ff */
[C---:B------:R-:W-:Y:S01]  /*78a0*/  IMAD.U32 R47, R45.reuse, 0x10000, RZ ;  /* 0x000100002d2f7824 */ /* 0x040fe200078e00ff */
[----:B------:R-:W-:Y:S01]  /*78b0*/  LOP3.LUT R45, R45, 0xffff0000, RZ, 0xc0, !PT ;  /* 0xffff00002d2d7812 */ /* 0x000fe200078ec0ff */
[C---:B------:R-:W-:Y:S01]  /*78c0*/  IMAD.U32 R48, R37.reuse, 0x10000, RZ ;  /* 0x0001000025307824 */ /* 0x040fe200078e00ff */
[----:B------:R-:W-:Y:S01]  /*78d0*/  LOP3.LUT R37, R37, 0xffff0000, RZ, 0xc0, !PT ;  /* 0xffff000025257812 */ /* 0x000fe200078ec0ff */
[----:B------:R-:W-:Y:S01]  /*78e0*/  FMUL.FTZ R49, R50, R47 ;  /* 0x0000002f32317220 */ /* 0x000fe20000410000 */
[----:B------:R-:W-:Y:S01]  /*78f0*/  SHF.R.U64 R67, R66, 0x10, R67 ;  /* 0x0000001042437819 */ /* 0x000fe20000001243 */
[-C--:B------:R-:W-:Y:S01]  /*7900*/  FMUL.FTZ R50, R50, R48.reuse ;  /* 0x0000003032327220 */ /* 0x080fe20000410000 */
[----:B------:R-:W-:Y:S01]  /*7910*/  SHF.R.U64 R59, R58, 0x10, R59 ;  /* 0x000000103a3b7819 */ /* 0x000fe2000000123b */
[----:B------:R-:W-:Y:S01]  /*7920*/  FFMA.FTZ R49, R46, R48, -R49 ;  /* 0x000000302e317223 */ /* 0x000fe20000010831 */
[----:B------:R-:W-:-:S02]  /*7930*/  IMAD.U32 R48, R36, 0x10000, RZ ;  /* 0x0001000024307824 */ /* 0x000fc400078e00ff */
[----:B------:R-:W-:Y:S01]  /*7940*/  FFMA.FTZ R50, R46, R47, R50 ;  /* 0x0000002f2e327223 */ /* 0x000fe20000010032 */
[----:B------:R-:W-:Y:S02]  /*7950*/  LOP3.LUT R46, R39, 0xffff0000, RZ, 0xc0, !PT ;  /* 0xffff0000272e7812 */ /* 0x000fe400078ec0ff */
[----:B------:R-:W-:Y:S02]  /*7960*/  LOP3.LUT R36, R36, 0xffff0000, RZ, 0xc0, !PT ;  /* 0xffff000024247812 */ /* 0x000fe400078ec0ff */
[----:B------:R-:W-:Y:S01]  /*7970*/  PRMT R120, R120, 0x5410, R67 ;  /* 0x0000541078787816 */ /* 0x000fe20000000043 */
        /* <DEDUP_REMOVED lines=11> */
[----:B------:R-:W-:Y:S01]  /*7a30*/  FMUL.FTZ R48, R48, R45 ;  /* 0x0000002d30307220 */ /* 0x000fe20000410000 */
[----:B------:R-:W-:Y:S01]  /*7a40*/  IMAD.U32 R51, R120, 0x10000, RZ ;  /* 0x0001000078337824 */ /* 0x000fe200078e00ff */
[----:B------:R-:W-:Y:S01]  /*7a50*/  F2FP.BF16.F32.PACK_AB R39, R39, R49 ;  /* 0x000000312727723e */ /* 0x000fe200000010ff */
[C---:B------:R-:W-:Y:S01]  /*7a60*/  FFMA.FTZ R47, R15.reuse, R45, -R47 ;  /* 0x0000002d0f2f7223 */ /* 0x040fe2000001082f */
[----:B------:R-:W-:Y:S01]  /*7a70*/  FFMA.FTZ R48, R15, R37, R48 ;  /* 0x000000250f307223 */ /* 0x000fe20000010030 */
[----:B------:R-:W-:Y:S01]  /*7a80*/  LOP3.LUT R15, R12, 0xffff0000, RZ, 0xc0, !PT ;  /* 0xffff00000c0f7812 */ /* 0x000fe200078ec0ff */
[C---:B------:R-:W-:Y:S01]  /*7a90*/  FMUL.FTZ R12, R36.reuse, R64 ;  /* 0x00000040240c7220 */ /* 0x040fe20000410000 */
[----:B------:R-:W-:Y:S01]  /*7aa0*/  FMUL.FTZ R37, R36, R56 ;  /* 0x0000003824257220 */ /* 0x000fe20000410000 */
[C---:B------:R-:W-:Y:S01]  /*7ab0*/  IMAD.U32 R36, R38.reuse, 0x10000, RZ ;  /* 0x0001000026247824 */ /* 0x040fe200078e00ff */
[----:B------:R-:W-:Y:S01]  /*7ac0*/  LOP3.LUT R38, R38, 0xffff0000, RZ, 0xc0, !PT ;  /* 0xffff000026267812 */ /* 0x000fe200078ec0ff */
[----:B------:R-:W-:-:S02]  /*7ad0*/  IMAD.U32 R45, R118, 0x10000, RZ ;  /* 0x00010000762d7824 */ /* 0x000fc400078e00ff */
[C---:B------:R-:W-:Y:S01]  /*7ae0*/  FFMA.FTZ R12, R15.reuse, R56, -R12 ;  /* 0x000000380f0c7223 */ /* 0x040fe2000001080c */
[----:B------:R-:W-:Y:S01]  /*7af0*/  FFMA.FTZ R15, R15, R64, R37 ;  /* 0x000000400f0f7223 */ /* 0x000fe20000010025 */
[----:B------:R-:W-:Y:S02]  /*7b00*/  IMAD.U32 R37, R14, 0x10000, RZ ;  /* 0x000100000e257824 */ /* 0x000fe400078e00ff */
[C---:B------:R-:W-:Y:S01]  /*7b10*/  FMUL.FTZ R56, R36.reuse, R51 ;  /* 0x0000003324387220 */ /* 0x040fe20000410000 */
[-C--:B------:R-:W-:Y:S01]  /*7b20*/  FMUL.FTZ R58, R36, R45.reuse ;  /* 0x0000002d243a7220 */ /* 0x080fe20000410000 */
[----:B------:R-:W-:Y:S02]  /*7b30*/  LOP3.LUT R14, R14, 0xffff0000, RZ, 0xc0, !PT ;  /* 0xffff00000e0e7812 */ /* 0x000fe400078ec0ff */
[C---:B------:R-:W-:Y:S01]  /*7b40*/  FFMA.FTZ R36, R37.reuse, R45, -R56 ;  /* 0x0000002d25247223 */ /* 0x040fe20000010838 */
[----:B------:R-:W-:Y:S01]  /*7b50*/  FFMA.FTZ R37, R37, R51, R58 ;  /* 0x0000003325257223 */ /* 0x000fe2000001003a */
[----:B------:R-:W-:-:S02]  /*7b60*/  LOP3.LUT R51, R120, 0xffff0000, RZ, 0xc0, !PT ;  /* 0xffff000078337812 */ /* 0x000fc400078ec0ff */
[----:B------:R-:W-:Y:S02]  /*7b70*/  LOP3.LUT R45, R118, 0xffff0000, RZ, 0xc0, !PT ;  /* 0xffff0000762d7812 */ /* 0x000fe400078ec0ff */
[----:B------:R-:W-:Y:S01]  /*7b80*/  F2FP.BF16.F32.PACK_AB R11, R11, R42 ;  /* 0x0000002a0b0b723e */ /* 0x000fe200000010ff */
[----:B------:R-:W-:Y:S01]  /*7b90*/  FMUL.FTZ R57, R38, R51 ;  /* 0x0000003326397220 */ /* 0x000fe20000410000 */
[----:B------:R-:W-:Y:S01]  /*7ba0*/  F2FP.BF16.F32.PACK_AB R46, R46, R50 ;  /* 0x000000322e2e723e */ /* 0x000fe200000010ff */
[-C--:B------:R-:W-:Y:S01]  /*7bb0*/  FMUL.FTZ R38, R38, R45.reuse ;  /* 0x0000002d26267220 */ /* 0x080fe20000410000 */
[----:B------:R-:W-:Y:S01]  /*7bc0*/  F2FP.BF16.F32.PACK_AB R48, R15, R48 ;  /* 0x000000300f30723e */ /* 0x000fe200000010ff */
[C---:B------:R-:W-:Y:S01]  /*7bd0*/  FFMA.FTZ R57, R14.reuse, R45, -R57 ;  /* 0x0000002d0e397223 */ /* 0x040fe20000010839 */
[----:B------:R-:W-:Y:S02]  /*7be0*/  IMAD.MOV.U32 R15, RZ, RZ, R39 ;  /* 0x000000ffff0f7224 */ /* 0x000fe400078e0027 */
[----:B------:R-:W-:Y:S01]  /*7bf0*/  FFMA.FTZ R38, R14, R51, R38 ;  /* 0x000000330e267223 */ /* 0x000fe20000010026 */
[----:B------:R-:W-:Y:S01]  /*7c00*/  F2FP.BF16.F32.PACK_AB R13, R13, R43 ;  /* 0x0000002b0d0d723e */ /* 0x000fe200000010ff */
[----:B------:R-:W-:Y:S01]  /*7c10*/  IMAD.MOV.U32 R39, RZ, RZ, R46 ;  /* 0x000000ffff277224 */ /* 0x000fe200078e002e */
[----:B------:R-:W-:Y:S01]  /*7c20*/  F2FP.BF16.F32.PACK_AB R14, R57, R36 ;  /* 0x00000024390e723e */ /* 0x000fe200000010ff */
[----:B------:R-:W-:Y:S01]  /*7c30*/  IMAD.MOV.U32 R36, RZ, RZ, R48 ;  /* 0x000000ffff247224 */ /* 0x000fe200078e0030 */
[----:B------:R-:W-:Y:S01]  /*7c40*/  F2FP.BF16.F32.PACK_AB R38, R38, R37 ;  /* 0x000000252626723e */ /* 0x000fe200000010ff */
[----:B------:R-:W-:Y:S01]  /*7c50*/  IMAD.MOV.U32 R37, RZ, RZ, R11 ;  /* 0x000000ffff257224 */ /* 0x000fe200078e000b */
[----:B------:R-:W-:-:S07]  /*7c60*/  F2FP.BF16.F32.PACK_AB R12, R12, R47 ;  /* 0x0000002f0c0c723e */ /* 0x000fce00000010ff */
.L_x_1619:
[----:B------:R-:W-:Y:S05]  /*7c70*/  BSYNC B2 ;  /* 0x0000000000027941 */ /* 0x000fea0003800000 */
.L_x_1618:
[----:B------:R-:W-:Y:S01]  /*7c80*/  LEA R42, P0, R68, R104, 0x1 ;  /* 0x00000068442a7211 */ /* 0x000fe200078008ff */
[----:B------:R-:W-:-:S03]  /*7c90*/  @!P4 IMAD.WIDE R44, R44, 0x2, R40 ;  /* 0x000000022c2cc825 */ /* 0x000fc600078e0228 */
[----:B------:R-:W-:-:S05]  /*7ca0*/  LEA.HI.X R43, R68, R105, R86, 0x1, P0 ;  /* 0x00000069442b7211 */ /* 0x000fca00000f0c56 */
[----:B0-----:R0:W-:Y:S04]  /*7cb0*/  ST.E.128 desc[UR60][R42.64], R12 ;  /* 0x0000000c2a007985 */ /* 0x0011e8000c101d3c */
[----:B-1----:R0:W-:Y:S02]  /*7cc0*/  @!P4 ST.E.128 desc[UR60][R44.64], R36 ;  /* 0x000000242c00c985 */ /* 0x0021e4000c101d3c */
.L_x_1617:
[----:B------:R-:W-:Y:S05]  /*7cd0*/  BSYNC B1 ;  /* 0x0000000000017941 */ /* 0x000fea0003800000 */
.L_x_1616:
[----:B------:R-:W-:-:S13]  /*7ce0*/  ISETP.NE.AND P0, PT, R71, RZ, PT ;  /* 0x000000ff4700720c */ /* 0x000fda0003f05270 */
[----:B------:R-:W-:Y:S05]  /*7cf0*/  @!P0 BRA `(.L_x_1584) ;  /* 0x0000000c006c8947 */ /* 0x000fea0003800000 */
[----:B0-----:R-:W4:Y:S04]  /*7d00*/  LDL R36, [R1+0x60] ;  /* 0x0000600001247983 */ /* 0x001f280000100800 */
[----:B------:R-:W5:Y:S04]  /*7d10*/  LDL R15, [R1+0xcc] ;  /* 0x0000cc00010f7983 */ /* 0x000f680000100800 */
[----:B------:R-:W2:Y:S01]  /*7d20*/  LDL R14, [R1+0x6c] ;  /* 0x00006c00010e7983 */ /* 0x000ea20000100800 */
[----:B------:R-:W-:Y:S01]  /*7d30*/  SEL R107, R91, R107, !P1 ;  /* 0x0000006b5b6b7207 */ /* 0x000fe20004800000 */
[----:B------:R-:W-:Y:S01]  /*7d40*/  BSSY B1, `(.L_x_1620) ;  /* 0x0000073000017945 */ /* 0x000fe20003800000 */
[----:B------:R-:W-:-:S02]  /*7d50*/  ISETP.GE.AND P4, PT, R203, R101, PT ;  /* 0x00000065cb00720c */ /* 0x000fc40003f86270 */
[----:B---3--:R-:W-:Y:S02]  /*7d60*/  SHF.R.S32.HI R12, RZ, 0x1f, R107 ;  /* 0x0000001fff0c7819 */ /* 0x008fe4000001146b */
[----:B------:R-:W-:Y:S02]  /*7d70*/  LEA R42, P0, R70, R104, 0x1 ;  /* 0x00000068462a7211 */ /* 0x000fe400078008ff */
[----:B------:R-:W-:Y:S02]  /*7d80*/  LEA.HI R12, R12, R107, RZ, 0x4 ;  /* 0x0000006b0c0c7211 */ /* 0x000fe400078f20ff */
[----:B------:R-:W-:Y:S02]  /*7d90*/  LEA.HI.X R43, R70, R105, R87, 0x1, P0 ;  /* 0x00000069462b7211 */ /* 0x000fe400000f0c57 */
[----:B------:R-:W-:-:S04]  /*7da0*/  LEA.HI.SX32 R12, R12, R69, 0x1c ;  /* 0x000000450c0c7211 */ /* 0x000fc800078fe2ff */
[----:B------:R-:W-:Y:S01]  /*7db0*/  SHF.R.S32.HI R13, RZ, 0x1f, R12 ;  /* 0x0000001fff0d7819 */ /* 0x000fe2000001140c */
[----:B------:R-:W-:-:S03]  /*7dc0*/  IMAD.SHL.U32 R11, R12, 0x8, RZ ;  /* 0x000000080c0b7824 */ /* 0x000fc600078e00ff */
[----:B------:R-:W-:-:S05]  /*7dd0*/  LEA.HI R13, R13, R12, RZ, 0x3 ;  /* 0x0000000c0d0d7211 */ /* 0x000fca00078f18ff */
        /* <DEDUP_REMOVED lines=16> */
[----:B------:R-:W-:Y:S01]  /*7ee0*/  SHF.R.U32.HI R58, RZ, 0x10, R53 ;  /* 0x00000010ff3a7819 */ /* 0x000fe20000011635 */
[----:B------:R-:W-:Y:S01]  /*7ef0*/  IMAD.U32 R51, R15, 0x10000, RZ ;  /* 0x000100000f337824 */ /* 0x000fe200078e00ff */
[----:B------:R-:W-:Y:S01]  /*7f00*/  PRMT R57, R117, 0x5432, R60 ;  /* 0x0000543275397816 */ /* 0x000fe2000000003c */
[----:B------:R-:W-:Y:S01]  /*7f10*/  IMAD.U32 R46, R14, 0x10000, RZ ;  /* 0x000100000e2e7824 */ /* 0x000fe200078e00ff */
[--C-:B------:R-:W-:Y:S01]  /*7f20*/  SHF.R.U64 R49, R54, 0x10, R55.reuse ;  /* 0x0000001036317819 */ /* 0x100fe20000001237 */
[----:B------:R-:W-:Y:S01]  /*7f30*/  IMAD.U32 R54, R39, 0x10000, RZ ;  /* 0x0001000027367824 */ /* 0x000fe200078e00ff */
[----:B------:R-:W-:Y:S01]  /*7f40*/  SHF.R.U32.HI R55, RZ, 0x10, R55 ;  /* 0x00000010ff377819 */ /* 0x000fe20000011637 */
[----:B------:R-:W-:Y:S01]  /*7f50*/  IMAD.U32 R59, R57, 0x10000, RZ ;  /* 0x00010000393b7824 */ /* 0x000fe200078e00ff */
[----:B------:R-:W-:-:S02]  /*7f60*/  PRMT R58, R115, 0x5432, R58 ;  /* 0x00005432733a7816 */ /* 0x000fc4000000003a */
[----:B------:R-:W-:Y:S01]  /*7f70*/  SHF.R.U64 R44, R52, 0x10, R53 ;  /* 0x00000010342c7819 */ /* 0x000fe20000001235 */
[----:B------:R-:W-:Y:S01]  /*7f80*/  FMUL.FTZ R61, R56, R59 ;  /* 0x0000003b383d7220 */ /* 0x000fe20000410000 */
[--C-:B------:R-:W-:Y:S02]  /*7f90*/  SHF.R.U64 R53, R62, 0x10, R63.reuse ;  /* 0x000000103e357819 */ /* 0x100fe4000000123f */
[----:B------:R-:W-:Y:S02]  /*7fa0*/  SHF.R.U32.HI R63, RZ, 0x10, R63 ;  /* 0x00000010ff3f7819 */ /* 0x000fe4000001163f */
[C---:B------:R-:W-:Y:S02]  /*7fb0*/  PRMT R49, R114.reuse, 0x5410, R49 ;  /* 0x0000541072317816 */ /* 0x040fe40000000031 */
[----:B------:R-:W-:Y:S01]  /*7fc0*/  PRMT R114, R114, 0x5432, R55 ;  /* 0x0000543272727816 */ /* 0x000fe20000000037 */
[----:B------:R-:W-:Y:S01]  /*7fd0*/  IMAD.U32 R55, R58, 0x10000, RZ ;  /* 0x000100003a377824 */ /* 0x000fe200078e00ff */
[----:B------:R-:W-:Y:S01]  /*7fe0*/  LOP3.LUT R52, R37, 0xffff0000, RZ, 0xc0, !PT ;  /* 0xffff000025347812 */ /* 0x000fe200078ec0ff */
[----:B------:R-:W-:Y:S01]  /*7ff0*/  IMAD.U32 R37, R36, 0x10000, RZ ;  /* 0x0001000024257824 */ /* 0x000fe200078e00ff */
[----:B------:R-:W-:Y:S01]  /*8000*/  PRMT R63, R116, 0x5432, R63 ;  /* 0x00005432743f7816 */ /* 0x000fe2000000003f */
[-C--:B------:R-:W-:Y:S01]  /*8010*/  FMUL.FTZ R65, R56, R55.reuse ;  /* 0x0000003738417220 */ /* 0x080fe20000410000 */
[----:B------:R-:W-:Y:S01]  /*8020*/  LOP3.LUT R57, R57, 0xffff0000, RZ, 0xc0, !PT ;  /* 0xffff000039397812 */ /* 0x000fe200078ec0ff */
[----:B------:R-:W-:Y:S01]  /*8030*/  IMAD.U32 R56, R114, 0x10000, RZ ;  /* 0x0001000072387824 */ /* 0x000fe200078e00ff */
[----:B------:R-:W-:Y:S01]  /*8040*/  PRMT R117, R117, 0x5410, R48 ;  /* 0x0000541075757816 */ /* 0x000fe20000000030 */
[----:B------:R-:W-:Y:S01]  /*8050*/  FFMA.FTZ R48, R50, R55, -R61 ;  /* 0x0000003732307223 */ /* 0x000fe2000001083d */
[----:B------:R-:W-:Y:S01]  /*8060*/  LOP3.LUT R55, R58, 0xffff0000, RZ, 0xc0, !PT ;  /* 0xffff00003a377812 */ /* 0x000fe200078ec0ff */
[----:B------:R-:W-:Y:S01]  /*8070*/  IMAD.U32 R58, R63, 0x10000, RZ ;  /* 0x000100003f3a7824 */ /* 0x000fe200078e00ff */
[----:B------:R-:W-:Y:S01]  /*8080*/  LOP3.LUT R45, R13, 0xffff0000, RZ, 0xc0, !PT ;  /* 0xffff00000d2d7812 */ /* 0x000fe200078ec0ff */
[----:B------:R-:W-:Y:S01]  /*8090*/  FMUL.FTZ R60, R52, R57 ;  /* 0x00000039343c7220 */ /* 0x000fe20000410000 */
[----:B------:R-:W-:Y:S01]  /*80a0*/  FFMA.FTZ R50, R50, R59, R65 ;  /* 0x0000003b32327223 */ /* 0x000fe20000010041 */
[-C--:B------:R-:W-:Y:S01]  /*80b0*/  FMUL.FTZ R52, R52, R55.reuse ;  /* 0x0000003734347220 */ /* 0x080fe20000410000 */
[C---:B------:R-:W-:Y:S01]  /*80c0*/  FMUL.FTZ R62, R54.reuse, R58 ;  /* 0x0000003a363e7220 */ /* 0x040fe20000410000 */
[----:B------:R-:W-:Y:S01]  /*80d0*/  FFMA.FTZ R55, R45, R55, -R60 ;  /* 0x000000372d377223 */ /* 0x000fe2000001083c */
[----:B------:R-:W-:Y:S01]  /*80e0*/  LOP3.LUT R39, R39, 0xffff0000, RZ, 0xc0, !PT ;  /* 0xffff000027277812 */ /* 0x000fe200078ec0ff */
[-C--:B------:R-:W-:Y:S01]  /*80f0*/  FMUL.FTZ R59, R54, R56.reuse ;  /* 0x00000038363b7220 */ /* 0x080fe20000410000 */
[----:B------:R-:W-:Y:S01]  /*8100*/  LOP3.LUT R60, R63, 0xffff0000, RZ, 0xc0, !PT ;  /* 0xffff00003f3c7812 */ /* 0x000fe200078ec0ff */
[----:B------:R-:W-:Y:S01]  /*8110*/  FFMA.FTZ R45, R45, R57, R52 ;  /* 0x000000392d2d7223 */ /* 0x000fe20000010034 */
[----:B------:R-:W-:Y:S01]  /*8120*/  LOP3.LUT R114, R114, 0xffff0000, RZ, 0xc0, !PT ;  /* 0xffff000072727812 */ /* 0x000fe200078ec0ff */
[----:B------:R-:W-:Y:S01]  /*8130*/  FFMA.FTZ R52, R51, R56, -R62 ;  /* 0x0000003833347223 */ /* 0x000fe2000001083e */
[----:B------:R-:W-:Y:S01]  /*8140*/  PRMT R44, R115, 0x5410, R44 ;  /* 0x00005410732c7816 */ /* 0x000fe2000000002c */
[----:B------:R-:W-:Y:S01]  /*8150*/  FFMA.FTZ R51, R51, R58, R59 ;  /* 0x0000003a33337223 */ /* 0x000fe2000001003b */
[----:B------:R-:W-:Y:S01]  /*8160*/  LOP3.LUT R15, R15, 0xffff0000, RZ, 0xc0, !PT ;  /* 0xffff00000f0f7812 */ /* 0x000fe200078ec0ff */
[----:B------:R-:W-:Y:S01]  /*8170*/  IMAD.U32 R56, R117, 0x10000, RZ ;  /* 0x0001000075387824 */ /* 0x000fe200078e00ff */
[----:B------:R-:W-:Y:S01]  /*8180*/  LOP3.LUT R36, R36, 0xffff0000, RZ, 0xc0, !PT ;  /* 0xffff000024247812 */ /* 0x000fe200078ec0ff */
[C---:B------:R-:W-:Y:S01]  /*8190*/  FMUL.FTZ R58, R39.reuse, R60 ;  /* 0x0000003c273a7220 */ /* 0x040fe20000410000 */
[-C--:B------:R-:W-:Y:S01]  /*81a0*/  FMUL.FTZ R62, R39, R114.reuse ;  /* 0x00000072273e7220 */ /* 0x080fe20000410000 */
[----:B------:R-:W-:Y:S01]  /*81b0*/  LOP3.LUT R117, R117, 0xffff0000, RZ, 0xc0, !PT ;  /* 0xffff000075757812 */ /* 0x000fe200078ec0ff */
[C---:B------:R-:W-:Y:S01]  /*81c0*/  IMAD.U32 R54, R44.reuse, 0x10000, RZ ;  /* 0x000100002c367824 */ /* 0x040fe200078e00ff */
[----:B------:R-:W-:Y:S01]  /*81d0*/  LOP3.LUT R57, R44, 0xffff0000, RZ, 0xc0, !PT ;  /* 0xffff00002c397812 */ /* 0x000fe200078ec0ff */
[C---:B------:R-:W-:Y:S01]  /*81e0*/  IMAD.U32 R13, R12.reuse, 0x10000, RZ ;  /* 0x000100000c0d7824 */ /* 0x040fe200078e00ff */
[----:B------:R-:W-:Y:S01]  /*81f0*/  LOP3.LUT R12, R12, 0xffff0000, RZ, 0xc0, !PT ;  /* 0xffff00000c0c7812 */ /* 0x000fe200078ec0ff */
[C---:B------:R-:W-:Y:S01]  /*8200*/  FFMA.FTZ R39, R15.reuse, R114, -R58 ;  /* 0x000000720f277223 */ /* 0x040fe2000001083a */
[----:B------:R-:W-:Y:S01]  /*8210*/  FFMA.FTZ R62, R15, R60, R62 ;  /* 0x0000003c0f3e7223 */ /* 0x000fe2000001003e */
[----:B------:R-:W-:Y:S01]  /*8220*/  PRMT R53, R116, 0x5410, R53 ;  /* 0x0000541074357816 */ /* 0x000fe20000000035 */
[C---:B------:R-:W-:Y:S01]  /*8230*/  FMUL.FTZ R44, R37.reuse, R56 ;  /* 0x00000038252c7220 */ /* 0x040fe20000410000 */
[C---:B------:R-:W-:Y:S01]  /*8240*/  FMUL.FTZ R15, R36.reuse, R117 ;  /* 0x00000075240f7220 */ /* 0x040fe20000410000 */
[----:B------:R-:W-:Y:S01]  /*8250*/  FMUL.FTZ R37, R37, R54 ;  /* 0x0000003625257220 */ /* 0x000fe20000410000 */
[-C--:B------:R-:W-:Y:S01]  /*8260*/  FMUL.FTZ R59, R36, R57.reuse ;  /* 0x00000039243b7220 */ /* 0x080fe20000410000 */
[----:B------:R-:W-:Y:S01]  /*8270*/  LOP3.LUT R47, R14, 0xffff0000, RZ, 0xc0, !PT ;  /* 0xffff00000e2f7812 */ /* 0x000fe200078ec0ff */
[----:B------:R-:W-:Y:S01]  /*8280*/  FFMA.FTZ R57, R12, R57, -R15 ;  /* 0x000000390c397223 */ /* 0x000fe2000001080f */
[----:B------:R-:W-:-:S02]  /*8290*/  IMAD.U32 R14, R38, 0x10000, RZ ;  /* 0x00010000260e7824 */ /* 0x000fc400078e00ff */
[C---:B------:R-:W-:Y:S01]  /*82a0*/  FFMA.FTZ R44, R13.reuse, R54, -R44 ;  /* 0x000000360d2c7223 */ /* 0x040fe2000001082c */
[----:B------:R-:W-:Y:S01]  /*82b0*/  FFMA.FTZ R37, R13, R56, R37 ;  /* 0x000000380d257223 */ /* 0x000fe20000010025 */
[----:B------:R-:W-:Y:S01]  /*82c0*/  IMAD.U32 R15, R53, 0x10000, RZ ;  /* 0x00010000350f7824 */ /* 0x000fe200078e00ff */
[----:B------:R-:W-:Y:S01]  /*82d0*/  LOP3.LUT R38, R38, 0xffff0000, RZ, 0xc0, !PT ;  /* 0xffff000026267812 */ /* 0x000fe200078ec0ff */
[----:B------:R-:W-:Y:S01]  /*82e0*/  IMAD.U32 R13, R49, 0x10000, RZ ;  /* 0x00010000310d7824 */ /* 0x000fe200078e00ff */
[----:B------:R-:W-:Y:S01]  /*82f0*/  LOP3.LUT R53, R53, 0xffff0000, RZ, 0xc0, !PT ;  /* 0xffff000035357812 */ /* 0x000fe200078ec0ff */
[----:B------:R-:W-:Y:S01]  /*8300*/  FFMA.FTZ R12, R12, R117, R59 ;  /* 0x000000750c0c7223 */ /* 0x000fe2000001003b */
[----:B------:R-:W-:Y:S01]  /*8310*/  LOP3.LUT R49, R49, 0xffff0000, RZ, 0xc0, !PT ;  /* 0xffff000031317812 */ /* 0x000fe200078ec0ff */
[C---:B------:R-:W-:Y:S01]  /*8320*/  FMUL.FTZ R59, R14.reuse, R15 ;  /* 0x0000000f0e3b7220 */ /* 0x040fe20000410000 */
[----:B------:R-:W-:Y:S01]  /*8330*/  FMUL.FTZ R14, R14, R13 ;  /* 0x0000000d0e0e7220 */ /* 0x000fe20000410000 */
[C---:B------:R-:W-:Y:S01]  /*8340*/  FMUL.FTZ R36, R38.reuse, R53 ;  /* 0x0000003526247220 */ /* 0x040fe20000410000 */
[----:B------:R-:W-:Y:S01]  /*8350*/  F2FP.BF16.F32.PACK_AB R45, R45, R50 ;  /* 0x000000322d2d723e */ /* 0x000fe200000010ff */
[----:B------:R-:W-:Y:S01]  /*8360*/  FMUL.FTZ R38, R38, R49 ;  /* 0x0000003126267220 */ /* 0x000fe20000410000 */
[C---:B------:R-:W-:Y:S01]  /*8370*/  FFMA.FTZ R59, R46.reuse, R13, -R59 ;  /* 0x0000000d2e3b7223 */ /* 0x040fe2000001083b */
[C---:B------:R-:W-:Y:S01]  /*8380*/  FFMA.FTZ R36, R47.reuse, R49, -R36 ;  /* 0x000000312f247223 */ /* 0x040fe20000010824 */
[----:B------:R-:W-:Y:S01]  /*8390*/  FFMA.FTZ R14, R46, R15, R14 ;  /* 0x0000000f2e0e7223 */ /* 0x000fe2000001000e */
[----:B------:R-:W-:Y:S01]  /*83a0*/  FFMA.FTZ R47, R47, R53, R38 ;  /* 0x000000352f2f7223 */ /* 0x000fe20000010026 */
[----:B------:R-:W-:-:S02]  /*83b0*/  F2FP.BF16.F32.PACK_AB R13, R55, R48 ;  /* 0x00000030370d723e */ /* 0x000fc400000010ff */
[----:B------:R-:W-:Y:S02]  /*83c0*/  F2FP.BF16.F32.PACK_AB R38, R36, R59 ;  /* 0x0000003b2426723e */ /* 0x000fe400000010ff */
        /* <DEDUP_REMOVED lines=10> */
.L_x_1621:
[----:B------:R-:W-:Y:S05]  /*8470*/  BSYNC B1 ;  /* 0x0000000000017941 */ /* 0x000fea0003800000 */
.L_x_1620:
[----:B0-----:R0:W-:Y:S01]  /*8480*/  ST.E.128 desc[UR60][R42.64], R12 ;  /* 0x0000000c2a007985 */ /* 0x0011e2000c101d3c */
[----:B------:R-:W-:-:S13]  /*8490*/  ISETP.GE.AND P0, PT, R11, R106, PT ;  /* 0x0000006a0b00720c */ /* 0x000fda0003f06270 */
[----:B------:R-:W-:Y:S05]  /*84a0*/  @P0 BRA `(.L_x_1584) ;  /* 0x0000000400800947 */ /* 0x000fea0003800000 */
[----:B------:R-:W-:-:S05]  /*84b0*/  IMAD.WIDE R40, R11, 0x2, R40 ;  /* 0x000000020b287825 */ /* 0x000fca00078e0228 */
[----:B-1----:R1:W-:Y:S01]  /*84c0*/  ST.E.128 desc[UR60][R40.64], R36 ;  /* 0x0000002428007985 */ /* 0x0023e2000c101d3c */
[----:B------:R-:W-:Y:S05]  /*84d0*/  BRA `(.L_x_1584) ;  /* 0x0000000400747947 */ /* 0x000fea0003800000 */
.L_x_1557:
[----:B------:R-:W2:Y:S02]  /*84e0*/  LDL R11, [R1+0x68] ;  /* 0x00006800010b7983 */ /* 0x000ea40000100800 */
[----:B--2---:R-:W-:-:S13]  /*84f0*/  R2UR UR4, R11 ;  /* 0x000000000b0472ca */ /* 0x004fda00000e0000 */
[----:B------:R-:W-:-:S06]  /*8500*/  UISETP.NE.AND UP0, UPT, UR4, 0x3, UPT ;  /* 0x000000030400788c */ /* 0x000fcc000bf05270 */
[----:B------:R-:W-:-:S13]  /*8510*/  PLOP3.LUT P5, PT, PT, PT, UP0, 0x80, 0x0 ;  /* 0x000000000000781c */ /* 0x000fda0003faf008 */
[----:B------:R-:W-:Y:S05]  /*8520*/  @!P5 BRA `(.L_x_1622) ;  /* 0x000000000004d947 */ /* 0x000fea0003800000 */
[----:B------:R-:W-:Y:S01]  /*8530*/  BPT.TRAP 0x1 ;  /* 0x000000040000795c */ /* 0x000fe20000300000 */
.L_x_1622:
[----:B------:R-:W2:Y:S01]  /*8540*/  LDL R11, [R1+0x50] ;  /* 0x00005000010b7983 */ /* 0x000ea20000100800 */
[----:B------:R-:W-:Y:S01]  /*8550*/  IMAD R88, R200, 0x8, R17 ;  /* 0x00000008c8587824 */ /* 0x000fe200078e0211 */
[----:B------:R-:W-:Y:S01]  /*8560*/  BSSY B1, `(.L_x_1623) ;  /* 0x0000005000017945 */ /* 0x000fe20003800000 */
[----:B------:R-:W-:Y:S02]  /*8570*/  SHF.R.S32.HI R97, RZ, 0x1f, R98 ;  /* 0x0000001fff617819 */ /* 0x000fe40000011462 */
[----:B--2---:R-:W-:-:S04]  /*8580*/  SHF.L.U32 R100, R11, 0x1f, RZ ;  /* 0x0000001f0b647819 */ /* 0x004fc800000006ff */
[----:B------:R-:W0:Y:S02]  /*8590*/  SYNCS.PHASECHK.TRANS64.TRYWAIT P0, [R88+URZ+0x30890], R100 ;  /* 0x03089064580075a7 */ /* 0x000e24000800017f */
[----:B0-----:R-:W-:Y:S05]  /*85a0*/  @!P0 BRA `(.L_x_1624) ;  /* 0x0000025c00688947 */ /* 0x001fea0003800000 */
.L_x_2014:
[----:B------:R-:W-:Y:S05]  /*85b0*/  BSYNC B1 ;  /* 0x0000000000017941 */ /* 0x000fea0003800000 */
.L_x_1623:
[----:B------:R-:W2:Y:S01]  /*85c0*/  LDL R15, [R1+0x10] ;  /* 0x00001000010f7983 */ /* 0x000ea20000100800 */
        /* <DEDUP_REMOVED lines=15> */
[----:B------:R-:W-:Y:S01]  /*86c0*/  IMAD.WIDE.U32 R12, R226, UR4, R12 ;  /* 0x00000004e20c7c25 */ /* 0x000fe2000f8e000c */
[----:B------:R-:W-:-:S03]  /*86d0*/  UMOV UR4, 0xffffffff ;  /* 0xffffffff00047882 */ /* 0x000fc60000000000 */
[----:B------:R-:W-:Y:S01]  /*86e0*/  IMAD R41, R226, UR5, R13 ;  /* 0x00000005e2297c24 */ /* 0x000fe2000f8e020d */
[----:B------:R-:W-:-:S04]  /*86f0*/  LEA R40, P0, R12, UR6, 0x1 ;  /* 0x000000060c287c11 */ /* 0x000fc8000f8008ff */
[----:B------:R-:W-:Y:S01]  /*8700*/  LEA.HI.X R41, R12, UR7, R41, 0x1, P0 ;  /* 0x000000070c297c11 */ /* 0x000fe200080f0c29 */
[----:B--2---:R-:W-:-:S05]  /*8710*/  IMAD.IADD R42, R95, 0x1, -R15 ;  /* 0x000000015f2a7824 */ /* 0x004fca00078e0a0f */
[----:B------:R-:W-:Y:S01]  /*8720*/  ISETP.GE.AND P0, PT, R42, 0x1, PT ;  /* 0x000000012a00780c */ /* 0x000fe20003f06270 */
[----:B------:R-:W-:-:S12]  /*8730*/  BRA.DIV UR4, `(.L_x_1625) ;  /* 0x0000025e04187947 */ /* 0x000fd8000b800000 */
[----:B------:R1:W2:Y:S04]  /*8740*/  SHFL.IDX PT, R38, R41, RZ, 0x181f ;  /* 0x00181fff29267589 */ /* 0x0002a800000e0000 */
[----:B------:R1:W3:Y:S02]  /*8750*/  SHFL.IDX PT, R39, R40, RZ, 0x181f ;  /* 0x00181fff28277589 */ /* 0x0002e400000e0000 */
.L_x_2018:
[----:B------:R-:W-:Y:S04]  /*8760*/  BSSY B1, `(.L_x_1626) ;  /* 0x0000018000017945 */ /* 0x000fe80003800000 */
[----:B------:R-:W-:Y:S05]  /*8770*/  @!P0 BRA `(.L_x_1627) ;  /* 0x0000000000588947 */ /* 0x000fea0003800000 */
[----:B------:R-:W4:Y:S01]  /*8780*/  LDL R11, [R1+0x8] ;  /* 0x00000800010b7983 */ /* 0x000f220000100800 */
[----:B------:R-:W-:Y:S02]  /*8790*/  ULDC UR4, c[0x0][0x2f4] ;  /* 0x0000bd0000047ab9 */ /* 0x000fe40000000800 */
[----:B------:R-:W-:Y:S02]  /*87a0*/  ISETP.GE.AND P4, PT, R18, UR4, PT ;  /* 0x0000000412007c0c */ /* 0x000fe4000bf86270 */
[----:B------:R-:W-:-:S11]  /*87b0*/  ISETP.GE.AND P0, PT, R203, UR4, PT ;  /* 0x00000004cb007c0c */ /* 0x000fd6000bf06270 */
[----:B------:R-:W5:Y:S01]  /*87c0*/  @!P4 LDS.128 R12, [R90+0x20400] ;  /* 0x020400005a0cc984 */ /* 0x000f620000000c00 */
[----:B---3--:R-:W-:-:S04]  /*87d0*/  @!P4 LEA R36, P6, R18, R39, 0x1 ;  /* 0x000000271224c211 */ /* 0x008fc800078c08ff */
[----:B--2---:R-:W-:-:S05]  /*87e0*/  @!P4 LEA.HI.X R37, R18, R38, R19, 0x1, P6 ;  /* 0x000000261225c211 */ /* 0x004fca00030f0c13 */
[----:B-----5:R2:W-:Y:S01]  /*87f0*/  @!P4 ST.E.128 desc[UR60][R36.64], R12 ;  /* 0x0000000c2400c985 */ /* 0x0205e2000c101d3c */
[----:B------:R-:W-:-:S03]  /*8800*/  ISETP.GE.AND P4, PT, R22, UR4, PT ;  /* 0x0000000416007c0c */ /* 0x000fc6000bf86270 */
[----:B------:R-:W3:Y:S01]  /*8810*/  @!P0 LDS.128 R12, [R90+0x22400] ;  /* 0x022400005a0c8984 */ /* 0x000ee20000000c00 */
[----:B--2---:R-:W-:-:S04]  /*8820*/  @!P0 LEA R36, P6, R201, R39, 0x1 ;  /* 0x00000027c9248211 */ /* 0x004fc800078c08ff */
[----:B------:R-:W-:-:S05]  /*8830*/  @!P0 LEA.HI.X R37, R201, R38, R224, 0x1, P6 ;  /* 0x00000026c9258211 */ /* 0x000fca00030f0ce0 */
[----:B---3--:R2:W-:Y:S01]  /*8840*/  @!P0 ST.E.128 desc[UR60][R36.64], R12 ;  /* 0x0000000c24008985 */ /* 0x0085e2000c101d3c */
[----:B------:R-:W-:-:S03]  /*8850*/  ISETP.GE.AND P0, PT, R23, UR4, PT ;  /* 0x0000000417007c0c */ /* 0x000fc6000bf06270 */
[----:B------:R-:W3:Y:S01]  /*8860*/  @!P4 LDS.128 R12, [R90+0x24400] ;  /* 0x024400005a0cc984 */ /* 0x000ee20000000c00 */
[----:B--2---:R-:W-:-:S04]  /*8870*/  @!P4 LEA R36, P6, R22, R39, 0x1 ;  /* 0x000000271624c211 */ /* 0x004fc800078c08ff */
[----:B----4-:R-:W-:-:S05]  /*8880*/  @!P4 LEA.HI.X R37, R22, R38, R11, 0x1, P6 ;  /* 0x000000261625c211 */ /* 0x010fca00030f0c0b */
[----:B---3--:R2:W-:Y:S04]  /*8890*/  @!P4 ST.E.128 desc[UR60][R36.64], R12 ;  /* 0x0000000c2400c985 */ /* 0x0085e8000c101d3c */
[----:B------:R-:W3:Y:S01]  /*88a0*/  @!P0 LDS.128 R12, [R90+0x26400] ;  /* 0x026400005a0c8984 */ /* 0x000ee20000000c00 */
[----:B--2---:R-:W-:-:S04]  /*88b0*/  @!P0 LEA R36, P4, R23, R39, 0x1 ;  /* 0x0000002717248211 */ /* 0x004fc800078808ff */
[----:B------:R-:W-:-:S05]  /*88c0*/  @!P0 LEA.HI.X R37, R23, R38, R229, 0x1, P4 ;  /* 0x0000002617258211 */ /* 0x000fca00020f0ce5 */
[----:B---3--:R4:W-:Y:S04]  /*88d0*/  @!P0 ST.E.128 desc[UR60][R36.64], R12 ;  /* 0x0000000c24008985 */ /* 0x0089e8000c101d3c */
.L_x_1627:
[----:B------:R-:W-:Y:S05]  /*88e0*/  BSYNC B1 ;  /* 0x0000000000017941 */ /* 0x000fea0003800000 */
.L_x_1626:
[----:B------:R-:W-:-:S03]  /*88f0*/  UMOV UR4, 0xffffffff ;  /* 0xffffffff00047882 */ /* 0x000fc60000000000 */
[----:B------:R-:W-:Y:S05]  /*8900*/  BRA.DIV UR4, `(.L_x_1628) ;  /* 0x0000025a04f07947 */ /* 0x000fea000b800000 */
[----:B--2---:R2:W0:Y:S04]  /*8910*/  SHFL.IDX PT, R38, R41, 0x1, 0x181f ;  /* 0x00381f0029267f89 */ /* 0x00442800000e0000 */
[----:B---3--:R2:W3:Y:S02]  /*8920*/  SHFL.IDX PT, R39, R40, 0x1, 0x181f ;  /* 0x00381f0028277f89 */ /* 0x0084e400000e0000 */
.L_x_2022:
[----:B------:R-:W-:-:S13]  /*8930*/  ISETP.GE.AND P0, PT, R42, 0x21, PT ;  /* 0x000000212a00780c */ /* 0x000fda0003f06270 */
[----:B------:R-:W-:Y:S05]  /*8940*/  @!P0 BRA `(.L_x_1584) ;  /* 0x0000000000588947 */ /* 0x000fea0003800000 */
[----:B------:R-:W5:Y:S01]  /*8950*/  LDL R11, [R1+0x8] ;  /* 0x00000800010b7983 */ /* 0x000f620000100800 */
[----:B------:R-:W-:Y:S02]  /*8960*/  ULDC UR4, c[0x0][0x2f4] ;  /* 0x0000bd0000047ab9 */ /* 0x000fe40000000800 */
[----:B------:R-:W-:Y:S02]  /*8970*/  ISETP.GE.AND P6, PT, R18, UR4, PT ;  /* 0x0000000412007c0c */ /* 0x000fe4000bfc6270 */
[----:B------:R-:W-:-:S11]  /*8980*/  ISETP.GE.AND P4, PT, R203, UR4, PT ;  /* 0x00000004cb007c0c */ /* 0x000fd6000bf86270 */
[----:B----4-:R-:W4:Y:S01]  /*8990*/  @!P6 LDS.128 R12, [R90+0x21400] ;  /* 0x021400005a0ce984 */ /* 0x010f220000000c00 */
[----:B---3--:R-:W-:-:S04]  /*89a0*/  @!P6 LEA R36, P0, R18, R39, 0x1 ;  /* 0x000000271224e211 */ /* 0x008fc800078008ff */
[----:B0-----:R-:W-:Y:S02]  /*89b0*/  @!P6 LEA.HI.X R37, R18, R38, R19, 0x1, P0 ;  /* 0x000000261225e211 */ /* 0x001fe400000f0c13 */
[----:B------:R-:W-:-:S03]  /*89c0*/  ISETP.GE.AND P0, PT, R22, UR4, PT ;  /* 0x0000000416007c0c */ /* 0x000fc6000bf06270 */
[----:B----4-:R0:W-:Y:S04]  /*89d0*/  @!P6 ST.E.128 desc[UR60][R36.64], R12 ;  /* 0x0000000c2400e985 */ /* 0x0101e8000c101d3c */
[----:B------:R-:W3:Y:S01]  /*89e0*/  @!P4 LDS.128 R12, [R90+0x23400] ;  /* 0x023400005a0cc984 */ /* 0x000ee20000000c00 */
[----:B0-----:R-:W-:-:S04]  /*89f0*/  @!P4 LEA R36, P6, R201, R39, 0x1 ;  /* 0x00000027c924c211 */ /* 0x001fc800078c08ff */
[----:B------:R-:W-:-:S05]  /*8a00*/  @!P4 LEA.HI.X R37, R201, R38, R224, 0x1, P6 ;  /* 0x00000026c925c211 */ /* 0x000fca00030f0ce0 */
[----:B---3--:R0:W-:Y:S01]  /*8a10*/  @!P4 ST.E.128 desc[UR60][R36.64], R12 ;  /* 0x0000000c2400c985 */ /* 0x0081e2000c101d3c */
[----:B------:R-:W-:-:S03]  /*8a20*/  ISETP.GE.AND P4, PT, R23, UR4, PT ;  /* 0x0000000417007c0c */ /* 0x000fc6000bf86270 */
[----:B------:R-:W3:Y:S01]  /*8a30*/  @!P0 LDS.128 R12, [R90+0x25400] ;  /* 0x025400005a0c8984 */ /* 0x000ee20000000c00 */
[----:B0-----:R-:W-:-:S04]  /*8a40*/  @!P0 LEA R36, P6, R22, R39, 0x1 ;  /* 0x0000002716248211 */ /* 0x001fc800078c08ff */
[----:B-----5:R-:W-:-:S05]  /*8a50*/  @!P0 LEA.HI.X R37, R22, R38, R11, 0x1, P6 ;  /* 0x0000002616258211 */ /* 0x020fca00030f0c0b */
[----:B---3--:R0:W-:Y:S04]  /*8a60*/  @!P0 ST.E.128 desc[UR60][R36.64], R12 ;  /* 0x0000000c24008985 */ /* 0x0081e8000c101d3c */
[----:B------:R-:W3:Y:S01]  /*8a70*/  @!P4 LDS.128 R12, [R90+0x27400] ;  /* 0x027400005a0cc984 */ /* 0x000ee20000000c00 */
[----:B0-----:R-:W-:-:S04]  /*8a80*/  @!P4 LEA R36, P0, R23, R39, 0x1 ;  /* 0x000000271724c211 */ /* 0x001fc800078008ff */
[----:B------:R-:W-:-:S05]  /*8a90*/  @!P4 LEA.HI.X R37, R23, R38, R229, 0x1, P0 ;  /* 0x000000261725c211 */ /* 0x000fca00000f0ce5 */
[----:B---3--:R0:W-:Y:S04]  /*8aa0*/  @!P4 ST.E.128 desc[UR60][R36.64], R12 ;  /* 0x0000000c2400c985 */ /* 0x0081e8000c101d3c */
.L_x_1584:
[----:B------:R-:W-:Y:S05]  /*8ab0*/  BSYNC B0 ;  /* 0x0000000000007941 */ /* 0x000fea0003800000 */
.L_x_1556:
        /* <DEDUP_REMOVED lines=12> */
[----:B------:R-:W-:-:S05]  /*8b80*/  @!P0 VIADD R11, R88, 0x308a0 ;  /* 0x000308a0580b8836 */ /* 0x000fca0000000000 */
[----:B------:R-:W-:-:S04]  /*8b90*/  @!P0 PRMT R11, RZ, 0x654, R11 ;  /* 0x00000654ff0b8816 */ /* 0x000fc8000000000b */
[----:B------:R3:W-:Y:S01]  /*8ba0*/  @!P0 SYNCS.ARRIVE.TRANS64.RED.A1T0 RZ, [R11+URZ], RZ ;  /* 0x000000ff0bff89a7 */ /* 0x0007e2000810043f */
[----:B------:R-:W-:Y:S05]  /*8bb0*/  @!P5 BRA `(.L_x_1630) ;  /* 0x000000000004d947 */ /* 0x000fea0003800000 */
[----:B------:R-:W-:Y:S01]  /*8bc0*/  BPT.TRAP 0x1 ;  /* 0x000000040000795c */ /* 0x000fe20000300000 */
.L_x_1630:
[----:B------:R-:W-:Y:S05]  /*8bd0*/  BSYNC B0 ;  /* 0x0000000000007941 */ /* 0x000fea0003800000 */
.L_x_1629:
[----:B------:R-:W5:Y:S01]  /*8be0*/  SYNCS.PHASECHK.TRANS64.TRYWAIT P4, [R88+URZ+0x308b0], R100 ;  /* 0x0308b064580075a7 */ /* 0x000f62000808017f */
[----:B------:R-:W-:Y:S04]  /*8bf0*/  BSSY B0, `(.L_x_1631) ;  /* 0x0000002000007945 */ /* 0x000fe80003800000 */
[----:B-----5:R-:W-:Y:S05]  /*8c00*/  @!P4 BRA `(.L_x_1632) ;  /* 0x00000258007cc947 */ /* 0x020fea0003800000 */
.L_x_2023:
[----:B------:R-:W-:Y:S05]  /*8c10*/  BSYNC B0 ;  /* 0x0000000000007941 */ /* 0x000fea0003800000 */
.L_x_1631:
[----:B0---4-:R-:W4:Y:S01]  /*8c20*/  LDL R14, [R1+0x10] ;  /* 0x00001000010e7983 */ /* 0x011f220000100800 */
[----:B------:R-:W-:Y:S01]  /*8c30*/  ULDC.64 UR4, c[0x0][0x328] ;  /* 0x0000ca0000047ab9 */ /* 0x000fe20000000a00 */
[----:B------:R-:W-:Y:S02]  /*8c40*/  ULDC.64 UR6, c[0x0][0x318] ;  /* 0x0000c60000067ab9 */ /* 0x000fe40000000a00 */
[----:B-12---:R0:W5:Y:S01]  /*8c50*/  LDL R41, [R1+0x8] ;  /* 0x0000080001297983 */ /* 0x0061620000100800 */
[----:B------:R-:W-:Y:S01]  /*8c60*/  IMAD R97, R97, UR4, RZ ;  /* 0x0000000461617c24 */ /* 0x000fe2000f8e02ff */
[----:B------:R-:W-:Y:S01]  /*8c70*/  BSSY B0, `(.L_x_1633) ;  /* 0x0000028000007945 */ /* 0x000fe20003800000 */
[----:B------:R-:W-:-:S04]  /*8c80*/  IMAD.WIDE.U32 R12, R98, UR4, RZ ;  /* 0x00000004620c7c25 */ /* 0x000fc8000f8e00ff */
[----:B------:R-:W-:Y:S01]  /*8c90*/  IMAD R97, R98, UR5, R97 ;  /* 0x0000000562617c24 */ /* 0x000fe2000f8e0261 */
[----:B------:R-:W-:Y:S02]  /*8ca0*/  ULDC.64 UR4, c[0x0][0x338] ;  /* 0x0000ce0000047ab9 */ /* 0x000fe40000000a00 */
[----:B------:R-:W-:Y:S02]  /*8cb0*/  IMAD R96, R96, UR4, RZ ;  /* 0x0000000460607c24 */ /* 0x000fe4000f8e02ff */
[----:B------:R-:W-:Y:S02]  /*8cc0*/  IMAD.IADD R13, R13, 0x1, R97 ;  /* 0x000000010d0d7824 */ /* 0x000fe400078e0261 */
[C---:B---3--:R-:W-:Y:S02]  /*8cd0*/  IMAD R11, R99.reuse, UR5, R96 ;  /* 0x00000005630b7c24 */ /* 0x048fe4000f8e0260 */
[----:B------:R-:W-:Y:S01]  /*8ce0*/  IMAD.WIDE.U32 R12, R99, UR4, R12 ;  /* 0x00000004630c7c25 */ /* 0x000fe2000f8e000c */
[----:B------:R-:W-:-:S03]  /*8cf0*/  ULDC.64 UR4, c[0x0][0x330] ;  /* 0x0000cc0000047ab9 */ /* 0x000fc60000000a00 */
[----:B------:R-:W-:Y:S02]  /*8d00*/  IMAD.IADD R13, R13, 0x1, R11 ;  /* 0x000000010d0d7824 */ /* 0x000fe400078e020b */
[----:B------:R-:W-:-:S04]  /*8d10*/  IMAD.WIDE.U32 R12, R226, UR4, R12 ;  /* 0x00000004e20c7c25 */ /* 0x000fc8000f8e000c */
[----:B------:R-:W-:Y:S01]  /*8d20*/  IMAD R11, R226, UR5, R13 ;  /* 0x00000005e20b7c24 */ /* 0x000fe2000f8e020d */
[----:B------:R-:W-:-:S04]  /*8d30*/  LEA R38, P5, R12, UR6, 0x1 ;  /* 0x000000060c267c11 */ /* 0x000fc8000f8a08ff */
[----:B------:R-:W-:Y:S01]  /*8d40*/  LEA.HI.X R11, R12, UR7, R11, 0x1, P5 ;  /* 0x000000070c0b7c11 */ /* 0x000fe2000a8f0c0b */
[----:B------:R0:W1:Y:S04]  /*8d50*/  SHFL.IDX PT, R40, R38, RZ, 0x181f ;  /* 0x00181fff26287589 */ /* 0x00006800000e0000 */
[----:B------:R0:W2:Y:S01]  /*8d60*/  SHFL.IDX PT, R39, R11, RZ, 0x181f ;  /* 0x00181fff0b277589 */ /* 0x0000a200000e0000 */
[----:B----4-:R-:W-:-:S05]  /*8d70*/  IMAD.IADD R95, R95, 0x1, -R14 ;  /* 0x000000015f5f7824 */ /* 0x010fca00078e0a0e */
[----:B------:R-:W-:-:S13]  /*8d80*/  ISETP.GE.AND P4, PT, R95, 0x1, PT ;  /* 0x000000015f00780c */ /* 0x000fda0003f86270 */
[----:B012---:R-:W-:Y:S05]  /*8d90*/  @!P4 BRA `(.L_x_1634) ;  /* 0x000000000054c947 */ /* 0x007fea0003800000 */
[----:B------:R-:W-:Y:S02]  /*8da0*/  ULDC UR4, c[0x0][0x2f4] ;  /* 0x0000bd0000047ab9 */ /* 0x000fe40000000800 */
[----:B------:R-:W-:Y:S02]  /*8db0*/  ISETP.GE.AND P6, PT, R18, UR4, PT ;  /* 0x0000000412007c0c */ /* 0x000fe4000bfc6270 */
[----:B------:R-:W-:-:S11]  /*8dc0*/  ISETP.GE.AND P5, PT, R203, UR4, PT ;  /* 0x00000004cb007c0c */ /* 0x000fd6000bfa6270 */
[----:B------:R-:W0:Y:S01]  /*8dd0*/  @!P6 LDS.128 R12, [R90+0x400] ;  /* 0x000400005a0ce984 */ /* 0x000e220000000c00 */
[----:B------:R-:W-:-:S04]  /*8de0*/  @!P6 LEA R36, P4, R18, R40, 0x1 ;  /* 0x000000281224e211 */ /* 0x000fc800078808ff */
[----:B------:R-:W-:Y:S02]  /*8df0*/  @!P6 LEA.HI.X R37, R18, R39, R19, 0x1, P4 ;  /* 0x000000271225e211 */ /* 0x000fe400020f0c13 */
[----:B------:R-:W-:-:S03]  /*8e00*/  ISETP.GE.AND P4, PT, R22, UR4, PT ;  /* 0x0000000416007c0c */ /* 0x000fc6000bf86270 */
[----:B0-----:R0:W-:Y:S04]  /*8e10*/  @!P6 ST.E.128 desc[UR60][R36.64], R12 ;  /* 0x0000000c2400e985 */ /* 0x0011e8000c101d3c */
[----:B------:R-:W1:Y:S01]  /*8e20*/  @!P5 LDS.128 R12, [R90+0x2400] ;  /* 0x002400005a0cd984 */ /* 0x000e620000000c00 */
[----:B0-----:R-:W-:-:S04]  /*8e30*/  @!P5 LEA R36, P6, R201, R40, 0x1 ;  /* 0x00000028c924d211 */ /* 0x001fc800078c08ff */
[----:B------:R-:W-:-:S05]  /*8e40*/  @!P5 LEA.HI.X R37, R201, R39, R224, 0x1, P6 ;  /* 0x00000027c925d211 */ /* 0x000fca00030f0ce0 */
[----:B-1----:R0:W-:Y:S01]  /*8e50*/  @!P5 ST.E.128 desc[UR60][R36.64], R12 ;  /* 0x0000000c2400d985 */ /* 0x0021e2000c101d3c */
[----:B------:R-:W-:-:S03]  /*8e60*/  ISETP.GE.AND P5, PT, R23, UR4, PT ;  /* 0x0000000417007c0c */ /* 0x000fc6000bfa6270 */
[----:B------:R-:W1:Y:S01]  /*8e70*/  @!P4 LDS.128 R12, [R90+0x4400] ;  /* 0x004400005a0cc984 */ /* 0x000e620000000c00 */
[----:B0-----:R-:W-:-:S04]  /*8e80*/  @!P4 LEA R36, P6, R22, R40, 0x1 ;  /* 0x000000281624c211 */ /* 0x001fc800078c08ff */
[----:B-----5:R-:W-:-:S05]  /*8e90*/  @!P4 LEA.HI.X R37, R22, R39, R41, 0x1, P6 ;  /* 0x000000271625c211 */ /* 0x020fca00030f0c29 */
[----:B-1----:R0:W-:Y:S04]  /*8ea0*/  @!P4 ST.E.128 desc[UR60][R36.64], R12 ;  /* 0x0000000c2400c985 */ /* 0x0021e8000c101d3c */
[----:B------:R-:W1:Y:S01]  /*8eb0*/  @!P5 LDS.128 R12, [R90+0x6400] ;  /* 0x006400005a0cd984 */ /* 0x000e620000000c00 */
[----:B0-----:R-:W-:-:S04]  /*8ec0*/  @!P5 LEA R36, P4, R23, R40, 0x1 ;  /* 0x000000281724d211 */ /* 0x001fc800078808ff */
[----:B------:R-:W-:-:S05]  /*8ed0*/  @!P5 LEA.HI.X R37, R23, R39, R229, 0x1, P4 ;  /* 0x000000271725d211 */ /* 0x000fca00020f0ce5 */
[----:B-1----:R0:W-:Y:S04]  /*8ee0*/  @!P5 ST.E.128 desc[UR60][R36.64], R12 ;  /* 0x0000000c2400d985 */ /* 0x0021e8000c101d3c */
.L_x_1634:
[----:B------:R-:W-:Y:S05]  /*8ef0*/  BSYNC B0 ;  /* 0x0000000000007941 */ /* 0x000fea0003800000 */
.L_x_1633:
[----:B------:R-:W-:Y:S01]  /*8f00*/  ISETP.GE.AND P4, PT, R95, 0x21, PT ;  /* 0x000000215f00780c */ /* 0x000fe20003f86270 */
[----:B------:R-:W1:Y:S01]  /*8f10*/  SHFL.IDX PT, R11, R11, 0x1, 0x181f ;  /* 0x00381f000b0b7f89 */ /* 0x000e6200000e0000 */
[----:B------:R-:W-:Y:S03]  /*8f20*/  BSSY B0, `(.L_x_1635) ;  /* 0x0000018000007945 */ /* 0x000fe60003800000 */
[----:B------:R-:W2:Y:S08]  /*8f30*/  SHFL.IDX PT, R38, R38, 0x1, 0x181f ;  /* 0x00381f0026267f89 */ /* 0x000eb000000e0000 */
[----:B------:R-:W-:Y:S05]  /*8f40*/  @!P4 BRA `(.L_x_1636) ;  /* 0x000000000054c947 */ /* 0x000fea0003800000 */
[----:B------:R-:W-:Y:S02]  /*8f50*/  ULDC UR4, c[0x0][0x2f4] ;  /* 0x0000bd0000047ab9 */ /* 0x000fe40000000800 */
[----:B------:R-:W-:Y:S02]  /*8f60*/  ISETP.GE.AND P6, PT, R18, UR4, PT ;  /* 0x0000000412007c0c */ /* 0x000fe4000bfc6270 */
[----:B------:R-:W-:-:S11]  /*8f70*/  ISETP.GE.AND P5, PT, R203, UR4, PT ;  /* 0x00000004cb007c0c */ /* 0x000fd6000bfa6270 */
[----:B0-----:R-:W0:Y:S01]  /*8f80*/  @!P6 LDS.128 R12, [R90+0x1400] ;  /* 0x001400005a0ce984 */ /* 0x001e220000000c00 */
[----:B--2---:R-:W-:-:S04]  /*8f90*/  @!P6 LEA R36, P4, R18, R38, 0x1 ;  /* 0x000000261224e211 */ /* 0x004fc800078808ff */
[----:B-1----:R-:W-:Y:S02]  /*8fa0*/  @!P6 LEA.HI.X R37, R18, R11, R19, 0x1, P4 ;  /* 0x0000000b1225e211 */ /* 0x002fe400020f0c13 */
        /* <DEDUP_REMOVED lines=15> */
.L_x_1636:
[----:B------:R-:W-:Y:S05]  /*90a0*/  BSYNC B0 ;  /* 0x0000000000007941 */ /* 0x000fea0003800000 */
.L_x_1635:
[----:B0--3--:R-:W3:Y:S01]  /*90b0*/  LDL.LU R12, [R1+0x50] ;  /* 0x00005000010c7983 */ /* 0x009ee20000300800 */
[----:B------:R-:W-:Y:S02]  /*90c0*/  VIADD R200, R200, 0x1 ;  /* 0x00000001c8c87836 */ /* 0x000fe40000000000 */
[----:B------:R-:W-:Y:S01]  /*90d0*/  @!P0 VIADD R88, R88, 0x308c0 ;  /* 0x000308c058588836 */ /* 0x000fe20000000000 */
[----:B------:R-:W-:Y:S01]  /*90e0*/  @!PT LDS RZ, [RZ] ;  /* 0x00000000fffff984 */ /* 0x000fe20000000800 */
[----:B------:R-:W-:Y:S01]  /*90f0*/  @!PT LDS RZ, [RZ] ;  /* 0x00000000fffff984 */ /* 0x000fe20000000800 */
[----:B------:R-:W-:Y:S01]  /*9100*/  @!PT LDS RZ, [RZ] ;  /* 0x00000000fffff984 */ /* 0x000fe20000000800 */
[----:B------:R-:W-:Y:S01]  /*9110*/  @!PT LDS RZ, [RZ] ;  /* 0x00000000fffff984 */ /* 0x000fe20000000800 */
[----:B------:R0:W-:Y:S06]  /*9120*/  MEMBAR.ALL.CTA ;  /* 0x0000000000007992 */ /* 0x0001ec0000008000 */
[----:B0-----:R-:W0:Y:S02]  /*9130*/  FENCE.VIEW.ASYNC.S ;  /* 0x00000000000073c6 */ /* 0x001e240000000000 */
[----:B0-----:R0:W-:Y:S01]  /*9140*/  BAR.SYNC.DEFER_BLOCKING R94, 0x80 ;  /* 0x0002005e0000751d */ /* 0x0011e20000010000 */
[----:B------:R-:W-:-:S02]  /*9150*/  ISETP.NE.AND P4, PT, R200, 0x2, PT ;  /* 0x00000002c800780c */ /* 0x000fc40003f85270 */
[----:B------:R-:W-:Y:S02]  /*9160*/  @!P0 PRMT R88, RZ, 0x654, R88 ;  /* 0x00000654ff588816 */ /* 0x000fe40000000058 */
[----:B-1----:R-:W-:Y:S02]  /*9170*/  SEL R11, RZ, 0x1, P4 ;  /* 0x00000001ff0b7807 */ /* 0x002fe40002000000 */
[----:B------:R-:W-:Y:S01]  /*9180*/  SEL R200, R200, RZ, P4 ;  /* 0x000000ffc8c87207 */ /* 0x000fe20002000000 */
[----:B------:R0:W-:Y:S01]  /*9190*/  @!P0 SYNCS.ARRIVE.TRANS64.RED.A1T0 RZ, [R88+URZ], RZ ;  /* 0x000000ff58ff89a7 */ /* 0x0001e2000810043f */
[----:B------:R-:W-:Y:S02]  /*91a0*/  PLOP3.LUT P0, PT, PT, PT, PT, 0x8, 0x0 ;  /* 0x000000000000781c */ /* 0x000fe40003f0e170 */
[----:B---3--:R-:W-:-:S05]  /*91b0*/  LOP3.LUT R12, R12, R11, RZ, 0x3c, !PT ;  /* 0x0000000b0c0c7212 */ /* 0x008fca00078e3cff */
[----:B------:R0:W-:Y:S01]  /*91c0*/  STL [R1+0x50], R12 ;  /* 0x0000500c01007387 */ /* 0x0001e20000100800 */
[----:B------:R-:W-:Y:S05]  /*91d0*/  @P3 BRA `(.L_x_1637) ;  /* 0xffffff9c00643947 */ /* 0x000fea000383ffff */
.L_x_1551:
[----:B------:R-:W3:Y:S01]  /*91e0*/  LDL R11, [R1+0x5c] ;  /* 0x00005c00010b7983 */ /* 0x000ee20000100800 */
[----:B------:R-:W1:Y:S01]  /*91f0*/  LDC R0, c[0x0][0x448] ;  /* 0x00011200ff007b82 */ /* 0x000e620000000800 */
[----:B------:R-:W-:Y:S01]  /*9200*/  IADD3 R7, R220, 0x1, -R219 ;  /* 0x00000001dc077810 */ /* 0x000fe20007ffe8db */
[----:B------:R-:W-:Y:S06]  /*9210*/  BSSY B0, `(.L_x_1638) ;  /* 0x000000d000007945 */ /* 0x000fec0003800000 */
[----:B------:R-:W4:Y:S01]  /*9220*/  LDC.64 R2, c[0x0][0x9e0] ;  /* 0x00027800ff027b82 */ /* 0x000f220000000a00 */
[----:B-1----:R-:W-:-:S02]  /*9230*/  ISETP.NE.AND P1, PT, R0, 0x1, PT ;  /* 0x000000010000780c */ /* 0x002fc40003f25270 */
[----:B----4-:R-:W-:-:S11]  /*9240*/  ISETP.GE.AND P2, PT, R3, 0x1, PT ;  /* 0x000000010300780c */ /* 0x010fd60003f46270 */
[----:B------:R-:W1:Y:S08]  /*9250*/  @P1 LDC R5, c[0x0][0x44c] ;  /* 0x00011300ff051b82 */ /* 0x000e700000000800 */
[----:B------:R-:W4:Y:S01]  /*9260*/  @P1 LDC R4, c[0x0][0x450] ;  /* 0x00011400ff041b82 */ /* 0x000f220000000800 */
[----:B---3--:R-:W-:-:S04]  /*9270*/  VIADD R0, R11, 0x7f ;  /* 0x0000007f0b007836 */ /* 0x008fc80000000000 */
[----:B-1----:R-:W-:-:S05]  /*9280*/  @P1 IMAD.HI.U32 R5, R0, R5, RZ ;  /* 0x0000000500051227 */ /* 0x002fca00078e00ff */
[----:B----4-:R-:W-:-:S05]  /*9290*/  @P1 SHF.R.U32.HI R0, RZ, R4, R5 ;  /* 0x00000004ff001219 */ /* 0x010fca0000011605 */
[----:B------:R-:W-:Y:S01]  /*92a0*/  IMAD.IADD R7, R7, 0x1, R0 ;  /* 0x0000000107077824 */ /* 0x000fe200078e0200 */
[----:B------:R-:W-:Y:S06]  /*92b0*/  @P0 BRA `(.L_x_1639) ;  /* 0x0000000000080947 */ /* 0x000fec0003800000 */
[----:B------:R-:W1:Y:S02]  /*92c0*/  FENCE.VIEW.ASYNC.G ;  /* 0x00000000000073c6 */ /* 0x000e640000000100 */
[----:B-1----:R-:W-:Y:S06]  /*92d0*/  BAR.ARV 0xc, 0x180 ;  /* 0x0306000000007b1d */ /* 0x002fec0000002000 */
.L_x_1639:
[----:B------:R-:W-:Y:S05]  /*92e0*/  BSYNC B0 ;  /* 0x0000000000007941 */ /* 0x000fea0003800000 */
.L_x_1638:
[----:B------:R-:W-:Y:S01]  /*92f0*/  IMAD.IADD R2, R7, 0x1, R2 ;  /* 0x0000000107027824 */ /* 0x000fe200078e0202 */
[----:B------:R-:W-:Y:S06]  /*9300*/  @!P2 BRA `(.L_x_1640) ;  /* 0x000000000048a947 */ /* 0x000fec0003800000 */
[C---:B------:R-:W-:Y:S01]  /*9310*/  ISETP.GT.AND P0, PT, R7.reuse, RZ, PT ;  /* 0x000000ff0700720c */ /* 0x040fe20003f04270 */
[----:B------:R-:W-:Y:S01]  /*9320*/  BSSY B0, `(.L_x_1641) ;  /* 0x000000e000007945 */ /* 0x000fe20003800000 */
[----:B------:R-:W-:-:S11]  /*9330*/  VIADD R0, R7, 0xffffffff ;  /* 0xffffffff07007836 */ /* 0x000fd60000000000 */
[----:B------:R-:W-:Y:S05]  /*9340*/  @P0 BRA `(.L_x_1642) ;  /* 0x00000000001c0947 */ /* 0x000fea0003800000 */
[----:B------:R-:W-:Y:S01]  /*9350*/  ISETP.NE.AND P0, PT, R3, 0x1, PT ;  /* 0x000000010300780c */ /* 0x000fe20003f05270 */
[----:B------:R-:W-:-:S12]  /*9360*/  IMAD.MOV R7, RZ, RZ, -R7 ;  /* 0x000000ffff077224 */ /* 0x000fd800078e0a07 */
[----:B------:R-:W1:Y:S02]  /*9370*/  @P0 LDC.64 R4, c[0x0][0x9e8] ;  /* 0x00027a00ff040b82 */ /* 0x000e640000000a00 */
[----:B-1----:R-:W-:-:S05]  /*9380*/  @P0 IMAD.HI.U32 R4, R7, R4, RZ ;  /* 0x0000000407040227 */ /* 0x002fca00078e00ff */
[----:B------:R-:W-:-:S04]  /*9390*/  @P0 SHF.R.U32.HI R7, RZ, R5, R4 ;  /* 0x00000005ff070219 */ /* 0x000fc80000011604 */
[----:B------:R-:W-:Y:S01]  /*93a0*/  LOP3.LUT R0, RZ, R7, RZ, 0x33, !PT ;  /* 0x00000007ff007212 */ /* 0x000fe200078e33ff */
[----:B------:R-:W-:Y:S06]  /*93b0*/  BRA `(.L_x_1643) ;  /* 0x0000000000107947 */ /* 0x000fec0003800000 */
.L_x_1642:
[----:B------:R-:W-:-:S13]  /*93c0*/  ISETP.NE.AND P0, PT, R3, 0x1, PT ;  /* 0x000000010300780c */ /* 0x000fda0003f05270 */
[----:B------:R-:W1:Y:S02]  /*93d0*/  @P0 LDC.64 R4, c[0x0][0x9e8] ;  /* 0x00027a00ff040b82 */ /* 0x000e640000000a00 */
[----:B-1----:R-:W-:-:S05]  /*93e0*/  @P0 IMAD.HI.U32 R4, R0, R4, RZ ;  /* 0x0000000400040227 */ /* 0x002fca00078e00ff */
[----:B------:R-:W-:-:S07]  /*93f0*/  @P0 SHF.R.U32.HI R0, RZ, R5, R4 ;  /* 0x00000005ff000219 */ /* 0x000fce0000011604 */
.L_x_1643:
[----:B------:R-:W-:Y:S05]  /*9400*/  BSYNC B0 ;  /* 0x0000000000007941 */ /* 0x000fea0003800000 */
.L_x_1641:
[----:B------:R-:W-:-:S05]  /*9410*/  IMAD R5, R0, R3, R3 ;  /* 0x0000000300057224 */ /* 0x000fca00078e0203 */
[----:B------:R-:W-:-:S07]  /*9420*/  VIMNMX R2, R2, R5, PT ;  /* 0x0000000502027248 */ /* 0x000fce0003fe0100 */
.L_x_1640:
[----:B------:R-:W1:Y:S01]  /*9430*/  @P1 LDC R0, c[0x0][0x44c] ;  /* 0x00011300ff001b82 */ /* 0x000e620000000800 */
[----:B------:R-:W-:Y:S01]  /*9440*/  VIADD R2, R2, 0x3f ;  /* 0x0000003f02027836 */ /* 0x000fe20000000000 */
[----:B------:R-:W-:Y:S01]  /*9450*/  ULDC UR4, c[0x0][0x9dc] ;  /* 0x0002770000047ab9 */ /* 0x000fe20000000800 */
[----:B------:R-:W-:-:S03]  /*9460*/  IMAD.MOV.U32 R7, RZ, RZ, R11 ;  /* 0x000000ffff077224 */ /* 0x000fc600078e000b */
[----:B------:R-:W-:Y:S02]  /*9470*/  SHF.R.S32.HI R5, RZ, 0x1f, R2 ;  /* 0x0000001fff057819 */ /* 0x000fe40000011402 */
[----:B------:R-:W3:Y:S02]  /*9480*/  @P1 LDC R9, c[0x0][0x450] ;  /* 0x00011400ff091b82 */ /* 0x000ee40000000800 */
[----:B------:R-:W-:Y:S01]  /*9490*/  LEA.HI R5, R5, R2, RZ, 0x6 ;  /* 0x0000000205057211 */ /* 0x000fe200078f30ff */
[----:B-1----:R-:W-:-:S05]  /*94a0*/  @P1 IMAD.HI.U32 R0, R11, R0, RZ ;  /* 0x000000000b001227 */ /* 0x002fca00078e00ff */
[----:B---3--:R-:W-:Y:S02]  /*94b0*/  @P1 SHF.R.U32.HI R7, RZ, R9, R0 ;  /* 0x00000009ff071219 */ /* 0x008fe40000011600 */
        /* <DEDUP_REMOVED lines=10> */
[----:B------:R-:W1:Y:S02]  /*9560*/  @P0 LDC.64 R4, c[0x0][0x9e8] ;  /* 0x00027a00ff040b82 */ /* 0x000e640000000a00 */
[----:B-1----:R-:W-:-:S05]  /*9570*/  @P0 IMAD.HI.U32 R4, R7, R4, RZ ;  /* 0x0000000407040227 */ /* 0x002fca00078e00ff */
[----:B------:R-:W-:-:S04]  /*9580*/  @P0 SHF.R.U32.HI R7, RZ, R5, R4 ;  /* 0x00000005ff070219 */ /* 0x000fc80000011604 */
[----:B------:R-:W-:Y:S01]  /*9590*/  LOP3.LUT R2, RZ, R7, RZ, 0x33, !PT ;  /* 0x00000007ff027212 */ /* 0x000fe200078e33ff */
[----:B------:R-:W-:Y:S06]  /*95a0*/  BRA `(.L_x_1647) ;  /* 0x0000000000107947 */ /* 0x000fec0003800000 */
.L_x_1646:
[----:B------:R-:W-:-:S13]  /*95b0*/  ISETP.NE.AND P0, PT, R3, 0x1, PT ;  /* 0x000000010300780c */ /* 0x000fda0003f05270 */
[----:B------:R-:W1:Y:S02]  /*95c0*/  @P0 LDC.64 R4, c[0x0][0x9e8] ;  /* 0x00027a00ff040b82 */ /* 0x000e640000000a00 */
[----:B-1----:R-:W-:-:S05]  /*95d0*/  @P0 IMAD.HI.U32 R4, R2, R4, RZ ;  /* 0x0000000402040227 */ /* 0x002fca00078e00ff */
[----:B------:R-:W-:-:S07]  /*95e0*/  @P0 SHF.R.U32.HI R2, RZ, R5, R4 ;  /* 0x00000005ff020219 */ /* 0x000fce0000011604 */
.L_x_1647:
[----:B------:R-:W-:Y:S05]  /*95f0*/  BSYNC B0 ;  /* 0x0000000000007941 */ /* 0x000fea0003800000 */
.L_x_1645:
[----:B------:R-:W-:-:S05]  /*9600*/  IMAD R3, R2, R3, RZ ;  /* 0x0000000302037224 */ /* 0x000fca00078e02ff */
[----:B------:R-:W-:-:S07]  /*9610*/  VIMNMX R0, R0, R3, !PT ;  /* 0x0000000300007248 */ /* 0x000fce0007fe0100 */
.L_x_1644:
[----:B------:R-:W-:Y:S01]  /*9620*/  SHF.R.S32.HI R3, RZ, 0x1f, R0 ;  /* 0x0000001fff037819 */ /* 0x000fe20000011400 */
[----:B------:R-:W-:Y:S01]  /*9630*/  BSSY B0, `(.L_x_1648) ;  /* 0x0000027000007945 */ /* 0x000fe20003800000 */
[----:B------:R-:W-:Y:S02]  /*9640*/  IMAD.MOV.U32 R93, RZ, RZ, RZ ;  /* 0x000000ffff5d7224 */ /* 0x000fe400078e00ff */
[----:B------:R-:W-:-:S04]  /*9650*/  LEA.HI R3, R3, R0, RZ, 0x6 ;  /* 0x0000000003037211 */ /* 0x000fc800078f30ff */
[----:B------:R-:W-:-:S04]  /*9660*/  SHF.R.S32.HI R3, RZ, 0x6, R3 ;  /* 0x00000006ff037819 */ /* 0x000fc80000011403 */
[----:B------:R-:W-:-:S04]  /*9670*/  VIMNMX R9, RZ, R3, !PT ;  /* 0x00000003ff097248 */ /* 0x000fc80007fe0100 */
[----:B------:R-:W-:-:S13]  /*9680*/  ISETP.GT.AND P0, PT, R6, R9, PT ;  /* 0x000000090600720c */ /* 0x000fda0003f04270 */
[----:B------:R-:W-:Y:S05]  /*9690*/  @!P0 BRA `(.L_x_1649) ;  /* 0x0000000000808947 */ /* 0x000fea0003800000 */
[----:B------:R-:W3:Y:S01]  /*96a0*/  LDL R2, [R1+0x88] ;  /* 0x0000880001027983 */ /* 0x000ee20000100800 */
[----:B------:R-:W-:Y:S01]  /*96b0*/  ULDC UR4, c[0x0][0x9f0] ;  /* 0x00027c0000047ab9 */ /* 0x000fe20000000800 */
[----:B---3--:R-:W-:-:S04]  /*96c0*/  ISETP.NE.AND P0, PT, R2, RZ, PT ;  /* 0x000000ff0200720c */ /* 0x008fc80003f05270 */
[----:B------:R-:W-:-:S04]  /*96d0*/  SEL R11, R2, UR4, P0 ;  /* 0x00000004020b7c07 */ /* 0x000fc80008000000 */
[-C--:B------:R-:W-:Y:S02]  /*96e0*/  IABS R5, R11.reuse ;  /* 0x0000000b00057213 */ /* 0x080fe40000000000 */
[----:B------:R-:W-:Y:S02]  /*96f0*/  IADD3 R0, R11, -0x1, R6 ;  /* 0xffffffff0b007810 */ /* 0x000fe40007ffe006 */
[----:B------:R-:W1:Y:S01]  /*9700*/  I2F.RP R4, R5 ;  /* 0x0000000500047306 */ /* 0x000e620000209400 */
[----:B------:R-:W-:Y:S02]  /*9710*/  IABS R10, R11 ;  /* 0x0000000b000a7213 */ /* 0x000fe40000000000 */
[----:B------:R-:W-:-:S05]  /*9720*/  IMAD.IADD R0, R0, 0x1, -R9 ;  /* 0x0000000100007824 */ /* 0x000fca00078e0a09 */
[----:B-1----:R-:W1:Y:S02]  /*9730*/  MUFU.RCP R4, R4 ;  /* 0x0000000400047308 */ /* 0x002e640000001000 */
[----:B-1----:R-:W-:Y:S02]  /*9740*/  VIADD R2, R4, 0xffffffe ;  /* 0x0ffffffe04027836 */ /* 0x002fe40000000000 */
[----:B------:R-:W-:-:S04]  /*9750*/  IMAD.MOV R4, RZ, RZ, -R10 ;  /* 0x000000ffff047224 */ /* 0x000fc800078e0a0a */
[----:B------:R1:W3:Y:S02]  /*9760*/  F2I.FTZ.U32.TRUNC.NTZ R3, R2 ;  /* 0x0000000200037305 */ /* 0x0002e4000021f000 */
[----:B-1----:R-:W-:Y:S02]  /*9770*/  IMAD.MOV.U32 R2, RZ, RZ, RZ ;  /* 0x000000ffff027224 */ /* 0x002fe400078e00ff */
[----:B---3--:R-:W-:-:S04]  /*9780*/  IMAD.MOV R8, RZ, RZ, -R3 ;  /* 0x000000ffff087224 */ /* 0x008fc800078e0a03 */
[----:B------:R-:W-:Y:S01]  /*9790*/  IMAD R7, R8, R5, RZ ;  /* 0x0000000508077224 */ /* 0x000fe200078e02ff */
[----:B------:R-:W-:Y:S02]  /*97a0*/  IABS R8, R0 ;  /* 0x0000000000087213 */ /* 0x000fe40000000000 */
[----:B------:R-:W-:Y:S01]  /*97b0*/  LOP3.LUT R0, R0, R11, RZ, 0x3c, !PT ;  /* 0x0000000b00007212 */ /* 0x000fe200078e3cff */
[----:B------:R-:W-:-:S03]  /*97c0*/  IMAD.HI.U32 R3, R3, R7, R2 ;  /* 0x0000000703037227 */ /* 0x000fc600078e0002 */
[----:B------:R-:W-:Y:S01]  /*97d0*/  ISETP.GE.AND P2, PT, R0, RZ, PT ;  /* 0x000000ff0000720c */ /* 0x000fe20003f46270 */
        /* <DEDUP_REMOVED lines=12> */
.L_x_1649:
[----:B------:R-:W-:Y:S05]  /*98a0*/  BSYNC B0 ;  /* 0x0000000000007941 */ /* 0x000fea0003800000 */
.L_x_1648:
[----:B------:R-:W3:Y:S01]  /*98b0*/  LDL R0, [R1+0x94] ;  /* 0x0000940001007983 */ /* 0x000ee20000100800 */
        /* <DEDUP_REMOVED lines=30> */
[----:B0-----:R-:W-:Y:S02]  /*9aa0*/  CS2R R94, SRZ ;  /* 0x00000000005e7805 */ /* 0x001fe4000001ff00 */
        /* <DEDUP_REMOVED lines=26> */
[----:B-----5:R-:W-:Y:S02]  /*9c50*/  CS2R R40, SRZ ;  /* 0x0000000000287805 */ /* 0x020fe4000001ff00 */
[----:B--2---:R-:W-:Y:S02]  /*9c60*/  CS2R R38, SRZ ;  /* 0x0000000000267805 */ /* 0x004fe4000001ff00 */
[----:B------:R-:W-:-:S02]  /*9c70*/  CS2R R36, SRZ ;  /* 0x0000000000247805 */ /* 0x000fc4000001ff00 */
[----:B------:R-:W-:Y:S02]  /*9c80*/  CS2R R34, SRZ ;  /* 0x0000000000227805 */ /* 0x000fe4000001ff00 */
[----:B------:R-:W-:Y:S02]  /*9c90*/  CS2R R32, SRZ ;  /* 0x0000000000207805 */ /* 0x000fe4000001ff00 */
[----:B------:R-:W-:Y:S02]  /*9ca0*/  CS2R R30, SRZ ;  /* 0x00000000001e7805 */ /* 0x000fe4000001ff00 */
[----:B------:R-:W-:Y:S02]  /*9cb0*/  CS2R R28, SRZ ;  /* 0x00000000001c7805 */ /* 0x000fe4000001ff00 */
[----:B------:R-:W-:Y:S02]  /*9cc0*/  CS2R R4, SRZ ;  /* 0x0000000000047805 */ /* 0x000fe4000001ff00 */
[----:B------:R-:W-:Y:S01]  /*9cd0*/  CS2R R152, SRZ ;  /* 0x0000000000987805 */ /* 0x000fe2000001ff00 */
[----:B---3--:R-:W-:-:S05]  /*9ce0*/  IMAD R0, R0, R93, R9 ;  /* 0x0000005d00007224 */ /* 0x008fca00078e0209 */
[----:B------:R0:W-:Y:S01]  /*9cf0*/  STL [R1+0x7c], R0 ;  /* 0x00007c0001007387 */ /* 0x0001e20000100800 */
[----:B------:R-:W-:-:S04]  /*9d00*/  VIADDMNMX R93, R0, R93, R6, PT ;  /* 0x0000005d005d7246 */ /* 0x000fc80003800106 */
[----:B------:R-:W-:-:S13]  /*9d10*/  ISETP.GT.AND P1, PT, R93, R0, PT ;  /* 0x000000005d00720c */ /* 0x000fda0003f24270 */
[----:B0-----:R-:W-:Y:S05]  /*9d20*/  @!P1 BRA `(.L_x_1650) ;  /* 0x0000017000b09947 */ /* 0x001fea0003800000 */
[----:B------:R-:W0:Y:S01]  /*9d30*/  S2R R0, SR_TID.X ;  /* 0x0000000000007919 */ /* 0x000e220000002100 */
[----:B------:R-:W-:Y:S01]  /*9d40*/  BSSY B6, `(.L_x_1651) ;  /* 0x0000020000067945 */ /* 0x000fe20003800000 */
[----:B0-----:R-:W-:-:S05]  /*9d50*/  VIADD R0, R0, 0xffffff80 ;  /* 0xffffff8000007836 */ /* 0x001fca0000000000 */
[----:B------:R-:W-:-:S04]  /*9d60*/  SHF.R.S32.HI R3, RZ, 0x1f, R0 ;  /* 0x0000001fff037819 */ /* 0x000fc80000011400 */
[----:B------:R-:W-:-:S04]  /*9d70*/  LEA.HI R3, R3, R0, RZ, 0x7 ;  /* 0x0000000003037211 */ /* 0x000fc800078f38ff */
[----:B------:R-:W-:-:S06]  /*9d80*/  SHF.R.S32.HI R0, RZ, 0x7, R3 ;  /* 0x00000007ff007819 */ /* 0x000fcc0000011403 */
[----:B------:R-:W0:Y:S02]  /*9d90*/  SHFL.IDX PT, R0, R0, RZ, 0x1f ;  /* 0x00001fff00007589 */ /* 0x000e2400000e0000 */
[----:B0-----:R-:W-:-:S04]  /*9da0*/  LEA.HI R2, R0, R0, RZ, 0x1 ;  /* 0x0000000000027211 */ /* 0x001fc800078f08ff */
[----:B------:R-:W-:Y:S01]  /*9db0*/  LOP3.LUT R3, R2, 0x1e, RZ, 0xc0, !PT ;  /* 0x0000001e02037812 */ /* 0x000fe200078ec0ff */
[----:B------:R-:W-:-:S04]  /*9dc0*/  VIADD R2, R17, 0x10400 ;  /* 0x0001040011027836 */ /* 0x000fc80000000000 */
[----:B------:R-:W-:Y:S01]  /*9dd0*/  IMAD.IADD R3, R0, 0x1, -R3 ;  /* 0x0000000100037824 */ /* 0x000fe200078e0a03 */
[----:B------:R-:W-:-:S03]  /*9de0*/  LOP3.LUT P0, RZ, R2, 0x3ff, RZ, 0xc0, !PT ;  /* 0x000003ff02ff7812 */ /* 0x000fc6000780c0ff */
[----:B------:R-:W-:Y:S01]  /*9df0*/  IMAD R3, R3, 0x2000, R2 ;  /* 0x0000200003037824 */ /* 0x000fe200078e0202 */
[----:B------:R-:W-:-:S04]  /*9e00*/  P2R R24, PR, RZ, 0x1 ;  /* 0x00000001ff187803 */ /* 0x000fc80000000000 */
[----:B------:R-:W-:-:S04]  /*9e10*/  SHF.R.U32.HI R2, RZ, 0x4, R3 ;  /* 0x00000004ff027819 */ /* 0x000fc80000011603 */
[----:B------:R-:W-:Y:S01]  /*9e20*/  LOP3.LUT R2, R2, 0x3fff, RZ, 0xc0, !PT ;  /* 0x00003fff02027812 */ /* 0x000fe200078ec0ff */
[----:B------:R-:W-:Y:S06]  /*9e30*/  @!P0 BRA `(.L_x_1652) ;  /* 0x0000000000408947 */ /* 0x000fec0003800000 */
        /* <DEDUP_REMOVED lines=16> */
.L_x_1652:
[----:B------:R-:W-:Y:S05]  /*9f40*/  BSYNC B6 ;  /* 0x0000000000067941 */ /* 0x000fea0003800000 */
.L_x_1651:
        /* <DEDUP_REMOVED lines=13> */
.L_x_1656:
[----:B-1----:R1:W2:Y:S02]  /*a020*/  SYNCS.PHASECHK.TRANS64.TRYWAIT P0, [R17+URZ+0x30800], R0 ;  /* 0x03080000110075a7 */ /* 0x0022a4000800017f */
[----:B--2---:R-:W-:Y:S05]  /*a030*/  @!P0 NANOSLEEP.SYNCS 0x989680 ;  /* 0x009896800000895d */ /* 0x004fea0003900000 */
[----:B------:R-:W2:Y:S02]  /*a040*/  @!P0 SYNCS.PHASECHK.TRANS64 P0, [R17+URZ+0x30800], R0 ;  /* 0x03080000110085a7 */ /* 0x000ea4000800007f */
[----:B--2---:R-:W-:Y:S05]  /*a050*/  @!P0 BRA `(.L_x_1656) ;  /* 0xfffffffc00f08947 */ /* 0x004fea000383ffff */
.L_x_1655:
[----:B------:R-:W-:Y:S05]  /*a060*/  BSYNC B0 ;  /* 0x0000000000007941 */ /* 0x000fea0003800000 */
.L_x_1654:
[----:B------:R-:W-:Y:S05]  /*a070*/  BRA `(.L_x_1657) ;  /* 0x0000009c00807947 */ /* 0x000fea0003800000 */
.L_x_1653:
[----:B------:R-:W-:Y:S01]  /*a080*/  ISETP.NE.AND P0, PT, R24, RZ, PT ;  /* 0x000000ff1800720c */ /* 0x000fe20003f05270 */
[----:B------:R-:W-:Y:S01]  /*a090*/  ULDC.64 UR4, c[0x0][0x3f8] ;  /* 0x0000fe0000047ab9 */ /* 0x000fe20000000a00 */
[----:B------:R-:W-:Y:S01]  /*a0a0*/  SHF.R.S32.HI R0, RZ, 0x1f, R92 ;  /* 0x0000001fff007819 */ /* 0x000fe2000001145c */
[----:B------:R-:W-:Y:S01]  /*a0b0*/  ULDC.64 UR6, c[0x0][0x408] ;  /* 0x0001020000067ab9 */ /* 0x000fe20000000a00 */
[----:B------:R-:W-:Y:S01]  /*a0c0*/  IMAD.WIDE.U32 R24, R92, UR4, RZ ;  /* 0x000000045c187c25 */ /* 0x000fe2000f8e00ff */
[----:B------:R-:W-:Y:S03]  /*a0d0*/  BSSY B6, `(.L_x_1658) ;  /* 0x0000019000067945 */ /* 0x000fe60003800000 */
[C---:B------:R-:W-:Y:S02]  /*a0e0*/  IMAD R3, R0.reuse, UR4, RZ ;  /* 0x0000000400037c24 */ /* 0x040fe4000f8e02ff */
[----:B------:R-:W-:-:S02]  /*a0f0*/  IMAD R5, R0, UR6, RZ ;  /* 0x0000000600057c24 */ /* 0x000fc4000f8e02ff */
[C---:B------:R-:W-:Y:S02]  /*a100*/  IMAD R3, R92.reuse, UR5, R3 ;  /* 0x000000055c037c24 */ /* 0x040fe4000f8e0203 */
[C---:B------:R-:W-:Y:S02]  /*a110*/  IMAD R5, R92.reuse, UR7, R5 ;  /* 0x000000075c057c24 */ /* 0x040fe4000f8e0205 */
[----:B------:R-:W-:-:S04]  /*a120*/  IMAD.WIDE.U32 R26, R92, UR6, RZ ;  /* 0x000000065c1a7c25 */ /* 0x000fc8000f8e00ff */
[----:B------:R-:W-:Y:S02]  /*a130*/  IMAD.IADD R33, R3, 0x1, R25 ;  /* 0x0000000103217824 */ /* 0x000fe400078e0219 */
[----:B------:R-:W-:Y:S01]  /*a140*/  IMAD.IADD R29, R5, 0x1, R27 ;  /* 0x00000001051d7824 */ /* 0x000fe200078e021b */
        /* <DEDUP_REMOVED lines=17> */
.L_x_1659:
[----:B------:R-:W-:Y:S05]  /*a260*/  BSYNC B6 ;  /* 0x0000000000067941 */ /* 0x000fea0003800000 */
.L_x_1658:
[----:B------:R-:W2:Y:S01]  /*a270*/  LDL R28, [R1+0x5c] ;  /* 0x00005c00011c7983 */ /* 0x000ea20000100800 */
[----:B------:R-:W-:-:S03]  /*a280*/  ULDC.U8 UR4, c[0x0][0x410] ;  /* 0x0001040000047ab9 */ /* 0x000fc60000000000 */
[----:B------:R-:W2:Y:S04]  /*a290*/  LDL R21, [R1+0x10] ;  /* 0x0000100001157983 */ /* 0x000ea80000100800 */
[----:B------:R-:W3:Y:S01]  /*a2a0*/  LDL R20, [R1+0x84] ;  /* 0x0000840001147983 */ /* 0x000ee20000100800 */
[----:B------:R-:W-:Y:S01]  /*a2b0*/  ISETP.NE.AND P0, PT, RZ, UR4, PT ;  /* 0x00000004ff007c0c */ /* 0x000fe2000bf05270 */
[----:B------:R-:W-:Y:S01]  /*a2c0*/  BSSY B0, `(.L_x_1660) ;  /* 0x00009b3000007945 */ /* 0x000fe20003800000 */
[----:B--2---:R-:W-:-:S04]  /*a2d0*/  IMAD.IADD R0, R21, 0x1, R28 ;  /* 0x0000000115007824 */ /* 0x004fc800078e021c */
[----:B---3--:R-:W-:-:S07]  /*a2e0*/  IMAD R3, R20, 0x20, R0 ;  /* 0x0000002014037824 */ /* 0x008fce00078e0200 */
[----:B------:R-:W-:Y:S05]  /*a2f0*/  @!P0 BRA `(.L_x_1661) ;  /* 0x0000004c00708947 */ /* 0x000fea0003800000 */
[----:B------:R-:W0:Y:S01]  /*a300*/  LDC R10, c[0x0][0x448] ;  /* 0x00011200ff0a7b82 */ /* 0x000e220000000800 */
[----:B------:R-:W-:Y:S01]  /*a310*/  ULDC.64 UR4, c[0x0][0x3f8] ;  /* 0x0000fe0000047ab9 */ /* 0x000fe20000000a00 */
[----:B------:R-:W-:Y:S01]  /*a320*/  ULDC.64 UR6, c[0x0][0x408] ;  /* 0x0001020000067ab9 */ /* 0x000fe20000000a00 */
[----:B------:R-:W-:Y:S01]  /*a330*/  IMAD.MOV.U32 R32, RZ, RZ, R24 ;  /* 0x000000ffff207224 */ /* 0x000fe200078e0018 */
[----:B0-----:R-:W-:-:S13]  /*a340*/  ISETP.NE.AND P0, PT, R10, 0x1, PT ;  /* 0x000000010a00780c */ /* 0x001fda0003f05270 */
[----:B------:R-:W0:Y:S08]  /*a350*/  @P0 LDC R4, c[0x0][0x44c] ;  /* 0x00011300ff040b82 */ /* 0x000e300000000800 */
[----:B------:R-:W1:Y:S01]  /*a360*/  @P0 LDC R5, c[0x0][0x450] ;  /* 0x00011400ff050b82 */ /* 0x000e620000000800 */
[----:B0-----:R-:W-:-:S05]  /*a370*/  @P0 IMAD.HI.U32 R4, R3, R4, RZ ;  /* 0x0000000403040227 */ /* 0x001fca00078e00ff */
[----:B-1----:R-:W-:Y:S01]  /*a380*/  @P0 SHF.R.U32.HI R3, RZ, R5, R4 ;  /* 0x00000005ff030219 */ /* 0x002fe20000011604 */
[----:B------:R-:W-:Y:S02]  /*a390*/  IMAD.MOV.U32 R4, RZ, RZ, R26 ;  /* 0x000000ffff047224 */ /* 0x000fe400078e001a */
[----:B------:R-:W-:Y:S01]  /*a3a0*/  IMAD.MOV.U32 R5, RZ, RZ, R29 ;  /* 0x000000ffff057224 */ /* 0x000fe200078e001d */
[----:B------:R-:W-:Y:S01]  /*a3b0*/  SHF.R.S32.HI R6, RZ, 0x1f, R3 ;  /* 0x0000001fff067819 */ /* 0x000fe20000011403 */
[----:B------:R-:W-:-:S04]  /*a3c0*/  IMAD.WIDE.U32 R32, R3, UR4, R32 ;  /* 0x0000000403207c25 */ /* 0x000fc8000f8e0020 */
[C---:B------:R-:W-:Y:S02]  /*a3d0*/  IMAD R8, R6.reuse, UR4, RZ ;  /* 0x0000000406087c24 */ /* 0x040fe4000f8e02ff */
[----:B------:R-:W-:Y:S02]  /*a3e0*/  IMAD R6, R6, UR6, RZ ;  /* 0x0000000606067c24 */ /* 0x000fe4000f8e02ff */
[C---:B------:R-:W-:Y:S01]  /*a3f0*/  IMAD R7, R3.reuse, UR5, R8 ;  /* 0x0000000503077c24 */ /* 0x040fe2000f8e0208 */
[----:B------:R-:W-:Y:S01]  /*a400*/  ULDC.64 UR4, c[0x0][0x3e8] ;  /* 0x0000fa0000047ab9 */ /* 0x000fe20000000a00 */
[C---:B------:R-:W-:Y:S01]  /*a410*/  IMAD.WIDE.U32 R4, R3.reuse, UR6, R4 ;  /* 0x0000000603047c25 */ /* 0x040fe2000f8e0004 */
[----:B------:R-:W-:Y:S01]  /*a420*/  LEA R30, P0, R32, UR4, 0x1 ;  /* 0x00000004201e7c11 */ /* 0x000fe2000f8008ff */
[----:B------:R-:W-:Y:S02]  /*a430*/  UMOV UR4, 0xffffffff ;  /* 0xffffffff00047882 */ /* 0x000fe40000000000 */
[----:B------:R-:W-:Y:S01]  /*a440*/  IMAD R9, R3, UR7, R6 ;  /* 0x0000000703097c24 */ /* 0x000fe2000f8e0206 */
[----:B------:R-:W-:Y:S01]  /*a450*/  ULDC.64 UR6, c[0x0][0x400] ;  /* 0x0001000000067ab9 */ /* 0x000fe20000000a00 */
[----:B------:R-:W-:Y:S01]  /*a460*/  IMAD.IADD R3, R33, 0x1, R7 ;  /* 0x0000000121037824 */ /* 0x000fe200078e0207 */
[----:B------:R-:W-:Y:S01]  /*a470*/  LEA R31, P1, R4, UR6, 0x1 ;  /* 0x00000006041f7c11 */ /* 0x000fe2000f8208ff */
[----:B------:R-:W-:-:S03]  /*a480*/  IMAD.IADD R33, R5, 0x1, R9 ;  /* 0x0000000105217824 */ /* 0x000fc600078e0209 */
[----:B------:R-:W-:Y:S02]  /*a490*/  LEA.HI.X R32, R32, UR5, R3, 0x1, P0 ;  /* 0x0000000520207c11 */ /* 0x000fe400080f0c03 */
[----:B------:R-:W-:Y:S01]  /*a4a0*/  LEA.HI.X R33, R4, UR7, R33, 0x1, P1 ;  /* 0x0000000704217c11 */ /* 0x000fe200088f0c21 */
[----:B------:R-:W-:Y:S06]  /*a4b0*/  BRA.DIV UR4, `(.L_x_1662) ;  /* 0x0000024204647947 */ /* 0x000fec000b800000 */
[----:B------:R0:W1:Y:S04]  /*a4c0*/  SHFL.IDX PT, R9, R32, RZ, 0x181f ;  /* 0x00181fff20097589 */ /* 0x00006800000e0000 */
[----:B------:R0:W2:Y:S04]  /*a4d0*/  SHFL.IDX PT, R8, R30, RZ, 0x181f ;  /* 0x00181fff1e087589 */ /* 0x0000a800000e0000 */
[----:B------:R0:W3:Y:S04]  /*a4e0*/  SHFL.IDX PT, R26, R33, RZ, 0x181f ;  /* 0x00181fff211a7589 */ /* 0x0000e800000e0000 */
[----:B------:R0:W4:Y:S02]  /*a4f0*/  SHFL.IDX PT, R5, R31, RZ, 0x181f ;  /* 0x00181fff1f057589 */ /* 0x00012400000e0000 */
.L_x_2029:
[----:B------:R-:W-:Y:S01]  /*a500*/  IMAD R3, R219, R10, RZ ;  /* 0x0000000adb037224 */ /* 0x000fe200078e02ff */
[----:B------:R-:W-:Y:S01]  /*a510*/  BSSY B1, `(.L_x_1663) ;  /* 0x000003c000017945 */ /* 0x000fe20003800000 */
[----:B------:R-:W-:Y:S02]  /*a520*/  CS2R R62, SRZ ;  /* 0x00000000003e7805 */ /* 0x000fe4000001ff00 */
[----:B------:R-:W-:Y:S02]  /*a530*/  CS2R R66, SRZ ;  /* 0x0000000000427805 */ /* 0x000fe4000001ff00 */
[----:B------:R-:W-:Y:S02]  /*a540*/  CS2R R70, SRZ ;  /* 0x0000000000467805 */ /* 0x000fe4000001ff00 */
[----:B------:R-:W-:Y:S02]  /*a550*/  ISETP.GE.AND P0, PT, R0, R3, PT ;  /* 0x000000030000720c */ /* 0x000fe40003f06270 */
[----:B------:R-:W-:-:S02]  /*a560*/  CS2R R74, SRZ ;  /* 0x00000000004a7805 */ /* 0x000fc4000001ff00 */
[----:B------:R-:W-:Y:S02]  /*a570*/  CS2R R64, SRZ ;  /* 0x0000000000407805 */ /* 0x000fe4000001ff00 */
[----:B------:R-:W-:Y:S02]  /*a580*/  CS2R R68, SRZ ;  /* 0x0000000000447805 */ /* 0x000fe4000001ff00 */
[----:B------:R-:W-:Y:S02]  /*a590*/  CS2R R72, SRZ ;  /* 0x0000000000487805 */ /* 0x000fe4000001ff00 */
[----:B------:R-:W-:-:S03]  /*a5a0*/  CS2R R76, SRZ ;  /* 0x00000000004c7805 */ /* 0x000fc6000001ff00 */
[----:B------:R-:W-:Y:S05]  /*a5b0*/  @P0 BRA `(.L_x_1664) ;  /* 0x0000000000c40947 */ /* 0x000fea0003800000 */
[----:B------:R-:W3:Y:S01]  /*a5c0*/  LDL R7, [R1+0x18] ;  /* 0x0000180001077983 */ /* 0x000ee20000100800 */
[----:B------:R-:W-:-:S03]  /*a5d0*/  ULDC UR4, c[0x0][0x3f4] ;  /* 0x0000fd0000047ab9 */ /* 0x000fc60000000800 */
[----:B------:R-:W4:Y:S04]  /*a5e0*/  LDL R4, [R1+0x48] ;  /* 0x0000480001047983 */ /* 0x000f280000100800 */
[----:B------:R-:W4:Y:S04]  /*a5f0*/  LDL R29, [R1+0x4c] ;  /* 0x00004c00011d7983 */ /* 0x000f280000100800 */
[----:B------:R-:W4:Y:S04]  /*a600*/  LDL R6, [R1+0x9c] ;  /* 0x00009c0001067983 */ /* 0x000f280000100800 */
[----:B------:R-:W4:Y:S04]  /*a610*/  LDL R11, [R1+0xa0] ;  /* 0x0000a000010b7983 */ /* 0x000f280000100800 */
[----:B------:R-:W4:Y:S01]  /*a620*/  LDL R34, [R1+0x98] ;  /* 0x0000980001227983 */ /* 0x000f220000100800 */
[----:B------:R-:W-:-:S02]  /*a630*/  ISETP.GE.AND P3, PT, R204, UR4, PT ;  /* 0x00000004cc007c0c */ /* 0x000fc4000bf66270 */
[----:B------:R-:W-:Y:S02]  /*a640*/  CS2R R74, SRZ ;  /* 0x00000000004a7805 */ /* 0x000fe4000001ff00 */
[----:B------:R-:W-:Y:S02]  /*a650*/  CS2R R76, SRZ ;  /* 0x00000000004c7805 */ /* 0x000fe4000001ff00 */
[----:B------:R-:W-:Y:S02]  /*a660*/  CS2R R70, SRZ ;  /* 0x0000000000467805 */ /* 0x000fe4000001ff00 */
[----:B------:R-:W-:Y:S02]  /*a670*/  CS2R R72, SRZ ;  /* 0x0000000000487805 */ /* 0x000fe4000001ff00 */
[----:B------:R-:W-:Y:S02]  /*a680*/  CS2R R66, SRZ ;  /* 0x0000000000427805 */ /* 0x000fe4000001ff00 */
[----:B------:R-:W-:Y:S01]  /*a690*/  CS2R R68, SRZ ;  /* 0x0000000000447805 */ /* 0x000fe2000001ff00 */
[----:B-12---:R-:W-:Y:S01]  /*a6a0*/  @!P3 IMAD.WIDE R20, R204, 0x2, R8 ;  /* 0x00000002cc14b825 */ /* 0x006fe200078e0208 */
[----:B------:R-:W-:-:S02]  /*a6b0*/  CS2R R62, SRZ ;  /* 0x00000000003e7805 */ /* 0x000fc4000001ff00 */
[----:B------:R-:W-:Y:S02]  /*a6c0*/  CS2R R64, SRZ ;  /* 0x0000000000407805 */ /* 0x000fe4000001ff00 */
[----:B------:R1:W5:Y:S01]  /*a6d0*/  @!P3 LD.E.64 R74, desc[UR60][R20.64] ;  /* 0x0000003c144ab980 */ /* 0x000362000c101b00 */
[----:B---3--:R-:W-:Y:S02]  /*a6e0*/  ISETP.GE.AND P2, PT, R7, UR4, PT ;  /* 0x0000000407007c0c */ /* 0x008fe4000bf46270 */
[----:B----4-:R-:W-:Y:S02]  /*a6f0*/  ISETP.GE.AND P1, PT, R4, UR4, PT ;  /* 0x0000000404007c0c */ /* 0x010fe4000bf26270 */
[----:B------:R-:W-:-:S09]  /*a700*/  ISETP.GE.AND P0, PT, R29, UR4, PT ;  /* 0x000000041d007c0c */ /* 0x000fd2000bf06270 */
[C---:B------:R-:W-:Y:S02]  /*a710*/  @!P2 IMAD.SHL.U32 R12, R7.reuse, 0x2, RZ ;  /* 0x00000002070ca824 */ /* 0x040fe400078e00ff */
[C---:B------:R-:W-:Y:S01]  /*a720*/  @!P1 SHF.L.U64.HI R28, R4.reuse, 0x1, R6 ;  /* 0x00000001041c9819 */ /* 0x040fe20000010206 */
[----:B------:R-:W-:Y:S02]  /*a730*/  @!P1 IMAD.SHL.U32 R4, R4, 0x2, RZ ;  /* 0x0000000204049824 */ /* 0x000fe400078e00ff */
[CC--:B------:R-:W-:Y:S01]  /*a740*/  @!P2 IADD3 R14, P4, R8.reuse, R12.reuse, RZ ;  /* 0x0000000c080ea210 */ /* 0x0c0fe20007f9e0ff */
[----:B------:R-:W-:Y:S01]  /*a750*/  @!P3 IMAD.MOV.U32 R6, RZ, RZ, R5 ;  /* 0x000000ffff06b224 */ /* 0x000fe200078e0005 */
[----:B------:R-:W-:Y:S01]  /*a760*/  @!P2 SHF.L.U64.HI R11, R7, 0x1, R11 ;  /* 0x00000001070ba819 */ /* 0x000fe2000001020b */
[----:B------:R-:W-:Y:S01]  /*a770*/  @!P0 IMAD.SHL.U32 R27, R29, 0x2, RZ ;  /* 0x000000021d1b8824 */ /* 0x000fe200078e00ff */
[----:B------:R-:W-:Y:S01]  /*a780*/  @!P2 IADD3 R12, P6, R5, R12, RZ ;  /* 0x0000000c050ca210 */ /* 0x000fe20007fde0ff */
[----:B------:R-:W-:Y:S01]  /*a790*/  @!P3 IMAD.MOV.U32 R7, RZ, RZ, R26 ;  /* 0x000000ffff07b224 */ /* 0x000fe200078e001a */
[----:B------:R-:W-:Y:S01]  /*a7a0*/  @!P1 IADD3 R10, P5, R8, R4, RZ ;  /* 0x00000004080a9210 */ /* 0x000fe20007fbe0ff */
[----:B------:R-:W-:-:S02]  /*a7b0*/  @!P2 IMAD.X R15, R9, 0x1, R11, P4 ;  /* 0x00000001090fa824 */ /* 0x000fc400020e060b */
[----:B------:R-:W-:-:S04]  /*a7c0*/  @!P3 IMAD.WIDE R24, R204, 0x2, R6 ;  /* 0x00000002cc18b825 */ /* 0x000fc800078e0206 */
[----:B------:R-:W-:Y:S01]  /*a7d0*/  @!P2 IMAD.X R13, R26, 0x1, R11, P6 ;  /* 0x000000011a0da824 */ /* 0x000fe200030e060b */
[-C--:B------:R-:W-:Y:S01]  /*a7e0*/  @!P0 IADD3 R6, P6, R8, R27.reuse, RZ ;  /* 0x0000001b08068210 */ /* 0x080fe20007fde0ff */
[----:B------:R-:W-:Y:S01]  /*a7f0*/  @!P1 IMAD.X R11, R9, 0x1, R28, P5 ;  /* 0x00000001090b9824 */ /* 0x000fe200028e061c */
[----:B------:R-:W-:Y:S01]  /*a800*/  @!P0 IADD3 R8, P5, R5, R27, RZ ;  /* 0x0000001b05088210 */ /* 0x000fe20007fbe0ff */
[----:B------:R1:W5:Y:S01]  /*a810*/  @!P3 LD.E.64 R76, desc[UR60][R24.64] ;  /* 0x0000003c184cb980 */ /* 0x000362000c101b00 */
[----:B------:R-:W-:Y:S02]  /*a820*/  @!P0 SHF.L.U64.HI R27, R29, 0x1, R34 ;  /* 0x000000011d1b8819 */ /* 0x000fe40000010222 */
[----:B------:R-:W-:Y:S01]  /*a830*/  @!P1 IADD3 R4, P4, R5, R4, RZ ;  /* 0x0000000405049210 */ /* 0x000fe20007f9e0ff */
[----:B------:R1:W5:Y:S02]  /*a840*/  @!P2 LD.E.64 R70, desc[UR60][R14.64] ;  /* 0x0000003c0e46a980 */ /* 0x000364000c101b00 */
[----:B------:R-:W-:-:S02]  /*a850*/  @!P0 IMAD.X R7, R9, 0x1, R27, P6 ;  /* 0x0000000109078824 */ /* 0x000fc400030e061b */
[C---:B------:R-:W-:Y:S01]  /*a860*/  @!P1 IMAD.X R5, R26.reuse, 0x1, R28, P4 ;  /* 0x000000011a059824 */ /* 0x040fe200020e061c */
[----:B------:R1:W5:Y:S01]  /*a870*/  @!P2 LD.E.64 R72, desc[UR60][R12.64] ;  /* 0x0000003c0c48a980 */ /* 0x000362000c101b00 */
[----:B------:R-:W-:-:S03]  /*a880*/  @!P0 IMAD.X R9, R26, 0x1, R27, P5 ;  /* 0x000000011a098824 */ /* 0x000fc600028e061b */
[----:B------:R1:W5:Y:S04]  /*a890*/  @!P1 LD.E.64 R66, desc[UR60][R10.64] ;  /* 0x0000003c0a429980 */ /* 0x000368000c101b00 */
[----:B------:R1:W5:Y:S04]  /*a8a0*/  @!P1 LD.E.64 R68, desc[UR60][R4.64] ;  /* 0x0000003c04449980 */ /* 0x000368000c101b00 */
[----:B------:R1:W5:Y:S04]  /*a8b0*/  @!P0 LD.E.64 R62, desc[UR60][R6.64] ;  /* 0x0000003c063e8980 */ /* 0x000368000c101b00 */
[----:B------:R1:W5:Y:S02]  /*a8c0*/  @!P0 LD.E.64 R64, desc[UR60][R8.64] ;  /* 0x0000003c08408980 */ /* 0x000364000c101b00 */
.L_x_1664:
[----:B------:R-:W-:Y:S05]  /*a8d0*/  BSYNC B1 ;  /* 0x0000000000017941 */ /* 0x000fea0003800000 */
.L_x_1663:
[----:B-1---5:R-:W-:Y:S01]  /*a8e0*/  IMAD.MOV.U32 R4, RZ, RZ, R62 ;  /* 0x000000ffff047224 */ /* 0x022fe200078e003e */
[----:B------:R-:W-:Y:S01]  /*a8f0*/  UMOV UR4, 0xffffffff ;  /* 0xffffffff00047882 */ /* 0x000fe20000000000 */
[----:B----4-:R-:W-:Y:S01]  /*a900*/  IMAD.MOV.U32 R5, RZ, RZ, R63 ;  /* 0x000000ffff057224 */ /* 0x010fe200078e003f */
[----:B------:R-:W-:Y:S01]  /*a910*/  CS2R R46, SRZ ;  /* 0x00000000002e7805 */ /* 0x000fe2000001ff00 */
        /* <DEDUP_REMOVED lines=15> */
[----:B------:R-:W-:-:S02]  /*aa10*/  IMAD.MOV.U32 R6, RZ, RZ, R68 ;  /* 0x000000ffff067224 */ /* 0x000fc400078e0044 */
        /* <DEDUP_REMOVED lines=9> */
[----:B------:R-:W-:Y:S02]  /*aab0*/  PRMT R112, R112, 0x5410, R5 ;  /* 0x0000541070707816 */ /* 0x000fe40000000005 */
[----:B------:R-:W-:-:S02]  /*aac0*/  PRMT R92, R92, 0x5410, R6 ;  /* 0x000054105c5c7816 */ /* 0x000fc40000000006 */
[----:B------:R-:W-:Y:S01]  /*aad0*/  PRMT R95, R7, 0x7610, R95 ;  /* 0x00007610075f7816 */ /* 0x000fe2000000005f */
[----:B------:R-:W-:Y:S06]  /*aae0*/  BRA.DIV UR4, `(.L_x_1665) ;  /* 0x0000023e044c7947 */ /* 0x000fec000b800000 */
[----:B------:R1:W4:Y:S04]  /*aaf0*/  SHFL.IDX PT, R9, R32, 0x1, 0x181f ;  /* 0x00381f0020097f89 */ /* 0x00032800000e0000 */
[----:B--2---:R1:W2:Y:S04]  /*ab00*/  SHFL.IDX PT, R8, R30, 0x1, 0x181f ;  /* 0x00381f001e087f89 */ /* 0x0042a800000e0000 */
[----:B---3--:R1:W3:Y:S04]  /*ab10*/  SHFL.IDX PT, R26, R33, 0x1, 0x181f ;  /* 0x00381f00211a7f89 */ /* 0x0082e800000e0000 */
[----:B------:R1:W0:Y:S02]  /*ab20*/  SHFL.IDX PT, R5, R31, 0x1, 0x181f ;  /* 0x00381f001f057f89 */ /* 0x00022400000e0000 */
.L_x_2035:
[----:B------:R-:W-:Y:S01]  /*ab30*/  VIADD R4, R0, 0x20 ;  /* 0x0000002000047836 */ /* 0x000fe20000000000 */
        /* <DEDUP_REMOVED lines=8> */
[----:B------:R-:W-:-:S05]  /*abc0*/  CS2R R60, SRZ ;  /* 0x00000000003c7805 */ /* 0x000fca000001ff00 */
[----:B------:R-:W-:Y:S05]  /*abd0*/  @P0 BRA `(.L_x_1667) ;  /* 0x0000000000c40947 */ /* 0x000fea0003800000 */
[----:B------:R-:W3:Y:S01]  /*abe0*/  LDL R10, [R1+0x18] ;  /* 0x00001800010a7983 */ /* 0x000ee20000100800 */
[----:B------:R-:W-:-:S03]  /*abf0*/  ULDC UR4, c[0x0][0x3f4] ;  /* 0x0000fd0000047ab9 */ /* 0x000fc60000000800 */
[----:B------:R-:W3:Y:S04]  /*ac00*/  LDL R6, [R1+0x48] ;  /* 0x0000480001067983 */ /* 0x000ee80000100800 */
[----:B------:R-:W3:Y:S04]  /*ac10*/  LDL R29, [R1+0x4c] ;  /* 0x00004c00011d7983 */ /* 0x000ee80000100800 */
[----:B------:R-:W3:Y:S04]  /*ac20*/  LDL R11, [R1+0xa0] ;  /* 0x0000a000010b7983 */ /* 0x000ee80000100800 */
[----:B------:R-:W3:Y:S04]  /*ac30*/  LDL R7, [R1+0x9c] ;  /* 0x00009c0001077983 */ /* 0x000ee80000100800 */
[----:B------:R-:W3:Y:S01]  /*ac40*/  LDL R34, [R1+0x98] ;  /* 0x0000980001227983 */ /* 0x000ee20000100800 */
[----:B------:R-:W-:-:S02]  /*ac50*/  ISETP.GE.AND P3, PT, R204, UR4, PT ;  /* 0x00000004cc007c0c */ /* 0x000fc4000bf66270 */
[----:B------:R-:W-:Y:S02]  /*ac60*/  CS2R R58, SRZ ;  /* 0x00000000003a7805 */ /* 0x000fe4000001ff00 */
[----:B------:R-:W-:Y:S02]  /*ac70*/  CS2R R60, SRZ ;  /* 0x00000000003c7805 */ /* 0x000fe4000001ff00 */
[----:B------:R-:W-:Y:S02]  /*ac80*/  CS2R R54, SRZ ;  /* 0x0000000000367805 */ /* 0x000fe4000001ff00 */
[----:B------:R-:W-:Y:S02]  /*ac90*/  CS2R R56, SRZ ;  /* 0x0000000000387805 */ /* 0x000fe4000001ff00 */
[----:B------:R-:W-:Y:S02]  /*aca0*/  CS2R R50, SRZ ;  /* 0x0000000000327805 */ /* 0x000fe4000001ff00 */
[----:B------:R-:W-:Y:S01]  /*acb0*/  CS2R R52, SRZ ;  /* 0x0000000000347805 */ /* 0x000fe2000001ff00 */
[----:B--2-4-:R-:W-:Y:S01]  /*acc0*/  @!P3 IMAD.WIDE R20, R204, 0x2, R8 ;  /* 0x00000002cc14b825 */ /* 0x014fe200078e0208 */
[----:B------:R-:W-:-:S02]  /*acd0*/  CS2R R46, SRZ ;  /* 0x00000000002e7805 */ /* 0x000fc4000001ff00 */
[----:B------:R-:W-:Y:S02]  /*ace0*/  CS2R R48, SRZ ;  /* 0x0000000000307805 */ /* 0x000fe4000001ff00 */
[----:B------:R2:W5:Y:S01]  /*acf0*/  @!P3 LD.E.64 R58, desc[UR60][R20.64] ;  /* 0x0000003c143ab980 */ /* 0x000562000c101b00 */
[----:B---3--:R-:W-:Y:S02]  /*ad00*/  ISETP.GE.AND P2, PT, R10, UR4, PT ;  /* 0x000000040a007c0c */ /* 0x008fe4000bf46270 */
[----:B------:R-:W-:Y:S02]  /*ad10*/  ISETP.GE.AND P1, PT, R6, UR4, PT ;  /* 0x0000000406007c0c */ /* 0x000fe4000bf26270 */
[----:B------:R-:W-:-:S09]  /*ad20*/  ISETP.GE.AND P0, PT, R29, UR4, PT ;  /* 0x000000041d007c0c */ /* 0x000fd2000bf06270 */
[----:B------:R-:W-:Y:S02]  /*ad30*/  @!P2 IMAD.SHL.U32 R12, R10, 0x2, RZ ;  /* 0x000000020a0ca824 */ /* 0x000fe400078e00ff */
[----:B------:R-:W-:-:S03]  /*ad40*/  @!P1 IMAD.SHL.U32 R4, R6, 0x2, RZ ;  /* 0x0000000206049824 */ /* 0x000fc600078e00ff */
[-C--:B------:R-:W-:Y:S02]  /*ad50*/  @!P2 IADD3 R14, P4, R8, R12.reuse, RZ ;  /* 0x0000000c080ea210 */ /* 0x080fe40007f9e0ff */
[----:B------:R-:W-:Y:S01]  /*ad60*/  @!P2 SHF.L.U64.HI R11, R10, 0x1, R11 ;  /* 0x000000010a0ba819 */ /* 0x000fe2000001020b */
[----:B------:R-:W-:Y:S01]  /*ad70*/  @!P0 IMAD.SHL.U32 R28, R29, 0x2, RZ ;  /* 0x000000021d1c8824 */ /* 0x000fe200078e00ff */
[----:B------:R-:W-:Y:S01]  /*ad80*/  @!P1 SHF.L.U64.HI R27, R6, 0x1, R7 ;  /* 0x00000001061b9819 */ /* 0x000fe20000010207 */
[----:B0-----:R-:W-:Y:S01]  /*ad90*/  @!P3 IMAD.MOV.U32 R6, RZ, RZ, R5 ;  /* 0x000000ffff06b224 */ /* 0x001fe200078e0005 */
[----:B------:R-:W-:Y:S01]  /*ada0*/  @!P2 IADD3 R12, P6, R5, R12, RZ ;  /* 0x0000000c050ca210 */ /* 0x000fe20007fde0ff */
[----:B------:R-:W-:Y:S01]  /*adb0*/  @!P3 IMAD.MOV.U32 R7, RZ, RZ, R26 ;  /* 0x000000ffff07b224 */ /* 0x000fe200078e001a */
[----:B------:R-:W-:Y:S01]  /*adc0*/  @!P1 IADD3 R10, P5, R8, R4, RZ ;  /* 0x00000004080a9210 */ /* 0x000fe20007fbe0ff */
[----:B------:R-:W-:Y:S02]  /*add0*/  @!P2 IMAD.X R15, R9, 0x1, R11, P4 ;  /* 0x00000001090fa824 */ /* 0x000fe400020e060b */
        /* <DEDUP_REMOVED lines=17> */
.L_x_1667:
[----:B------:R-:W-:Y:S05]  /*aef0*/  BSYNC B1 ;  /* 0x0000000000017941 */ /* 0x000fea0003800000 */
.L_x_1666:
[----:B--2--5:R-:W-:Y:S01]  /*af00*/  IMAD.MOV.U32 R4, RZ, RZ, R46 ;  /* 0x000000ffff047224 */ /* 0x024fe200078e002e */
[----:B------:R-:W-:Y:S01]  /*af10*/  UMOV UR4, 0xffffffff ;  /* 0xffffffff00047882 */ /* 0x000fe20000000000 */
[----:B0-----:R-:W-:Y:S02]  /*af20*/  IMAD.MOV.U32 R5, RZ, RZ, R47 ;  /* 0x000000ffff057224 */ /* 0x001fe400078e002f */
[----:B------:R-:W-:Y:S02]  /*af30*/  IMAD.MOV.U32 R6, RZ, RZ, R50 ;  /* 0x000000ffff067224 */ /* 0x000fe400078e0032 */
[----:B------:R-:W-:Y:S01]  /*af40*/  IMAD.MOV.U32 R7, RZ, RZ, R51 ;  /* 0x000000ffff077224 */ /* 0x000fe200078e0033 */
[----:B------:R-:W-:Y:S01]  /*af50*/  PRMT R86, R4, 0x5410, R5 ;  /* 0x0000541004567816 */ /* 0x000fe20000000005 */
[----:B------:R-:W-:Y:S02]  /*af60*/  IMAD.MOV.U32 R4, RZ, RZ, R54 ;  /* 0x000000ffff047224 */ /* 0x000fe400078e0036 */
[----:B------:R-:W-:Y:S01]  /*af70*/  IMAD.MOV.U32 R5, RZ, RZ, R55 ;  /* 0x000000ffff057224 */ /* 0x000fe200078e0037 */
[----:B------:R-:W-:Y:S01]  /*af80*/  PRMT R97, R7, 0x5410, R6 ;  /* 0x0000541007617816 */ /* 0x000fe20000000006 */
[----:B------:R-:W-:-:S02]  /*af90*/  IMAD.MOV.U32 R6, RZ, RZ, R58 ;  /* 0x000000ffff067224 */ /* 0x000fc400078e003a */
[----:B------:R-:W-:Y:S01]  /*afa0*/  IMAD.MOV.U32 R7, RZ, RZ, R59 ;  /* 0x000000ffff077224 */ /* 0x000fe200078e003b */
[----:B------:R-:W-:Y:S01]  /*afb0*/  PRMT R103, R4, 0x5410, R5 ;  /* 0x0000541004677816 */ /* 0x000fe20000000005 */
        /* <DEDUP_REMOVED lines=11> */
[----:B------:R-:W-:-:S04]  /*b070*/  PRMT R104, R4, 0x5410, R5 ;  /* 0x0000541004687816 */ /* 0x000fc80000000005 */
[----:B------:R-:W-:Y:S01]  /*b080*/  PRMT R107, R6, 0x5410, R7 ;  /* 0x00005410066b7816 */ /* 0x000fe20000000007 */
[----:B------:R-:W-:Y:S06]  /*b090*/  BRA.DIV UR4, `(.L_x_1668) ;  /* 0x0000023a04547947 */ /* 0x000fec000b800000 */
[----:B----4-:R0:W2:Y:S04]  /*b0a0*/  SHFL.IDX PT, R9, R32, 0x2, 0x181f ;  /* 0x00581f0020097f89 */ /* 0x0100a800000e0000 */
[----:B------:R0:W4:Y:S04]  /*b0b0*/  SHFL.IDX PT, R8, R30, 0x2, 0x181f ;  /* 0x00581f001e087f89 */ /* 0x00012800000e0000 */
[----:B------:R0:W0:Y:S04]  /*b0c0*/  SHFL.IDX PT, R78, R33, 0x2, 0x181f ;  /* 0x00581f00214e7f89 */ /* 0x00002800000e0000 */
[----:B------:R0:W0:Y:S02]  /*b0d0*/  SHFL.IDX PT, R5, R31, 0x2, 0x181f ;  /* 0x00581f001f057f89 */ /* 0x00002400000e0000 */
.L_x_2041:
[----:B------:R-:W-:Y:S01]  /*b0e0*/  VIADD R4, R0, 0x40 ;  /* 0x0000004000047836 */ /* 0x000fe20000000000 */
[----:B------:R-:W-:Y:S01]  /*b0f0*/  BSSY B1, `(.L_x_1669) ;  /* 0x000003c000017945 */ /* 0x000fe20003800000 */
[----:B------:R-:W-:Y:S02]  /*b100*/  CS2R R28, SRZ ;  /* 0x00000000001c7805 */ /* 0x000fe4000001ff00 */
[----:B------:R-:W-:Y:S02]  /*b110*/  CS2R R34, SRZ ;  /* 0x0000000000227805 */ /* 0x000fe4000001ff00 */
[----:B------:R-:W-:Y:S02]  /*b120*/  CS2R R38, SRZ ;  /* 0x0000000000267805 */ /* 0x000fe4000001ff00 */
[----:B------:R-:W-:Y:S02]  /*b130*/  ISETP.GE.AND P0, PT, R4, R3, PT ;  /* 0x000000030400720c */ /* 0x000fe40003f06270 */
[----:B------:R-:W-:-:S02]  /*b140*/  CS2R R42, SRZ ;  /* 0x00000000002a7805 */ /* 0x000fc4000001ff00 */
[----:B---3--:R-:W-:Y:S02]  /*b150*/  CS2R R26, SRZ ;  /* 0x00000000001a7805 */ /* 0x008fe4000001ff00 */
[----:B------:R-:W-:Y:S02]  /*b160*/  CS2R R36, SRZ ;  /* 0x0000000000247805 */ /* 0x000fe4000001ff00 */
[----:B------:R-:W-:Y:S02]  /*b170*/  CS2R R40, SRZ ;  /* 0x0000000000287805 */ /* 0x000fe4000001ff00 */
[----:B------:R-:W-:-:S03]  /*b180*/  CS2R R44, SRZ ;  /* 0x00000000002c7805 */ /* 0x000fc6000001ff00 */
        /* <DEDUP_REMOVED lines=12> */
[----:B------:R-:W-:-:S05]  /*b250*/  CS2R R40, SRZ ;  /* 0x0000000000287805 */ /* 0x000fca000001ff00 */
[----:B--2-4-:R-:W-:Y:S01]  /*b260*/  @!P3 IMAD.WIDE R20, R204, 0x2, R8 ;  /* 0x00000002cc14b825 */ /* 0x014fe200078e0208 */
[----:B------:R-:W-:Y:S02]  /*b270*/  CS2R R34, SRZ ;  /* 0x0000000000227805 */ /* 0x000fe4000001ff00 */
[----:B------:R-:W-:Y:S02]  /*b280*/  CS2R R36, SRZ ;  /* 0x0000000000247805 */ /* 0x000fe4000001ff00 */
[----:B------:R-:W-:Y:S01]  /*b290*/  CS2R R28, SRZ ;  /* 0x00000000001c7805 */ /* 0x000fe2000001ff00 */
        /* <DEDUP_REMOVED lines=27> */
[----:B------:R-:W-:Y:S01]  /*b450*/  @!P0 IMAD.X R9, R78, 0x1, R27, P5 ;  /* 0x000000014e098824 */ /* 0x000fe200028e061b */
[----:B------:R-:W-:Y:S02]  /*b460*/  CS2R R26, SRZ ;  /* 0x00000000001a7805 */ /* 0x000fe4000001ff00 */
[----:B------:R2:W5:Y:S04]  /*b470*/  @!P1 LD.E.64 R34, desc[UR60][R10.64] ;  /* 0x0000003c0a229980 */ /* 0x000568000c101b00 */
[----:B------:R2:W5:Y:S04]  /*b480*/  @!P1 LD.E.64 R36, desc[UR60][R4.64] ;  /* 0x0000003c04249980 */ /* 0x000568000c101b00 */
[----:B------:R2:W5:Y:S04]  /*b490*/  @!P0 LD.E.64 R28, desc[UR60][R6.64] ;  /* 0x0000003c061c8980 */ /* 0x000568000c101b00 */
[----:B------:R2:W5:Y:S02]  /*b4a0*/  @!P0 LD.E.64 R26, desc[UR60][R8.64] ;  /* 0x0000003c081a8980 */ /* 0x000564000c101b00 */
.L_x_1670:
[----:B------:R-:W-:Y:S05]  /*b4b0*/  BSYNC B1 ;  /* 0x0000000000017941 */ /* 0x000fea0003800000 */
.L_x_1669:
[----:B0-2--5:R-:W-:Y:S01]  /*b4c0*/  IMAD.MOV.U32 R5, RZ, RZ, R34 ;  /* 0x000000ffff057224 */ /* 0x025fe200078e0022 */
[----:B------:R-:W-:Y:S01]  /*b4d0*/  UMOV UR4, 0xffffffff ;  /* 0xffffffff00047882 */ /* 0x000fe20000000000 */
[----:B------:R-:W-:Y:S02]  /*b4e0*/  IMAD.MOV.U32 R4, RZ, RZ, R35 ;  /* 0x000000ffff047224 */ /* 0x000fe400078e0023 */
        /* <DEDUP_REMOVED lines=21> */
[----:B------:R-:W-:Y:S02]  /*b640*/  CS2R R4, SRZ ;  /* 0x0000000000047805 */ /* 0x000fe4000001ff00 */
[----:B------:R-:W-:Y:S01]  /*b650*/  PRMT R89, R7, 0x5410, R6 ;  /* 0x0000541007597816 */ /* 0x000fe20000000006 */
[----:B------:R-:W-:Y:S06]  /*b660*/  BRA.DIV UR4, `(.L_x_1671) ;  /* 0x0000023604547947 */ /* 0x000fec000b800000 */
[----:B------:R0:W2:Y:S04]  /*b670*/  SHFL.IDX PT, R78, R32, 0x3, 0x181f ;  /* 0x00781f00204e7f89 */ /* 0x0000a800000e0000 */
[----:B------:R0:W3:Y:S04]  /*b680*/  SHFL.IDX PT, R80, R30, 0x3, 0x181f ;  /* 0x00781f001e507f89 */ /* 0x0000e800000e0000 */
[----:B------:R0:W0:Y:S04]  /*b690*/  SHFL.IDX PT, R79, R33, 0x3, 0x181f ;  /* 0x00781f00214f7f89 */ /* 0x00002800000e0000 */
[----:B------:R0:W0:Y:S02]  /*b6a0*/  SHFL.IDX PT, R12, R31, 0x3, 0x181f ;  /* 0x00781f001f0c7f89 */ /* 0x00002400000e0000 */
.L_x_2047:
[----:B------:R-:W-:Y:S01]  /*b6b0*/  VIADD R0, R0, 0x60 ;  /* 0x0000006000007836 */ /* 0x000fe20000000000 */
[----:B------:R-:W-:Y:S01]  /*b6c0*/  BSSY B1, `(.L_x_1672) ;  /* 0x000003d000017945 */ /* 0x000fe20003800000 */
[----:B------:R-:W-:Y:S02]  /*b6d0*/  CS2R R6, SRZ ;  /* 0x0000000000067805 */ /* 0x000fe4000001ff00 */
[----:B------:R-:W-:Y:S02]  /*b6e0*/  CS2R R20, SRZ ;  /* 0x0000000000147805 */ /* 0x000fe4000001ff00 */
[----:B01----:R-:W-:Y:S02]  /*b6f0*/  CS2R R30, SRZ ;  /* 0x00000000001e7805 */ /* 0x003fe4000001ff00 */
[----:B------:R-:W-:Y:S02]  /*b700*/  ISETP.GE.AND P0, PT, R0, R3, PT ;  /* 0x000000030000720c */ /* 0x000fe40003f06270 */
[----:B----4-:R-:W-:-:S02]  /*b710*/  CS2R R8, SRZ ;  /* 0x0000000000087805 */ /* 0x010fc4000001ff00 */
[----:B------:R-:W-:Y:S02]  /*b720*/  CS2R R10, SRZ ;  /* 0x00000000000a7805 */ /* 0x000fe4000001ff00 */
[----:B------:R-:W-:Y:S02]  /*b730*/  CS2R R24, SRZ ;  /* 0x0000000000187805 */ /* 0x000fe4000001ff00 */
[----:B------:R-:W-:-:S05]  /*b740*/  CS2R R32, SRZ ;  /* 0x0000000000207805 */ /* 0x000fca000001ff00 */
[----:B------:R-:W-:Y:S05]  /*b750*/  @P0 BRA `(.L_x_1673) ;  /* 0x0000000000cc0947 */ /* 0x000fea0003800000 */
[----:B------:R-:W4:Y:S01]  /*b760*/  LDL R90, [R1+0x18] ;  /* 0x00001800015a7983 */ /* 0x000f220000100800 */
        /* <DEDUP_REMOVED lines=8> */
[----:B------:R-:W-:-:S09]  /*b7f0*/  CS2R R30, SRZ ;  /* 0x00000000001e7805 */ /* 0x000fd2000001ff00 */
[----:B---3--:R-:W-:Y:S02]  /*b800*/  @!P2 IMAD.MOV.U32 R4, RZ, RZ, R80 ;  /* 0x000000ffff04a224 */ /* 0x008fe400078e0050 */
[----:B--2---:R-:W-:Y:S02]  /*b810*/  @!P2 IMAD.MOV.U32 R5, RZ, RZ, R78 ;  /* 0x000000ffff05a224 */ /* 0x004fe400078e004e */
[----:B------:R-:W-:Y:S02]  /*b820*/  @!P2 IMAD.MOV.U32 R6, RZ, RZ, R12 ;  /* 0x000000ffff06a224 */ /* 0x000fe400078e000c */
[----:B------:R-:W-:Y:S02]  /*b830*/  @!P2 IMAD.MOV.U32 R7, RZ, RZ, R79 ;  /* 0x000000ffff07a224 */ /* 0x000fe400078e004f */
[----:B------:R-:W-:-:S04]  /*b840*/  @!P2 IMAD.WIDE R8, R204, 0x2, R4 ;  /* 0x00000002cc08a825 */ /* 0x000fc800078e0204 */
[----:B------:R-:W-:Y:S01]  /*b850*/  @!P2 IMAD.WIDE R6, R204, 0x2, R6 ;  /* 0x00000002cc06a825 */ /* 0x000fe200078e0206 */
[----:B------:R-:W-:Y:S01]  /*b860*/  CS2R R20, SRZ ;  /* 0x0000000000147805 */ /* 0x000fe2000001ff00 */
[----:B------:R0:W5:Y:S04]  /*b870*/  @!P2 LD.E.64 R30, desc[UR60][R8.64] ;  /* 0x0000003c081ea980 */ /* 0x000168000c101b00 */
[----:B------:R1:W5:Y:S01]  /*b880*/  @!P2 LD.E.64 R32, desc[UR60][R6.64] ;  /* 0x0000003c0620a980 */ /* 0x000362000c101b00 */
[----:B------:R-:W-:Y:S02]  /*b890*/  CS2R R24, SRZ ;  /* 0x0000000000187805 */ /* 0x000fe4000001ff00 */
[----:B----4-:R-:W-:Y:S02]  /*b8a0*/  ISETP.GE.AND P3, PT, R90, UR4, PT ;  /* 0x000000045a007c0c */ /* 0x010fe4000bf66270 */
[----:B------:R-:W-:-:S11]  /*b8b0*/  ISETP.GE.AND P0, PT, R13, UR4, PT ;  /* 0x000000040d007c0c */ /* 0x000fd6000bf06270 */
[C---:B------:R-:W-:Y:S01]  /*b8c0*/  @!P3 IMAD.SHL.U32 R0, R90.reuse, 0x2, RZ ;  /* 0x000000025a00b824 */ /* 0x040fe200078e00ff */
[----:B------:R-:W-:-:S04]  /*b8d0*/  @!P3 SHF.L.U64.HI R10, R90, 0x1, R91 ;  /* 0x000000015a0ab819 */ /* 0x000fc8000001025b */
[----:B------:R-:W-:Y:S01]  /*b8e0*/  @!P3 IADD3 R4, P1, R80, R0, RZ ;  /* 0x000000005004b210 */ /* 0x000fe20007f3e0ff */
[----:B0-----:R-:W-:-:S04]  /*b8f0*/  @!P0 IMAD.SHL.U32 R8, R13, 0x2, RZ ;  /* 0x000000020d088824 */ /* 0x001fc800078e00ff */
[--C-:B------:R-:W-:Y:S01]  /*b900*/  @!P3 IMAD.X R5, R78, 0x1, R10.reuse, P1 ;  /* 0x000000014e05b824 */ /* 0x100fe200008e060a */
[----:B-1----:R-:W-:Y:S02]  /*b910*/  @!P3 IADD3 R6, P1, R12, R0, RZ ;  /* 0x000000000c06b210 */ /* 0x002fe40007f3e0ff */
[----:B------:R-:W-:Y:S02]  /*b920*/  @!P0 SHF.L.U64.HI R0, R13, 0x1, R85 ;  /* 0x000000010d008819 */ /* 0x000fe40000010255 */
[----:B------:R0:W5:Y:S01]  /*b930*/  @!P3 LD.E.64 R20, desc[UR60][R4.64] ;  /* 0x0000003c0414b980 */ /* 0x000162000c101b00 */
[----:B------:R-:W-:Y:S01]  /*b940*/  @!P3 IMAD.X R7, R79, 0x1, R10, P1 ;  /* 0x000000014f07b824 */ /* 0x000fe200008e060a */
[----:B------:R-:W-:-:S04]  /*b950*/  ISETP.GE.AND P2, PT, R14, UR4, PT ;  /* 0x000000040e007c0c */ /* 0x000fc8000bf46270 */
[----:B------:R1:W5:Y:S01]  /*b960*/  @!P3 LD.E.64 R24, desc[UR60][R6.64] ;  /* 0x0000003c0618b980 */ /* 0x000362000c101b00 */
[----:B0-----:R-:W-:-:S05]  /*b970*/  @!P0 IADD3 R4, P1, R80, R8, RZ ;  /* 0x0000000850048210 */ /* 0x001fca0007f3e0ff */
[----:B------:R-:W-:Y:S01]  /*b980*/  @!P0 IMAD.X R5, R78, 0x1, R0, P1 ;  /* 0x000000014e058824 */ /* 0x000fe200008e0600 */
[----:B-1----:R-:W-:Y:S02]  /*b990*/  CS2R R6, SRZ ;  /* 0x0000000000067805 */ /* 0x002fe4000001ff00 */
[----:B------:R-:W-:-:S04]  /*b9a0*/  CS2R R10, SRZ ;  /* 0x00000000000a7805 */ /* 0x000fc8000001ff00 */
[----:B------:R0:W5:Y:S01]  /*b9b0*/  @!P0 LD.E.64 R6, desc[UR60][R4.64] ;  /* 0x0000003c04068980 */ /* 0x000162000c101b00 */
[----:B------:R-:W-:Y:S01]  /*b9c0*/  @!P2 IMAD.SHL.U32 R13, R14, 0x2, RZ ;  /* 0x000000020e0da824 */ /* 0x000fe200078e00ff */
[----:B0-----:R-:W-:-:S05]  /*b9d0*/  @!P0 IADD3 R4, P1, R12, R8, RZ ;  /* 0x000000080c048210 */ /* 0x001fca0007f3e0ff */
[----:B------:R-:W-:Y:S01]  /*b9e0*/  @!P0 IMAD.X R5, R79, 0x1, R0, P1 ;  /* 0x000000014f058824 */ /* 0x000fe200008e0600 */
[----:B------:R-:W-:-:S04]  /*b9f0*/  @!P2 SHF.L.U64.HI R0, R14, 0x1, R15 ;  /* 0x000000010e00a819 */ /* 0x000fc8000001020f */
[----:B------:R0:W5:Y:S01]  /*ba00*/  @!P0 LD.E.64 R10, desc[UR60][R4.64] ;  /* 0x0000003c040a8980 */ /* 0x000162000c101b00 */
[-C--:B------:R-:W-:Y:S02]  /*ba10*/  @!P2 IADD3 R8, P0, R80, R13.reuse, RZ ;  /* 0x0000000d5008a210 */ /* 0x080fe40007f1e0ff */
[----:B------:R-:W-:-:S03]  /*ba20*/  @!P2 IADD3 R12, P1, R12, R13, RZ ;  /* 0x0000000d0c0ca210 */ /* 0x000fc60007f3e0ff */
[--C-:B------:R-:W-:Y:S01]  /*ba30*/  @!P2 IMAD.X R9, R78, 0x1, R0.reuse, P0 ;  /* 0x000000014e09a824 */ /* 0x100fe200000e0600 */
[----:B0-----:R-:W-:Y:S01]  /*ba40*/  CS2R R4, SRZ ;  /* 0x0000000000047805 */ /* 0x001fe2000001ff00 */
[----:B------:R-:W-:-:S05]  /*ba50*/  @!P2 IMAD.X R13, R79, 0x1, R0, P1 ;  /* 0x000000014f0da824 */ /* 0x000fca00008e0600 */
[----:B------:R0:W5:Y:S02]  /*ba60*/  @!P2 LD.E.64 R4, desc[UR60][R8.64] ;  /* 0x0000003c0804a980 */ /* 0x000164000c101b00 */
[----:B0-----:R-:W-:-:S06]  /*ba70*/  CS2R R8, SRZ ;  /* 0x0000000000087805 */ /* 0x001fcc000001ff00 */
[----:B------:R0:W5:Y:S02]  /*ba80*/  @!P2 LD.E.64 R8, desc[UR60][R12.64] ;  /* 0x0000003c0c08a980 */ /* 0x000164000c101b00 */
.L_x_1673:
[----:B------:R-:W-:Y:S05]  /*ba90*/  BSYNC B1 ;  /* 0x0000000000017941 */ /* 0x000fea0003800000 */
.L_x_1672:
[----:B0-----:R-:W4:Y:S01]  /*baa0*/  LDL R12, [R1+0x90] ;  /* 0x00009000010c7983 */ /* 0x001f220000100800 */
[----:B------:R-:W-:Y:S01]  /*bab0*/  BSSY B1, `(.L_x_1674) ;  /* 0x0000007000017945 */ /* 0x000fe20003800000 */
[----:B----4-:R-:W-:-:S04]  /*bac0*/  LEA.HI R0, R12, R12, RZ, 0x1 ;  /* 0x0000000c0c007211 */ /* 0x010fc800078f08ff */
[----:B------:R-:W-:-:S05]  /*bad0*/  LOP3.LUT R0, R0, 0xfffffffe, RZ, 0xc0, !PT ;  /* 0xfffffffe00007812 */ /* 0x000fca00078ec0ff */
[----:B------:R-:W-:-:S05]  /*bae0*/  IMAD.IADD R0, R12, 0x1, -R0 ;  /* 0x000000010c007824 */ /* 0x000fca00078e0a00 */
[----:B------:R-:W-:-:S04]  /*baf0*/  SHF.L.U32 R0, R0, 0x1f, RZ ;  /* 0x0000001f00007819 */ /* 0x000fc800000006ff */
[----:B------:R-:W0:Y:S02]  /*bb00*/  SYNCS.PHASECHK.TRANS64.TRYWAIT P0, [R17+URZ+0x30800], R0 ;  /* 0x03080000110075a7 */ /* 0x000e24000800017f */
[----:B0-----:R-:W-:Y:S05]  /*bb10*/  @!P0 BRA `(.L_x_1675) ;  /* 0x00000230009c8947 */ /* 0x001fea0003800000 */
.L_x_2048:
[----:B------:R-:W-:Y:S05]  /*bb20*/  BSYNC B1 ;  /* 0x0000000000017941 */ /* 0x000fea0003800000 */
.L_x_1674:
[----:B------:R-:W4:Y:S04]  /*bb30*/  LDL R13, [R1+0x5c] ;  /* 0x00005c00010d7983 */ /* 0x000f280000100800 */
[----:B------:R-:W4:Y:S01]  /*bb40*/  LDL R113, [R1+0x10] ;  /* 0x0000100001717983 */ /* 0x000f220000100800 */
[----:B-----5:R-:W-:Y:S01]  /*bb50*/  IMAD.MOV.U32 R12, RZ, RZ, R4 ;  /* 0x000000ffff0c7224 */ /* 0x020fe200078e0004 */
[----:B------:R-:W-:Y:S01]  /*bb60*/  BSSY B1, `(.L_x_1676) ;  /* 0x00000e6000017945 */ /* 0x000fe20003800000 */
[----:B0-----:R-:W-:-:S05]  /*bb70*/  IMAD.MOV.U32 R0, RZ, RZ, R5 ;  /* 0x000000ffff007224 */ /* 0x001fca00078e0005 */
[----:B--2---:R-:W-:Y:S01]  /*bb80*/  PRMT R78, R12, 0x5410, R0 ;  /* 0x000054100c4e7816 */ /* 0x004fe20000000000 */
[----:B------:R-:W-:Y:S02]  /*bb90*/  IMAD.MOV.U32 R12, RZ, RZ, R6 ;  /* 0x000000ffff0c7224 */ /* 0x000fe400078e0006 */
[----:B------:R-:W-:-:S05]  /*bba0*/  IMAD.MOV.U32 R0, RZ, RZ, R7 ;  /* 0x000000ffff007224 */ /* 0x000fca00078e0007 */
[----:B---3--:R-:W-:Y:S01]  /*bbb0*/  PRMT R80, R12, 0x5410, R0 ;  /* 0x000054100c507816 */ /* 0x008fe20000000000 */
        /* <DEDUP_REMOVED lines=12> */
[----:B------:R-:W-:Y:S01]  /*bc80*/  IMAD.MOV.U32 R12, RZ, RZ, R24 ;  /* 0x000000ffff0c7224 */ /* 0x000fe200078e0018 */
[----:B----4-:R-:W-:Y:S01]  /*bc90*/  VIADDMNMX R0, R3, -R13, 0x80, PT ;  /* 0x0000008003007446 */ /* 0x010fe2000380090d */
[----:B------:R-:W-:-:S03]  /*bca0*/  IMAD.MOV.U32 R3, RZ, RZ, R25 ;  /* 0x000000ffff037224 */ /* 0x000fc600078e0019 */
[----:B------:R-:W-:Y:S02]  /*bcb0*/  ISETP.GE.AND P0, PT, R113, R0, PT ;  /* 0x000000007100720c */ /* 0x000fe40003f06270 */
[----:B------:R-:W-:Y:S01]  /*bcc0*/  PRMT R91, R12, 0x5410, R3 ;  /* 0x000054100c5b7816 */ /* 0x000fe20000000003 */
[----:B------:R-:W-:Y:S02]  /*bcd0*/  IMAD.MOV.U32 R12, RZ, RZ, R32 ;  /* 0x000000ffff0c7224 */ /* 0x000fe400078e0020 */
[----:B------:R-:W-:-:S05]  /*bce0*/  IMAD.MOV.U32 R3, RZ, RZ, R33 ;  /* 0x000000ffff037224 */ /* 0x000fca00078e0021 */
[----:B------:R-:W-:-:S03]  /*bcf0*/  PRMT R105, R12, 0x5410, R3 ;  /* 0x000054100c697816 */ /* 0x000fc60000000003 */
[----:B------:R-:W-:Y:S05]  /*bd00*/  @P0 BRA `(.L_x_1677) ;  /* 0x0000000c002c0947 */ /* 0x000fea0003800000 */
[----:B------:R0:W5:Y:S01]  /*bd10*/  LDL R114, [R1+0x74] ;  /* 0x0000740001727983 */ /* 0x0001620000100800 */
[----:B------:R-:W1:Y:S01]  /*bd20*/  LDC R108, c[0x0][0x3f4] ;  /* 0x0000fd00ff6c7b82 */ /* 0x000e620000000800 */
[----:B------:R-:W-:Y:S01]  /*bd30*/  BSSY B2, `(.L_x_1678) ;  /* 0x0000031000027945 */ /* 0x000fe20003800000 */
[----:B-1----:R-:W-:-:S13]  /*bd40*/  ISETP.GE.AND P0, PT, R204, R108, PT ;  /* 0x0000006ccc00720c */ /* 0x002fda0003f06270 */
[----:B0-----:R-:W-:Y:S05]  /*bd50*/  @P0 BRA `(.L_x_1679) ;  /* 0x0000000000b80947 */ /* 0x001fea0003800000 */
[----:B-----5:R-:W0:Y:S01]  /*bd60*/  LDS.128 R12, [R114] ;  /* 0x00000000720c7984 */ /* 0x020e220000000c00 */
[----:B------:R-:W-:Y:S02]  /*bd70*/  SHF.R.U64 R3, R74, 0x10, R75 ;  /* 0x000000104a037819 */ /* 0x000fe4000000124b */
[--C-:B------:R-:W-:Y:S02]  /*bd80*/  SHF.R.U64 R74, R76, 0x10, R77.reuse ;  /* 0x000000104c4a7819 */ /* 0x100fe4000000124d */
[----:B------:R-:W-:Y:S02]  /*bd90*/  SHF.R.U32.HI R77, RZ, 0x10, R77 ;  /* 0x00000010ff4d7819 */ /* 0x000fe4000001164d */
[----:B------:R-:W-:Y:S02]  /*bda0*/  SHF.R.U32.HI R75, RZ, 0x10, R75 ;  /* 0x00000010ff4b7819 */ /* 0x000fe4000001164b */
[----:B------:R-:W-:Y:S02]  /*bdb0*/  PRMT R77, R95, 0x5410, R77 ;  /* 0x000054105f4d7816 */ /* 0x000fe4000000004d */
[----:B------:R-:W-:-:S02]  /*bdc0*/  PRMT R76, R94, 0x5410, R75 ;  /* 0x000054105e4c7816 */ /* 0x000fc4000000004b */
[C---:B------:R-:W-:Y:S02]  /*bdd0*/  PRMT R3, R92.reuse, 0x5410, R3 ;  /* 0x000054105c037816 */ /* 0x040fe40000000003 */
[----:B------:R-:W-:Y:S01]  /*bde0*/  PRMT R74, R92, 0x5432, R74 ;  /* 0x000054325c4a7816 */ /* 0x000fe2000000004a */
[----:B------:R-:W-:Y:S02]  /*bdf0*/  IMAD.U32 R92, R77, 0x10000, RZ ;  /* 0x000100004d5c7824 */ /* 0x000fe400078e00ff */
[----:B------:R-:W-:Y:S01]  /*be00*/  IMAD.U32 R95, R76, 0x10000, RZ ;  /* 0x000100004c5f7824 */ /* 0x000fe200078e00ff */
[C---:B0-----:R-:W-:Y:S01]  /*be10*/  LOP3.LUT R75, R14.reuse, 0xffff0000, RZ, 0xc0, !PT ;  /* 0xffff00000e4b7812 */ /* 0x041fe200078ec0ff */
[----:B------:R-:W-:-:S04]  /*be20*/  IMAD.U32 R94, R14, 0x10000, RZ ;  /* 0x000100000e5e7824 */ /* 0x000fc800078e00ff */
[C---:B------:R-:W-:Y:S01]  /*be30*/  FMUL.FTZ R14, R75.reuse, R92 ;  /* 0x0000005c4b0e7220 */ /* 0x040fe20000410000 */
[----:B------:R-:W-:-:S03]  /*be40*/  FMUL.FTZ R75, R75, R95 ;  /* 0x0000005f4b4b7220 */ /* 0x000fc60000410000 */
[C---:B------:R-:W-:Y:S01]  /*be50*/  FFMA.FTZ R14, R94.reuse, R95, -R14 ;  /* 0x0000005f5e0e7223 */ /* 0x040fe2000001080e */
[----:B------:R-:W-:Y:S01]  /*be60*/  FFMA.FTZ R75, R94, R92, R75 ;  /* 0x0000005c5e4b7223 */ /* 0x000fe2000001004b */
[----:B------:R-:W-:Y:S01]  /*be70*/  LOP3.LUT R92, R76, 0xffff0000, RZ, 0xc0, !PT ;  /* 0xffff00004c5c7812 */ /* 0x000fe200078ec0ff */
[----:B------:R-:W-:Y:S01]  /*be80*/  IMAD.U32 R94, R15, 0x10000, RZ ;  /* 0x000100000f5e7824 */ /* 0x000fe200078e00ff */
[----:B------:R-:W-:Y:S01]  /*be90*/  LOP3.LUT R76, R77, 0xffff0000, RZ, 0xc0, !PT ;  /* 0xffff00004d4c7812 */ /* 0x000fe200078ec0ff */
[----:B------:R-:W-:Y:S01]  /*bea0*/  IMAD.U32 R95, R3, 0x10000, RZ ;  /* 0x00010000035f7824 */ /* 0x000fe200078e00ff */
[----:B------:R-:W-:Y:S02]  /*beb0*/  LOP3.LUT R77, R15, 0xffff0000, RZ, 0xc0, !PT ;  /* 0xffff00000f4d7812 */ /* 0x000fe400078ec0ff */
[----:B------:R-:W-:Y:S02]  /*bec0*/  LOP3.LUT R3, R3, 0xffff0000, RZ, 0xc0, !PT ;  /* 0xffff000003037812 */ /* 0x000fe400078ec0ff */
[----:B------:R-:W-:Y:S01]  /*bed0*/  F2FP.BF16.F32.PACK_AB R14, R75, R14 ;  /* 0x0000000e4b0e723e */ /* 0x000fe200000010ff */
[C---:B------:R-:W-:Y:S01]  /*bee0*/  FMUL.FTZ R15, R77.reuse, R76 ;  /* 0x0000004c4d0f7220 */ /* 0x040fe20000410000 */
[----:B------:R-:W-:-:S03]  /*bef0*/  FMUL.FTZ R77, R77, R92 ;  /* 0x0000005c4d4d7220 */ /* 0x000fc60000410000 */
[C---:B------:R-:W-:Y:S01]  /*bf00*/  FFMA.FTZ R15, R94.reuse, R92, -R15 ;  /* 0x0000005c5e0f7223 */ /* 0x040fe2000001080f */
[----:B------:R-:W-:Y:S01]  /*bf10*/  FFMA.FTZ R76, R94, R76, R77 ;  /* 0x0000004c5e4c7223 */ /* 0x000fe2000001004d */
        /* <DEDUP_REMOVED lines=17> */
[----:B------:R0:W-:Y:S02]  /*c030*/  STS.128 [R114], R12 ;  /* 0x0000000c72007388 */ /* 0x0001e40000000c00 */
.L_x_1679:
[----:B------:R-:W-:Y:S05]  /*c040*/  BSYNC B2 ;  /* 0x0000000000027941 */ /* 0x000fea0003800000 */
.L_x_1678:
[----:B0-----:R-:W2:Y:S04]  /*c050*/  LDL R13, [R1+0x18] ;  /* 0x00001800010d7983 */ /* 0x001ea80000100800 */
[----:B------:R-:W3:Y:S04]  /*c060*/  LDL R12, [R1+0x48] ;  /* 0x00004800010c7983 */ /* 0x000ee80000100800 */
[----:B------:R-:W4:Y:S01]  /*c070*/  LDL R3, [R1+0x4c] ;  /* 0x00004c0001037983 */ /* 0x000f220000100800 */
[----:B------:R-:W-:Y:S01]  /*c080*/  BSSY B2, `(.L_x_1680) ;  /* 0x0000033000027945 */ /* 0x000fe20003800000 */
[----:B--2---:R-:W-:-:S02]  /*c090*/  ISETP.GE.AND P0, PT, R13, R108, PT ;  /* 0x0000006c0d00720c */ /* 0x004fc40003f06270 */
[-C--:B---3--:R-:W-:Y:S02]  /*c0a0*/  ISETP.GE.AND P1, PT, R12, R108.reuse, PT ;  /* 0x0000006c0c00720c */ /* 0x088fe40003f26270 */
[----:B----4-:R-:W-:-:S09]  /*c0b0*/  ISETP.GE.AND P2, PT, R3, R108, PT ;  /* 0x0000006c0300720c */ /* 0x010fd20003f46270 */
[----:B------:R-:W-:Y:S05]  /*c0c0*/  @P0 BRA `(.L_x_1681) ;  /* 0x0000000000b80947 */ /* 0x000fea0003800000 */
[----:B-----5:R-:W0:Y:S01]  /*c0d0*/  LDS.128 R12, [R114+0x4000] ;  /* 0x00400000720c7984 */ /* 0x020e220000000c00 */
[----:B------:R-:W-:Y:S02]  /*c0e0*/  SHF.R.U32.HI R3, RZ, 0x10, R71 ;  /* 0x00000010ff037819 */ /* 0x000fe40000011647 */
[----:B------:R-:W-:Y:S02]  /*c0f0*/  SHF.R.U32.HI R74, RZ, 0x10, R73 ;  /* 0x00000010ff4a7819 */ /* 0x000fe40000011649 */
[C---:B------:R-:W-:Y:S02]  /*c100*/  PRMT R3, R112.reuse, 0x5410, R3 ;  /* 0x0000541070037816 */ /* 0x040fe40000000003 */
[----:B------:R-:W-:Y:S02]  /*c110*/  PRMT R74, R112, 0x5432, R74 ;  /* 0x00005432704a7816 */ /* 0x000fe4000000004a */
[----:B------:R-:W-:Y:S01]  /*c120*/  SHF.R.U64 R70, R70, 0x10, R71 ;  /* 0x0000001046467819 */ /* 0x000fe20000001247 */
[C---:B------:R-:W-:Y:S01]  /*c130*/  IMAD.U32 R76, R3.reuse, 0x10000, RZ ;  /* 0x00010000034c7824 */ /* 0x040fe200078e00ff */
[----:B------:R-:W-:Y:S01]  /*c140*/  SHF.R.U64 R71, R72, 0x10, R73 ;  /* 0x0000001048477819 */ /* 0x000fe20000001249 */
[----:B------:R-:W-:Y:S01]  /*c150*/  IMAD.U32 R75, R74, 0x10000, RZ ;  /* 0x000100004a4b7824 */ /* 0x000fe200078e00ff */
[----:B------:R-:W-:-:S02]  /*c160*/  LOP3.LUT R72, R3, 0xffff0000, RZ, 0xc0, !PT ;  /* 0xffff000003487812 */ /* 0x000fc400078ec0ff */
[----:B------:R-:W-:Y:S02]  /*c170*/  LOP3.LUT R3, R74, 0xffff0000, RZ, 0xc0, !PT ;  /* 0xffff00004a037812 */ /* 0x000fe400078ec0ff */
[C---:B------:R-:W-:Y:S02]  /*c180*/  PRMT R71, R111.reuse, 0x5410, R71 ;  /* 0x000054106f477816 */ /* 0x040fe40000000047 */
[----:B------:R-:W-:Y:S02]  /*c190*/  PRMT R70, R111, 0x5432, R70 ;  /* 0x000054326f467816 */ /* 0x000fe40000000046 */
[C---:B0-----:R-:W-:Y:S01]  /*c1a0*/  LOP3.LUT R73, R15.reuse, 0xffff0000, RZ, 0xc0, !PT ;  /* 0xffff00000f497812 */ /* 0x041fe200078ec0ff */
[----:B------:R-:W-:Y:S01]  /*c1b0*/  IMAD.U32 R74, R15, 0x10000, RZ ;  /* 0x000100000f4a7824 */ /* 0x000fe200078e00ff */
[C---:B------:R-:W-:Y:S01]  /*c1c0*/  LOP3.LUT R92, R14.reuse, 0xffff0000, RZ, 0xc0, !PT ;  /* 0xffff00000e5c7812 */ /* 0x040fe200078ec0ff */
[----:B------:R-:W-:Y:S02]  /*c1d0*/  IMAD.U32 R14, R14, 0x10000, RZ ;  /* 0x000100000e0e7824 */ /* 0x000fe400078e00ff */
[C---:B------:R-:W-:Y:S01]  /*c1e0*/  FMUL.FTZ R15, R73.reuse, R3 ;  /* 0x00000003490f7220 */ /* 0x040fe20000410000 */
[----:B------:R-:W-:Y:S01]  /*c1f0*/  FMUL.FTZ R73, R73, R72 ;  /* 0x0000004849497220 */ /* 0x000fe20000410000 */
[C---:B------:R-:W-:Y:S01]  /*c200*/  FMUL.FTZ R77, R92.reuse, R75 ;  /* 0x0000004b5c4d7220 */ /* 0x040fe20000410000 */
[----:B------:R-:W-:Y:S01]  /*c210*/  FMUL.FTZ R92, R92, R76 ;  /* 0x0000004c5c5c7220 */ /* 0x000fe20000410000 */
[C---:B------:R-:W-:Y:S01]  /*c220*/  FFMA.FTZ R15, R74.reuse, R72, -R15 ;  /* 0x000000484a0f7223 */ /* 0x040fe2000001080f */
[----:B------:R-:W-:Y:S01]  /*c230*/  FFMA.FTZ R3, R74, R3, R73 ;  /* 0x000000034a037223 */ /* 0x000fe20000010049 */
[----:B------:R-:W-:Y:S01]  /*c240*/  FFMA.FTZ R77, R14, R76, -R77 ;  /* 0x0000004c0e4d7223 */ /* 0x000fe2000001084d */
        /* <DEDUP_REMOVED lines=8> */
[----:B------:R-:W-:Y:S01]  /*c2d0*/  FMUL.FTZ R74, R74, R75 ;  /* 0x0000004b4a4a7220 */ /* 0x000fe20000410000 */
[----:B------:R-:W-:Y:S02]  /*c2e0*/  F2FP.BF16.F32.PACK_AB R14, R14, R77 ;  /* 0x0000004d0e0e723e */ /* 0x000fe400000010ff */
[C---:B------:R-:W-:Y:S01]  /*c2f0*/  FFMA.FTZ R12, R72.reuse, R75, -R12 ;  /* 0x0000004b480c7223 */ /* 0x040fe2000001080c */
[----:B------:R-:W-:Y:S01]  /*c300*/  FFMA.FTZ R74, R72, R73, R74 ;  /* 0x00000049484a7223 */ /* 0x000fe2000001004a */
[C---:B------:R-:W-:Y:S01]  /*c310*/  LOP3.LUT R72, R13.reuse, 0xffff0000, RZ, 0xc0, !PT ;  /* 0xffff00000d487812 */ /* 0x040fe200078ec0ff */
[----:B------:R-:W-:Y:S01]  /*c320*/  IMAD.U32 R13, R13, 0x10000, RZ ;  /* 0x000100000d0d7824 */ /* 0x000fe200078e00ff */
[----:B------:R-:W-:Y:S02]  /*c330*/  F2FP.BF16.F32.PACK_AB R15, R3, R15 ;  /* 0x0000000f030f723e */ /* 0x000fe400000010ff */
[----:B------:R-:W-:Y:S01]  /*c340*/  F2FP.BF16.F32.PACK_AB R12, R74, R12 ;  /* 0x0000000c4a0c723e */ /* 0x000fe200000010ff */
[C---:B------:R-:W-:Y:S01]  /*c350*/  FMUL.FTZ R73, R72.reuse, R71 ;  /* 0x0000004748497220 */ /* 0x040fe20000410000 */
[----:B------:R-:W-:-:S03]  /*c360*/  FMUL.FTZ R72, R72, R70 ;  /* 0x0000004648487220 */ /* 0x000fc60000410000 */
[C---:B------:R-:W-:Y:S01]  /*c370*/  FFMA.FTZ R70, R13.reuse, R70, -R73 ;  /* 0x000000460d467223 */ /* 0x040fe20000010849 */
[----:B------:R-:W-:-:S05]  /*c380*/  FFMA.FTZ R13, R13, R71, R72 ;  /* 0x000000470d0d7223 */ /* 0x000fca0000010048 */
[----:B------:R-:W-:-:S05]  /*c390*/  F2FP.BF16.F32.PACK_AB R13, R13, R70 ;  /* 0x000000460d0d723e */ /* 0x000fca00000010ff */
[----:B------:R0:W-:Y:S02]  /*c3a0*/  STS.128 [R114+0x4000], R12 ;  /* 0x0040000c72007388 */ /* 0x0001e40000000c00 */
.L_x_1681:
[----:B------:R-:W-:Y:S05]  /*c3b0*/  BSYNC B2 ;  /* 0x0000000000027941 */ /* 0x000fea0003800000 */
.L_x_1680:
[----:B------:R-:W-:Y:S04]  /*c3c0*/  BSSY B2, `(.L_x_1682) ;  /* 0x0000030000027945 */ /* 0x000fe80003800000 */
[----:B------:R-:W-:Y:S05]  /*c3d0*/  @P1 BRA `(.L_x_1683) ;  /* 0x0000000000b81947 */ /* 0x000fea0003800000 */
[----:B0----5:R-:W0:Y:S01]  /*c3e0*/  LDS.128 R12, [R114+0x8000] ;  /* 0x00800000720c7984 */ /* 0x021e220000000c00 */
[----:B------:R-:W-:Y:S02]  /*c3f0*/  SHF.R.U64 R3, R66, 0x10, R67 ;  /* 0x0000001042037819 */ /* 0x000fe40000001243 */
[----:B------:R-:W-:Y:S02]  /*c400*/  SHF.R.U32.HI R66, RZ, 0x10, R69 ;  /* 0x00000010ff427819 */ /* 0x000fe40000011645 */
[----:B------:R-:W-:Y:S02]  /*c410*/  SHF.R.U32.HI R67, RZ, 0x10, R67 ;  /* 0x00000010ff437819 */ /* 0x000fe40000011643 */
[C---:B------:R-:W-:Y:S02]  /*c420*/  PRMT R66, R110.reuse, 0x5432, R66 ;  /* 0x000054326e427816 */ /* 0x040fe40000000042 */
[----:B------:R-:W-:Y:S02]  /*c430*/  PRMT R67, R110, 0x5410, R67 ;  /* 0x000054106e437816 */ /* 0x000fe40000000043 */
[----:B------:R-:W-:Y:S01]  /*c440*/  SHF.R.U64 R68, R68, 0x10, R69 ;  /* 0x0000001044447819 */ /* 0x000fe20000001245 */
[----:B------:R-:W-:Y:S01]  /*c450*/  IMAD.U32 R70, R66, 0x10000, RZ ;  /* 0x0001000042467824 */ /* 0x000fe200078e00ff */
[----:B------:R-:W-:Y:S01]  /*c460*/  PRMT R3, R109, 0x5432, R3 ;  /* 0x000054326d037816 */ /* 0x000fe20000000003 */
[C---:B------:R-:W-:Y:S01]  /*c470*/  IMAD.U32 R72, R67.reuse, 0x10000, RZ ;  /* 0x0001000043487824 */ /* 0x040fe200078e00ff */
[----:B------:R-:W-:-:S02]  /*c480*/  LOP3.LUT R67, R67, 0xffff0000, RZ, 0xc0, !PT ;  /* 0xffff000043437812 */ /* 0x000fc400078ec0ff */
[----:B------:R-:W-:Y:S02]  /*c490*/  PRMT R68, R109, 0x5410, R68 ;  /* 0x000054106d447816 */ /* 0x000fe40000000044 */
[C---:B0-----:R-:W-:Y:S01]  /*c4a0*/  LOP3.LUT R71, R14.reuse, 0xffff0000, RZ, 0xc0, !PT ;  /* 0xffff00000e477812 */ /* 0x041fe200078ec0ff */
[----:B------:R-:W-:-:S04]  /*c4b0*/  IMAD.U32 R69, R14, 0x10000, RZ ;  /* 0x000100000e457824 */ /* 0x000fc800078e00ff */
[C---:B------:R-:W-:Y:S01]  /*c4c0*/  FMUL.FTZ R14, R71.reuse, R70 ;  /* 0x00000046470e7220 */ /* 0x040fe20000410000 */
[----:B------:R-:W-:-:S03]  /*c4d0*/  FMUL.FTZ R71, R71, R72 ;  /* 0x0000004847477220 */ /* 0x000fc60000410000 */
[C---:B------:R-:W-:Y:S01]  /*c4e0*/  FFMA.FTZ R14, R69.reuse, R72, -R14 ;  /* 0x00000048450e7223 */ /* 0x040fe2000001080e */
[----:B------:R-:W-:Y:S01]  /*c4f0*/  FFMA.FTZ R69, R69, R70, R71 ;  /* 0x0000004645457223 */ /* 0x000fe20000010047 */
[----:B------:R-:W-:Y:S02]  /*c500*/  LOP3.LUT R70, R66, 0xffff0000, RZ, 0xc0, !PT ;  /* 0xffff000042467812 */ /* 0x000fe400078ec0ff */
[C---:B------:R-:W-:Y:S01]  /*c510*/  LOP3.LUT R66, R15.reuse, 0xffff0000, RZ, 0xc0, !PT ;  /* 0xffff00000f427812 */ /* 0x040fe200078ec0ff */
[----:B------:R-:W-:Y:S01]  /*c520*/  IMAD.U32 R15, R15, 0x10000, RZ ;  /* 0x000100000f0f7824 */ /* 0x000fe200078e00ff */
[----:B------:R-:W-:-:S03]  /*c530*/  F2FP.BF16.F32.PACK_AB R14, R69, R14 ;  /* 0x0000000e450e723e */ /* 0x000fc600000010ff */
[C---:B------:R-:W-:Y:S01]  /*c540*/  FMUL.FTZ R71, R66.reuse, R70 ;  /* 0x0000004642477220 */ /* 0x040fe20000410000 */
[----:B------:R-:W-:-:S03]  /*c550*/  FMUL.FTZ R72, R66, R67 ;  /* 0x0000004342487220 */ /* 0x000fc60000410000 */
        /* <DEDUP_REMOVED lines=21> */
[----:B------:R1:W-:Y:S02]  /*c6b0*/  STS.128 [R114+0x8000], R12 ;  /* 0x0080000c72007388 */ /* 0x0003e40000000c00 */
.L_x_1683:
[----:B------:R-:W-:Y:S05]  /*c6c0*/  BSYNC B2 ;  /* 0x0000000000027941 */ /* 0x000fea0003800000 */
.L_x_1682:
[----:B------:R-:W-:Y:S05]  /*c6d0*/  @P2 BRA `(.L_x_1677) ;  /* 0x0000000000b82947 */ /* 0x000fea0003800000 */
[----:B01---5:R-:W0:Y:S01]  /*c6e0*/  LDS.128 R12, [R114+0xc000] ;  /* 0x00c00000720c7984 */ /* 0x023e220000000c00 */
[----:B------:R-:W-:Y:S02]  /*c6f0*/  SHF.R.U64 R3, R62, 0x10, R63 ;  /* 0x000000103e037819 */ /* 0x000fe4000000123f */
[--C-:B------:R-:W-:Y:S02]  /*c700*/  SHF.R.U64 R62, R64, 0x10, R65.reuse ;  /* 0x00000010403e7819 */ /* 0x100fe40000001241 */
[----:B------:R-:W-:Y:S02]  /*c710*/  SHF.R.U32.HI R64, RZ, 0x10, R65 ;  /* 0x00000010ff407819 */ /* 0x000fe40000011641 */
[----:B------:R-:W-:Y:S02]  /*c720*/  SHF.R.U32.HI R63, RZ, 0x10, R63 ;  /* 0x00000010ff3f7819 */ /* 0x000fe4000001163f */
[----:B------:R-:W-:Y:S02]  /*c730*/  PRMT R62, R99, 0x5410, R62 ;  /* 0x00005410633e7816 */ /* 0x000fe4000000003e */
[----:B------:R-:W-:-:S02]  /*c740*/  PRMT R3, R98, 0x5410, R3 ;  /* 0x0000541062037816 */ /* 0x000fc40000000003 */
[----:B------:R-:W-:Y:S02]  /*c750*/  PRMT R99, R99, 0x5432, R64 ;  /* 0x0000543263637816 */ /* 0x000fe40000000040 */
[----:B------:R-:W-:-:S03]  /*c760*/  PRMT R98, R98, 0x5432, R63 ;  /* 0x0000543262627816 */ /* 0x000fc6000000003f */
[C---:B------:R-:W-:Y:S01]  /*c770*/  IMAD.U32 R68, R99.reuse, 0x10000, RZ ;  /* 0x0001000063447824 */ /* 0x040fe200078e00ff */
[----:B------:R-:W-:Y:S02]  /*c780*/  LOP3.LUT R99, R99, 0xffff0000, RZ, 0xc0, !PT ;  /* 0xffff000063637812 */ /* 0x000fe400078ec0ff */
[----:B0-----:R-:W-:Y:S01]  /*c790*/  LOP3.LUT R64, R14, 0xffff0000, RZ, 0xc0, !PT ;  /* 0xffff00000e407812 */ /* 0x001fe200078ec0ff */
[C---:B------:R-:W-:Y:S01]  /*c7a0*/  IMAD.U32 R67, R12.reuse, 0x10000, RZ ;  /* 0x000100000c437824 */ /* 0x040fe200078e00ff */
[----:B------:R-:W-:Y:S01]  /*c7b0*/  LOP3.LUT R65, R12, 0xffff0000, RZ, 0xc0, !PT ;  /* 0xffff00000c417812 */ /* 0x000fe200078ec0ff */
[----:B------:R-:W-:Y:S02]  /*c7c0*/  IMAD.U32 R63, R14, 0x10000, RZ ;  /* 0x000100000e3f7824 */ /* 0x000fe400078e00ff */
[C---:B------:R-:W-:Y:S01]  /*c7d0*/  IMAD.U32 R12, R98.reuse, 0x10000, RZ ;  /* 0x00010000620c7824 */ /* 0x040fe200078e00ff */
[----:B------:R-:W-:Y:S01]  /*c7e0*/  LOP3.LUT R98, R98, 0xffff0000, RZ, 0xc0, !PT ;  /* 0xffff000062627812 */ /* 0x000fe200078ec0ff */
[C---:B------:R-:W-:Y:S01]  /*c7f0*/  IMAD.U32 R14, R15.reuse, 0x10000, RZ ;  /* 0x000100000f0e7824 */ /* 0x040fe200078e00ff */
[----:B------:R-:W-:Y:S01]  /*c800*/  LOP3.LUT R15, R15, 0xffff0000, RZ, 0xc0, !PT ;  /* 0xffff00000f0f7812 */ /* 0x000fe200078ec0ff */
[C---:B------:R-:W-:Y:S01]  /*c810*/  FMUL.FTZ R69, R64.reuse, R68 ;  /* 0x0000004440457220 */ /* 0x040fe20000410000 */
[-C--:B------:R-:W-:Y:S01]  /*c820*/  FMUL.FTZ R64, R64, R12.reuse ;  /* 0x0000000c40407220 */ /* 0x080fe20000410000 */
[C---:B------:R-:W-:Y:S01]  /*c830*/  IMAD.U32 R66, R13.reuse, 0x10000, RZ ;  /* 0x000100000d427824 */ /* 0x040fe200078e00ff */
[----:B------:R-:W-:Y:S01]  /*c840*/  LOP3.LUT R13, R13, 0xffff0000, RZ, 0xc0, !PT ;  /* 0xffff00000d0d7812 */ /* 0x000fe200078ec0ff */
[-C--:B------:R-:W-:Y:S01]  /*c850*/  FMUL.FTZ R70, R15, R99.reuse ;  /* 0x000000630f467220 */ /* 0x080fe20000410000 */
[C---:B------:R-:W-:Y:S01]  /*c860*/  FFMA.FTZ R69, R63.reuse, R12, -R69 ;  /* 0x0000000c3f457223 */ /* 0x040fe20000010845 */
[----:B------:R-:W-:Y:S01]  /*c870*/  FFMA.FTZ R64, R63, R68, R64 ;  /* 0x000000443f407223 */ /* 0x000fe20000010040 */
[-C--:B------:R-:W-:Y:S01]  /*c880*/  FMUL.FTZ R15, R15, R98.reuse ;  /* 0x000000620f0f7220 */ /* 0x080fe20000410000 */
[C---:B------:R-:W-:Y:S01]  /*c890*/  IMAD.U32 R12, R62.reuse, 0x10000, RZ ;  /* 0x000100003e0c7824 */ /* 0x040fe200078e00ff */
[----:B------:R-:W-:Y:S01]  /*c8a0*/  LOP3.LUT R62, R62, 0xffff0000, RZ, 0xc0, !PT ;  /* 0xffff00003e3e7812 */ /* 0x000fe200078ec0ff */
[C---:B------:R-:W-:Y:S01]  /*c8b0*/  IMAD.U32 R63, R3.reuse, 0x10000, RZ ;  /* 0x00010000033f7824 */ /* 0x040fe200078e00ff */
[----:B------:R-:W-:Y:S01]  /*c8c0*/  LOP3.LUT R3, R3, 0xffff0000, RZ, 0xc0, !PT ;  /* 0xffff000003037812 */ /* 0x000fe200078ec0ff */
[C---:B------:R-:W-:Y:S01]  /*c8d0*/  FFMA.FTZ R70, R14.reuse, R98, -R70 ;  /* 0x000000620e467223 */ /* 0x040fe20000010846 */
[----:B------:R-:W-:Y:S01]  /*c8e0*/  FFMA.FTZ R15, R14, R99, R15 ;  /* 0x000000630e0f7223 */ /* 0x000fe2000001000f */
        /* <DEDUP_REMOVED lines=13> */
.L_x_1677:
[----:B------:R-:W-:Y:S05]  /*c9c0*/  BSYNC B1 ;  /* 0x0000000000017941 */ /* 0x000fea0003800000 */
.L_x_1676:
[----:B------:R-:W3:Y:S01]  /*c9d0*/  LDL R3, [R1+0xc8] ;  /* 0x0000c80001037983 */ /* 0x000ee20000100800 */
[----:B------:R-:W-:Y:S01]  /*c9e0*/  BSSY B1, `(.L_x_1684) ;  /* 0x00000ce000017945 */ /* 0x000fe20003800000 */
[----:B---3--:R-:W-:-:S13]  /*c9f0*/  ISETP.GE.AND P0, PT, R3, R0, PT ;  /* 0x000000000300720c */ /* 0x008fda0003f06270 */
[----:B------:R-:W-:Y:S05]  /*ca00*/  @P0 BRA `(.L_x_1685) ;  /* 0x0000000c002c0947 */ /* 0x000fea0003800000 */
[----:B012---:R-:W2:Y:S01]  /*ca10*/  LDL R14, [R1+0x18] ;  /* 0x00001800010e7983 */ /* 0x007ea20000100800 */
[----:B------:R-:W0:Y:S03]  /*ca20*/  LDC R3, c[0x0][0x3f4] ;  /* 0x0000fd00ff037b82 */ /* 0x000e260000000800 */
[----:B------:R-:W3:Y:S04]  /*ca30*/  LDL R13, [R1+0x48] ;  /* 0x00004800010d7983 */ /* 0x000ee80000100800 */
[----:B------:R-:W4:Y:S04]  /*ca40*/  LDL R12, [R1+0x4c] ;  /* 0x00004c00010c7983 */ /* 0x000f280000100800 */
[----:B------:R1:W5:Y:S01]  /*ca50*/  LDL R67, [R1+0x74] ;  /* 0x0000740001437983 */ /* 0x0003620000100800 */
[----:B------:R-:W-:Y:S01]  /*ca60*/  BSSY B2, `(.L_x_1686) ;  /* 0x0000034000027945 */ /* 0x000fe20003800000 */
[----:B0-----:R-:W-:-:S02]  /*ca70*/  ISETP.GE.AND P0, PT, R204, R3, PT ;  /* 0x00000003cc00720c */ /* 0x001fc40003f06270 */
[-C--:B--2---:R-:W-:Y:S02]  /*ca80*/  ISETP.GE.AND P1, PT, R14, R3.reuse, PT ;  /* 0x000000030e00720c */ /* 0x084fe40003f26270 */
[-C--:B---3--:R-:W-:Y:S02]  /*ca90*/  ISETP.GE.AND P2, PT, R13, R3.reuse, PT ;  /* 0x000000030d00720c */ /* 0x088fe40003f46270 */
[----:B----4-:R-:W-:-:S07]  /*caa0*/  ISETP.GE.AND P3, PT, R12, R3, PT ;  /* 0x000000030c00720c */ /* 0x010fce0003f66270 */
[----:B-1----:R-:W-:Y:S06]  /*cab0*/  @P0 BRA `(.L_x_1687) ;  /* 0x0000000000b80947 */ /* 0x002fec0003800000 */
[----:B-----5:R-:W0:Y:S01]  /*cac0*/  LDS.128 R12, [R67+0x1000] ;  /* 0x00100000430c7984 */ /* 0x020e220000000c00 */
        /* <DEDUP_REMOVED lines=45> */
.L_x_1687:
[----:B------:R-:W-:Y:S05]  /*cda0*/  BSYNC B2 ;  /* 0x0000000000027941 */ /* 0x000fea0003800000 */
.L_x_1686:
[----:B------:R-:W-:Y:S04]  /*cdb0*/  BSSY B2, `(.L_x_1688) ;  /* 0x0000030000027945 */ /* 0x000fe80003800000 */
[----:B------:R-:W-:Y:S05]  /*cdc0*/  @P1 BRA `(.L_x_1689) ;  /* 0x0000000000b81947 */ /* 0x000fea0003800000 */
[----:B0----5:R-:W0:Y:S01]  /*cdd0*/  LDS.128 R12, [R67+0x5000] ;  /* 0x00500000430c7984 */ /* 0x021e220000000c00 */
[--C-:B------:R-:W-:Y:S02]  /*cde0*/  SHF.R.U64 R58, R54, 0x10, R55.reuse ;  /* 0x00000010363a7819 */ /* 0x100fe40000001237 */
[----:B------:R-:W-:Y:S02]  /*cdf0*/  SHF.R.U32.HI R54, RZ, 0x10, R55 ;  /* 0x00000010ff367819 */ /* 0x000fe40000011637 */
[--C-:B------:R-:W-:Y:S02]  /*ce00*/  SHF.R.U64 R55, R56, 0x10, R57.reuse ;  /* 0x0000001038377819 */ /* 0x100fe40000001239 */
[----:B------:R-:W-:Y:S02]  /*ce10*/  SHF.R.U32.HI R57, RZ, 0x10, R57 ;  /* 0x00000010ff397819 */ /* 0x000fe40000011639 */
[C---:B------:R-:W-:Y:S02]  /*ce20*/  PRMT R3, R103.reuse, 0x5410, R58 ;  /* 0x0000541067037816 */ /* 0x040fe4000000003a */
[----:B------:R-:W-:-:S02]  /*ce30*/  PRMT R103, R103, 0x5432, R54 ;  /* 0x0000543267677816 */ /* 0x000fc40000000036 */
[C---:B------:R-:W-:Y:S02]  /*ce40*/  PRMT R54, R104.reuse, 0x5410, R55 ;  /* 0x0000541068367816 */ /* 0x040fe40000000037 */
[----:B------:R-:W-:Y:S01]  /*ce50*/  PRMT R104, R104, 0x5432, R57 ;  /* 0x0000543268687816 */ /* 0x000fe20000000039 */
[C---:B------:R-:W-:Y:S01]  /*ce60*/  IMAD.U32 R56, R103.reuse, 0x10000, RZ ;  /* 0x0001000067387824 */ /* 0x040fe200078e00ff */
[----:B------:R-:W-:Y:S02]  /*ce70*/  LOP3.LUT R61, R103, 0xffff0000, RZ, 0xc0, !PT ;  /* 0xffff0000673d7812 */ /* 0x000fe400078ec0ff */
[C---:B------:R-:W-:Y:S01]  /*ce80*/  LOP3.LUT R57, R104.reuse, 0xffff0000, RZ, 0xc0, !PT ;  /* 0xffff000068397812 */ /* 0x040fe200078ec0ff */
[----:B------:R-:W-:Y:S01]  /*ce90*/  IMAD.U32 R60, R104, 0x10000, RZ ;  /* 0x00010000683c7824 */ /* 0x000fe200078e00ff */
[C---:B0-----:R-:W-:Y:S01]  /*cea0*/  LOP3.LUT R63, R14.reuse, 0xffff0000, RZ, 0xc0, !PT ;  /* 0xffff00000e3f7812 */ /* 0x041fe200078ec0ff */
[----:B------:R-:W-:Y:S01]  /*ceb0*/  IMAD.U32 R59, R14, 0x10000, RZ ;  /* 0x000100000e3b7824 */ /* 0x000fe200078e00ff */
[C---:B------:R-:W-:Y:S01]  /*cec0*/  LOP3.LUT R58, R15.reuse, 0xffff0000, RZ, 0xc0, !PT ;  /* 0xffff00000f3a7812 */ /* 0x040fe200078ec0ff */
[----:B------:R-:W-:-:S02]  /*ced0*/  IMAD.U32 R14, R15, 0x10000, RZ ;  /* 0x000100000f0e7824 */ /* 0x000fc400078e00ff */
[C---:B------:R-:W-:Y:S01]  /*cee0*/  FMUL.FTZ R62, R63.reuse, R60 ;  /* 0x0000003c3f3e7220 */ /* 0x040fe20000410000 */
[-C--:B------:R-:W-:Y:S01]  /*cef0*/  FMUL.FTZ R63, R63, R56.reuse ;  /* 0x000000383f3f7220 */ /* 0x080fe20000410000 */
[----:B------:R-:W-:Y:S01]  /*cf00*/  FMUL.FTZ R65, R58, R57 ;  /* 0x000000393a417220 */ /* 0x000fe20000410000 */
[----:B------:R-:W-:Y:S02]  /*cf10*/  IMAD.U32 R55, R12, 0x10000, RZ ;  /* 0x000100000c377824 */ /* 0x000fe400078e00ff */
[C---:B------:R-:W-:Y:S01]  /*cf20*/  FFMA.FTZ R56, R59.reuse, R56, -R62 ;  /* 0x000000383b387223 */ /* 0x040fe2000001083e */
[----:B------:R-:W-:Y:S01]  /*cf30*/  FFMA.FTZ R59, R59, R60, R63 ;  /* 0x0000003c3b3b7223 */ /* 0x000fe2000001003f */
[C---:B------:R-:W-:Y:S02]  /*cf40*/  IMAD.U32 R15, R13.reuse, 0x10000, RZ ;  /* 0x000100000d0f7824 */ /* 0x040fe400078e00ff */
[-C--:B------:R-:W-:Y:S01]  /*cf50*/  FMUL.FTZ R63, R58, R61.reuse ;  /* 0x0000003d3a3f7220 */ /* 0x080fe20000410000 */
[----:B------:R-:W-:Y:S01]  /*cf60*/  IMAD.U32 R60, R54, 0x10000, RZ ;  /* 0x00010000363c7824 */ /* 0x000fe200078e00ff */
[----:B------:R-:W-:Y:S01]  /*cf70*/  LOP3.LUT R12, R12, 0xffff0000, RZ, 0xc0, !PT ;  /* 0xffff00000c0c7812 */ /* 0x000fe200078ec0ff */
[----:B------:R-:W-:Y:S01]  /*cf80*/  FFMA.FTZ R58, R14, R61, -R65 ;  /* 0x0000003d0e3a7223 */ /* 0x000fe20000010841 */
[----:B------:R-:W-:Y:S01]  /*cf90*/  LOP3.LUT R13, R13, 0xffff0000, RZ, 0xc0, !PT ;  /* 0xffff00000d0d7812 */ /* 0x000fe200078ec0ff */
[C---:B------:R-:W-:Y:S01]  /*cfa0*/  IMAD.U32 R61, R3.reuse, 0x10000, RZ ;  /* 0x00010000033d7824 */ /* 0x040fe200078e00ff */
        /* <DEDUP_REMOVED lines=16> */
.L_x_1689:
[----:B------:R-:W-:Y:S05]  /*d0b0*/  BSYNC B2 ;  /* 0x0000000000027941 */ /* 0x000fea0003800000 */
.L_x_1688:
[----:B------:R-:W-:Y:S04]  /*d0c0*/  BSSY B2, `(.L_x_1690) ;  /* 0x0000030000027945 */ /* 0x000fe80003800000 */
[----:B------:R-:W-:Y:S05]  /*d0d0*/  @P2 BRA `(.L_x_1691) ;  /* 0x0000000000b82947 */ /* 0x000fea0003800000 */
[----:B01---5:R-:W0:Y:S01]  /*d0e0*/  LDS.128 R12, [R67+0x9000] ;  /* 0x00900000430c7984 */ /* 0x023e220000000c00 */
[----:B------:R-:W-:Y:S02]  /*d0f0*/  SHF.R.U64 R3, R52, 0x10, R53 ;  /* 0x0000001034037819 */ /* 0x000fe40000001235 */
[----:B------:R-:W-:Y:S02]  /*d100*/  SHF.R.U64 R50, R50, 0x10, R51 ;  /* 0x0000001032327819 */ /* 0x000fe40000001233 */
[----:B------:R-:W-:Y:S02]  /*d110*/  SHF.R.U32.HI R53, RZ, 0x10, R53 ;  /* 0x00000010ff357819 */ /* 0x000fe40000011635 */
[----:B------:R-:W-:Y:S02]  /*d120*/  SHF.R.U32.HI R54, RZ, 0x10, R51 ;  /* 0x00000010ff367819 */ /* 0x000fe40000011633 */
[----:B------:R-:W-:Y:S02]  /*d130*/  PRMT R52, R96, 0x5432, R3 ;  /* 0x0000543260347816 */ /* 0x000fe40000000003 */
[----:B------:R-:W-:-:S02]  /*d140*/  PRMT R50, R97, 0x5432, R50 ;  /* 0x0000543261327816 */ /* 0x000fc40000000032 */
[----:B------:R-:W-:Y:S02]  /*d150*/  PRMT R96, R96, 0x5410, R53 ;  /* 0x0000541060607816 */ /* 0x000fe40000000035 */
[----:B------:R-:W-:-:S03]  /*d160*/  PRMT R97, R97, 0x5410, R54 ;  /* 0x0000541061617816 */ /* 0x000fc60000000036 */
[C---:B------:R-:W-:Y:S01]  /*d170*/  IMAD.U32 R57, R96.reuse, 0x10000, RZ ;  /* 0x0001000060397824 */ /* 0x040fe200078e00ff */
[----:B------:R-:W-:Y:S01]  /*d180*/  LOP3.LUT R96, R96, 0xffff0000, RZ, 0xc0, !PT ;  /* 0xffff000060607812 */ /* 0x000fe200078ec0ff */
[C---:B------:R-:W-:Y:S01]  /*d190*/  IMAD.U32 R56, R97.reuse, 0x10000, RZ ;  /* 0x0001000061387824 */ /* 0x040fe200078e00ff */
[----:B------:R-:W-:Y:S02]  /*d1a0*/  LOP3.LUT R58, R97, 0xffff0000, RZ, 0xc0, !PT ;  /* 0xffff0000613a7812 */ /* 0x000fe400078ec0ff */
[C---:B0-----:R-:W-:Y:S01]  /*d1b0*/  LOP3.LUT R54, R14.reuse, 0xffff0000, RZ, 0xc0, !PT ;  /* 0xffff00000e367812 */ /* 0x041fe200078ec0ff */
[----:B------:R-:W-:Y:S01]  /*d1c0*/  IMAD.U32 R53, R14, 0x10000, RZ ;  /* 0x000100000e357824 */ /* 0x000fe200078e00ff */
[C---:B------:R-:W-:Y:S01]  /*d1d0*/  LOP3.LUT R55, R15.reuse, 0xffff0000, RZ, 0xc0, !PT ;  /* 0xffff00000f377812 */ /* 0x040fe200078ec0ff */
[----:B------:R-:W-:Y:S01]  /*d1e0*/  IMAD.U32 R51, R15, 0x10000, RZ ;  /* 0x000100000f337824 */ /* 0x000fe200078e00ff */
[C---:B------:R-:W-:Y:S01]  /*d1f0*/  LOP3.LUT R15, R13.reuse, 0xffff0000, RZ, 0xc0, !PT ;  /* 0xffff00000d0f7812 */ /* 0x040fe200078ec0ff */
[C---:B------:R-:W-:Y:S01]  /*d200*/  FMUL.FTZ R60, R54.reuse, R57 ;  /* 0x00000039363c7220 */ /* 0x040fe20000410000 */
[----:B------:R-:W-:Y:S01]  /*d210*/  FMUL.FTZ R54, R54, R56 ;  /* 0x0000003836367220 */ /* 0x000fe20000410000 */
[----:B------:R-:W-:-:S02]  /*d220*/  IMAD.U32 R3, R13, 0x10000, RZ ;  /* 0x000100000d037824 */ /* 0x000fc400078e00ff */
[----:B------:R-:W-:Y:S01]  /*d230*/  FMUL.FTZ R62, R55, R96 ;  /* 0x00000060373e7220 */ /* 0x000fe20000410000 */
[C---:B------:R-:W-:Y:S01]  /*d240*/  FFMA.FTZ R13, R53.reuse, R56, -R60 ;  /* 0x00000038350d7223 */ /* 0x040fe2000001083c */
[----:B------:R-:W-:Y:S01]  /*d250*/  FFMA.FTZ R60, R53, R57, R54 ;  /* 0x00000039353c7223 */ /* 0x000fe20000010036 */
[-C--:B------:R-:W-:Y:S01]  /*d260*/  FMUL.FTZ R54, R55, R58.reuse ;  /* 0x0000003a37367220 */ /* 0x080fe20000410000 */
[C---:B------:R-:W-:Y:S01]  /*d270*/  IMAD.U32 R55, R52.reuse, 0x10000, RZ ;  /* 0x0001000034377824 */ /* 0x040fe200078e00ff */
        /* <DEDUP_REMOVED lines=8> */
[C---:B------:R-:W-:Y:S01]  /*d300*/  FMUL.FTZ R51, R12.reuse, R55 ;  /* 0x000000370c337220 */ /* 0x040fe20000410000 */
[-C--:B------:R-:W-:Y:S01]  /*d310*/  FMUL.FTZ R54, R12, R53.reuse ;  /* 0x000000350c367220 */ /* 0x080fe20000410000 */
[-C--:B------:R-:W-:Y:S01]  /*d320*/  FMUL.FTZ R15, R15, R50.reuse ;  /* 0x000000320f0f7220 */ /* 0x080fe20000410000 */
[C---:B------:R-:W-:Y:S01]  /*d330*/  FFMA.FTZ R56, R3.reuse, R50, -R56 ;  /* 0x0000003203387223 */ /* 0x040fe20000010838 */
[C---:B------:R-:W-:Y:S01]  /*d340*/  FFMA.FTZ R12, R14.reuse, R53, -R51 ;  /* 0x000000350e0c7223 */ /* 0x040fe20000010833 */
[----:B------:R-:W-:Y:S01]  /*d350*/  FFMA.FTZ R55, R14, R55, R54 ;  /* 0x000000370e377223 */ /* 0x000fe20000010036 */
[----:B------:R-:W-:Y:S01]  /*d360*/  FFMA.FTZ R3, R3, R52, R15 ;  /* 0x0000003403037223 */ /* 0x000fe2000001000f */
[----:B------:R-:W-:-:S02]  /*d370*/  F2FP.BF16.F32.PACK_AB R14, R60, R13 ;  /* 0x0000000d3c0e723e */ /* 0x000fc400000010ff */
[----:B------:R-:W-:Y:S02]  /*d380*/  F2FP.BF16.F32.PACK_AB R15, R57, R62 ;  /* 0x0000003e390f723e */ /* 0x000fe400000010ff */
[----:B------:R-:W-:Y:S02]  /*d390*/  F2FP.BF16.F32.PACK_AB R12, R55, R12 ;  /* 0x0000000c370c723e */ /* 0x000fe400000010ff */
[----:B------:R-:W-:-:S05]  /*d3a0*/  F2FP.BF16.F32.PACK_AB R13, R3, R56 ;  /* 0x00000038030d723e */ /* 0x000fca00000010ff */
[----:B------:R2:W-:Y:S02]  /*d3b0*/  STS.128 [R67+0x9000], R12 ;  /* 0x0090000c43007388 */ /* 0x0005e40000000c00 */
.L_x_1691:
[----:B------:R-:W-:Y:S05]  /*d3c0*/  BSYNC B2 ;  /* 0x0000000000027941 */ /* 0x000fea0003800000 */
.L_x_1690:
[----:B------:R-:W-:Y:S05]  /*d3d0*/  @P3 BRA `(.L_x_1685) ;  /* 0x0000000000b83947 */ /* 0x000fea0003800000 */
[----:B012--5:R-:W0:Y:S01]  /*d3e0*/  LDS.128 R12, [R67+0xd000] ;  /* 0x00d00000430c7984 */ /* 0x027e220000000c00 */
        /* <DEDUP_REMOVED lines=13> */
[C---:B------:R-:W-:Y:S01]  /*d4c0*/  IMAD.U32 R48, R15.reuse, 0x10000, RZ ;  /* 0x000100000f307824 */ /* 0x040fe200078e00ff */
[----:B------:R-:W-:Y:S01]  /*d4d0*/  LOP3.LUT R15, R15, 0xffff0000, RZ, 0xc0, !PT ;  /* 0xffff00000f0f7812 */ /* 0x000fe200078ec0ff */
[----:B------:R-:W-:Y:S02]  /*d4e0*/  IMAD.U32 R46, R14, 0x10000, RZ ;  /* 0x000100000e2e7824 */ /* 0x000fe400078e00ff */
[C---:B------:R-:W-:Y:S01]  /*d4f0*/  FMUL.FTZ R53, R47.reuse, R52 ;  /* 0x000000342f357220 */ /* 0x040fe20000410000 */
[----:B------:R-:W-:Y:S01]  /*d500*/  FMUL.FTZ R47, R47, R50 ;  /* 0x000000322f2f7220 */ /* 0x000fe20000410000 */
[----:B------:R-:W-:Y:S01]  /*d510*/  FMUL.FTZ R57, R15, R87 ;  /* 0x000000570f397220 */ /* 0x000fe20000410000 */
[----:B------:R-:W-:-:S02]  /*d520*/  IMAD.U32 R3, R12, 0x10000, RZ ;  /* 0x000100000c037824 */ /* 0x000fc400078e00ff */
[C---:B------:R-:W-:Y:S01]  /*d530*/  FFMA.FTZ R54, R46.reuse, R50, -R53 ;  /* 0x000000322e367223 */ /* 0x040fe20000010835 */
[----:B------:R-:W-:Y:S01]  /*d540*/  FFMA.FTZ R55, R46, R52, R47 ;  /* 0x000000342e377223 */ /* 0x000fe2000001002f */
[-C--:B------:R-:W-:Y:S01]  /*d550*/  FMUL.FTZ R47, R15, R86.reuse ;  /* 0x000000560f2f7220 */ /* 0x080fe20000410000 */
[----:B------:R-:W-:Y:S01]  /*d560*/  IMAD.U32 R14, R13, 0x10000, RZ ;  /* 0x000100000d0e7824 */ /* 0x000fe200078e00ff */
[----:B------:R-:W-:Y:S01]  /*d570*/  LOP3.LUT R12, R12, 0xffff0000, RZ, 0xc0, !PT ;  /* 0xffff00000c0c7812 */ /* 0x000fe200078ec0ff */
[----:B------:R-:W-:Y:S01]  /*d580*/  IMAD.U32 R46, R51, 0x10000, RZ ;  /* 0x00010000332e7824 */ /* 0x000fe200078e00ff */
[----:B------:R-:W-:Y:S01]  /*d590*/  LOP3.LUT R13, R13, 0xffff0000, RZ, 0xc0, !PT ;  /* 0xffff00000d0d7812 */ /* 0x000fe200078ec0ff */
[----:B------:R-:W-:Y:S01]  /*d5a0*/  IMAD.U32 R15, R49, 0x10000, RZ ;  /* 0x00010000310f7824 */ /* 0x000fe200078e00ff */
[----:B------:R-:W-:Y:S01]  /*d5b0*/  LOP3.LUT R51, R51, 0xffff0000, RZ, 0xc0, !PT ;  /* 0xffff000033337812 */ /* 0x000fe200078ec0ff */
[C---:B------:R-:W-:Y:S01]  /*d5c0*/  FFMA.FTZ R57, R48.reuse, R86, -R57 ;  /* 0x0000005630397223 */ /* 0x040fe20000010839 */
[----:B------:R-:W-:Y:S01]  /*d5d0*/  LOP3.LUT R49, R49, 0xffff0000, RZ, 0xc0, !PT ;  /* 0xffff000031317812 */ /* 0x000fe200078ec0ff */
[----:B------:R-:W-:Y:S01]  /*d5e0*/  FFMA.FTZ R52, R48, R87, R47 ;  /* 0x0000005730347223 */ /* 0x000fe2000001002f */
[CC--:B------:R-:W-:Y:S01]  /*d5f0*/  FMUL.FTZ R48, R12.reuse, R46.reuse ;  /* 0x0000002e0c307220 */ /* 0x0c0fe20000410000 */
        /* <DEDUP_REMOVED lines=12> */
.L_x_1685:
[----:B------:R-:W-:Y:S05]  /*d6c0*/  BSYNC B1 ;  /* 0x0000000000017941 */ /* 0x000fea0003800000 */
.L_x_1684:
[----:B------:R-:W-:Y:S01]  /*d6d0*/  VIADD R3, R113, 0x40 ;  /* 0x0000004071037836 */ /* 0x000fe20000000000 */
[----:B------:R-:W-:Y:S04]  /*d6e0*/  BSSY B1, `(.L_x_1692) ;  /* 0x00000ce000017945 */ /* 0x000fe80003800000 */
[----:B------:R-:W-:-:S13]  /*d6f0*/  ISETP.GE.AND P0, PT, R3, R0, PT ;  /* 0x000000000300720c */ /* 0x000fda0003f06270 */
[----:B------:R-:W-:Y:S05]  /*d700*/  @P0 BRA `(.L_x_1693) ;  /* 0x0000000c002c0947 */ /* 0x000fea0003800000 */
[----:B0123--:R-:W2:Y:S01]  /*d710*/  LDL R14, [R1+0x18] ;  /* 0x00001800010e7983 */ /* 0x00fea20000100800 */
        /* <DEDUP_REMOVED lines=56> */
.L_x_1695:
[----:B------:R-:W-:Y:S05]  /*daa0*/  BSYNC B2 ;  /* 0x0000000000027941 */ /* 0x000fea0003800000 */
.L_x_1694:
[----:B------:R-:W-:Y:S04]  /*dab0*/  BSSY B2, `(.L_x_1696) ;  /* 0x0000030000027945 */ /* 0x000fe80003800000 */
[----:B------:R-:W-:Y:S05]  /*dac0*/  @P1 BRA `(.L_x_1697) ;  /* 0x0000000000b81947 */ /* 0x000fea0003800000 */
[----:B0----5:R-:W0:Y:S01]  /*dad0*/  LDS.128 R12, [R52+0x6000] ;  /* 0x00600000340c7984 */ /* 0x021e220000000c00 */
        /* <DEDUP_REMOVED lines=45> */
.L_x_1697:
[----:B------:R-:W-:Y:S05]  /*ddb0*/  BSYNC B2 ;  /* 0x0000000000027941 */ /* 0x000fea0003800000 */
.L_x_1696:
        /* <DEDUP_REMOVED lines=48> */
.L_x_1699:
[----:B------:R-:W-:Y:S05]  /*e0c0*/  BSYNC B2 ;  /* 0x0000000000027941 */ /* 0x000fea0003800000 */
.L_x_1698:
[----:B------:R-:W-:Y:S05]  /*e0d0*/  @P3 BRA `(.L_x_1693) ;  /* 0x0000000000b83947 */ /* 0x000fea0003800000 */
[----:B012--5:R-:W0:Y:S01]  /*e0e0*/  LDS.128 R12, [R52+0xe000] ;  /* 0x00e00000340c7984 */ /* 0x027e220000000c00 */
        /* <DEDUP_REMOVED lines=45> */
.L_x_1693:
[----:B------:R-:W-:Y:S05]  /*e3c0*/  BSYNC B1 ;  /* 0x0000000000017941 */ /* 0x000fea0003800000 */
.L_x_1692:
[----:B------:R-:W-:-:S05]  /*e3d0*/  VIADD R3, R113, 0x60 ;  /* 0x0000006071037836 */ /* 0x000fca0000000000 */
[----:B------:R-:W-:-:S13]  /*e3e0*/  ISETP.GE.AND P0, PT, R3, R0, PT ;  /* 0x000000000300720c */ /* 0x000fda0003f06270 */
[----:B------:R-:W-:Y:S05]  /*e3f0*/  @P0 BRA `(.L_x_1700) ;  /* 0x00000058007c0947 */ /* 0x000fea0003800000 */
[----:B01234-:R-:W2:Y:S01]  /*e400*/  LDL R14, [R1+0x18] ;  /* 0x00001800010e7983 */ /* 0x01fea20000100800 */
        /* <DEDUP_REMOVED lines=18> */
[----:B------:R-:W-:Y:S02]  /*e530*/  PRMT R102, R102, 0x5432, R31 ;  /* 0x0000543266667816 */ /* 0x000fe4000000001f */
[C---:B------:R-:W-:Y:S01]  /*e540*/  LOP3.LUT R32, R105.reuse, 0xffff0000, RZ, 0xc0, !PT ;  /* 0xffff000069207812 */ /* 0x040fe200078ec0ff */
[----:B------:R-:W-:Y:S02]  /*e550*/  IMAD.U32 R31, R105, 0x10000, RZ ;  /* 0x00010000691f7824 */ /* 0x000fe400078e00ff */
[C---:B------:R-:W-:Y:S01]  /*e560*/  IMAD.U32 R29, R102.reuse, 0x10000, RZ ;  /* 0x00010000661d7824 */ /* 0x040fe200078e00ff */
[----:B------:R-:W-:Y:S01]  /*e570*/  LOP3.LUT R102, R102, 0xffff0000, RZ, 0xc0, !PT ;  /* 0xffff000066667812 */ /* 0x000fe200078ec0ff */
[C---:B0-----:R-:W-:Y:S01]  /*e580*/  IMAD.U32 R26, R14.reuse, 0x10000, RZ ;  /* 0x000100000e1a7824 */ /* 0x041fe200078e00ff */
[----:B------:R-:W-:Y:S01]  /*e590*/  LOP3.LUT R14, R14, 0xffff0000, RZ, 0xc0, !PT ;  /* 0xffff00000e0e7812 */ /* 0x000fe200078ec0ff */
[C---:B------:R-:W-:Y:S01]  /*e5a0*/  IMAD.U32 R27, R15.reuse, 0x10000, RZ ;  /* 0x000100000f1b7824 */ /* 0x040fe200078e00ff */
[----:B------:R-:W-:Y:S01]  /*e5b0*/  LOP3.LUT R15, R15, 0xffff0000, RZ, 0xc0, !PT ;  /* 0xffff00000f0f7812 */ /* 0x000fe200078ec0ff */
[C---:B------:R-:W-:Y:S01]  /*e5c0*/  IMAD.U32 R0, R12.reuse, 0x10000, RZ ;  /* 0x000100000c007824 */ /* 0x040fe200078e00ff */
[----:B------:R-:W-:Y:S01]  /*e5d0*/  LOP3.LUT R3, R12, 0xffff0000, RZ, 0xc0, !PT ;  /* 0xffff00000c037812 */ /* 0x000fe200078ec0ff */
        /* <DEDUP_REMOVED lines=27> */
.L_x_1702:
[----:B------:R-:W-:Y:S05]  /*e790*/  BSYNC B1 ;  /* 0x0000000000017941 */ /* 0x000fea0003800000 */
.L_x_1701:
[----:B------:R-:W-:Y:S04]  /*e7a0*/  BSSY B1, `(.L_x_1703) ;  /* 0x0000030000017945 */ /* 0x000fe80003800000 */
[----:B------:R-:W-:Y:S05]  /*e7b0*/  @P1 BRA `(.L_x_1704) ;  /* 0x0000000000b81947 */ /* 0x000fea0003800000 */
[----:B0----5:R-:W0:Y:S01]  /*e7c0*/  LDS.128 R12, [R35+0x7000] ;  /* 0x00700000230c7984 */ /* 0x021e220000000c00 */
[----:B------:R-:W-:Y:S02]  /*e7d0*/  SHF.R.U64 R26, R24, 0x10, R25 ;  /* 0x00000010181a7819 */ /* 0x000fe40000001219 */
[----:B------:R-:W-:Y:S02]  /*e7e0*/  SHF.R.U64 R3, R20, 0x10, R21 ;  /* 0x0000001014037819 */ /* 0x000fe40000001215 */
        /* <DEDUP_REMOVED lines=43> */
.L_x_1704:
[----:B------:R-:W-:Y:S05]  /*eaa0*/  BSYNC B1 ;  /* 0x0000000000017941 */ /* 0x000fea0003800000 */
.L_x_1703:
        /* <DEDUP_REMOVED lines=19> */
[----:B------:R-:W-:Y:S01]  /*ebe0*/  FMUL.FTZ R26, R10, R24 ;  /* 0x000000180a1a7220 */ /* 0x000fe20000410000 */
[----:B------:R-:W-:Y:S02]  /*ebf0*/  IMAD.U32 R0, R12, 0x10000, RZ ;  /* 0x000100000c007824 */ /* 0x000fe400078e00ff */
[----:B------:R-:W-:Y:S01]  /*ec00*/  FMUL.FTZ R25, R10, R15 ;  /* 0x0000000f0a197220 */ /* 0x000fe20000410000 */
[C---:B------:R-:W-:Y:S01]  /*ec10*/  FMUL.FTZ R10, R14.reuse, R85 ;  /* 0x000000550e0a7220 */ /* 0x040fe20000410000 */
[----:B------:R-:W-:Y:S01]  /*ec20*/  FMUL.FTZ R14, R14, R80 ;  /* 0x000000500e0e7220 */ /* 0x000fe20000410000 */
[----:B------:R-:W-:Y:S01]  /*ec30*/  LOP3.LUT R3, R12, 0xffff0000, RZ, 0xc0, !PT ;  /* 0xffff00000c037812 */ /* 0x000fe200078ec0ff */
[----:B------:R-:W-:-:S02]  /*ec40*/  IMAD.U32 R6, R13, 0x10000, RZ ;  /* 0x000100000d067824 */ /* 0x000fc400078e00ff */
[----:B------:R-:W-:Y:S01]  /*ec50*/  FFMA.FTZ R80, R11, R80, -R10 ;  /* 0x000000500b507223 */ /* 0x000fe2000001080a */
[----:B------:R-:W-:Y:S01]  /*ec60*/  IMAD.U32 R10, R21, 0x10000, RZ ;  /* 0x00010000150a7824 */ /* 0x000fe200078e00ff */
[----:B------:R-:W-:Y:S01]  /*ec70*/  LOP3.LUT R12, R13, 0xffff0000, RZ, 0xc0, !PT ;  /* 0xffff00000d0c7812 */ /* 0x000fe200078ec0ff */
[----:B------:R-:W-:Y:S01]  /*ec80*/  FFMA.FTZ R26, R7, R15, -R26 ;  /* 0x0000000f071a7223 */ /* 0x000fe2000001081a */
[----:B------:R-:W-:Y:S01]  /*ec90*/  LOP3.LUT R21, R21, 0xffff0000, RZ, 0xc0, !PT ;  /* 0xffff000015157812 */ /* 0x000fe200078ec0ff */
[----:B------:R-:W-:Y:S01]  /*eca0*/  FFMA.FTZ R25, R7, R24, R25 ;  /* 0x0000001807197223 */ /* 0x000fe20000010019 */
[C---:B------:R-:W-:Y:S01]  /*ecb0*/  LOP3.LUT R13, R20.reuse, 0xffff0000, RZ, 0xc0, !PT ;  /* 0xffff0000140d7812 */ /* 0x040fe200078ec0ff */
[----:B------:R-:W-:Y:S02]  /*ecc0*/  IMAD.U32 R7, R20, 0x10000, RZ ;  /* 0x0001000014077824 */ /* 0x000fe400078e00ff */
[----:B------:R-:W-:Y:S01]  /*ecd0*/  FFMA.FTZ R85, R11, R85, R14 ;  /* 0x000000550b557223 */ /* 0x000fe2000001000e */
[CC--:B------:R-:W-:Y:S01]  /*ece0*/  FMUL.FTZ R11, R3.reuse, R10.reuse ;  /* 0x0000000a030b7220 */ /* 0x0c0fe20000410000 */
[C---:B------:R-:W-:Y:S01]  /*ecf0*/  FMUL.FTZ R15, R12.reuse, R21 ;  /* 0x000000150c0f7220 */ /* 0x040fe20000410000 */
        /* <DEDUP_REMOVED lines=11> */
.L_x_1706:
[----:B------:R-:W-:Y:S05]  /*edb0*/  BSYNC B1 ;  /* 0x0000000000017941 */ /* 0x000fea0003800000 */
.L_x_1705:
        /* <DEDUP_REMOVED lines=18> */
[----:B------:R-:W-:Y:S01]  /*eee0*/  LOP3.LUT R3, R12, 0xffff0000, RZ, 0xc0, !PT ;  /* 0xffff00000c037812 */ /* 0x000fe200078ec0ff */
[C---:B------:R-:W-:Y:S01]  /*eef0*/  FMUL.FTZ R20, R6.reuse, R11 ;  /* 0x0000000b06147220 */ /* 0x040fe20000410000 */
[----:B------:R-:W-:Y:S01]  /*ef00*/  FMUL.FTZ R6, R6, R9 ;  /* 0x0000000906067220 */ /* 0x000fe20000410000 */
[----:B------:R-:W-:Y:S01]  /*ef10*/  FMUL.FTZ R24, R14, R79 ;  /* 0x0000004f0e187220 */ /* 0x000fe20000410000 */
[----:B------:R-:W-:-:S02]  /*ef20*/  IMAD.U32 R0, R12, 0x10000, RZ ;  /* 0x000100000c007824 */ /* 0x000fc400078e00ff */
[-C--:B------:R-:W-:Y:S01]  /*ef30*/  FMUL.FTZ R14, R14, R78.reuse ;  /* 0x0000004e0e0e7220 */ /* 0x080fe20000410000 */
[----:B------:R-:W-:Y:S01]  /*ef40*/  FFMA.FTZ R15, R5, R11, R6 ;  /* 0x0000000b050f7223 */ /* 0x000fe20000010006 */
[----:B------:R-:W-:Y:S01]  /*ef50*/  LOP3.LUT R12, R13, 0xffff0000, RZ, 0xc0, !PT ;  /* 0xffff00000d0c7812 */ /* 0x000fe200078ec0ff */
[----:B------:R-:W-:Y:S01]  /*ef60*/  FFMA.FTZ R20, R5, R9, -R20 ;  /* 0x0000000905147223 */ /* 0x000fe20000010814 */
[C---:B------:R-:W-:Y:S01]  /*ef70*/  IMAD.U32 R6, R10.reuse, 0x10000, RZ ;  /* 0x000100000a067824 */ /* 0x040fe200078e00ff */
[----:B------:R-:W-:Y:S01]  /*ef80*/  LOP3.LUT R11, R10, 0xffff0000, RZ, 0xc0, !PT ;  /* 0xffff00000a0b7812 */ /* 0x000fe200078ec0ff */
[C---:B------:R-:W-:Y:S01]  /*ef90*/  IMAD.U32 R5, R8.reuse, 0x10000, RZ ;  /* 0x0001000008057824 */ /* 0x040fe200078e00ff */
[----:B------:R-:W-:Y:S01]  /*efa0*/  LOP3.LUT R9, R8, 0xffff0000, RZ, 0xc0, !PT ;  /* 0xffff000008097812 */ /* 0x000fe200078ec0ff */
[C---:B------:R-:W-:Y:S01]  /*efb0*/  FFMA.FTZ R24, R7.reuse, R78, -R24 ;  /* 0x0000004e07187223 */ /* 0x040fe20000010818 */
[----:B------:R-:W-:Y:S01]  /*efc0*/  FFMA.FTZ R79, R7, R79, R14 ;  /* 0x0000004f074f7223 */ /* 0x000fe2000001000e */
[----:B------:R-:W-:-:S02]  /*efd0*/  IMAD.U32 R4, R13, 0x10000, RZ ;  /* 0x000100000d047824 */ /* 0x000fc400078e00ff */
        /* <DEDUP_REMOVED lines=10> */
[----:B------:R-:W-:Y:S02]  /*f080*/  F2FP.BF16.F32.PACK_AB R7, R79, R24 ;  /* 0x000000184f07723e */ /* 0x000fe400000010ff */
[----:B------:R-:W-:-:S05]  /*f090*/  F2FP.BF16.F32.PACK_AB R5, R12, R13 ;  /* 0x0000000d0c05723e */ /* 0x000fca00000010ff */
[----:B------:R0:W-:Y:S01]  /*f0a0*/  STS.128 [R35+0xf000], R4 ;  /* 0x00f0000423007388 */ /* 0x0001e20000000c00 */
[----:B------:R-:W-:Y:S05]  /*f0b0*/  BRA `(.L_x_1700) ;  /* 0x0000004c004c7947 */ /* 0x000fea0003800000 */
.L_x_1661:
[----:B------:R-:W0:Y:S01]  /*f0c0*/  LDC R76, c[0x0][0x448] ;  /* 0x00011200ff4c7b82 */ /* 0x000e220000000800 */
[----:B------:R-:W-:Y:S01]  /*f0d0*/  ULDC.64 UR4, c[0x0][0x3f8] ;  /* 0x0000fe0000047ab9 */ /* 0x000fe20000000a00 */
[----:B------:R-:W-:Y:S01]  /*f0e0*/  ULDC.64 UR6, c[0x0][0x408] ;  /* 0x0001020000067ab9 */ /* 0x000fe20000000a00 */
[----:B------:R-:W-:Y:S02]  /*f0f0*/  IMAD.MOV.U32 R25, RZ, RZ, R33 ;  /* 0x000000ffff197224 */ /* 0x000fe400078e0021 */
[----:B------:R-:W-:Y:S01]  /*f100*/  IMAD.MOV.U32 R27, RZ, RZ, R29 ;  /* 0x000000ffff1b7224 */ /* 0x000fe200078e001d */
[----:B0-----:R-:W-:-:S13]  /*f110*/  ISETP.NE.AND P0, PT, R76, 0x1, PT ;  /* 0x000000014c00780c */ /* 0x001fda0003f05270 */
[----:B------:R-:W0:Y:S08]  /*f120*/  @P0 LDC R4, c[0x0][0x44c] ;  /* 0x00011300ff040b82 */ /* 0x000e300000000800 */
[----:B------:R-:W1:Y:S01]  /*f130*/  @P0 LDC R5, c[0x0][0x450] ;  /* 0x00011400ff050b82 */ /* 0x000e620000000800 */
[----:B0-----:R-:W-:-:S05]  /*f140*/  @P0 IMAD.HI.U32 R4, R3, R4, RZ ;  /* 0x0000000403040227 */ /* 0x001fca00078e00ff */
[----:B-1----:R-:W-:-:S04]  /*f150*/  @P0 SHF.R.U32.HI R3, RZ, R5, R4 ;  /* 0x00000005ff030219 */ /* 0x002fc80000011604 */
        /* <DEDUP_REMOVED lines=21> */
.L_x_2054:
        /* <DEDUP_REMOVED lines=12> */
[----:B------:R-:W-:Y:S01]  /*f370*/  ULDC UR4, c[0x0][0x3f4] ;  /* 0x0000fd0000047ab9 */ /* 0x000fe20000000800 */
[----:B------:R-:W-:Y:S02]  /*f380*/  CS2R R60, SRZ ;  /* 0x00000000003c7805 */ /* 0x000fe4000001ff00 */
[----:B------:R-:W-:Y:S02]  /*f390*/  ISETP.GE.AND P4, PT, R18, UR4, PT ;  /* 0x0000000412007c0c */ /* 0x000fe4000bf86270 */
[----:B------:R-:W-:Y:S02]  /*f3a0*/  CS2R R62, SRZ ;  /* 0x00000000003e7805 */ /* 0x000fe4000001ff00 */
[----:B------:R-:W-:Y:S02]  /*f3b0*/  ISETP.GE.AND P5, PT, R203, UR4, PT ;  /* 0x00000004cb007c0c */ /* 0x000fe4000bfa6270 */
[----:B------:R-:W-:-:S07]  /*f3c0*/  CS2R R68, SRZ ;  /* 0x0000000000447805 */ /* 0x000fce000001ff00 */
        /* <DEDUP_REMOVED lines=9> */
[----:B---3--:R-:W-:Y:S01]  /*f460*/  @!P4 IMAD.X R5, R9, 0x1, R24, P1 ;  /* 0x000000010905c824 */ /* 0x008fe200008e0618 */
[----:B------:R-:W-:-:S02]  /*f470*/  CS2R R70, SRZ ;  /* 0x0000000000467805 */ /* 0x000fc4000001ff00 */
[----:B------:R-:W-:Y:S02]  /*f480*/  CS2R R56, SRZ ;  /* 0x0000000000387805 */ /* 0x000fe4000001ff00 */
[----:B------:R-:W-:Y:S02]  /*f490*/  CS2R R58, SRZ ;  /* 0x00000000003a7805 */ /* 0x000fe4000001ff00 */
[----:B------:R-:W-:Y:S02]  /*f4a0*/  CS2R R64, SRZ ;  /* 0x0000000000407805 */ /* 0x000fe4000001ff00 */
[----:B------:R-:W-:Y:S01]  /*f4b0*/  CS2R R66, SRZ ;  /* 0x0000000000427805 */ /* 0x000fe2000001ff00 */
[--C-:B------:R-:W-:Y:S01]  /*f4c0*/  @!P5 IMAD.X R7, R7, 0x1, R12.reuse, P2 ;  /* 0x000000010707d824 */ /* 0x100fe200010e060c */
[----:B------:R1:W5:Y:S01]  /*f4d0*/  @!P4 LD.E.128 R60, desc[UR60][R10.64] ;  /* 0x0000003c0a3cc980 */ /* 0x000362000c101d00 */
[----:B------:R-:W-:-:S03]  /*f4e0*/  @!P5 IMAD.X R9, R9, 0x1, R12, P3 ;  /* 0x000000010909d824 */ /* 0x000fc600018e060c */
[----:B------:R1:W5:Y:S04]  /*f4f0*/  @!P4 LD.E.128 R68, desc[UR60][R4.64] ;  /* 0x0000003c0444c980 */ /* 0x000368000c101d00 */
[----:B------:R1:W5:Y:S04]  /*f500*/  @!P5 LD.E.128 R56, desc[UR60][R6.64] ;  /* 0x0000003c0638d980 */ /* 0x000368000c101d00 */
[----:B------:R1:W5:Y:S02]  /*f510*/  @!P5 LD.E.128 R64, desc[UR60][R8.64] ;  /* 0x0000003c0840d980 */ /* 0x000364000c101d00 */
.L_x_1709:
[----:B------:R-:W-:Y:S05]  /*f520*/  BSYNC B1 ;  /* 0x0000000000017941 */ /* 0x000fea0003800000 */
.L_x_1708:
[----:B-1---5:R-:W-:Y:S01]  /*f530*/  IMAD.MOV.U32 R4, RZ, RZ, R68 ;  /* 0x000000ffff047224 */ /* 0x022fe200078e0044 */
[----:B------:R-:W-:Y:S01]  /*f540*/  UMOV UR4, 0xffffffff ;  /* 0xffffffff00047882 */ /* 0x000fe20000000000 */
[----:B------:R-:W-:Y:S01]  /*f550*/  IMAD.MOV.U32 R5, RZ, RZ, R69 ;  /* 0x000000ffff057224 */ /* 0x000fe200078e0045 */
[----:B------:R-:W-:Y:S01]  /*f560*/  CS2R R52, SRZ ;  /* 0x0000000000347805 */ /* 0x000fe2000001ff00 */
[----:B--2---:R-:W-:Y:S02]  /*f570*/  IMAD.MOV.U32 R6, RZ, RZ, R70 ;  /* 0x000000ffff067224 */ /* 0x004fe400078e0046 */
        /* <DEDUP_REMOVED lines=27> */
[----:B------:R-:W-:Y:S01]  /*f730*/  PRMT R118, R118, 0x5410, R7 ;  /* 0x0000541076767816 */ /* 0x000fe20000000007 */
[----:B------:R-:W-:Y:S06]  /*f740*/  BRA.DIV UR4, `(.L_x_1710) ;  /* 0x000001fa04147947 */ /* 0x000fec000b800000 */
[----:B------:R1:W2:Y:S04]  /*f750*/  SHFL.IDX PT, R7, R21, 0x1, 0x181f ;  /* 0x00381f0015077f89 */ /* 0x0002a800000e0000 */
[----:B------:R1:W0:Y:S04]  /*f760*/  SHFL.IDX PT, R6, R20, 0x1, 0x181f ;  /* 0x00381f0014067f89 */ /* 0x00022800000e0000 */
[----:B---3--:R1:W3:Y:S04]  /*f770*/  SHFL.IDX PT, R9, R72, 0x1, 0x181f ;  /* 0x00381f0048097f89 */ /* 0x0082e800000e0000 */
[----:B----4-:R1:W4:Y:S02]  /*f780*/  SHFL.IDX PT, R14, R3, 0x1, 0x181f ;  /* 0x00381f00030e7f89 */ /* 0x01032400000e0000 */
.L_x_2060:
        /* <DEDUP_REMOVED lines=19> */
[----:B------:R-:W-:Y:S01]  /*f8c0*/  @!P5 IMAD.SHL.U32 R11, R201, 0x2, RZ ;  /* 0x00000002c90bd824 */ /* 0x000fe200078e00ff */
[-C--:B0-----:R-:W-:Y:S02]  /*f8d0*/  @!P4 IADD3 R10, P0, R6, R5.reuse, RZ ;  /* 0x00000005060ac210 */ /* 0x081fe40007f1e0ff */
[C---:B----4-:R-:W-:Y:S02]  /*f8e0*/  @!P4 IADD3 R4, P1, R14.reuse, R5, RZ ;  /* 0x000000050e04c210 */ /* 0x050fe40007f3e0ff */
[-C--:B------:R-:W-:Y:S02]  /*f8f0*/  @!P5 IADD3 R8, P3, R14, R11.reuse, RZ ;  /* 0x0000000b0e08d210 */ /* 0x080fe40007f7e0ff */
[----:B------:R-:W-:Y:S01]  /*f900*/  @!P5 IADD3 R6, P2, R6, R11, RZ ;  /* 0x0000000b0606d210 */ /* 0x000fe20007f5e0ff */
[----:B--2---:R-:W-:Y:S01]  /*f910*/  @!P4 IMAD.X R11, R7, 0x1, R12, P0 ;  /* 0x00000001070bc824 */ /* 0x004fe200000e060c */
[----:B------:R-:W-:Y:S01]  /*f920*/  @!P5 SHF.L.U64.HI R14, R201, 0x1, R224 ;  /* 0x00000001c90ed819 */ /* 0x000fe200000102e0 */
        /* <DEDUP_REMOVED lines=12> */
.L_x_1712:
[----:B------:R-:W-:Y:S05]  /*f9f0*/  BSYNC B1 ;  /* 0x0000000000017941 */ /* 0x000fea0003800000 */
.L_x_1711:
[----:B0----5:R-:W-:Y:S01]  /*fa00*/  IMAD.MOV.U32 R4, RZ, RZ, R52 ;  /* 0x000000ffff047224 */ /* 0x021fe200078e0034 */
[----:B------:R-:W-:Y:S01]  /*fa10*/  UMOV UR4, 0xffffffff ;  /* 0xffffffff00047882 */ /* 0x000fe20000000000 */
[----:B------:R-:W-:Y:S02]  /*fa20*/  IMAD.MOV.U32 R5, RZ, RZ, R53 ;  /* 0x000000ffff057224 */ /* 0x000fe400078e0035 */
[----:B------:R-:W-:Y:S02]  /*fa30*/  IMAD.MOV.U32 R6, RZ, RZ, R54 ;  /* 0x000000ffff067224 */ /* 0x000fe400078e0036 */
[----:B--2---:R-:W-:Y:S01]  /*fa40*/  IMAD.MOV.U32 R7, RZ, RZ, R55 ;  /* 0x000000ffff077224 */ /* 0x004fe200078e0037 */
        /* <DEDUP_REMOVED lines=21> */
[----:B------:R0:W2:Y:S04]  /*fba0*/  SHFL.IDX PT, R7, R21, 0x2, 0x181f ;  /* 0x00581f0015077f89 */ /* 0x0000a800000e0000 */
[----:B------:R0:W0:Y:S04]  /*fbb0*/  SHFL.IDX PT, R6, R20, 0x2, 0x181f ;  /* 0x00581f0014067f89 */ /* 0x00002800000e0000 */
[----:B---3--:R3:W0:Y:S04]  /*fbc0*/  SHFL.IDX PT, R9, R72, 0x2, 0x181f ;  /* 0x00581f0048097f89 */ /* 0x00862800000e0000 */
[----:B----4-:R3:W4:Y:S02]  /*fbd0*/  SHFL.IDX PT, R14, R3, 0x2, 0x181f ;  /* 0x00581f00030e7f89 */ /* 0x01072400000e0000 */
.L_x_2066:
        /* <DEDUP_REMOVED lines=27> */
[----:B------:R-:W-:Y:S01]  /*fd90*/  @!P4 IMAD.X R5, R9, 0x1, R12, P1 ;  /* 0x000000010905c824 */ /* 0x000fe200008e060c */
        /* <DEDUP_REMOVED lines=11> */
.L_x_1715:
[----:B------:R-:W-:Y:S05]  /*fe50*/  BSYNC B1 ;  /* 0x0000000000017941 */ /* 0x000fea0003800000 */
.L_x_1714:
        /* <DEDUP_REMOVED lines=27> */
[----:B-1----:R-:W0:Y:S04]  /*10010*/  SHFL.IDX PT, R21, R21, 0x3, 0x181f ;  /* 0x00781f0015157f89 */ /* 0x002e2800000e0000 */
[----:B------:R-:W1:Y:S04]  /*10020*/  SHFL.IDX PT, R20, R20, 0x3, 0x181f ;  /* 0x00781f0014147f89 */ /* 0x000e6800000e0000 */
[----:B------:R2:W0:Y:S04]  /*10030*/  SHFL.IDX PT, R77, R72, 0x3, 0x181f ;  /* 0x00781f00484d7f89 */ /* 0x00042800000e0000 */
[----:B---3--:R-:W3:Y:S02]  /*10040*/  SHFL.IDX PT, R3, R3, 0x3, 0x181f ;  /* 0x00781f0003037f89 */ /* 0x008ee400000e0000 */
.L_x_2072:
[----:B------:R-:W-:Y:S01]  /*10050*/  VIADD R7, R0, 0x60 ;  /* 0x0000006000077836 */ /* 0x000fe20000000000 */
[----:B------:R-:W-:Y:S01]  /*10060*/  BSSY B1, `(.L_x_1717) ;  /* 0x0000025000017945 */ /* 0x000fe20003800000 */
[----:B------:R-:W-:Y:S02]  /*10070*/  CS2R R8, SRZ ;  /* 0x0000000000087805 */ /* 0x000fe4000001ff00 */
[----:B------:R-:W-:Y:S02]  /*10080*/  CS2R R10, SRZ ;  /* 0x00000000000a7805 */ /* 0x000fe4000001ff00 */
[----:B------:R-:W-:Y:S02]  /*10090*/  CS2R R12, SRZ ;  /* 0x00000000000c7805 */ /* 0x000fe4000001ff00 */
[----:B------:R-:W-:Y:S02]  /*100a0*/  ISETP.GE.AND P0, PT, R7, R76, PT ;  /* 0x0000004c0700720c */ /* 0x000fe40003f06270 */
[----:B------:R-:W-:-:S02]  /*100b0*/  CS2R R6, SRZ ;  /* 0x0000000000067805 */ /* 0x000fc4000001ff00 */
[----:B----4-:R-:W-:Y:S02]  /*100c0*/  CS2R R14, SRZ ;  /* 0x00000000000e7805 */ /* 0x010fe4000001ff00 */
[----:B--2---:R-:W-:Y:S02]  /*100d0*/  CS2R R72, SRZ ;  /* 0x0000000000487805 */ /* 0x004fe4000001ff00 */
        /* <DEDUP_REMOVED lines=11> */
[CC--:B-1----:R-:W-:Y:S02]  /*10190*/  @!P4 IADD3 R10, P0, R20.reuse, R72.reuse, RZ ;  /* 0x00000048140ac210 */ /* 0x0c2fe40007f1e0ff */
[----:B---3--:R-:W-:Y:S02]  /*101a0*/  @!P4 IADD3 R72, P1, R3, R72, RZ ;  /* 0x000000480348c210 */ /* 0x008fe40007f3e0ff */
[-C--:B------:R-:W-:Y:S01]  /*101b0*/  @!P5 IADD3 R8, P2, R20, R4.reuse, RZ ;  /* 0x000000041408d210 */ /* 0x080fe20007f5e0ff */
[--C-:B0-----:R-:W-:Y:S01]  /*101c0*/  @!P4 IMAD.X R11, R21, 0x1, R0.reuse, P0 ;  /* 0x00000001150bc824 */ /* 0x101fe200000e0600 */
[----:B------:R-:W-:Y:S02]  /*101d0*/  @!P5 IADD3 R20, P3, R3, R4, RZ ;  /* 0x000000040314d210 */ /* 0x000fe40007f7e0ff */
[----:B------:R-:W-:Y:S01]  /*101e0*/  CS2R R4, SRZ ;  /* 0x0000000000047805 */ /* 0x000fe2000001ff00 */
[----:B------:R-:W-:Y:S01]  /*101f0*/  @!P4 IMAD.X R73, R77, 0x1, R0, P1 ;  /* 0x000000014d49c824 */ /* 0x000fe200008e0600 */
[----:B------:R-:W-:-:S02]  /*10200*/  @!P5 SHF.L.U64.HI R0, R201, 0x1, R224 ;  /* 0x00000001c900d819 */ /* 0x000fc400000102e0 */
[----:B------:R-:W-:Y:S01]  /*10210*/  CS2R R74, SRZ ;  /* 0x00000000004a7805 */ /* 0x000fe2000001ff00 */
[----:B------:R-:W5:Y:S04]  /*10220*/  @!P4 LD.E.128 R12, desc[UR60][R10.64] ;  /* 0x0000003c0a0cc980 */ /* 0x000f68000c101d00 */
[----:B------:R0:W5:Y:S01]  /*10230*/  @!P4 LD.E.128 R4, desc[UR60][R72.64] ;  /* 0x0000003c4804c980 */ /* 0x000162000c101d00 */
[--C-:B------:R-:W-:Y:S02]  /*10240*/  @!P5 IMAD.X R9, R21, 0x1, R0.reuse, P2 ;  /* 0x000000011509d824 */ /* 0x100fe400010e0600 */
[----:B------:R-:W-:Y:S01]  /*10250*/  @!P5 IMAD.X R21, R77, 0x1, R0, P3 ;  /* 0x000000014d15d824 */ /* 0x000fe200018e0600 */
[----:B0-----:R-:W-:Y:S02]  /*10260*/  CS2R R72, SRZ ;  /* 0x0000000000487805 */ /* 0x001fe4000001ff00 */
[----:B------:R-:W-:-:S04]  /*10270*/  CS2R R10, SRZ ;  /* 0x00000000000a7805 */ /* 0x000fc8000001ff00 */
[----:B------:R0:W5:Y:S02]  /*10280*/  @!P5 LD.E.128 R72, desc[UR60][R8.64] ;  /* 0x0000003c0848d980 */ /* 0x000164000c101d00 */
[----:B0-----:R-:W-:-:S06]  /*10290*/  CS2R R8, SRZ ;  /* 0x0000000000087805 */ /* 0x001fcc000001ff00 */
[----:B------:R2:W5:Y:S02]  /*102a0*/  @!P5 LD.E.128 R8, desc[UR60][R20.64] ;  /* 0x0000003c1408d980 */ /* 0x000564000c101d00 */
.L_x_1718:
[----:B------:R-:W-:Y:S05]  /*102b0*/  BSYNC B1 ;  /* 0x0000000000017941 */ /* 0x000fea0003800000 */
.L_x_1717:
[----:B---3--:R-:W3:Y:S01]  /*102c0*/  LDL R3, [R1+0x90] ;  /* 0x0000900001037983 */ /* 0x008ee20000100800 */
[----:B------:R-:W-:Y:S01]  /*102d0*/  BSSY B1, `(.L_x_1719) ;  /* 0x0000007000017945 */ /* 0x000fe20003800000 */
[----:B---3--:R-:W-:-:S04]  /*102e0*/  LEA.HI R0, R3, R3, RZ, 0x1 ;  /* 0x0000000303007211 */ /* 0x008fc800078f08ff */
[----:B------:R-:W-:-:S05]  /*102f0*/  LOP3.LUT R0, R0, 0xfffffffe, RZ, 0xc0, !PT ;  /* 0xfffffffe00007812 */ /* 0x000fca00078ec0ff */
[----:B------:R-:W-:-:S05]  /*10300*/  IMAD.IADD R0, R3, 0x1, -R0 ;  /* 0x0000000103007824 */ /* 0x000fca00078e0a00 */
[----:B------:R-:W-:-:S04]  /*10310*/  SHF.L.U32 R0, R0, 0x1f, RZ ;  /* 0x0000001f00007819 */ /* 0x000fc800000006ff */
[----:B------:R-:W3:Y:S02]  /*10320*/  SYNCS.PHASECHK.TRANS64.TRYWAIT P0, [R17+URZ+0x30800], R0 ;  /* 0x03080000110075a7 */ /* 0x000ee4000800017f */
[----:B---3--:R-:W-:Y:S05]  /*10330*/  @!P0 BRA `(.L_x_1720) ;  /* 0x000001f0006c8947 */ /* 0x008fea0003800000 */
.L_x_2073:
[----:B------:R-:W-:Y:S05]  /*10340*/  BSYNC B1 ;  /* 0x0000000000017941 */ /* 0x000fea0003800000 */
.L_x_1719:
[----:B-12---:R-:W2:Y:S04]  /*10350*/  LDL R20, [R1+0x5c] ;  /* 0x00005c0001147983 */ /* 0x006ea80000100800 */
[----:B------:R-:W4:Y:S01]  /*10360*/  LDL R123, [R1+0x10] ;  /* 0x00001000017b7983 */ /* 0x000f220000100800 */
[----:B-----5:R-:W-:Y:S01]  /*10370*/  IMAD.MOV.U32 R3, RZ, RZ, R4 ;  /* 0x000000ffff037224 */ /* 0x020fe200078e0004 */
[----:B------:R-:W-:Y:S01]  /*10380*/  BSSY B1, `(.L_x_1721) ;  /* 0x00000f5000017945 */ /* 0x000fe20003800000 */
[----:B---3--:R-:W-:-:S05]  /*10390*/  IMAD.MOV.U32 R0, RZ, RZ, R5 ;  /* 0x000000ffff007224 */ /* 0x008fca00078e0005 */
[----:B------:R-:W-:Y:S01]  /*103a0*/  PRMT R98, R3, 0x5410, R0 ;  /* 0x0000541003627816 */ /* 0x000fe20000000000 */
[----:B------:R-:W-:Y:S02]  /*103b0*/  IMAD.MOV.U32 R3, RZ, RZ, R6 ;  /* 0x000000ffff037224 */ /* 0x000fe400078e0006 */
[----:B------:R-:W-:-:S05]  /*103c0*/  IMAD.MOV.U32 R0, RZ, RZ, R7 ;  /* 0x000000ffff007224 */ /* 0x000fca00078e0007 */
[----:B------:R-:W-:Y:S01]  /*103d0*/  PRMT R99, R3, 0x5410, R0 ;  /* 0x0000541003637816 */ /* 0x000fe20000000000 */
[----:B------:R-:W-:Y:S02]  /*103e0*/  IMAD.MOV.U32 R3, RZ, RZ, R8 ;  /* 0x000000ffff037224 */ /* 0x000fe400078e0008 */
[----:B------:R-:W-:-:S05]  /*103f0*/  IMAD.MOV.U32 R0, RZ, RZ, R9 ;  /* 0x000000ffff007224 */ /* 0x000fca00078e0009 */
[----:B0-----:R-:W-:Y:S01]  /*10400*/  PRMT R21, R3, 0x5410, R0 ;  /* 0x0000541003157816 */ /* 0x001fe20000000000 */
        /* <DEDUP_REMOVED lines=10> */
[----:B--2---:R-:W-:Y:S01]  /*104b0*/  VIADDMNMX R0, R76, -R20, 0x80, PT ;  /* 0x000000804c007446 */ /* 0x004fe20003800914 */
[----:B------:R-:W-:-:S03]  /*104c0*/  IMAD.MOV.U32 R20, RZ, RZ, R72 ;  /* 0x000000ffff147224 */ /* 0x000fc600078e0048 */
[----:B----4-:R-:W-:Y:S02]  /*104d0*/  ISETP.GE.AND P0, PT, R123, R0, PT ;  /* 0x000000007b00720c */ /* 0x010fe40003f06270 */
[----:B------:R-:W-:Y:S01]  /*104e0*/  PRMT R85, R20, 0x5410, R3 ;  /* 0x0000541014557816 */ /* 0x000fe20000000003 */
[----:B------:R-:W-:Y:S02]  /*104f0*/  IMAD.MOV.U32 R20, RZ, RZ, R74 ;  /* 0x000000ffff147224 */ /* 0x000fe400078e004a */
[----:B------:R-:W-:-:S05]  /*10500*/  IMAD.MOV.U32 R3, RZ, RZ, R75 ;  /* 0x000000ffff037224 */ /* 0x000fca00078e004b */
[----:B------:R-:W-:-:S03]  /*10510*/  PRMT R86, R20, 0x5410, R3 ;  /* 0x0000541014567816 */ /* 0x000fc60000000003 */
[----:B------:R-:W-:Y:S05]  /*10520*/  @P0 BRA `(.L_x_1722) ;  /* 0x0000000c00680947 */ /* 0x000fea0003800000 */
[----:B------:R0:W5:Y:S01]  /*10530*/  LDL R126, [R1+0x64] ;  /* 0x00006400017e7983 */ /* 0x0001620000100800 */
[----:B------:R-:W1:Y:S03]  /*10540*/  LDC R3, c[0x0][0x3f4] ;  /* 0x0000fd00ff037b82 */ /* 0x000e660000000800 */
[----:B------:R0:W5:Y:S04]  /*10550*/  LDL R125, [R1+0xd0] ;  /* 0x0000d000017d7983 */ /* 0x0001680000100800 */
[----:B------:R0:W5:Y:S01]  /*10560*/  LDL R124, [R1+0x70] ;  /* 0x00007000017c7983 */ /* 0x0001620000100800 */
[----:B------:R-:W-:Y:S01]  /*10570*/  BSSY B2, `(.L_x_1723) ;  /* 0x000006b000027945 */ /* 0x000fe20003800000 */
[----:B-1----:R-:W-:-:S13]  /*10580*/  ISETP.GE.AND P0, PT, R18, R3, PT ;  /* 0x000000031200720c */ /* 0x002fda0003f06270 */
[----:B0-----:R-:W-:Y:S05]  /*10590*/  @P0 BRA `(.L_x_1724) ;  /* 0x0000000400a00947 */ /* 0x001fea0003800000 */
[----:B------:R-:W2:Y:S04]  /*105a0*/  LDL R77, [R1+0x84] ;  /* 0x00008400014d7983 */ /* 0x000ea80000100800 */
[----:B------:R-:W3:Y:S01]  /*105b0*/  LDL R127, [R1+0x74] ;  /* 0x00007400017f7983 */ /* 0x000ee20000100800 */
[----:B------:R-:W-:Y:S02]  /*105c0*/  SHF.R.U64 R92, R68, 0x10, R69 ;  /* 0x00000010445c7819 */ /* 0x000fe40000001245 */
[----:B------:R-:W-:Y:S02]  /*105d0*/  SHF.R.U64 R91, R60, 0x10, R61 ;  /* 0x000000103c5b7819 */ /* 0x000fe4000000123d */
[----:B------:R-:W-:Y:S02]  /*105e0*/  PRMT R92, R88, 0x5432, R92 ;  /* 0x00005432585c7816 */ /* 0x000fe4000000005c */
[----:B------:R-:W-:-:S02]  /*105f0*/  SHF.R.U32.HI R89, RZ, 0x10, R69 ;  /* 0x00000010ff597819 */ /* 0x000fc40000011645 */
[----:B------:R-:W-:Y:S02]  /*10600*/  PRMT R91, R102, 0x5410, R91 ;  /* 0x00005410665b7816 */ /* 0x000fe4000000005b */
[----:B------:R-:W-:Y:S01]  /*10610*/  SHF.R.U32.HI R90, RZ, 0x10, R61 ;  /* 0x00000010ff5a7819 */ /* 0x000fe2000001163d */
[----:B------:R-:W-:Y:S01]  /*10620*/  IMAD.U32 R61, R92, 0x10000, RZ ;  /* 0x000100005c3d7824 */ /* 0x000fe200078e00ff */
[--C-:B------:R-:W-:Y:S02]  /*10630*/  SHF.R.U64 R60, R62, 0x10, R63.reuse ;  /* 0x000000103e3c7819 */ /* 0x100fe4000000123f */
[----:B------:R-:W-:Y:S02]  /*10640*/  SHF.R.U32.HI R87, RZ, 0x10, R63 ;  /* 0x00000010ff577819 */ /* 0x000fe4000001163f */
[----:B------:R-:W-:Y:S01]  /*10650*/  PRMT R89, R88, 0x5410, R89 ;  /* 0x0000541058597816 */ /* 0x000fe20000000059 */
[----:B------:R-:W-:Y:S01]  /*10660*/  IMAD.U32 R88, R91, 0x10000, RZ ;  /* 0x000100005b587824 */ /* 0x000fe200078e00ff */
[----:B------:R-:W-:-:S02]  /*10670*/  SHF.R.U64 R70, R70, 0x10, R71 ;  /* 0x0000001046467819 */ /* 0x000fc40000001247 */
[----:B------:R-:W-:Y:S01]  /*10680*/  SHF.R.U32.HI R62, RZ, 0x10, R71 ;  /* 0x00000010ff3e7819 */ /* 0x000fe20000011647 */
[----:B------:R-:W-:Y:S01]  /*10690*/  IMAD.U32 R71, R89, 0x10000, RZ ;  /* 0x0001000059477824 */ /* 0x000fe200078e00ff */
[----:B------:R-:W-:Y:S02]  /*106a0*/  PRMT R90, R104, 0x5432, R90 ;  /* 0x00005432685a7816 */ /* 0x000fe4000000005a */
[----:B------:R-:W-:Y:S02]  /*106b0*/  PRMT R70, R102, 0x5432, R70 ;  /* 0x0000543266467816 */ /* 0x000fe40000000046 */
[C---:B------:R-:W-:Y:S02]  /*106c0*/  PRMT R62, R103.reuse, 0x5432, R62 ;  /* 0x00005432673e7816 */ /* 0x040fe4000000003e */
[----:B------:R-:W-:Y:S02]  /*106d0*/  PRMT R87, R103, 0x5410, R87 ;  /* 0x0000541067577816 */ /* 0x000fe40000000057 */
[----:B------:R-:W-:-:S02]  /*106e0*/  LOP3.LUT R92, R92, 0xffff0000, RZ, 0xc0, !PT ;  /* 0xffff00005c5c7812 */ /* 0x000fc400078ec0ff */
[----:B------:R-:W-:Y:S01]  /*106f0*/  LOP3.LUT R91, R91, 0xffff0000, RZ, 0xc0, !PT ;  /* 0xffff00005b5b7812 */ /* 0x000fe200078ec0ff */
[----:B------:R-:W-:Y:S01]  /*10700*/  IMAD.U32 R104, R87, 0x10000, RZ ;  /* 0x0001000057687824 */ /* 0x000fe200078e00ff */
[----:B------:R-:W-:Y:S02]  /*10710*/  PRMT R60, R122, 0x5432, R60 ;  /* 0x000054327a3c7816 */ /* 0x000fe4000000003c */
[----:B--2---:R-:W-:-:S04]  /*10720*/  LEA.HI R20, R3, R77, RZ, 0x1d ;  /* 0x0000004d03147211 */ /* 0x004fc800078fe8ff */
[----:B------:R-:W-:Y:S01]  /*10730*/  SHF.R.S32.HI R76, RZ, 0x1f, R20 ;  /* 0x0000001fff4c7819 */ /* 0x000fe20000011414 */
[----:B---3--:R-:W0:Y:S03]  /*10740*/  LDS.128 R80, [R127] ;  /* 0x000000007f507984 */ /* 0x008e260000000c00 */
[----:B------:R-:W-:Y:S01]  /*10750*/  LEA.HI R76, R76, R20, RZ, 0x3 ;  /* 0x000000144c4c7211 */ /* 0x000fe200078f18ff */
[----:B------:R-:W-:-:S04]  /*10760*/  IMAD.SHL.U32 R20, R20, 0x8, RZ ;  /* 0x0000000814147824 */ /* 0x000fc800078e00ff */
[----:B------:R-:W-:Y:S01]  /*10770*/  IMAD.SHL.U32 R76, R76, 0x400, RZ ;  /* 0x000004004c4c7824 */ /* 0x000fe200078e00ff */
[----:B-----5:R-:W-:-:S04]  /*10780*/  LOP3.LUT R20, R126, 0x38, R20, 0xf8, !PT ;  /* 0x000000387e147812 */ /* 0x020fc800078ef814 */
[----:B------:R-:W-:Y:S02]  /*10790*/  LOP3.LUT R20, R20, R125, RZ, 0x3c, !PT ;  /* 0x0000007d14147212 */ /* 0x000fe400078e3cff */
[----:B------:R-:W-:-:S04]  /*107a0*/  LOP3.LUT R76, R76, 0x7fffe000, RZ, 0xc0, !PT ;  /* 0x7fffe0004c4c7812 */ /* 0x000fc800078ec0ff */
[----:B------:R-:W-:-:S05]  /*107b0*/  IADD3 R20, R20, R76, R124 ;  /* 0x0000004c14147210 */ /* 0x000fca0007ffe07c */
[----:B------:R-:W-:-:S05]  /*107c0*/  IMAD R20, R20, 0x2, R17 ;  /* 0x0000000214147824 */ /* 0x000fca00078e0211 */
[----:B------:R-:W1:Y:S01]  /*107d0*/  LDS.128 R76, [R20+0x10400] ;  /* 0x01040000144c7984 */ /* 0x000e620000000c00 */
[C---:B0-----:R-:W-:Y:S01]  /*107e0*/  IMAD.U32 R68, R80.reuse, 0x10000, RZ ;  /* 0x0001000050447824 */ /* 0x041fe200078e00ff */
[----:B------:R-:W-:Y:S01]  /*107f0*/  LOP3.LUT R80, R80, 0xffff0000, RZ, 0xc0, !PT ;  /* 0xffff000050507812 */ /* 0x000fe200078ec0ff */
[----:B-1----:R-:W-:Y:S02]  /*10800*/  IMAD.U32 R63, R76, 0x10000, RZ ;  /* 0x000100004c3f7824 */ /* 0x002fe400078e00ff */
[C---:B------:R-:W-:Y:S01]  /*10810*/  IMAD.U32 R102, R77.reuse, 0x10000, RZ ;  /* 0x000100004d667824 */ /* 0x040fe200078e00ff */
[----:B------:R-:W-:Y:S01]  /*10820*/  LOP3.LUT R77, R77, 0xffff0000, RZ, 0xc0, !PT ;  /* 0xffff00004d4d7812 */ /* 0x000fe200078ec0ff */
[CC--:B------:R-:W-:Y:S01]  /*10830*/  FMUL.FTZ R69, R63.reuse, R61.reuse ;  /* 0x0000003d3f457220 */ /* 0x0c0fe20000410000 */
[-C--:B------:R-:W-:Y:S01]  /*10840*/  FMUL.FTZ R63, R63, R88.reuse ;  /* 0x000000583f3f7220 */ /* 0x080fe20000410000 */
[C---:B------:R-:W-:Y:S01]  /*10850*/  IMAD.U32 R103, R79.reuse, 0x10000, RZ ;  /* 0x000100004f677824 */ /* 0x040fe200078e00ff */
[----:B------:R-:W-:Y:S01]  /*10860*/  LOP3.LUT R79, R79, 0xffff0000, RZ, 0xc0, !PT ;  /* 0xffff00004f4f7812 */ /* 0x000fe200078ec0ff */
[C---:B------:R-:W-:Y:S01]  /*10870*/  FFMA.FTZ R88, R68.reuse, R88, -R69 ;  /* 0x0000005844587223 */ /* 0x040fe20000010845 */
[----:B------:R-:W-:Y:S01]  /*10880*/  FFMA.FTZ R68, R68, R61, R63 ;  /* 0x0000003d44447223 */ /* 0x000fe2000001003f */
[----:B------:R-:W-:-:S02]  /*10890*/  IMAD.U32 R69, R81, 0x10000, RZ ;  /* 0x0001000051457824 */ /* 0x000fc400078e00ff */
[----:B------:R-:W-:Y:S01]  /*108a0*/  FMUL.FTZ R61, R102, R71 ;  /* 0x00000047663d7220 */ /* 0x000fe20000410000 */
[----:B------:R-:W-:Y:S01]  /*108b0*/  IMAD.U32 R63, R90, 0x10000, RZ ;  /* 0x000100005a3f7824 */ /* 0x000fe200078e00ff */
[----:B------:R-:W-:-:S03]  /*108c0*/  LOP3.LUT R81, R81, 0xffff0000, RZ, 0xc0, !PT ;  /* 0xffff000051517812 */ /* 0x000fc600078ec0ff */
[-C--:B------:R-:W-:Y:S01]  /*108d0*/  FFMA.FTZ R61, R69, R63.reuse, -R61 ;  /* 0x0000003f453d7223 */ /* 0x080fe2000001083d */
[----:B------:R-:W-:Y:S01]  /*108e0*/  FMUL.FTZ R63, R102, R63 ;  /* 0x0000003f663f7220 */ /* 0x000fe20000410000 */
[C---:B------:R-:W-:Y:S01]  /*108f0*/  IMAD.U32 R102, R83.reuse, 0x10000, RZ ;  /* 0x0001000053667824 */ /* 0x040fe200078e00ff */
[----:B------:R-:W-:Y:S02]  /*10900*/  LOP3.LUT R83, R83, 0xffff0000, RZ, 0xc0, !PT ;  /* 0xffff000053537812 */ /* 0x000fe400078ec0ff */
[----:B------:R-:W-:Y:S01]  /*10910*/  FFMA.FTZ R69, R69, R71, R63 ;  /* 0x0000004745457223 */ /* 0x000fe2000001003f */
[C---:B------:R-:W-:Y:S01]  /*10920*/  IMAD.U32 R71, R62.reuse, 0x10000, RZ ;  /* 0x000100003e477824 */ /* 0x040fe200078e00ff */
[----:B------:R-:W-:-:S03]  /*10930*/  LOP3.LUT R62, R62, 0xffff0000, RZ, 0xc0, !PT ;  /* 0xffff00003e3e7812 */ /* 0x000fc600078ec0ff */
[C---:B------:R-:W-:Y:S01]  /*10940*/  FMUL.FTZ R63, R103.reuse, R71 ;  /* 0x00000047673f7220 */ /* 0x040fe20000410000 */
[----:B------:R-:W-:-:S03]  /*10950*/  FMUL.FTZ R103, R103, R104 ;  /* 0x0000006867677220 */ /* 0x000fc60000410000 */
[C---:B------:R-:W-:Y:S01]  /*10960*/  FFMA.FTZ R63, R102.reuse, R104, -R63 ;  /* 0x00000068663f7223 */ /* 0x040fe2000001083f */
[----:B------:R-:W-:Y:S01]  /*10970*/  FFMA.FTZ R71, R102, R71, R103 ;  /* 0x0000004766477223 */ /* 0x000fe20000010067 */
[----:B------:R-:W-:-:S05]  /*10980*/  LOP3.LUT R102, R76, 0xffff0000, RZ, 0xc0, !PT ;  /* 0xffff00004c667812 */ /* 0x000fca00078ec0ff */
[----:B------:R-:W-:-:S04]  /*10990*/  FMUL.FTZ R76, R102, R92 ;  /* 0x0000005c664c7220 */ /* 0x000fc80000410000 */
[-C--:B------:R-:W-:Y:S01]  /*109a0*/  FFMA.FTZ R76, R80, R91.reuse, -R76 ;  /* 0x0000005b504c7223 */ /* 0x080fe2000001084c */
[----:B------:R-:W-:Y:S01]  /*109b0*/  FMUL.FTZ R91, R102, R91 ;  /* 0x0000005b665b7220 */ /* 0x000fe20000410000 */
[C---:B------:R-:W-:Y:S01]  /*109c0*/  IMAD.U32 R102, R78.reuse, 0x10000, RZ ;  /* 0x000100004e667824 */ /* 0x040fe200078e00ff */
[----:B------:R-:W-:Y:S02]  /*109d0*/  LOP3.LUT R78, R78, 0xffff0000, RZ, 0xc0, !PT ;  /* 0xffff00004e4e7812 */ /* 0x000fe400078ec0ff */
[----:B------:R-:W-:Y:S01]  /*109e0*/  FFMA.FTZ R80, R80, R92, R91 ;  /* 0x0000005c50507223 */ /* 0x000fe2000001005b */
[----:B------:R-:W-:Y:S01]  /*109f0*/  LOP3.LUT R91, R89, 0xffff0000, RZ, 0xc0, !PT ;  /* 0xffff0000595b7812 */ /* 0x000fe200078ec0ff */
[----:B------:R-:W-:Y:S01]  /*10a00*/  IMAD.U32 R92, R70, 0x10000, RZ ;  /* 0x00010000465c7824 */ /* 0x000fe200078e00ff */
[----:B------:R-:W-:Y:S02]  /*10a10*/  LOP3.LUT R89, R90, 0xffff0000, RZ, 0xc0, !PT ;  /* 0xffff00005a597812 */ /* 0x000fe400078ec0ff */
[----:B------:R-:W-:Y:S01]  /*10a20*/  F2FP.BF16.F32.PACK_AB R68, R80, R68 ;  /* 0x000000445044723e */ /* 0x000fe200000010ff */
[----:B------:R-:W-:-:S02]  /*10a30*/  FMUL.FTZ R90, R77, R91 ;  /* 0x0000005b4d5a7220 */ /* 0x000fc40000410000 */
[-C--:B------:R-:W-:Y:S02]  /*10a40*/  FMUL.FTZ R77, R77, R89.reuse ;  /* 0x000000594d4d7220 */ /* 0x080fe40000410000 */
[C---:B------:R-:W-:Y:S02]  /*10a50*/  FFMA.FTZ R89, R81.reuse, R89, -R90 ;  /* 0x0000005951597223 */ /* 0x040fe4000001085a */
[----:B------:R-:W-:Y:S01]  /*10a60*/  FFMA.FTZ R90, R81, R91, R77 ;  /* 0x0000005b515a7223 */ /* 0x000fe2000001004d */
[----:B------:R-:W-:Y:S02]  /*10a70*/  IMAD.U32 R91, R82, 0x10000, RZ ;  /* 0x00010000525b7824 */ /* 0x000fe400078e00ff */
[----:B------:R-:W-:Y:S01]  /*10a80*/  FMUL.FTZ R81, R102, R92 ;  /* 0x0000005c66517220 */ /* 0x000fe20000410000 */
[C---:B------:R-:W-:Y:S01]  /*10a90*/  IMAD.U32 R77, R60.reuse, 0x10000, RZ ;  /* 0x000100003c4d7824 */ /* 0x040fe200078e00ff */
[----:B------:R-:W-:Y:S02]  /*10aa0*/  LOP3.LUT R60, R60, 0xffff0000, RZ, 0xc0, !PT ;  /* 0xffff00003c3c7812 */ /* 0x000fe400078ec0ff */
[----:B------:R-:W-:Y:S01]  /*10ab0*/  LOP3.LUT R82, R82, 0xffff0000, RZ, 0xc0, !PT ;  /* 0xffff000052527812 */ /* 0x000fe200078ec0ff */
[-C--:B------:R-:W-:Y:S01]  /*10ac0*/  FFMA.FTZ R81, R91, R77.reuse, -R81 ;  /* 0x0000004d5b517223 */ /* 0x080fe20000010851 */
[----:B------:R-:W-:Y:S01]  /*10ad0*/  FMUL.FTZ R77, R102, R77 ;  /* 0x0000004d664d7220 */ /* 0x000fe20000410000 */
[----:B------:R-:W-:-:S02]  /*10ae0*/  F2FP.BF16.F32.PACK_AB R61, R89, R61 ;  /* 0x0000003d593d723e */ /* 0x000fc400000010ff */
[----:B------:R-:W-:Y:S01]  /*10af0*/  F2FP.BF16.F32.PACK_AB R69, R90, R69 ;  /* 0x000000455a45723e */ /* 0x000fe200000010ff */
[----:B------:R-:W-:Y:S01]  /*10b00*/  FFMA.FTZ R77, R91, R92, R77 ;  /* 0x0000005c5b4d7223 */ /* 0x000fe2000001004d */
[----:B------:R-:W-:-:S05]  /*10b10*/  LOP3.LUT R91, R70, 0xffff0000, RZ, 0xc0, !PT ;  /* 0xffff0000465b7812 */ /* 0x000fca00078ec0ff */
[C---:B------:R-:W-:Y:S01]  /*10b20*/  FMUL.FTZ R70, R78.reuse, R91 ;  /* 0x0000005b4e467220 */ /* 0x040fe20000410000 */
[----:B------:R-:W-:-:S03]  /*10b30*/  FMUL.FTZ R78, R78, R60 ;  /* 0x0000003c4e4e7220 */ /* 0x000fc60000410000 */
[C---:B------:R-:W-:Y:S01]  /*10b40*/  FFMA.FTZ R70, R82.reuse, R60, -R70 ;  /* 0x0000003c52467223 */ /* 0x040fe20000010846 */
[----:B------:R-:W-:Y:S01]  /*10b50*/  FFMA.FTZ R78, R82, R91, R78 ;  /* 0x0000005b524e7223 */ /* 0x000fe2000001004e */
[----:B------:R-:W-:Y:S01]  /*10b60*/  LOP3.LUT R82, R87, 0xffff0000, RZ, 0xc0, !PT ;  /* 0xffff000057527812 */ /* 0x000fe200078ec0ff */
[----:B------:R-:W-:-:S04]  /*10b70*/  FMUL.FTZ R60, R79, R62 ;  /* 0x0000003e4f3c7220 */ /* 0x000fc80000410000 */
[-C--:B------:R-:W-:Y:S01]  /*10b80*/  FMUL.FTZ R79, R79, R82.reuse ;  /* 0x000000524f4f7220 */ /* 0x080fe20000410000 */
[C---:B------:R-:W-:Y:S01]  /*10b90*/  FFMA.FTZ R82, R83.reuse, R82, -R60 ;  /* 0x0000005253527223 */ /* 0x040fe2000001083c */
[----:B------:R-:W-:Y:S02]  /*10ba0*/  F2FP.BF16.F32.PACK_AB R60, R76, R88 ;  /* 0x000000584c3c723e */ /* 0x000fe400000010ff */
[----:B------:R-:W-:Y:S01]  /*10bb0*/  FFMA.FTZ R79, R83, R62, R79 ;  /* 0x0000003e534f7223 */ /* 0x000fe2000001004f */
[----:B------:R-:W-:Y:S02]  /*10bc0*/  F2FP.BF16.F32.PACK_AB R62, R70, R81 ;  /* 0x00000051463e723e */ /* 0x000fe400000010ff */
[----:B------:R-:W-:Y:S02]  /*10bd0*/  F2FP.BF16.F32.PACK_AB R63, R82, R63 ;  /* 0x0000003f523f723e */ /* 0x000fe400000010ff */
[----:B------:R-:W-:Y:S02]  /*10be0*/  F2FP.BF16.F32.PACK_AB R70, R78, R77 ;  /* 0x0000004d4e46723e */ /* 0x000fe400000010ff */
[----:B------:R-:W-:Y:S01]  /*10bf0*/  F2FP.BF16.F32.PACK_AB R71, R79, R71 ;  /* 0x000000474f47723e */ /* 0x000fe200000010ff */
[----:B------:R0:W-:Y:S04]  /*10c00*/  STS.128 [R127], R60 ;  /* 0x0000003c7f007388 */ /* 0x0001e80000000c00 */
[----:B------:R0:W-:Y:S02]  /*10c10*/  STS.128 [R20+0x10400], R68 ;  /* 0x0104004414007388 */ /* 0x0001e40000000c00 */
.L_x_1724:
[----:B------:R-:W-:Y:S05]  /*10c20*/  BSYNC B2 ;  /* 0x0000000000027941 */ /* 0x000fea0003800000 */
.L_x_1723:
[----:B------:R-:W-:-:S13]  /*10c30*/  ISETP.GE.AND P0, PT, R203, R3, PT ;  /* 0x00000003cb00720c */ /* 0x000fda0003f06270 */
[----:B------:R-:W-:Y:S05]  /*10c40*/  @P0 BRA `(.L_x_1722) ;  /* 0x0000000400a00947 */ /* 0x000fea0003800000 */
[----:B0-----:R-:W2:Y:S04]  /*10c50*/  LDL R20, [R1+0xa4] ;  /* 0x0000a40001147983 */ /* 0x001ea80000100800 */
[----:B------:R-:W3:Y:S01]  /*10c60*/  LDL R89, [R1+0xc4] ;  /* 0x0000c40001597983 */ /* 0x000ee20000100800 */
[----:B------:R-:W-:Y:S02]  /*10c70*/  SHF.R.U64 R78, R64, 0x10, R65 ;  /* 0x00000010404e7819 */ /* 0x000fe40000001241 */
[----:B------:R-:W-:Y:S02]  /*10c80*/  SHF.R.U64 R79, R56, 0x10, R57 ;  /* 0x00000010384f7819 */ /* 0x000fe40000001239 */
[----:B------:R-:W-:Y:S02]  /*10c90*/  PRMT R78, R121, 0x5432, R78 ;  /* 0x00005432794e7816 */ /* 0x000fe4000000004e */
[----:B------:R-:W-:-:S02]  /*10ca0*/  PRMT R79, R119, 0x5410, R79 ;  /* 0x00005410774f7816 */ /* 0x000fc4000000004f */
[----:B------:R-:W-:Y:S02]  /*10cb0*/  SHF.R.U32.HI R82, RZ, 0x10, R57 ;  /* 0x00000010ff527819 */ /* 0x000fe40000011639 */
[----:B------:R-:W-:Y:S01]  /*10cc0*/  SHF.R.U32.HI R56, RZ, 0x10, R65 ;  /* 0x00000010ff387819 */ /* 0x000fe20000011641 */
[----:B------:R-:W-:Y:S01]  /*10cd0*/  IMAD.U32 R81, R79, 0x10000, RZ ;  /* 0x000100004f517824 */ /* 0x000fe200078e00ff */
[----:B------:R-:W-:Y:S02]  /*10ce0*/  PRMT R82, R120, 0x5432, R82 ;  /* 0x0000543278527816 */ /* 0x000fe40000000052 */
[----:B------:R-:W-:Y:S02]  /*10cf0*/  PRMT R56, R119, 0x5432, R56 ;  /* 0x0000543277387816 */ /* 0x000fe40000000038 */
[----:B------:R-:W-:Y:S02]  /*10d00*/  SHF.R.U32.HI R80, RZ, 0x10, R59 ;  /* 0x00000010ff507819 */ /* 0x000fe4000001163b */
[----:B------:R-:W-:-:S02]  /*10d10*/  SHF.R.U64 R66, R66, 0x10, R67 ;  /* 0x0000001042427819 */ /* 0x000fc40000001243 */
[----:B------:R-:W-:Y:S02]  /*10d20*/  PRMT R80, R118, 0x5432, R80 ;  /* 0x0000543276507816 */ /* 0x000fe40000000050 */
[----:B------:R-:W-:Y:S02]  /*10d30*/  SHF.R.U64 R58, R58, 0x10, R59 ;  /* 0x000000103a3a7819 */ /* 0x000fe4000000123b */
[----:B------:R-:W-:Y:S02]  /*10d40*/  LOP3.LUT R79, R79, 0xffff0000, RZ, 0xc0, !PT ;  /* 0xffff00004f4f7812 */ /* 0x000fe400078ec0ff */
[----:B------:R-:W-:Y:S02]  /*10d50*/  PRMT R66, R117, 0x5410, R66 ;  /* 0x0000541075427816 */ /* 0x000fe40000000042 */
[----:B--2---:R-:W-:-:S04]  /*10d60*/  LEA.HI R3, R3, R20, RZ, 0x1d ;  /* 0x0000001403037211 */ /* 0x004fc800078fe8ff */
[----:B------:R-:W-:Y:S01]  /*10d70*/  SHF.R.S32.HI R20, RZ, 0x1f, R3 ;  /* 0x0000001fff147819 */ /* 0x000fe20000011403 */
[----:B------:R-:W-:Y:S01]  /*10d80*/  IMAD.SHL.U32 R60, R3, 0x8, RZ ;  /* 0x00000008033c7824 */ /* 0x000fe200078e00ff */
[----:B---3--:R-:W0:Y:S02]  /*10d90*/  LDS.128 R68, [R89] ;  /* 0x0000000059447984 */ /* 0x008e240000000c00 */
[----:B------:R-:W-:Y:S02]  /*10da0*/  LEA.HI R20, R20, R3, RZ, 0x3 ;  /* 0x0000000314147211 */ /* 0x000fe400078f18ff */
[----:B-----5:R-:W-:-:S03]  /*10db0*/  LOP3.LUT R60, R126, 0x38, R60, 0xf8, !PT ;  /* 0x000000387e3c7812 */ /* 0x020fc600078ef83c */
[----:B------:R-:W-:Y:S01]  /*10dc0*/  IMAD.SHL.U32 R20, R20, 0x400, RZ ;  /* 0x0000040014147824 */ /* 0x000fe200078e00ff */
[----:B------:R-:W-:-:S04]  /*10dd0*/  LOP3.LUT R60, R60, R125, RZ, 0x3c, !PT ;  /* 0x0000007d3c3c7212 */ /* 0x000fc800078e3cff */
[----:B------:R-:W-:-:S04]  /*10de0*/  LOP3.LUT R20, R20, 0x7fffe000, RZ, 0xc0, !PT ;  /* 0x7fffe00014147812 */ /* 0x000fc800078ec0ff */
[----:B------:R-:W-:Y:S01]  /*10df0*/  IADD3 R3, R60, R20, R124 ;  /* 0x000000143c037210 */ /* 0x000fe20007ffe07c */
[C---:B------:R-:W-:Y:S01]  /*10e00*/  IMAD.U32 R20, R78.reuse, 0x10000, RZ ;  /* 0x000100004e147824 */ /* 0x040fe200078e00ff */
[----:B------:R-:W-:-:S03]  /*10e10*/  LOP3.LUT R78, R78, 0xffff0000, RZ, 0xc0, !PT ;  /* 0xffff00004e4e7812 */ /* 0x000fc600078ec0ff */
[----:B------:R-:W-:-:S05]  /*10e20*/  IMAD R3, R3, 0x2, R17 ;  /* 0x0000000203037824 */ /* 0x000fca00078e0211 */
[----:B------:R-:W1:Y:S01]  /*10e30*/  LDS.128 R60, [R3+0x10400] ;  /* 0x01040000033c7984 */ /* 0x000e620000000c00 */
[----:B0-----:R-:W-:Y:S02]  /*10e40*/  IMAD.U32 R76, R68, 0x10000, RZ ;  /* 0x00010000444c7824 */ /* 0x001fe400078e00ff */
[C---:B------:R-:W-:Y:S01]  /*10e50*/  IMAD.U32 R65, R69.reuse, 0x10000, RZ ;  /* 0x0001000045417824 */ /* 0x040fe200078e00ff */
[----:B------:R-:W-:Y:S01]  /*10e60*/  LOP3.LUT R69, R69, 0xffff0000, RZ, 0xc0, !PT ;  /* 0xffff000045457812 */ /* 0x000fe200078ec0ff */
[----:B-1----:R-:W-:Y:S02]  /*10e70*/  IMAD.U32 R57, R60, 0x10000, RZ ;  /* 0x000100003c397824 */ /* 0x002fe400078e00ff */
[C---:B------:R-:W-:Y:S01]  /*10e80*/  IMAD.U32 R87, R63.reuse, 0x10000, RZ ;  /* 0x000100003f577824 */ /* 0x040fe200078e00ff */
[----:B------:R-:W-:Y:S01]  /*10e90*/  LOP3.LUT R63, R63, 0xffff0000, RZ, 0xc0, !PT ;  /* 0xffff00003f3f7812 */ /* 0x000fe200078ec0ff */
        /* <DEDUP_REMOVED lines=8> */
[----:B------:R-:W-:Y:S02]  /*10f20*/  IMAD.U32 R57, R82, 0x10000, RZ ;  /* 0x0001000052397824 */ /* 0x000fe400078e00ff */
[C---:B------:R-:W-:Y:S02]  /*10f30*/  FMUL.FTZ R77, R64.reuse, R20 ;  /* 0x00000014404d7220 */ /* 0x040fe40000410000 */
[-C--:B------:R-:W-:Y:S01]  /*10f40*/  FMUL.FTZ R64, R64, R57.reuse ;  /* 0x0000003940407220 */ /* 0x080fe20000410000 */
[----:B------:R-:W-:Y:S01]  /*10f50*/  FMUL.FTZ R59, R61, R56 ;  /* 0x000000383d3b7220 */ /* 0x000fe20000410000 */
[C---:B------:R-:W-:Y:S01]  /*10f60*/  FFMA.FTZ R57, R65.reuse, R57, -R77 ;  /* 0x0000003941397223 */ /* 0x040fe2000001084d */
[----:B------:R-:W-:Y:S01]  /*10f70*/  SHF.R.U32.HI R77, RZ, 0x10, R67 ;  /* 0x00000010ff4d7819 */ /* 0x000fe20000011643 */
[----:B------:R-:W-:Y:S01]  /*10f80*/  FFMA.FTZ R65, R65, R20, R64 ;  /* 0x0000001441417223 */ /* 0x000fe20000010040 */
[----:B------:R-:W-:Y:S01]  /*10f90*/  IMAD.U32 R64, R80, 0x10000, RZ ;  /* 0x0001000050407824 */ /* 0x000fe200078e00ff */
[----:B------:R-:W-:Y:S01]  /*10fa0*/  LOP3.LUT R67, R82, 0xffff0000, RZ, 0xc0, !PT ;  /* 0xffff000052437812 */ /* 0x000fe200078ec0ff */
[----:B------:R-:W-:Y:S01]  /*10fb0*/  IMAD.U32 R20, R71, 0x10000, RZ ;  /* 0x0001000047147824 */ /* 0x000fe200078e00ff */
[----:B------:R-:W-:-:S03]  /*10fc0*/  PRMT R77, R118, 0x5410, R77 ;  /* 0x00005410764d7816 */ /* 0x000fc6000000004d */
[-C--:B------:R-:W-:Y:S01]  /*10fd0*/  FMUL.FTZ R61, R61, R67.reuse ;  /* 0x000000433d3d7220 */ /* 0x080fe20000410000 */
[----:B------:R-:W-:Y:S01]  /*10fe0*/  FFMA.FTZ R67, R69, R67, -R59 ;  /* 0x0000004345437223 */ /* 0x000fe2000001083b */
[C---:B------:R-:W-:Y:S01]  /*10ff0*/  IMAD.U32 R83, R77.reuse, 0x10000, RZ ;  /* 0x000100004d537824 */ /* 0x040fe200078e00ff */
[----:B------:R-:W-:Y:S01]  /*11000*/  LOP3.LUT R77, R77, 0xffff0000, RZ, 0xc0, !PT ;  /* 0xffff00004d4d7812 */ /* 0x000fe200078ec0ff */
[----:B------:R-:W-:Y:S01]  /*11010*/  FFMA.FTZ R61, R69, R56, R61 ;  /* 0x00000038453d7223 */ /* 0x000fe2000001003d */
[----:B------:R-:W-:Y:S01]  /*11020*/  PRMT R56, R117, 0x5432, R58 ;  /* 0x0000543275387816 */ /* 0x000fe2000000003a */
[C---:B------:R-:W-:Y:S01]  /*11030*/  FMUL.FTZ R88, R87.reuse, R83 ;  /* 0x0000005357587220 */ /* 0x040fe20000410000 */
[-C--:B------:R-:W-:Y:S01]  /*11040*/  FMUL.FTZ R87, R87, R64.reuse ;  /* 0x0000004057577220 */ /* 0x080fe20000410000 */
[----:B------:R-:W-:Y:S01]  /*11050*/  IMAD.U32 R69, R66, 0x10000, RZ ;  /* 0x0001000042457824 */ /* 0x000fe200078e00ff */
[----:B------:R-:W-:Y:S01]  /*11060*/  F2FP.BF16.F32.PACK_AB R57, R67, R57 ;  /* 0x000000394339723e */ /* 0x000fe200000010ff */
[C---:B------:R-:W-:Y:S01]  /*11070*/  FFMA.FTZ R64, R20.reuse, R64, -R88 ;  /* 0x0000004014407223 */ /* 0x040fe20000010858 */
[----:B------:R-:W-:Y:S01]  /*11080*/  FFMA.FTZ R20, R20, R83, R87 ;  /* 0x0000005314147223 */ /* 0x000fe20000010057 */
[----:B------:R-:W-:Y:S01]  /*11090*/  LOP3.LUT R83, R60, 0xffff0000, RZ, 0xc0, !PT ;  /* 0xffff00003c537812 */ /* 0x000fe200078ec0ff */
[----:B------:R-:W-:Y:S01]  /*110a0*/  IMAD.U32 R58, R56, 0x10000, RZ ;  /* 0x00010000383a7824 */ /* 0x000fe200078e00ff */
[----:B------:R-:W-:Y:S01]  /*110b0*/  LOP3.LUT R60, R68, 0xffff0000, RZ, 0xc0, !PT ;  /* 0xffff0000443c7812 */ /* 0x000fe200078ec0ff */
[----:B------:R-:W-:Y:S01]  /*110c0*/  IMAD.U32 R59, R70, 0x10000, RZ ;  /* 0x00010000463b7824 */ /* 0x000fe200078e00ff */
[----:B------:R-:W-:Y:S01]  /*110d0*/  F2FP.BF16.F32.PACK_AB R61, R61, R65 ;  /* 0x000000413d3d723e */ /* 0x000fe200000010ff */
[C---:B------:R-:W-:Y:S01]  /*110e0*/  FMUL.FTZ R68, R83.reuse, R78 ;  /* 0x0000004e53447220 */ /* 0x040fe20000410000 */
[----:B------:R-:W-:-:S03]  /*110f0*/  FMUL.FTZ R83, R83, R79 ;  /* 0x0000004f53537220 */ /* 0x000fc60000410000 */
[C---:B------:R-:W-:Y:S01]  /*11100*/  FFMA.FTZ R68, R60.reuse, R79, -R68 ;  /* 0x0000004f3c447223 */ /* 0x040fe20000010844 */
[----:B------:R-:W-:Y:S01]  /*11110*/  FFMA.FTZ R60, R60, R78, R83 ;  /* 0x0000004e3c3c7223 */ /* 0x000fe20000010053 */
[----:B------:R-:W-:-:S04]  /*11120*/  IMAD.U32 R78, R62, 0x10000, RZ ;  /* 0x000100003e4e7824 */ /* 0x000fc800078e00ff */
[CC--:B------:R-:W-:Y:S01]  /*11130*/  FMUL.FTZ R79, R78.reuse, R69.reuse ;  /* 0x000000454e4f7220 */ /* 0x0c0fe20000410000 */
[----:B------:R-:W-:Y:S01]  /*11140*/  FMUL.FTZ R78, R78, R58 ;  /* 0x0000003a4e4e7220 */ /* 0x000fe20000410000 */
[----:B------:R-:W-:Y:S02]  /*11150*/  F2FP.BF16.F32.PACK_AB R60, R60, R76 ;  /* 0x0000004c3c3c723e */ /* 0x000fe400000010ff */
[C---:B------:R-:W-:Y:S01]  /*11160*/  FFMA.FTZ R58, R59.reuse, R58, -R79 ;  /* 0x0000003a3b3a7223 */ /* 0x040fe2000001084f */
[----:B------:R-:W-:Y:S01]  /*11170*/  FFMA.FTZ R59, R59, R69, R78 ;  /* 0x000000453b3b7223 */ /* 0x000fe2000001004e */
[----:B------:R-:W-:Y:S02]  /*11180*/  LOP3.LUT R69, R56, 0xffff0000, RZ, 0xc0, !PT ;  /* 0xffff000038457812 */ /* 0x000fe400078ec0ff */
[----:B------:R-:W-:Y:S02]  /*11190*/  LOP3.LUT R56, R66, 0xffff0000, RZ, 0xc0, !PT ;  /* 0xffff000042387812 */ /* 0x000fe400078ec0ff */
[----:B------:R-:W-:-:S02]  /*111a0*/  LOP3.LUT R78, R62, 0xffff0000, RZ, 0xc0, !PT ;  /* 0xffff00003e4e7812 */ /* 0x000fc400078ec0ff */
[----:B------:R-:W-:-:S03]  /*111b0*/  LOP3.LUT R62, R70, 0xffff0000, RZ, 0xc0, !PT ;  /* 0xffff0000463e7812 */ /* 0x000fc600078ec0ff */
[C---:B------:R-:W-:Y:S01]  /*111c0*/  FMUL.FTZ R66, R78.reuse, R56 ;  /* 0x000000384e427220 */ /* 0x040fe20000410000 */
[----:B------:R-:W-:-:S03]  /*111d0*/  FMUL.FTZ R70, R78, R69 ;  /* 0x000000454e467220 */ /* 0x000fc60000410000 */
[----:B------:R-:W-:Y:S01]  /*111e0*/  FFMA.FTZ R66, R62, R69, -R66 ;  /* 0x000000453e427223 */ /* 0x000fe20000010842 */
[----:B------:R-:W-:Y:S01]  /*111f0*/  LOP3.LUT R69, R80, 0xffff0000, RZ, 0xc0, !PT ;  /* 0xffff000050457812 */ /* 0x000fe200078ec0ff */
[----:B------:R-:W-:Y:S01]  /*11200*/  FFMA.FTZ R62, R62, R56, R70 ;  /* 0x000000383e3e7223 */ /* 0x000fe20000010046 */
[----:B------:R-:W-:Y:S01]  /*11210*/  LOP3.LUT R70, R71, 0xffff0000, RZ, 0xc0, !PT ;  /* 0xffff000047467812 */ /* 0x000fe200078ec0ff */
[C---:B------:R-:W-:Y:S01]  /*11220*/  FMUL.FTZ R56, R63.reuse, R77 ;  /* 0x0000004d3f387220 */ /* 0x040fe20000410000 */
[----:B------:R-:W-:Y:S01]  /*11230*/  F2FP.BF16.F32.PACK_AB R58, R66, R58 ;  /* 0x0000003a423a723e */ /* 0x000fe200000010ff */
[----:B------:R-:W-:Y:S01]  /*11240*/  FMUL.FTZ R63, R63, R69 ;  /* 0x000000453f3f7220 */ /* 0x000fe20000410000 */
[----:B------:R-:W-:Y:S01]  /*11250*/  F2FP.BF16.F32.PACK_AB R62, R62, R59 ;  /* 0x0000003b3e3e723e */ /* 0x000fe200000010ff */
[----:B------:R-:W-:Y:S01]  /*11260*/  FFMA.FTZ R69, R70, R69, -R56 ;  /* 0x0000004546457223 */ /* 0x000fe20000010838 */
[----:B------:R-:W-:Y:S01]  /*11270*/  F2FP.BF16.F32.PACK_AB R56, R68, R81 ;  /* 0x000000514438723e */ /* 0x000fe200000010ff */
[----:B------:R-:W-:-:S03]  /*11280*/  FFMA.FTZ R63, R70, R77, R63 ;  /* 0x0000004d463f7223 */ /* 0x000fc6000001003f */
[----:B------:R-:W-:Y:S02]  /*11290*/  F2FP.BF16.F32.PACK_AB R59, R69, R64 ;  /* 0x00000040453b723e */ /* 0x000fe400000010ff */
[----:B------:R-:W-:-:S03]  /*112a0*/  F2FP.BF16.F32.PACK_AB R63, R63, R20 ;  /* 0x000000143f3f723e */ /* 0x000fc600000010ff */
[----:B------:R1:W-:Y:S04]  /*112b0*/  STS.128 [R89], R56 ;  /* 0x0000003859007388 */ /* 0x0003e80000000c00 */
[----:B------:R1:W-:Y:S02]  /*112c0*/  STS.128 [R3+0x10400], R60 ;  /* 0x0104003c03007388 */ /* 0x0003e40000000c00 */
.L_x_1722:
[----:B------:R-:W-:Y:S05]  /*112d0*/  BSYNC B1 ;  /* 0x0000000000017941 */ /* 0x000fea0003800000 */
.L_x_1721:
[----:B-1----:R-:W2:Y:S01]  /*112e0*/  LDL R3, [R1+0xc8] ;  /* 0x0000c80001037983 */ /* 0x002ea20000100800 */
[----:B------:R-:W-:Y:S01]  /*112f0*/  BSSY B1, `(.L_x_1725) ;  /* 0x00000dd000017945 */ /* 0x000fe20003800000 */
[----:B--2---:R-:W-:-:S13]  /*11300*/  ISETP.GE.AND P0, PT, R3, R0, PT ;  /* 0x000000000300720c */ /* 0x004fda0003f06270 */
[----:B------:R-:W-:Y:S05]  /*11310*/  @P0 BRA `(.L_x_1726) ;  /* 0x0000000c00680947 */ /* 0x000fea0003800000 */
[----:B------:R1:W5:Y:S01]  /*11320*/  LDL R81, [R1+0x60] ;  /* 0x0000600001517983 */ /* 0x0003620000100800 */
[----:B------:R-:W2:Y:S03]  /*11330*/  LDC R3, c[0x0][0x3f4] ;  /* 0x0000fd00ff037b82 */ /* 0x000ea60000000800 */
[----:B------:R1:W5:Y:S04]  /*11340*/  LDL R80, [R1+0xcc] ;  /* 0x0000cc0001507983 */ /* 0x0003680000100800 */
[----:B------:R1:W5:Y:S01]  /*11350*/  LDL R79, [R1+0x6c] ;  /* 0x00006c00014f7983 */ /* 0x0003620000100800 */
[----:B------:R-:W-:Y:S01]  /*11360*/  BSSY B2, `(.L_x_1727) ;  /* 0x000006c000027945 */ /* 0x000fe20003800000 */
[----:B--2---:R-:W-:-:S02]  /*11370*/  ISETP.GE.AND P0, PT, R18, R3, PT ;  /* 0x000000031200720c */ /* 0x004fc40003f06270 */
[----:B------:R-:W-:-:S11]  /*11380*/  ISETP.GE.AND P1, PT, R203, R3, PT ;  /* 0x00000003cb00720c */ /* 0x000fd60003f26270 */
[----:B-1----:R-:W-:Y:S05]  /*11390*/  @P0 BRA `(.L_x_1728) ;  /* 0x0000000400a00947 */ /* 0x002fea0003800000 */
[----:B0-----:R-:W2:Y:S04]  /*113a0*/  LDL R20, [R1+0x84] ;  /* 0x0000840001147983 */ /* 0x001ea80000100800 */
[----:B------:R-:W3:Y:S01]  /*113b0*/  LDL R82, [R1+0xc0] ;  /* 0x0000c00001527983 */ /* 0x000ee20000100800 */
[--C-:B------:R-:W-:Y:S02]  /*113c0*/  SHF.R.U64 R46, R46, 0x10, R47.reuse ;  /* 0x000000102e2e7819 */ /* 0x100fe4000000122f */
[----:B------:R-:W-:Y:S02]  /*113d0*/  SHF.R.U32.HI R64, RZ, 0x10, R47 ;  /* 0x00000010ff407819 */ /* 0x000fe4000001162f */
[----:B------:R-:W-:Y:S02]  /*113e0*/  SHF.R.U64 R47, R52, 0x10, R53 ;  /* 0x00000010342f7819 */ /* 0x000fe40000001235 */
[----:B------:R-:W-:-:S02]  /*113f0*/  SHF.R.U64 R44, R44, 0x10, R45 ;  /* 0x000000102c2c7819 */ /* 0x000fc4000000122d */
[----:B------:R-:W-:Y:S02]  /*11400*/  PRMT R47, R113, 0x5410, R47 ;  /* 0x00005410712f7816 */ /* 0x000fe4000000002f */
[----:B------:R-:W-:Y:S02]  /*11410*/  PRMT R44, R115, 0x5410, R44 ;  /* 0x00005410732c7816 */ /* 0x000fe4000000002c */
[----:B------:R-:W-:Y:S01]  /*11420*/  SHF.R.U32.HI R52, RZ, 0x10, R53 ;  /* 0x00000010ff347819 */ /* 0x000fe20000011635 */
[----:B------:R-:W-:Y:S01]  /*11430*/  IMAD.U32 R76, R47, 0x10000, RZ ;  /* 0x000100002f4c7824 */ /* 0x000fe200078e00ff */
[----:B------:R-:W-:Y:S01]  /*11440*/  SHF.R.U32.HI R45, RZ, 0x10, R45 ;  /* 0x00000010ff2d7819 */ /* 0x000fe2000001162d */
[----:B------:R-:W-:Y:S01]  /*11450*/  IMAD.U32 R68, R44, 0x10000, RZ ;  /* 0x000100002c447824 */ /* 0x000fe200078e00ff */
[----:B------:R-:W-:Y:S02]  /*11460*/  PRMT R52, R113, 0x5432, R52 ;  /* 0x0000543271347816 */ /* 0x000fe40000000034 */
[----:B------:R-:W-:-:S02]  /*11470*/  PRMT R45, R115, 0x5432, R45 ;  /* 0x00005432732d7816 */ /* 0x000fc4000000002d */
[--C-:B------:R-:W-:Y:S02]  /*11480*/  SHF.R.U64 R53, R54, 0x10, R55.reuse ;  /* 0x0000001036357819 */ /* 0x100fe40000001237 */
[----:B------:R-:W-:Y:S02]  /*11490*/  SHF.R.U32.HI R54, RZ, 0x10, R55 ;  /* 0x00000010ff367819 */ /* 0x000fe40000011637 */
[----:B------:R-:W-:Y:S02]  /*114a0*/  PRMT R64, R116, 0x5432, R64 ;  /* 0x0000543274407816 */ /* 0x000fe40000000040 */
[----:B------:R-:W-:Y:S02]  /*114b0*/  PRMT R54, R114, 0x5432, R54 ;  /* 0x0000543272367816 */ /* 0x000fe40000000036 */
[----:B------:R-:W-:Y:S02]  /*114c0*/  LOP3.LUT R44, R44, 0xffff0000, RZ, 0xc0, !PT ;  /* 0xffff00002c2c7812 */ /* 0x000fe400078ec0ff */
[----:B------:R-:W-:-:S02]  /*114d0*/  PRMT R53, R114, 0x5410, R53 ;  /* 0x0000541072357816 */ /* 0x000fc40000000035 */
[----:B------:R-:W-:Y:S02]  /*114e0*/  PRMT R46, R116, 0x5410, R46 ;  /* 0x00005410742e7816 */ /* 0x000fe4000000002e */
[----:B--2---:R-:W-:-:S04]  /*114f0*/  LEA.HI R20, R3, R20, RZ, 0x1d ;  /* 0x0000001403147211 */ /* 0x004fc800078fe8ff */
[----:B------:R-:W-:Y:S01]  /*11500*/  SHF.R.S32.HI R57, RZ, 0x1f, R20 ;  /* 0x0000001fff397819 */ /* 0x000fe20000011414 */
[----:B------:R-:W-:-:S03]  /*11510*/  IMAD.SHL.U32 R56, R20, 0x8, RZ ;  /* 0x0000000814387824 */ /* 0x000fc600078e00ff */
[----:B------:R-:W-:Y:S02]  /*11520*/  LEA.HI R57, R57, R20, RZ, 0x3 ;  /* 0x0000001439397211 */ /* 0x000fe400078f18ff */
[----:B-----5:R-:W-:-:S03]  /*11530*/  LOP3.LUT R20, R81, 0x38, R56, 0xf8, !PT ;  /* 0x0000003851147812 */ /* 0x020fc600078ef838 */
[----:B------:R-:W-:Y:S01]  /*11540*/  IMAD.SHL.U32 R57, R57, 0x400, RZ ;  /* 0x0000040039397824 */ /* 0x000fe200078e00ff */
[----:B------:R-:W-:-:S04]  /*11550*/  LOP3.LUT R20, R20, R80, RZ, 0x3c, !PT ;  /* 0x0000005014147212 */ /* 0x000fc800078e3cff */
[----:B------:R-:W-:-:S04]  /*11560*/  LOP3.LUT R57, R57, 0x7fffe000, RZ, 0xc0, !PT ;  /* 0x7fffe00039397812 */ /* 0x000fc800078ec0ff */
[----:B------:R-:W-:Y:S02]  /*11570*/  IADD3 R20, R20, R57, R79 ;  /* 0x0000003914147210 */ /* 0x000fe40007ffe04f */
[----:B---3--:R-:W0:Y:S03]  /*11580*/  LDS.128 R56, [R82] ;  /* 0x0000000052387984 */ /* 0x008e260000000c00 */
[----:B------:R-:W-:-:S05]  /*11590*/  IMAD R20, R20, 0x2, R17 ;  /* 0x0000000214147824 */ /* 0x000fca00078e0211 */
[----:B------:R-:W1:Y:S01]  /*115a0*/  LDS.128 R60, [R20+0x10400] ;  /* 0x01040000143c7984 */ /* 0x000e620000000c00 */
[C---:B0-----:R-:W-:Y:S01]  /*115b0*/  IMAD.U32 R65, R56.reuse, 0x10000, RZ ;  /* 0x0001000038417824 */ /* 0x041fe200078e00ff */
[C---:B------:R-:W-:Y:S01]  /*115c0*/  LOP3.LUT R69, R59.reuse, 0xffff0000, RZ, 0xc0, !PT ;  /* 0xffff00003b457812 */ /* 0x040fe200078ec0ff */
[----:B------:R-:W-:Y:S01]  /*115d0*/  IMAD.U32 R67, R59, 0x10000, RZ ;  /* 0x000100003b437824 */ /* 0x000fe200078e00ff */
[----:B------:R-:W-:Y:S01]  /*115e0*/  LOP3.LUT R56, R56, 0xffff0000, RZ, 0xc0, !PT ;  /* 0xffff000038387812 */ /* 0x000fe200078ec0ff */
[----:B------:R-:W-:Y:S01]  /*115f0*/  IMAD.U32 R59, R52, 0x10000, RZ ;  /* 0x00010000343b7824 */ /* 0x000fe200078e00ff */
[C---:B------:R-:W-:Y:S01]  /*11600*/  LOP3.LUT R66, R57.reuse, 0xffff0000, RZ, 0xc0, !PT ;  /* 0xffff000039427812 */ /* 0x040fe200078ec0ff */
[----:B------:R-:W-:Y:S02]  /*11610*/  IMAD.U32 R55, R57, 0x10000, RZ ;  /* 0x0001000039377824 */ /* 0x000fe400078e00ff */
[C---:B-1----:R-:W-:Y:S01]  /*11620*/  IMAD.U32 R70, R60.reuse, 0x10000, RZ ;  /* 0x000100003c467824 */ /* 0x042fe200078e00ff */
[----:B------:R-:W-:Y:S01]  /*11630*/  LOP3.LUT R60, R60, 0xffff0000, RZ, 0xc0, !PT ;  /* 0xffff00003c3c7812 */ /* 0x000fe200078ec0ff */
[C---:B------:R-:W-:Y:S01]  /*11640*/  IMAD.U32 R71, R61.reuse, 0x10000, RZ ;  /* 0x000100003d477824 */ /* 0x040fe200078e00ff */
[----:B------:R-:W-:Y:S01]  /*11650*/  LOP3.LUT R61, R61, 0xffff0000, RZ, 0xc0, !PT ;  /* 0xffff00003d3d7812 */ /* 0x000fe200078ec0ff */
[C---:B------:R-:W-:Y:S01]  /*11660*/  FMUL.FTZ R78, R70.reuse, R76 ;  /* 0x0000004c464e7220 */ /* 0x040fe20000410000 */
[-C--:B------:R-:W-:Y:S01]  /*11670*/  FMUL.FTZ R77, R70, R68.reuse ;  /* 0x00000044464d7220 */ /* 0x080fe20000410000 */
[C---:B------:R-:W-:Y:S01]  /*11680*/  IMAD.U32 R70, R45.reuse, 0x10000, RZ ;  /* 0x000100002d467824 */ /* 0x040fe200078e00ff */
[----:B------:R-:W-:Y:S01]  /*11690*/  LOP3.LUT R45, R45, 0xffff0000, RZ, 0xc0, !PT ;  /* 0xffff00002d2d7812 */ /* 0x000fe200078ec0ff */
[C---:B------:R-:W-:Y:S01]  /*116a0*/  FFMA.FTZ R68, R65.reuse, R68, -R78 ;  /* 0x0000004441447223 */ /* 0x040fe2000001084e */
[----:B------:R-:W-:Y:S01]  /*116b0*/  FFMA.FTZ R65, R65, R76, R77 ;  /* 0x0000004c41417223 */ /* 0x000fe2000001004d */
[C---:B------:R-:W-:Y:S01]  /*116c0*/  FMUL.FTZ R76, R71.reuse, R59 ;  /* 0x0000003b474c7220 */ /* 0x040fe20000410000 */
[----:B------:R-:W-:Y:S01]  /*116d0*/  FMUL.FTZ R71, R71, R70 ;  /* 0x0000004647477220 */ /* 0x000fe20000410000 */
[----:B------:R-:W-:-:S02]  /*116e0*/  IMAD.U32 R77, R63, 0x10000, RZ ;  /* 0x000100003f4d7824 */ /* 0x000fc400078e00ff */
[C---:B------:R-:W-:Y:S01]  /*116f0*/  FFMA.FTZ R76, R55.reuse, R70, -R76 ;  /* 0x00000046374c7223 */ /* 0x040fe2000001084c */
[----:B------:R-:W-:Y:S02]  /*11700*/  IMAD.U32 R70, R54, 0x10000, RZ ;  /* 0x0001000036467824 */ /* 0x000fe400078e00ff */
[----:B------:R-:W-:Y:S01]  /*11710*/  FFMA.FTZ R71, R55, R59, R71 ;  /* 0x0000003b37477223 */ /* 0x000fe20000010047 */
[----:B------:R-:W-:Y:S01]  /*11720*/  IMAD.U32 R55, R64, 0x10000, RZ ;  /* 0x0001000040377824 */ /* 0x000fe200078e00ff */
[----:B------:R-:W-:Y:S01]  /*11730*/  LOP3.LUT R59, R47, 0xffff0000, RZ, 0xc0, !PT ;  /* 0xffff00002f3b7812 */ /* 0x000fe200078ec0ff */
[C---:B------:R-:W-:Y:S01]  /*11740*/  FMUL.FTZ R47, R77.reuse, R70 ;  /* 0x000000464d2f7220 */ /* 0x040fe20000410000 */
[----:B------:R-:W-:Y:S02]  /*11750*/  IMAD.U32 R57, R58, 0x10000, RZ ;  /* 0x000100003a397824 */ /* 0x000fe400078e00ff */
[-C--:B------:R-:W-:Y:S01]  /*11760*/  FMUL.FTZ R77, R77, R55.reuse ;  /* 0x000000374d4d7220 */ /* 0x080fe20000410000 */
[----:B------:R-:W-:Y:S01]  /*11770*/  LOP3.LUT R64, R64, 0xffff0000, RZ, 0xc0, !PT ;  /* 0xffff000040407812 */ /* 0x000fe200078ec0ff */
[C---:B------:R-:W-:Y:S01]  /*11780*/  FFMA.FTZ R47, R67.reuse, R55, -R47 ;  /* 0x00000037432f7223 */ /* 0x040fe2000001082f */
[CC--:B------:R-:W-:Y:S01]  /*11790*/  FMUL.FTZ R78, R60.reuse, R59.reuse ;  /* 0x0000003b3c4e7220 */ /* 0x0c0fe20000410000 */
[----:B------:R-:W-:Y:S01]  /*117a0*/  FMUL.FTZ R60, R60, R44 ;  /* 0x0000002c3c3c7220 */ /* 0x000fe20000410000 */
[----:B------:R-:W-:Y:S01]  /*117b0*/  FFMA.FTZ R55, R67, R70, R77 ;  /* 0x0000004643377223 */ /* 0x000fe2000001004d */
[----:B------:R-:W-:Y:S01]  /*117c0*/  LOP3.LUT R77, R52, 0xffff0000, RZ, 0xc0, !PT ;  /* 0xffff0000344d7812 */ /* 0x000fe200078ec0ff */
[C---:B------:R-:W-:Y:S01]  /*117d0*/  FFMA.FTZ R44, R56.reuse, R44, -R78 ;  /* 0x0000002c382c7223 */ /* 0x040fe2000001084e */
[----:B------:R-:W-:Y:S01]  /*117e0*/  FFMA.FTZ R60, R56, R59, R60 ;  /* 0x0000003b383c7223 */ /* 0x000fe2000001003c */
[----:B------:R-:W-:Y:S01]  /*117f0*/  IMAD.U32 R67, R53, 0x10000, RZ ;  /* 0x0001000035437824 */ /* 0x000fe200078e00ff */
[C---:B------:R-:W-:Y:S01]  /*11800*/  LOP3.LUT R52, R62.reuse, 0xffff0000, RZ, 0xc0, !PT ;  /* 0xffff00003e347812 */ /* 0x040fe200078ec0ff */
[----:B------:R-:W-:-:S02]  /*11810*/  IMAD.U32 R56, R62, 0x10000, RZ ;  /* 0x000100003e387824 */ /* 0x000fc400078e00ff */
[----:B------:R-:W-:Y:S01]  /*11820*/  FMUL.FTZ R59, R61, R77 ;  /* 0x0000004d3d3b7220 */ /* 0x000fe20000410000 */
[----:B------:R-:W-:Y:S01]  /*11830*/  IMAD.U32 R70, R46, 0x10000, RZ ;  /* 0x000100002e467824 */ /* 0x000fe200078e00ff */
[----:B------:R-:W-:Y:S01]  /*11840*/  LOP3.LUT R62, R63, 0xffff0000, RZ, 0xc0, !PT ;  /* 0xffff00003f3e7812 */ /* 0x000fe200078ec0ff */
[----:B------:R-:W-:Y:S01]  /*11850*/  FMUL.FTZ R61, R61, R45 ;  /* 0x0000002d3d3d7220 */ /* 0x000fe20000410000 */
[----:B------:R-:W-:Y:S01]  /*11860*/  FMUL.FTZ R63, R56, R67 ;  /* 0x00000043383f7220 */ /* 0x000fe20000410000 */
[----:B------:R-:W-:Y:S01]  /*11870*/  FFMA.FTZ R45, R66, R45, -R59 ;  /* 0x0000002d422d7223 */ /* 0x000fe2000001083b */
[-C--:B------:R-:W-:Y:S01]  /*11880*/  FMUL.FTZ R56, R56, R70.reuse ;  /* 0x0000004638387220 */ /* 0x080fe20000410000 */
[----:B------:R-:W-:Y:S01]  /*11890*/  LOP3.LUT R53, R53, 0xffff0000, RZ, 0xc0, !PT ;  /* 0xffff000035357812 */ /* 0x000fe200078ec0ff */
[C---:B------:R-:W-:Y:S01]  /*118a0*/  FFMA.FTZ R63, R57.reuse, R70, -R63 ;  /* 0x00000046393f7223 */ /* 0x040fe2000001083f */
[----:B------:R-:W-:Y:S01]  /*118b0*/  LOP3.LUT R46, R46, 0xffff0000, RZ, 0xc0, !PT ;  /* 0xffff00002e2e7812 */ /* 0x000fe200078ec0ff */
[----:B------:R-:W-:Y:S01]  /*118c0*/  FFMA.FTZ R61, R66, R77, R61 ;  /* 0x0000004d423d7223 */ /* 0x000fe2000001003d */
[----:B------:R-:W-:Y:S01]  /*118d0*/  LOP3.LUT R59, R54, 0xffff0000, RZ, 0xc0, !PT ;  /* 0xffff0000363b7812 */ /* 0x000fe200078ec0ff */
[----:B------:R-:W-:Y:S01]  /*118e0*/  FFMA.FTZ R54, R57, R67, R56 ;  /* 0x0000004339367223 */ /* 0x000fe20000010038 */
[----:B------:R-:W-:Y:S01]  /*118f0*/  LOP3.LUT R58, R58, 0xffff0000, RZ, 0xc0, !PT ;  /* 0xffff00003a3a7812 */ /* 0x000fe200078ec0ff */
        /* <DEDUP_REMOVED lines=18> */
.L_x_1728:
[----:B------:R-:W-:Y:S05]  /*11a20*/  BSYNC B2 ;  /* 0x0000000000027941 */ /* 0x000fea0003800000 */
.L_x_1727:
[----:B------:R-:W-:Y:S05]  /*11a30*/  @P1 BRA `(.L_x_1726) ;  /* 0x0000000400a01947 */ /* 0x000fea0003800000 */
[----:B01----:R-:W2:Y:S04]  /*11a40*/  LDL R20, [R1+0xa4] ;  /* 0x0000a40001147983 */ /* 0x003ea80000100800 */
[----:B------:R-:W3:Y:S01]  /*11a50*/  LDL R66, [R1+0xbc] ;  /* 0x0000bc0001427983 */ /* 0x000ee20000100800 */
[----:B------:R-:W-:Y:S02]  /*11a60*/  SHF.R.U64 R57, R42, 0x10, R43 ;  /* 0x000000102a397819 */ /* 0x000fe4000000122b */
[----:B------:R-:W-:Y:S02]  /*11a70*/  SHF.R.U64 R42, R48, 0x10, R49 ;  /* 0x00000010302a7819 */ /* 0x000fe40000001231 */
[----:B------:R-:W-:Y:S02]  /*11a80*/  SHF.R.U32.HI R43, RZ, 0x10, R43 ;  /* 0x00000010ff2b7819 */ /* 0x000fe4000001162b */
[----:B------:R-:W-:-:S02]  /*11a90*/  PRMT R42, R109, 0x5410, R42 ;  /* 0x000054106d2a7816 */ /* 0x000fc4000000002a */
[----:B------:R-:W-:-:S03]  /*11aa0*/  SHF.R.U32.HI R48, RZ, 0x10, R49 ;  /* 0x00000010ff307819 */ /* 0x000fc60000011631 */
[----:B------:R-:W-:Y:S01]  /*11ab0*/  IMAD.U32 R65, R42, 0x10000, RZ ;  /* 0x000100002a417824 */ /* 0x000fe200078e00ff */
[----:B------:R-:W-:-:S05]  /*11ac0*/  PRMT R109, R109, 0x5432, R48 ;  /* 0x000054326d6d7816 */ /* 0x000fca0000000030 */
[C---:B------:R-:W-:Y:S01]  /*11ad0*/  IMAD.U32 R61, R109.reuse, 0x10000, RZ ;  /* 0x000100006d3d7824 */ /* 0x040fe200078e00ff */
[----:B------:R-:W-:Y:S02]  /*11ae0*/  LOP3.LUT R109, R109, 0xffff0000, RZ, 0xc0, !PT ;  /* 0xffff00006d6d7812 */ /* 0x000fe400078ec0ff */
[----:B--2---:R-:W-:-:S04]  /*11af0*/  LEA.HI R3, R3, R20, RZ, 0x1d ;  /* 0x0000001403037211 */ /* 0x004fc800078fe8ff */
[----:B------:R-:W-:Y:S01]  /*11b00*/  SHF.R.S32.HI R44, RZ, 0x1f, R3 ;  /* 0x0000001fff2c7819 */ /* 0x000fe20000011403 */
[----:B------:R-:W-:-:S03]  /*11b10*/  IMAD.SHL.U32 R20, R3, 0x8, RZ ;  /* 0x0000000803147824 */ /* 0x000fc600078e00ff */
[----:B------:R-:W-:Y:S02]  /*11b20*/  LEA.HI R44, R44, R3, RZ, 0x3 ;  /* 0x000000032c2c7211 */ /* 0x000fe400078f18ff */
[----:B-----5:R-:W-:-:S03]  /*11b30*/  LOP3.LUT R3, R81, 0x38, R20, 0xf8, !PT ;  /* 0x0000003851037812 */ /* 0x020fc600078ef814 */
[----:B------:R-:W-:Y:S01]  /*11b40*/  IMAD.SHL.U32 R44, R44, 0x400, RZ ;  /* 0x000004002c2c7824 */ /* 0x000fe200078e00ff */
[----:B------:R-:W-:-:S04]  /*11b50*/  LOP3.LUT R3, R3, R80, RZ, 0x3c, !PT ;  /* 0x0000005003037212 */ /* 0x000fc800078e3cff */
[----:B------:R-:W-:Y:S02]  /*11b60*/  LOP3.LUT R20, R44, 0x7fffe000, RZ, 0xc0, !PT ;  /* 0x7fffe0002c147812 */ /* 0x000fe400078ec0ff */
[----:B---3--:R-:W0:Y:S02]  /*11b70*/  LDS.128 R44, [R66] ;  /* 0x00000000422c7984 */ /* 0x008e240000000c00 */
[----:B------:R-:W-:-:S05]  /*11b80*/  IADD3 R20, R3, R20, R79 ;  /* 0x0000001403147210 */ /* 0x000fca0007ffe04f */
[----:B------:R-:W-:Y:S01]  /*11b90*/  IMAD R3, R20, 0x2, R17 ;  /* 0x0000000214037824 */ /* 0x000fe200078e0211 */
[--C-:B------:R-:W-:Y:S02]  /*11ba0*/  SHF.R.U64 R20, R40, 0x10, R41.reuse ;  /* 0x0000001028147819 */ /* 0x100fe40000001229 */
[----:B------:R-:W-:Y:S02]  /*11bb0*/  SHF.R.U32.HI R40, RZ, 0x10, R41 ;  /* 0x00000010ff287819 */ /* 0x000fe40000011629 */
[----:B------:R-:W1:Y:S01]  /*11bc0*/  LDS.128 R52, [R3+0x10400] ;  /* 0x0104000003347984 */ /* 0x000e620000000c00 */
[C---:B------:R-:W-:Y:S02]  /*11bd0*/  PRMT R20, R111.reuse, 0x5410, R20 ;  /* 0x000054106f147816 */ /* 0x040fe40000000014 */
[----:B------:R-:W-:Y:S02]  /*11be0*/  SHF.R.U64 R41, R50, 0x10, R51 ;  /* 0x0000001032297819 */ /* 0x000fe40000001233 */
[----:B------:R-:W-:-:S02]  /*11bf0*/  PRMT R111, R111, 0x5432, R40 ;  /* 0x000054326f6f7816 */ /* 0x000fc40000000028 */
[----:B------:R-:W-:Y:S02]  /*11c00*/  SHF.R.U32.HI R51, RZ, 0x10, R51 ;  /* 0x00000010ff337819 */ /* 0x000fe40000011633 */
[C---:B------:R-:W-:Y:S02]  /*11c10*/  PRMT R40, R112.reuse, 0x5410, R57 ;  /* 0x0000541070287816 */ /* 0x040fe40000000039 */
[----:B------:R-:W-:Y:S02]  /*11c20*/  PRMT R112, R112, 0x5432, R43 ;  /* 0x0000543270707816 */ /* 0x000fe4000000002b */
[C---:B------:R-:W-:Y:S02]  /*11c30*/  PRMT R41, R110.reuse, 0x5410, R41 ;  /* 0x000054106e297816 */ /* 0x040fe40000000029 */
[----:B------:R-:W-:Y:S01]  /*11c40*/  PRMT R110, R110, 0x5432, R51 ;  /* 0x000054326e6e7816 */ /* 0x000fe20000000033 */
[----:B------:R-:W-:Y:S02]  /*11c50*/  IMAD.U32 R64, R112, 0x10000, RZ ;  /* 0x0001000070407824 */ /* 0x000fe400078e00ff */
        /* <DEDUP_REMOVED lines=8> */
[----:B-1----:R-:W-:Y:S01]  /*11ce0*/  IMAD.U32 R62, R52, 0x10000, RZ ;  /* 0x00010000343e7824 */ /* 0x002fe200078e00ff */
[C---:B------:R-:W-:Y:S01]  /*11cf0*/  LOP3.LUT R57, R53.reuse, 0xffff0000, RZ, 0xc0, !PT ;  /* 0xffff000035397812 */ /* 0x040fe200078ec0ff */
[----:B------:R-:W-:Y:S01]  /*11d00*/  IMAD.U32 R60, R53, 0x10000, RZ ;  /* 0x00010000353c7824 */ /* 0x000fe200078e00ff */
[----:B------:R-:W-:Y:S01]  /*11d10*/  LOP3.LUT R47, R54, 0xffff0000, RZ, 0xc0, !PT ;  /* 0xffff0000362f7812 */ /* 0x000fe200078ec0ff */
[----:B------:R-:W-:-:S02]  /*11d20*/  IMAD.U32 R53, R20, 0x10000, RZ ;  /* 0x0001000014357824 */ /* 0x000fc400078e00ff */
[----:B------:R-:W-:Y:S01]  /*11d30*/  FMUL.FTZ R63, R62, R65 ;  /* 0x000000413e3f7220 */ /* 0x000fe20000410000 */
[----:B------:R-:W-:Y:S01]  /*11d40*/  IMAD.U32 R51, R54, 0x10000, RZ ;  /* 0x0001000036337824 */ /* 0x000fe200078e00ff */
[C---:B------:R-:W-:Y:S01]  /*11d50*/  LOP3.LUT R54, R55.reuse, 0xffff0000, RZ, 0xc0, !PT ;  /* 0xffff000037367812 */ /* 0x040fe200078ec0ff */
[----:B------:R-:W-:Y:S02]  /*11d60*/  IMAD.U32 R59, R55, 0x10000, RZ ;  /* 0x00010000373b7824 */ /* 0x000fe400078e00ff */
[-C--:B------:R-:W-:Y:S01]  /*11d70*/  FMUL.FTZ R67, R62, R53.reuse ;  /* 0x000000353e437220 */ /* 0x080fe20000410000 */
[----:B------:R-:W-:Y:S01]  /*11d80*/  FFMA.FTZ R55, R58, R53, -R63 ;  /* 0x000000353a377223 */ /* 0x000fe2000001083f */
[----:B------:R-:W-:Y:S02]  /*11d90*/  IMAD.U32 R63, R111, 0x10000, RZ ;  /* 0x000100006f3f7824 */ /* 0x000fe400078e00ff */
[----:B------:R-:W-:Y:S01]  /*11da0*/  FMUL.FTZ R69, R60, R61 ;  /* 0x0000003d3c457220 */ /* 0x000fe20000410000 */
[----:B------:R-:W-:-:S02]  /*11db0*/  IMAD.U32 R62, R110, 0x10000, RZ ;  /* 0x000100006e3e7824 */ /* 0x000fc400078e00ff */
[----:B------:R-:W-:Y:S01]  /*11dc0*/  FFMA.FTZ R53, R58, R65, R67 ;  /* 0x000000413a357223 */ /* 0x000fe20000010043 */
[-C--:B------:R-:W-:Y:S01]  /*11dd0*/  FMUL.FTZ R65, R60, R63.reuse ;  /* 0x0000003f3c417220 */ /* 0x080fe20000410000 */
[----:B------:R-:W-:Y:S01]  /*11de0*/  LOP3.LUT R56, R52, 0xffff0000, RZ, 0xc0, !PT ;  /* 0xffff000034387812 */ /* 0x000fe200078ec0ff */
[C---:B------:R-:W-:Y:S01]  /*11df0*/  FMUL.FTZ R60, R59.reuse, R62 ;  /* 0x0000003e3b3c7220 */ /* 0x040fe20000410000 */
[----:B------:R-:W-:Y:S01]  /*11e00*/  LOP3.LUT R58, R42, 0xffff0000, RZ, 0xc0, !PT ;  /* 0xffff00002a3a7812 */ /* 0x000fe200078ec0ff */
[C---:B------:R-:W-:Y:S01]  /*11e10*/  FFMA.FTZ R52, R50.reuse, R63, -R69 ;  /* 0x0000003f32347223 */ /* 0x040fe20000010845 */
[-C--:B------:R-:W-:Y:S01]  /*11e20*/  FMUL.FTZ R59, R59, R64.reuse ;  /* 0x000000403b3b7220 */ /* 0x080fe20000410000 */
[----:B------:R-:W-:Y:S01]  /*11e30*/  FFMA.FTZ R42, R50, R61, R65 ;  /* 0x0000003d322a7223 */ /* 0x000fe20000010041 */
[----:B------:R-:W-:Y:S01]  /*11e40*/  LOP3.LUT R20, R20, 0xffff0000, RZ, 0xc0, !PT ;  /* 0xffff000014147812 */ /* 0x000fe200078ec0ff */
[----:B------:R-:W-:Y:S01]  /*11e50*/  FFMA.FTZ R50, R49, R64, -R60 ;  /* 0x0000004031327223 */ /* 0x000fe2000001083c */
[----:B------:R-:W-:Y:S01]  /*11e60*/  LOP3.LUT R111, R111, 0xffff0000, RZ, 0xc0, !PT ;  /* 0xffff00006f6f7812 */ /* 0x000fe200078ec0ff */
[C---:B------:R-:W-:Y:S01]  /*11e70*/  FMUL.FTZ R60, R56.reuse, R58 ;  /* 0x0000003a383c7220 */ /* 0x040fe20000410000 */
[----:B------:R-:W-:Y:S01]  /*11e80*/  FFMA.FTZ R49, R49, R62, R59 ;  /* 0x0000003e31317223 */ /* 0x000fe2000001003b */
[----:B------:R-:W-:Y:S01]  /*11e90*/  FMUL.FTZ R62, R56, R20 ;  /* 0x00000014383e7220 */ /* 0x000fe20000410000 */
[----:B------:R-:W-:-:S02]  /*11ea0*/  IMAD.U32 R56, R41, 0x10000, RZ ;  /* 0x0001000029387824 */ /* 0x000fc400078e00ff */
[----:B------:R-:W-:Y:S01]  /*11eb0*/  FFMA.FTZ R20, R43, R20, -R60 ;  /* 0x000000142b147223 */ /* 0x000fe2000001083c */
[C---:B------:R-:W-:Y:S01]  /*11ec0*/  FMUL.FTZ R64, R57.reuse, R111 ;  /* 0x0000006f39407220 */ /* 0x040fe20000410000 */
[----:B------:R-:W-:Y:S02]  /*11ed0*/  IMAD.U32 R60, R40, 0x10000, RZ ;  /* 0x00010000283c7824 */ /* 0x000fe400078e00ff */
[-C--:B------:R-:W-:Y:S01]  /*11ee0*/  FMUL.FTZ R59, R57, R109.reuse ;  /* 0x0000006d393b7220 */ /* 0x080fe20000410000 */
[----:B------:R-:W-:Y:S01]  /*11ef0*/  FFMA.FTZ R58, R43, R58, R62 ;  /* 0x0000003a2b3a7223 */ /* 0x000fe2000001003e */
[C---:B------:R-:W-:Y:S01]  /*11f00*/  FFMA.FTZ R57, R48.reuse, R109, R64 ;  /* 0x0000006d30397223 */ /* 0x040fe20000010040 */
[C---:B------:R-:W-:Y:S01]  /*11f10*/  FMUL.FTZ R62, R51.reuse, R56 ;  /* 0x00000038333e7220 */ /* 0x040fe20000410000 */
[----:B------:R-:W-:Y:S01]  /*11f20*/  FFMA.FTZ R43, R48, R111, -R59 ;  /* 0x0000006f302b7223 */ /* 0x000fe2000001083b */
[-C--:B------:R-:W-:Y:S01]  /*11f30*/  FMUL.FTZ R64, R51, R60.reuse ;  /* 0x0000003c33407220 */ /* 0x080fe20000410000 */
[----:B------:R-:W-:Y:S01]  /*11f40*/  LOP3.LUT R51, R41, 0xffff0000, RZ, 0xc0, !PT ;  /* 0xffff000029337812 */ /* 0x000fe200078ec0ff */
[C---:B------:R-:W-:Y:S01]  /*11f50*/  FFMA.FTZ R48, R45.reuse, R60, -R62 ;  /* 0x0000003c2d307223 */ /* 0x040fe2000001083e */
[----:B------:R-:W-:Y:S01]  /*11f60*/  LOP3.LUT R59, R110, 0xffff0000, RZ, 0xc0, !PT ;  /* 0xffff00006e3b7812 */ /* 0x000fe200078ec0ff */
[----:B------:R-:W-:Y:S01]  /*11f70*/  FFMA.FTZ R64, R45, R56, R64 ;  /* 0x000000382d407223 */ /* 0x000fe20000010040 */
[----:B------:R-:W-:Y:S01]  /*11f80*/  LOP3.LUT R40, R40, 0xffff0000, RZ, 0xc0, !PT ;  /* 0xffff000028287812 */ /* 0x000fe200078ec0ff */
[----:B------:R-:W-:Y:S01]  /*11f90*/  FMUL.FTZ R45, R47, R51 ;  /* 0x000000332f2d7220 */ /* 0x000fe20000410000 */
[----:B------:R-:W-:Y:S01]  /*11fa0*/  LOP3.LUT R41, R112, 0xffff0000, RZ, 0xc0, !PT ;  /* 0xffff000070297812 */ /* 0x000fe200078ec0ff */
[----:B------:R-:W-:-:S02]  /*11fb0*/  FMUL.FTZ R61, R54, R59 ;  /* 0x0000003b363d7220 */ /* 0x000fc40000410000 */
[-C--:B------:R-:W-:Y:S01]  /*11fc0*/  FMUL.FTZ R56, R47, R40.reuse ;  /* 0x000000282f387220 */ /* 0x080fe20000410000 */
[----:B------:R-:W-:Y:S01]  /*11fd0*/  FFMA.FTZ R47, R44, R40, -R45 ;  /* 0x000000282c2f7223 */ /* 0x000fe2000001082d */
[-C--:B------:R-:W-:Y:S01]  /*11fe0*/  FMUL.FTZ R54, R54, R41.reuse ;  /* 0x0000002936367220 */ /* 0x080fe20000410000 */
[----:B------:R-:W-:Y:S01]  /*11ff0*/  FFMA.FTZ R61, R46, R41, -R61 ;  /* 0x000000292e3d7223 */ /* 0x000fe2000001083d */
[----:B------:R-:W-:Y:S01]  /*12000*/  FFMA.FTZ R51, R44, R51, R56 ;  /* 0x000000332c337223 */ /* 0x000fe20000010038 */
[----:B------:R-:W-:Y:S01]  /*12010*/  F2FP.BF16.F32.PACK_AB R41, R43, R52 ;  /* 0x000000342b29723e */ /* 0x000fe200000010ff */
[----:B------:R-:W-:Y:S01]  /*12020*/  FFMA.FTZ R54, R46, R59, R54 ;  /* 0x0000003b2e367223 */ /* 0x000fe20000010036 */
[----:B------:R-:W-:Y:S02]  /*12030*/  F2FP.BF16.F32.PACK_AB R45, R57, R42 ;  /* 0x0000002a392d723e */ /* 0x000fe400000010ff */
[----:B------:R-:W-:Y:S02]  /*12040*/  F2FP.BF16.F32.PACK_AB R40, R20, R55 ;  /* 0x000000371428723e */ /* 0x000fe400000010ff */
[----:B------:R-:W-:-:S02]  /*12050*/  F2FP.BF16.F32.PACK_AB R42, R47, R48 ;  /* 0x000000302f2a723e */ /* 0x000fc400000010ff */
[----:B------:R-:W-:Y:S02]  /*12060*/  F2FP.BF16.F32.PACK_AB R43, R61, R50 ;  /* 0x000000323d2b723e */ /* 0x000fe400000010ff */
[----:B------:R-:W-:Y:S02]  /*12070*/  F2FP.BF16.F32.PACK_AB R44, R58, R53 ;  /* 0x000000353a2c723e */ /* 0x000fe400000010ff */
[----:B------:R-:W-:Y:S01]  /*12080*/  F2FP.BF16.F32.PACK_AB R46, R51, R64 ;  /* 0x00000040332e723e */ /* 0x000fe200000010ff */
[----:B------:R2:W-:Y:S01]  /*12090*/  STS.128 [R66], R40 ;  /* 0x0000002842007388 */ /* 0x0005e20000000c00 */
[----:B------:R-:W-:-:S05]  /*120a0*/  F2FP.BF16.F32.PACK_AB R47, R54, R49 ;  /* 0x00000031362f723e */ /* 0x000fca00000010ff */
[----:B------:R2:W-:Y:S02]  /*120b0*/  STS.128 [R3+0x10400], R44 ;  /* 0x0104002c03007388 */ /* 0x0005e40000000c00 */
.L_x_1726:
[----:B------:R-:W-:Y:S05]  /*120c0*/  BSYNC B1 ;  /* 0x0000000000017941 */ /* 0x000fea0003800000 */
.L_x_1725:
[----:B--2---:R-:W-:Y:S01]  /*120d0*/  VIADD R3, R123, 0x40 ;  /* 0x000000407b037836 */ /* 0x004fe20000000000 */
[----:B------:R-:W-:Y:S04]  /*120e0*/  BSSY B1, `(.L_x_1729) ;  /* 0x00000e8000017945 */ /* 0x000fe80003800000 */
[----:B------:R-:W-:-:S13]  /*120f0*/  ISETP.GE.AND P0, PT, R3, R0, PT ;  /* 0x000000000300720c */ /* 0x000fda0003f06270 */
[----:B------:R-:W-:Y:S05]  /*12100*/  @P0 BRA `(.L_x_1730) ;  /* 0x0000000c00940947 */ /* 0x000fea0003800000 */
[----:B01----:R-:W0:Y:S01]  /*12110*/  LDC R20, c[0x0][0x3f4] ;  /* 0x0000fd00ff147b82 */ /* 0x003e220000000800 */
[----:B------:R-:W-:Y:S01]  /*12120*/  BSSY B2, `(.L_x_1731) ;  /* 0x0000073000027945 */ /* 0x000fe20003800000 */
[-C--:B0-----:R-:W-:Y:S02]  /*12130*/  ISETP.GE.AND P0, PT, R18, R20.reuse, PT ;  /* 0x000000141200720c */ /* 0x081fe40003f06270 */
[----:B------:R-:W-:-:S11]  /*12140*/  ISETP.GE.AND P1, PT, R203, R20, PT ;  /* 0x00000014cb00720c */ /* 0x000fd60003f26270 */
[----:B------:R-:W-:Y:S05]  /*12150*/  @P0 BRA `(.L_x_1732) ;  /* 0x0000000400bc0947 */ /* 0x000fea0003800000 */
[----:B------:R-:W2:Y:S04]  /*12160*/  LDL R40, [R1+0x84] ;  /* 0x0000840001287983 */ /* 0x000ea80000100800 */
[----:B------:R-:W3:Y:S01]  /*12170*/  LDL R61, [R1+0xb8] ;  /* 0x0000b800013d7983 */ /* 0x000ee20000100800 */
[----:B------:R-:W-:Y:S01]  /*12180*/  IMAD.SHL.U32 R41, R3, 0x40, RZ ;  /* 0x0000004003297824 */ /* 0x000fe200078e00ff */
[----:B------:R-:W-:Y:S02]  /*12190*/  SHF.R.S32.HI R42, RZ, 0x1f, R3 ;  /* 0x0000001fff2a7819 */ /* 0x000fe40000011403 */
[----:B------:R-:W-:Y:S02]  /*121a0*/  SHF.R.U64 R50, R28, 0x10, R29 ;  /* 0x000000101c327819 */ /* 0x000fe4000000121d */
[----:B------:R-:W-:-:S02]  /*121b0*/  LOP3.LUT R44, R41, 0x1c0, RZ, 0xc0, !PT ;  /* 0x000001c0292c7812 */ /* 0x000fc400078ec0ff */
[----:B------:R-:W-:Y:S02]  /*121c0*/  LEA.HI R42, R42, R3, RZ, 0x3 ;  /* 0x000000032a2a7211 */ /* 0x000fe400078f18ff */
[----:B------:R-:W-:Y:S02]  /*121d0*/  SHF.R.U32.HI R28, RZ, 0x10, R29 ;  /* 0x00000010ff1c7819 */ /* 0x000fe4000001161d */
[--C-:B------:R-:W-:Y:S01]  /*121e0*/  SHF.R.U64 R51, R30, 0x10, R31.reuse ;  /* 0x000000101e337819 */ /* 0x100fe2000000121f */
[----:B------:R-:W-:Y:S01]  /*121f0*/  IMAD.SHL.U32 R42, R42, 0x40, RZ ;  /* 0x000000402a2a7824 */ /* 0x000fe200078e00ff */
[----:B------:R-:W-:Y:S02]  /*12200*/  SHF.R.U32.HI R49, RZ, 0x10, R31 ;  /* 0x00000010ff317819 */ /* 0x000fe4000001161f */
[----:B------:R-:W-:Y:S02]  /*12210*/  SHF.R.U64 R30, R36, 0x10, R37 ;  /* 0x00000010241e7819 */ /* 0x000fe40000001225 */
[----:B------:R-:W-:-:S02]  /*12220*/  LOP3.LUT R42, R42, 0xfffffe00, RZ, 0xc0, !PT ;  /* 0xfffffe002a2a7812 */ /* 0x000fc400078ec0ff */
[C---:B------:R-:W-:Y:S02]  /*12230*/  PRMT R29, R107.reuse, 0x5410, R50 ;  /* 0x000054106b1d7816 */ /* 0x040fe40000000032 */
[----:B------:R-:W-:Y:S02]  /*12240*/  PRMT R107, R107, 0x5432, R28 ;  /* 0x000054326b6b7816 */ /* 0x000fe4000000001c */
[C---:B------:R-:W-:Y:S02]  /*12250*/  PRMT R28, R108.reuse, 0x5410, R51 ;  /* 0x000054106c1c7816 */ /* 0x040fe40000000033 */
[----:B------:R-:W-:Y:S02]  /*12260*/  PRMT R108, R108, 0x5432, R49 ;  /* 0x000054326c6c7816 */ /* 0x000fe40000000031 */
[----:B------:R-:W-:Y:S02]  /*12270*/  PRMT R49, R105, 0x5410, R30 ;  /* 0x0000541069317816 */ /* 0x000fe4000000001e */
[----:B------:R-:W-:-:S02]  /*12280*/  SHF.R.U32.HI R36, RZ, 0x10, R37 ;  /* 0x00000010ff247819 */ /* 0x000fc40000011625 */
[----:B------:R-:W-:Y:S01]  /*12290*/  SHF.R.U64 R31, R38, 0x10, R39 ;  /* 0x00000010261f7819 */ /* 0x000fe20000001227 */
[----:B------:R-:W-:Y:S01]  /*122a0*/  IMAD.U32 R56, R49, 0x10000, RZ ;  /* 0x0001000031387824 */ /* 0x000fe200078e00ff */
[----:B------:R-:W-:Y:S02]  /*122b0*/  PRMT R105, R105, 0x5432, R36 ;  /* 0x0000543269697816 */ /* 0x000fe40000000024 */
[----:B------:R-:W-:Y:S02]  /*122c0*/  PRMT R30, R106, 0x5410, R31 ;  /* 0x000054106a1e7816 */ /* 0x000fe4000000001f */
[----:B------:R-:W-:-:S04]  /*122d0*/  SHF.R.U32.HI R39, RZ, 0x10, R39 ;  /* 0x00000010ff277819 */ /* 0x000fc80000011627 */
[----:B------:R-:W-:-:S05]  /*122e0*/  PRMT R106, R106, 0x5432, R39 ;  /* 0x000054326a6a7816 */ /* 0x000fca0000000027 */
[----:B------:R-:W-:Y:S01]  /*122f0*/  IMAD.U32 R58, R106, 0x10000, RZ ;  /* 0x000100006a3a7824 */ /* 0x000fe200078e00ff */
[----:B--2---:R-:W-:-:S04]  /*12300*/  LEA.HI R40, R20, R40, RZ, 0x1d ;  /* 0x0000002814287211 */ /* 0x004fc800078fe8ff */
[----:B------:R-:W-:Y:S01]  /*12310*/  SHF.R.S32.HI R43, RZ, 0x1f, R40 ;  /* 0x0000001fff2b7819 */ /* 0x000fe20000011428 */
[----:B------:R-:W-:-:S03]  /*12320*/  IMAD.SHL.U32 R41, R40, 0x8, RZ ;  /* 0x0000000828297824 */ /* 0x000fc600078e00ff */
[----:B------:R-:W-:Y:S02]  /*12330*/  LEA.HI R43, R43, R40, RZ, 0x3 ;  /* 0x000000282b2b7211 */ /* 0x000fe400078f18ff */
[----:B------:R-:W-:Y:S02]  /*12340*/  LOP3.LUT R40, R44, 0x38, R41, 0xf8, !PT ;  /* 0x000000382c287812 */ /* 0x000fe400078ef829 */
[----:B------:R-:W-:Y:S01]  /*12350*/  SHF.R.U32.HI R41, RZ, 0x3, R44 ;  /* 0x00000003ff297819 */ /* 0x000fe2000001162c */
[----:B------:R-:W-:-:S03]  /*12360*/  IMAD.SHL.U32 R43, R43, 0x400, RZ ;  /* 0x000004002b2b7824 */ /* 0x000fc600078e00ff */
[----:B------:R-:W-:Y:S02]  /*12370*/  LOP3.LUT R40, R40, R41, RZ, 0x3c, !PT ;  /* 0x0000002928287212 */ /* 0x000fe400078e3cff */
[----:B------:R-:W-:-:S04]  /*12380*/  LOP3.LUT R43, R43, 0x7fffe000, RZ, 0xc0, !PT ;  /* 0x7fffe0002b2b7812 */ /* 0x000fc800078ec0ff */
[----:B------:R-:W-:Y:S02]  /*12390*/  IADD3 R48, R40, R43, R42 ;  /* 0x0000002b28307210 */ /* 0x000fe40007ffe02a */
[----:B---3--:R-:W0:Y:S03]  /*123a0*/  LDS.128 R40, [R61] ;  /* 0x000000003d287984 */ /* 0x008e260000000c00 */
        /* <DEDUP_REMOVED lines=14> */
[----:B------:R-:W-:-:S02]  /*12490*/  IMAD.U32 R43, R29, 0x10000, RZ ;  /* 0x000100001d2b7824 */ /* 0x000fc400078e00ff */
[CC--:B------:R-:W-:Y:S01]  /*124a0*/  FMUL.FTZ R45, R41.reuse, R56.reuse ;  /* 0x00000038292d7220 */ /* 0x0c0fe20000410000 */
[C---:B------:R-:W-:Y:S01]  /*124b0*/  IMAD.U32 R39, R46.reuse, 0x10000, RZ ;  /* 0x000100002e277824 */ /* 0x040fe200078e00ff */
[----:B------:R-:W-:Y:S01]  /*124c0*/  LOP3.LUT R38, R46, 0xffff0000, RZ, 0xc0, !PT ;  /* 0xffff00002e267812 */ /* 0x000fe200078ec0ff */
[-C--:B------:R-:W-:Y:S01]  /*124d0*/  FMUL.FTZ R57, R41, R43.reuse ;  /* 0x0000002b29397220 */ /* 0x080fe20000410000 */
[C---:B------:R-:W-:Y:S01]  /*124e0*/  IMAD.U32 R55, R47.reuse, 0x10000, RZ ;  /* 0x000100002f377824 */ /* 0x040fe200078e00ff */
[----:B------:R-:W-:Y:S01]  /*124f0*/  LOP3.LUT R46, R47, 0xffff0000, RZ, 0xc0, !PT ;  /* 0xffff00002f2e7812 */ /* 0x000fe200078ec0ff */
[C---:B------:R-:W-:Y:S01]  /*12500*/  FFMA.FTZ R41, R50.reuse, R43, -R45 ;  /* 0x0000002b32297223 */ /* 0x040fe2000001082d */
[----:B------:R-:W-:Y:S02]  /*12510*/  IMAD.U32 R47, R105, 0x10000, RZ ;  /* 0x00010000692f7824 */ /* 0x000fe400078e00ff */
[----:B------:R-:W-:Y:S01]  /*12520*/  FFMA.FTZ R43, R50, R56, R57 ;  /* 0x00000038322b7223 */ /* 0x000fe20000010039 */
[----:B------:R-:W-:-:S02]  /*12530*/  IMAD.U32 R45, R107, 0x10000, RZ ;  /* 0x000100006b2d7824 */ /* 0x000fc400078e00ff */
[----:B------:R-:W-:Y:S01]  /*12540*/  FMUL.FTZ R60, R55, R58 ;  /* 0x0000003a373c7220 */ /* 0x000fe20000410000 */
[----:B------:R-:W-:Y:S01]  /*12550*/  FMUL.FTZ R59, R54, R47 ;  /* 0x0000002f363b7220 */ /* 0x000fe20000410000 */
[----:B------:R-:W-:Y:S02]  /*12560*/  IMAD.U32 R56, R108, 0x10000, RZ ;  /* 0x000100006c387824 */ /* 0x000fe400078e00ff */
[-C--:B------:R-:W-:Y:S01]  /*12570*/  FMUL.FTZ R57, R54, R45.reuse ;  /* 0x0000002d36397220 */ /* 0x080fe20000410000 */
[----:B------:R-:W-:Y:S01]  /*12580*/  LOP3.LUT R54, R49, 0xffff0000, RZ, 0xc0, !PT ;  /* 0xffff000031367812 */ /* 0x000fe200078ec0ff */
[C---:B------:R-:W-:Y:S01]  /*12590*/  FFMA.FTZ R45, R52.reuse, R45, -R59 ;  /* 0x0000002d342d7223 */ /* 0x040fe2000001083b */
[-C--:B------:R-:W-:Y:S01]  /*125a0*/  FMUL.FTZ R49, R55, R56.reuse ;  /* 0x0000003837317220 */ /* 0x080fe20000410000 */
[----:B------:R-:W-:Y:S01]  /*125b0*/  FFMA.FTZ R50, R52, R47, R57 ;  /* 0x0000002f34327223 */ /* 0x000fe20000010039 */
[----:B------:R-:W-:Y:S01]  /*125c0*/  LOP3.LUT R52, R29, 0xffff0000, RZ, 0xc0, !PT ;  /* 0xffff00001d347812 */ /* 0x000fe200078ec0ff */
[----:B------:R-:W-:Y:S01]  /*125d0*/  FFMA.FTZ R47, R53, R56, -R60 ;  /* 0x00000038352f7223 */ /* 0x000fe2000001083c */
[----:B------:R-:W-:Y:S01]  /*125e0*/  LOP3.LUT R105, R105, 0xffff0000, RZ, 0xc0, !PT ;  /* 0xffff000069697812 */ /* 0x000fe200078ec0ff */
[----:B------:R-:W-:Y:S01]  /*125f0*/  FFMA.FTZ R49, R53, R58, R49 ;  /* 0x0000003a35317223 */ /* 0x000fe20000010031 */
[C---:B------:R-:W-:Y:S01]  /*12600*/  FMUL.FTZ R56, R51.reuse, R54 ;  /* 0x0000003633387220 */ /* 0x040fe20000410000 */
[----:B------:R-:W-:Y:S01]  /*12610*/  FMUL.FTZ R58, R51, R52 ;  /* 0x00000034333a7220 */ /* 0x000fe20000410000 */
[----:B------:R-:W-:Y:S01]  /*12620*/  LOP3.LUT R107, R107, 0xffff0000, RZ, 0xc0, !PT ;  /* 0xffff00006b6b7812 */ /* 0x000fe200078ec0ff */
[----:B------:R-:W-:-:S02]  /*12630*/  IMAD.U32 R51, R30, 0x10000, RZ ;  /* 0x000100001e337824 */ /* 0x000fc400078e00ff */
[----:B------:R-:W-:Y:S01]  /*12640*/  FMUL.FTZ R53, R44, R105 ;  /* 0x000000692c357220 */ /* 0x000fe20000410000 */
[C---:B------:R-:W-:Y:S01]  /*12650*/  FFMA.FTZ R56, R37.reuse, R52, -R56 ;  /* 0x0000003425387223 */ /* 0x040fe20000010838 */
[----:B------:R-:W-:Y:S02]  /*12660*/  IMAD.U32 R29, R28, 0x10000, RZ ;  /* 0x000100001c1d7824 */ /* 0x000fe400078e00ff */
[----:B------:R-:W-:Y:S01]  /*12670*/  FFMA.FTZ R58, R37, R54, R58 ;  /* 0x00000036253a7223 */ /* 0x000fe2000001003a */
[C---:B------:R-:W-:Y:S01]  /*12680*/  FMUL.FTZ R37, R39.reuse, R51 ;  /* 0x0000003327257220 */ /* 0x040fe20000410000 */
[-C--:B------:R-:W-:Y:S01]  /*12690*/  FMUL.FTZ R52, R44, R107.reuse ;  /* 0x0000006b2c347220 */ /* 0x080fe20000410000 */
[----:B------:R-:W-:Y:S01]  /*126a0*/  FFMA.FTZ R44, R40, R107, -R53 ;  /* 0x0000006b282c7223 */ /* 0x000fe20000010835 */
[-C--:B------:R-:W-:Y:S01]  /*126b0*/  FMUL.FTZ R53, R39, R29.reuse ;  /* 0x0000001d27357220 */ /* 0x080fe20000410000 */
[----:B------:R-:W-:Y:S01]  /*126c0*/  FFMA.FTZ R39, R36, R29, -R37 ;  /* 0x0000001d24277223 */ /* 0x000fe20000010825 */
[----:B------:R-:W-:Y:S01]  /*126d0*/  LOP3.LUT R30, R30, 0xffff0000, RZ, 0xc0, !PT ;  /* 0xffff00001e1e7812 */ /* 0x000fe200078ec0ff */
[----:B------:R-:W-:Y:S01]  /*126e0*/  FFMA.FTZ R105, R40, R105, R52 ;  /* 0x0000006928697223 */ /* 0x000fe20000010034 */
[----:B------:R-:W-:Y:S01]  /*126f0*/  LOP3.LUT R37, R106, 0xffff0000, RZ, 0xc0, !PT ;  /* 0xffff00006a257812 */ /* 0x000fe200078ec0ff */
[----:B------:R-:W-:Y:S01]  /*12700*/  FFMA.FTZ R53, R36, R51, R53 ;  /* 0x0000003324357223 */ /* 0x000fe20000010035 */
[----:B------:R-:W-:Y:S01]  /*12710*/  LOP3.LUT R28, R28, 0xffff0000, RZ, 0xc0, !PT ;  /* 0xffff00001c1c7812 */ /* 0x000fe200078ec0ff */
[----:B------:R-:W-:Y:S01]  /*12720*/  FMUL.FTZ R36, R38, R30 ;  /* 0x0000001e26247220 */ /* 0x000fe20000410000 */
[----:B------:R-:W-:Y:S01]  /*12730*/  LOP3.LUT R29, R108, 0xffff0000, RZ, 0xc0, !PT ;  /* 0xffff00006c1d7812 */ /* 0x000fe200078ec0ff */
[----:B------:R-:W-:-:S02]  /*12740*/  FMUL.FTZ R55, R46, R37 ;  /* 0x000000252e377220 */ /* 0x000fc40000410000 */
[-C--:B------:R-:W-:Y:S01]  /*12750*/  FMUL.FTZ R51, R38, R28.reuse ;  /* 0x0000001c26337220 */ /* 0x080fe20000410000 */
[C---:B------:R-:W-:Y:S01]  /*12760*/  FFMA.FTZ R38, R31.reuse, R28, -R36 ;  /* 0x0000001c1f267223 */ /* 0x040fe20000010824 */
        /* <DEDUP_REMOVED lines=9> */
[----:B------:R-:W-:Y:S01]  /*12800*/  F2FP.BF16.F32.PACK_AB R37, R105, R50 ;  /* 0x000000326925723e */ /* 0x000fe200000010ff */
[----:B------:R0:W-:Y:S01]  /*12810*/  STS.128 [R61], R28 ;  /* 0x0000001c3d007388 */ /* 0x0001e20000000c00 */
[----:B------:R-:W-:Y:S02]  /*12820*/  F2FP.BF16.F32.PACK_AB R38, R40, R53 ;  /* 0x000000352826723e */ /* 0x000fe400000010ff */
[----:B------:R-:W-:-:S05]  /*12830*/  F2FP.BF16.F32.PACK_AB R39, R52, R49 ;  /* 0x000000313427723e */ /* 0x000fca00000010ff */
[----:B------:R0:W-:Y:S02]  /*12840*/  STS.128 [R48+0x10400], R36 ;  /* 0x0104002430007388 */ /* 0x0001e40000000c00 */
.L_x_1732:
[----:B------:R-:W-:Y:S05]  /*12850*/  BSYNC B2 ;  /* 0x0000000000027941 */ /* 0x000fea0003800000 */
.L_x_1731:
[----:B------:R-:W-:Y:S05]  /*12860*/  @P1 BRA `(.L_x_1730) ;  /* 0x0000000400bc1947 */ /* 0x000fea0003800000 */
[----:B0-----:R-:W2:Y:S04]  /*12870*/  LDL R29, [R1+0xa4] ;  /* 0x0000a400011d7983 */ /* 0x001ea80000100800 */
[----:B------:R-:W3:Y:S01]  /*12880*/  LDL R50, [R1+0xb4] ;  /* 0x0000b40001327983 */ /* 0x000ee20000100800 */
[----:B------:R-:W-:Y:S01]  /*12890*/  IMAD.SHL.U32 R28, R3, 0x40, RZ ;  /* 0x00000040031c7824 */ /* 0x000fe200078e00ff */
[----:B------:R-:W-:Y:S02]  /*128a0*/  SHF.R.S32.HI R30, RZ, 0x1f, R3 ;  /* 0x0000001fff1e7819 */ /* 0x000fe40000011403 */
[----:B------:R-:W-:Y:S02]  /*128b0*/  SHF.R.U64 R44, R32, 0x10, R33 ;  /* 0x00000010202c7819 */ /* 0x000fe40000001221 */
[----:B------:R-:W-:-:S02]  /*128c0*/  LOP3.LUT R31, R28, 0x1c0, RZ, 0xc0, !PT ;  /* 0x000001c01c1f7812 */ /* 0x000fc400078ec0ff */
[----:B------:R-:W-:Y:S02]  /*128d0*/  LEA.HI R30, R30, R3, RZ, 0x3 ;  /* 0x000000031e1e7211 */ /* 0x000fe400078f18ff */
[----:B------:R-:W-:Y:S02]  /*128e0*/  SHF.R.U64 R41, R24, 0x10, R25 ;  /* 0x0000001018297819 */ /* 0x000fe40000001219 */
[----:B------:R-:W-:Y:S01]  /*128f0*/  PRMT R44, R95, 0x5432, R44 ;  /* 0x000054325f2c7816 */ /* 0x000fe2000000002c */
[----:B------:R-:W-:Y:S01]  /*12900*/  IMAD.SHL.U32 R30, R30, 0x40, RZ ;  /* 0x000000401e1e7824 */ /* 0x000fe200078e00ff */
[----:B------:R-:W-:Y:S02]  /*12910*/  PRMT R41, R96, 0x5410, R41 ;  /* 0x0000541060297816 */ /* 0x000fe40000000029 */
[----:B------:R-:W-:Y:S01]  /*12920*/  SHF.R.U32.HI R25, RZ, 0x10, R25 ;  /* 0x00000010ff197819 */ /* 0x000fe20000011619 */
[----:B------:R-:W-:Y:S01]  /*12930*/  IMAD.U32 R45, R44, 0x10000, RZ ;  /* 0x000100002c2d7824 */ /* 0x000fe200078e00ff */
[----:B------:R-:W-:Y:S01]  /*12940*/  LOP3.LUT R30, R30, 0xfffffe00, RZ, 0xc0, !PT ;  /* 0xfffffe001e1e7812 */ /* 0x000fe200078ec0ff */
[----:B------:R-:W-:Y:S01]  /*12950*/  IMAD.U32 R43, R41, 0x10000, RZ ;  /* 0x00010000292b7824 */ /* 0x000fe200078e00ff */
[----:B------:R-:W-:-:S02]  /*12960*/  SHF.R.U32.HI R32, RZ, 0x10, R33 ;  /* 0x00000010ff207819 */ /* 0x000fc40000011621 */
[----:B------:R-:W-:Y:S02]  /*12970*/  PRMT R96, R96, 0x5432, R25 ;  /* 0x0000543260607816 */ /* 0x000fe40000000019 */
[----:B------:R-:W-:Y:S02]  /*12980*/  PRMT R95, R95, 0x5410, R32 ;  /* 0x000054105f5f7816 */ /* 0x000fe40000000020 */
[----:B------:R-:W-:Y:S01]  /*12990*/  LOP3.LUT R44, R44, 0xffff0000, RZ, 0xc0, !PT ;  /* 0xffff00002c2c7812 */ /* 0x000fe200078ec0ff */
[C---:B------:R-:W-:Y:S01]  /*129a0*/  IMAD.U32 R42, R96.reuse, 0x10000, RZ ;  /* 0x00010000602a7824 */ /* 0x040fe200078e00ff */
[----:B------:R-:W-:Y:S01]  /*129b0*/  LOP3.LUT R41, R41, 0xffff0000, RZ, 0xc0, !PT ;  /* 0xffff000029297812 */ /* 0x000fe200078ec0ff */
[C---:B------:R-:W-:Y:S01]  /*129c0*/  IMAD.U32 R46, R95.reuse, 0x10000, RZ ;  /* 0x000100005f2e7824 */ /* 0x040fe200078e00ff */
[----:B------:R-:W-:Y:S02]  /*129d0*/  LOP3.LUT R95, R95, 0xffff0000, RZ, 0xc0, !PT ;  /* 0xffff00005f5f7812 */ /* 0x000fe400078ec0ff */
[----:B------:R-:W-:-:S02]  /*129e0*/  LOP3.LUT R96, R96, 0xffff0000, RZ, 0xc0, !PT ;  /* 0xffff000060607812 */ /* 0x000fc400078ec0ff */
        /* <DEDUP_REMOVED lines=11> */
[----:B------:R-:W-:Y:S01]  /*12aa0*/  IMAD R3, R20, 0x2, R17 ;  /* 0x0000000214037824 */ /* 0x000fe200078e0211 */
[--C-:B------:R-:W-:Y:S02]  /*12ab0*/  SHF.R.U64 R20, R26, 0x10, R27.reuse ;  /* 0x000000101a147819 */ /* 0x100fe4000000121b */
[----:B------:R-:W-:Y:S02]  /*12ac0*/  SHF.R.U32.HI R26, RZ, 0x10, R27 ;  /* 0x00000010ff1a7819 */ /* 0x000fe4000001161b */
[----:B------:R-:W1:Y:S01]  /*12ad0*/  LDS.128 R36, [R3+0x10400] ;  /* 0x0104000003247984 */ /* 0x000e620000000c00 */
[----:B------:R-:W-:-:S02]  /*12ae0*/  PRMT R20, R97, 0x5410, R20 ;  /* 0x0000541061147816 */ /* 0x000fc40000000014 */
[--C-:B------:R-:W-:Y:S02]  /*12af0*/  SHF.R.U64 R27, R34, 0x10, R35.reuse ;  /* 0x00000010221b7819 */ /* 0x100fe40000001223 */
[----:B------:R-:W-:Y:S02]  /*12b00*/  PRMT R97, R97, 0x5432, R26 ;  /* 0x0000543261617816 */ /* 0x000fe4000000001a */
[----:B------:R-:W-:Y:S02]  /*12b10*/  SHF.R.U32.HI R35, RZ, 0x10, R35 ;  /* 0x00000010ff237819 */ /* 0x000fe40000011623 */
[C---:B------:R-:W-:Y:S02]  /*12b20*/  PRMT R27, R94.reuse, 0x5432, R27 ;  /* 0x000054325e1b7816 */ /* 0x040fe4000000001b */
[----:B------:R-:W-:Y:S01]  /*12b30*/  PRMT R94, R94, 0x5410, R35 ;  /* 0x000054105e5e7816 */ /* 0x000fe20000000023 */
[----:B0-----:R-:W-:Y:S01]  /*12b40*/  IMAD.U32 R32, R28, 0x10000, RZ ;  /* 0x000100001c207824 */ /* 0x001fe200078e00ff */
[C---:B------:R-:W-:Y:S01]  /*12b50*/  LOP3.LUT R24, R30.reuse, 0xffff0000, RZ, 0xc0, !PT ;  /* 0xffff00001e187812 */ /* 0x040fe200078ec0ff */
[----:B------:R-:W-:Y:S01]  /*12b60*/  IMAD.U32 R25, R30, 0x10000, RZ ;  /* 0x000100001e197824 */ /* 0x000fe200078e00ff */
[C---:B------:R-:W-:Y:S01]  /*12b70*/  LOP3.LUT R30, R31.reuse, 0xffff0000, RZ, 0xc0, !PT ;  /* 0xffff00001f1e7812 */ /* 0x040fe200078ec0ff */
[----:B------:R-:W-:Y:S01]  /*12b80*/  IMAD.U32 R34, R31, 0x10000, RZ ;  /* 0x000100001f227824 */ /* 0x000fe200078e00ff */
[----:B------:R-:W-:Y:S01]  /*12b90*/  LOP3.LUT R28, R28, 0xffff0000, RZ, 0xc0, !PT ;  /* 0xffff00001c1c7812 */ /* 0x000fe200078ec0ff */
[C---:B------:R-:W-:Y:S01]  /*12ba0*/  IMAD.U32 R33, R29.reuse, 0x10000, RZ ;  /* 0x000100001d217824 */ /* 0x040fe200078e00ff */
[----:B------:R-:W-:Y:S01]  /*12bb0*/  LOP3.LUT R29, R29, 0xffff0000, RZ, 0xc0, !PT ;  /* 0xffff00001d1d7812 */ /* 0x000fe200078ec0ff */
[C---:B-1----:R-:W-:Y:S01]  /*12bc0*/  IMAD.U32 R26, R36.reuse, 0x10000, RZ ;  /* 0x00010000241a7824 */ /* 0x042fe200078e00ff */
[----:B------:R-:W-:Y:S01]  /*12bd0*/  LOP3.LUT R31, R36, 0xffff0000, RZ, 0xc0, !PT ;  /* 0xffff0000241f7812 */ /* 0x000fe200078ec0ff */
[C---:B------:R-:W-:Y:S01]  /*12be0*/  IMAD.U32 R35, R37.reuse, 0x10000, RZ ;  /* 0x0001000025237824 */ /* 0x040fe200078e00ff */
[----:B------:R-:W-:Y:S01]  /*12bf0*/  LOP3.LUT R36, R37, 0xffff0000, RZ, 0xc0, !PT ;  /* 0xffff000025247812 */ /* 0x000fe200078ec0ff */
[C---:B------:R-:W-:Y:S01]  /*12c00*/  FMUL.FTZ R47, R26.reuse, R45 ;  /* 0x0000002d1a2f7220 */ /* 0x040fe20000410000 */
[----:B------:R-:W-:Y:S01]  /*12c10*/  FMUL.FTZ R49, R26, R43 ;  /* 0x0000002b1a317220 */ /* 0x000fe20000410000 */
[----:B------:R-:W-:-:S02]  /*12c20*/  IMAD.U32 R40, R39, 0x10000, RZ ;  /* 0x0001000027287824 */ /* 0x000fc400078e00ff */
[----:B------:R-:W-:Y:S01]  /*12c30*/  FMUL.FTZ R48, R35, R46 ;  /* 0x0000002e23307220 */ /* 0x000fe20000410000 */
[----:B------:R-:W-:Y:S01]  /*12c40*/  FFMA.FTZ R26, R32, R43, -R47 ;  /* 0x0000002b201a7223 */ /* 0x000fe2000001082f */
[----:B------:R-:W-:Y:S02]  /*12c50*/  IMAD.U32 R47, R94, 0x10000, RZ ;  /* 0x000100005e2f7824 */ /* 0x000fe400078e00ff */
[----:B------:R-:W-:Y:S01]  /*12c60*/  FFMA.FTZ R49, R32, R45, R49 ;  /* 0x0000002d20317223 */ /* 0x000fe20000010031 */
[----:B------:R-:W-:Y:S02]  /*12c70*/  IMAD.U32 R43, R97, 0x10000, RZ ;  /* 0x00010000612b7824 */ /* 0x000fe400078e00ff */
[-C--:B------:R-:W-:Y:S01]  /*12c80*/  FMUL.FTZ R32, R35, R42.reuse ;  /* 0x0000002a23207220 */ /* 0x080fe20000410000 */
[C---:B------:R-:W-:Y:S01]  /*12c90*/  FMUL.FTZ R35, R40.reuse, R47 ;  /* 0x0000002f28237220 */ /* 0x040fe20000410000 */
[C---:B------:R-:W-:Y:S01]  /*12ca0*/  FFMA.FTZ R48, R33.reuse, R42, -R48 ;  /* 0x0000002a21307223 */ /* 0x040fe20000010830 */
[----:B------:R-:W-:Y:S01]  /*12cb0*/  FMUL.FTZ R40, R40, R43 ;  /* 0x0000002b28287220 */ /* 0x000fe20000410000 */
[----:B------:R-:W-:Y:S01]  /*12cc0*/  FFMA.FTZ R46, R33, R46, R32 ;  /* 0x0000002e212e7223 */ /* 0x000fe20000010020 */
[C---:B------:R-:W-:Y:S01]  /*12cd0*/  FMUL.FTZ R33, R31.reuse, R44 ;  /* 0x0000002c1f217220 */ /* 0x040fe20000410000 */
[----:B------:R-:W-:Y:S01]  /*12ce0*/  FMUL.FTZ R31, R31, R41 ;  /* 0x000000291f1f7220 */ /* 0x000fe20000410000 */
[----:B------:R-:W-:Y:S01]  /*12cf0*/  FFMA.FTZ R47, R34, R47, R40 ;  /* 0x0000002f222f7223 */ /* 0x000fe20000010028 */
[----:B------:R-:W-:Y:S01]  /*12d00*/  FMUL.FTZ R40, R36, R95 ;  /* 0x0000005f24287220 */ /* 0x000fe20000410000 */
[----:B------:R-:W-:Y:S01]  /*12d10*/  FFMA.FTZ R43, R34, R43, -R35 ;  /* 0x0000002b222b7223 */ /* 0x000fe20000010823 */
[----:B------:R-:W-:Y:S01]  /*12d20*/  FMUL.FTZ R36, R36, R96 ;  /* 0x0000006024247220 */ /* 0x000fe20000410000 */
[----:B------:R-:W-:-:S02]  /*12d30*/  IMAD.U32 R37, R38, 0x10000, RZ ;  /* 0x0001000026257824 */ /* 0x000fc400078e00ff */
[C---:B------:R-:W-:Y:S01]  /*12d40*/  FFMA.FTZ R33, R28.reuse, R41, -R33 ;  /* 0x000000291c217223 */ /* 0x040fe20000010821 */
[----:B------:R-:W-:Y:S02]  /*12d50*/  IMAD.U32 R34, R27, 0x10000, RZ ;  /* 0x000100001b227824 */ /* 0x000fe400078e00ff */
[----:B------:R-:W-:Y:S01]  /*12d60*/  FFMA.FTZ R28, R28, R44, R31 ;  /* 0x0000002c1c1c7223 */ /* 0x000fe2000001001f */
[----:B------:R-:W-:Y:S02]  /*12d70*/  IMAD.U32 R32, R20, 0x10000, RZ ;  /* 0x0001000014207824 */ /* 0x000fe400078e00ff */
[C---:B------:R-:W-:Y:S01]  /*12d80*/  FFMA.FTZ R31, R29.reuse, R96, -R40 ;  /* 0x000000601d1f7223 */ /* 0x040fe20000010828 */
[----:B------:R-:W-:Y:S01]  /*12d90*/  FFMA.FTZ R95, R29, R95, R36 ;  /* 0x0000005f1d5f7223 */ /* 0x000fe20000010024 */
[----:B------:R-:W-:Y:S01]  /*12da0*/  LOP3.LUT R38, R38, 0xffff0000, RZ, 0xc0, !PT ;  /* 0xffff000026267812 */ /* 0x000fe200078ec0ff */
[C---:B------:R-:W-:Y:S01]  /*12db0*/  FMUL.FTZ R42, R37.reuse, R34 ;  /* 0x00000022252a7220 */ /* 0x040fe20000410000 */
[----:B------:R-:W-:Y:S01]  /*12dc0*/  FMUL.FTZ R36, R37, R32 ;  /* 0x0000002025247220 */ /* 0x000fe20000410000 */
[----:B------:R-:W-:-:S02]  /*12dd0*/  LOP3.LUT R29, R27, 0xffff0000, RZ, 0xc0, !PT ;  /* 0xffff00001b1d7812 */ /* 0x000fc400078ec0ff */
[----:B------:R-:W-:Y:S01]  /*12de0*/  LOP3.LUT R39, R39, 0xffff0000, RZ, 0xc0, !PT ;  /* 0xffff000027277812 */ /* 0x000fe200078ec0ff */
[C---:B------:R-:W-:Y:S01]  /*12df0*/  FFMA.FTZ R42, R25.reuse, R32, -R42 ;  /* 0x00000020192a7223 */ /* 0x040fe2000001082a */
[----:B------:R-:W-:Y:S01]  /*12e00*/  LOP3.LUT R94, R94, 0xffff0000, RZ, 0xc0, !PT ;  /* 0xffff00005e5e7812 */ /* 0x000fe200078ec0ff */
[----:B------:R-:W-:Y:S01]  /*12e10*/  FFMA.FTZ R36, R25, R34, R36 ;  /* 0x0000002219247223 */ /* 0x000fe20000010024 */
[----:B------:R-:W-:Y:S01]  /*12e20*/  LOP3.LUT R27, R20, 0xffff0000, RZ, 0xc0, !PT ;  /* 0xffff0000141b7812 */ /* 0x000fe200078ec0ff */
[----:B------:R-:W-:Y:S01]  /*12e30*/  FMUL.FTZ R25, R38, R29 ;  /* 0x0000001d26197220 */ /* 0x000fe20000410000 */
[----:B------:R-:W-:Y:S01]  /*12e40*/  LOP3.LUT R97, R97, 0xffff0000, RZ, 0xc0, !PT ;  /* 0xffff000061617812 */ /* 0x000fe200078ec0ff */
[C---:B------:R-:W-:Y:S01]  /*12e50*/  FMUL.FTZ R37, R39.reuse, R94 ;  /* 0x0000005e27257220 */ /* 0x040fe20000410000 */
[----:B------:R-:W-:Y:S01]  /*12e60*/  F2FP.BF16.F32.PACK_AB R28, R28, R49 ;  /* 0x000000311c1c723e */ /* 0x000fe200000010ff */
[-C--:B------:R-:W-:Y:S01]  /*12e70*/  FMUL.FTZ R38, R38, R27.reuse ;  /* 0x0000001b26267220 */ /* 0x080fe20000410000 */
[----:B------:R-:W-:Y:S01]  /*12e80*/  FFMA.FTZ R27, R24, R27, -R25 ;  /* 0x0000001b181b7223 */ /* 0x000fe20000010819 */
[-C--:B------:R-:W-:Y:S01]  /*12e90*/  FMUL.FTZ R39, R39, R97.reuse ;  /* 0x0000006127277220 */ /* 0x080fe20000410000 */
        /* <DEDUP_REMOVED lines=8> */
[----:B------:R-:W-:Y:S01]  /*12f20*/  F2FP.BF16.F32.PACK_AB R30, R35, R36 ;  /* 0x00000024231e723e */ /* 0x000fe200000010ff */
[----:B------:R2:W-:Y:S01]  /*12f30*/  STS.128 [R50], R24 ;  /* 0x0000001832007388 */ /* 0x0005e20000000c00 */
[----:B------:R-:W-:-:S05]  /*12f40*/  F2FP.BF16.F32.PACK_AB R31, R94, R47 ;  /* 0x0000002f5e1f723e */ /* 0x000fca00000010ff */
[----:B------:R2:W-:Y:S02]  /*12f50*/  STS.128 [R3+0x10400], R28 ;  /* 0x0104001c03007388 */ /* 0x0005e40000000c00 */
.L_x_1730:
[----:B------:R-:W-:Y:S05]  /*12f60*/  BSYNC B1 ;  /* 0x0000000000017941 */ /* 0x000fea0003800000 */
.L_x_1729:
[----:B--2---:R-:W-:-:S05]  /*12f70*/  VIADD R3, R123, 0x60 ;  /* 0x000000607b037836 */ /* 0x004fca0000000000 */
[----:B------:R-:W-:-:S13]  /*12f80*/  ISETP.GE.AND P0, PT, R3, R0, PT ;  /* 0x000000000300720c */ /* 0x000fda0003f06270 */
[----:B------:R-:W-:Y:S05]  /*12f90*/  @P0 BRA `(.L_x_1700) ;  /* 0x0000000c00940947 */ /* 0x000fea0003800000 */
[----:B------:R-:W2:Y:S01]  /*12fa0*/  LDC R0, c[0x0][0x3f4] ;  /* 0x0000fd00ff007b82 */ /* 0x000ea20000000800 */
[----:B------:R-:W-:Y:S01]  /*12fb0*/  BSSY B1, `(.L_x_1733) ;  /* 0x0000073000017945 */ /* 0x000fe20003800000 */
[-C--:B--2---:R-:W-:Y:S02]  /*12fc0*/  ISETP.GE.AND P0, PT, R18, R0.reuse, PT ;  /* 0x000000001200720c */ /* 0x084fe40003f06270 */
[----:B------:R-:W-:-:S11]  /*12fd0*/  ISETP.GE.AND P1, PT, R203, R0, PT ;  /* 0x00000000cb00720c */ /* 0x000fd60003f26270 */
[----:B------:R-:W-:Y:S05]  /*12fe0*/  @P0 BRA `(.L_x_1734) ;  /* 0x0000000400bc0947 */ /* 0x000fea0003800000 */
[----:B01----:R-:W2:Y:S04]  /*12ff0*/  LDL R20, [R1+0x84] ;  /* 0x0000840001147983 */ /* 0x003ea80000100800 */
[----:B------:R-:W3:Y:S01]  /*13000*/  LDL R42, [R1+0xb0] ;  /* 0x0000b000012a7983 */ /* 0x000ee20000100800 */
[----:B------:R-:W-:Y:S01]  /*13010*/  IMAD.SHL.U32 R24, R3, 0x40, RZ ;  /* 0x0000004003187824 */ /* 0x000fe200078e00ff */
[----:B------:R-:W-:Y:S02]  /*13020*/  SHF.R.S32.HI R26, RZ, 0x1f, R3 ;  /* 0x0000001fff1a7819 */ /* 0x000fe40000011403 */
[----:B------:R-:W-:Y:S02]  /*13030*/  SHF.R.U64 R33, R12, 0x10, R13 ;  /* 0x000000100c217819 */ /* 0x000fe4000000120d */
[----:B------:R-:W-:-:S02]  /*13040*/  LOP3.LUT R27, R24, 0x1c0, RZ, 0xc0, !PT ;  /* 0x000001c0181b7812 */ /* 0x000fc400078ec0ff */
[----:B------:R-:W-:Y:S02]  /*13050*/  LEA.HI R26, R26, R3, RZ, 0x3 ;  /* 0x000000031a1a7211 */ /* 0x000fe400078f18ff */
[----:B------:R-:W-:Y:S02]  /*13060*/  SHF.R.U32.HI R35, RZ, 0x10, R13 ;  /* 0x00000010ff237819 */ /* 0x000fe4000001160d */
[----:B------:R-:W-:Y:S01]  /*13070*/  SHF.R.U64 R13, R4, 0x10, R5 ;  /* 0x00000010040d7819 */ /* 0x000fe20000001205 */
[----:B------:R-:W-:Y:S01]  /*13080*/  IMAD.SHL.U32 R26, R26, 0x40, RZ ;  /* 0x000000401a1a7824 */ /* 0x000fe200078e00ff */
[----:B------:R-:W-:Y:S02]  /*13090*/  SHF.R.U64 R34, R14, 0x10, R15 ;  /* 0x000000100e227819 */ /* 0x000fe4000000120f */
[----:B------:R-:W-:Y:S02]  /*130a0*/  SHF.R.U32.HI R5, RZ, 0x10, R5 ;  /* 0x00000010ff057819 */ /* 0x000fe40000011605 */
[----:B------:R-:W-:-:S02]  /*130b0*/  LOP3.LUT R26, R26, 0xfffffe00, RZ, 0xc0, !PT ;  /* 0xfffffe001a1a7812 */ /* 0x000fc400078ec0ff */
[----:B------:R-:W-:Y:S02]  /*130c0*/  SHF.R.U64 R38, R6, 0x10, R7 ;  /* 0x0000001006267819 */ /* 0x000fe40000001207 */
[----:B------:R-:W-:Y:S02]  /*130d0*/  SHF.R.U32.HI R14, RZ, 0x10, R15 ;  /* 0x00000010ff0e7819 */ /* 0x000fe4000001160f */
[----:B------:R-:W-:Y:S02]  /*130e0*/  SHF.R.U32.HI R6, RZ, 0x10, R7 ;  /* 0x00000010ff067819 */ /* 0x000fe40000011607 */
[----:B------:R-:W-:Y:S02]  /*130f0*/  PRMT R36, R98, 0x5410, R13 ;  /* 0x0000541062247816 */ /* 0x000fe4000000000d */
[----:B------:R-:W-:Y:S02]  /*13100*/  PRMT R33, R100, 0x5410, R33 ;  /* 0x0000541064217816 */ /* 0x000fe40000000021 */
[----:B------:R-:W-:Y:S01]  /*13110*/  PRMT R34, R101, 0x5410, R34 ;  /* 0x0000541065227816 */ /* 0x000fe20000000022 */
[----:B------:R-:W-:Y:S01]  /*13120*/  IMAD.U32 R37, R36, 0x10000, RZ ;  /* 0x0001000024257824 */ /* 0x000fe200078e00ff */
[----:B------:R-:W-:-:S02]  /*13130*/  PRMT R98, R98, 0x5432, R5 ;  /* 0x0000543262627816 */ /* 0x000fc40000000005 */
[----:B------:R-:W-:Y:S02]  /*13140*/  PRMT R38, R99, 0x5410, R38 ;  /* 0x0000541063267816 */ /* 0x000fe40000000026 */
[----:B------:R-:W-:Y:S02]  /*13150*/  PRMT R101, R101, 0x5432, R14 ;  /* 0x0000543265657816 */ /* 0x000fe4000000000e */
[----:B------:R-:W-:Y:S02]  /*13160*/  PRMT R99, R99, 0x5432, R6 ;  /* 0x0000543263637816 */ /* 0x000fe40000000006 */
[----:B------:R-:W-:Y:S01]  /*13170*/  PRMT R100, R100, 0x5432, R35 ;  /* 0x0000543264647816 */ /* 0x000fe20000000023 */
[----:B------:R-:W-:Y:S01]  /*13180*/  IMAD.U32 R35, R33, 0x10000, RZ ;  /* 0x0001000021237824 */ /* 0x000fe200078e00ff */
[----:B------:R-:W-:Y:S02]  /*13190*/  LOP3.LUT R36, R36, 0xffff0000, RZ, 0xc0, !PT ;  /* 0xffff000024247812 */ /* 0x000fe400078ec0ff */
        /* <DEDUP_REMOVED lines=25> */
[C---:B------:R-:W-:Y:S01]  /*13330*/  IMAD.U32 R27, R30.reuse, 0x10000, RZ ;  /* 0x000100001e1b7824 */ /* 0x040fe200078e00ff */
[----:B------:R-:W-:Y:S01]  /*13340*/  LOP3.LUT R29, R30, 0xffff0000, RZ, 0xc0, !PT ;  /* 0xffff00001e1d7812 */ /* 0x000fe200078ec0ff */
[C---:B------:R-:W-:Y:S01]  /*13350*/  IMAD.U32 R32, R31.reuse, 0x10000, RZ ;  /* 0x000100001f207824 */ /* 0x040fe200078e00ff */
[----:B------:R-:W-:Y:S01]  /*13360*/  LOP3.LUT R30, R31, 0xffff0000, RZ, 0xc0, !PT ;  /* 0xffff00001f1e7812 */ /* 0x000fe200078ec0ff */
[----:B------:R-:W-:Y:S01]  /*13370*/  FMUL.FTZ R39, R14, R37 ;  /* 0x000000250e277220 */ /* 0x000fe20000410000 */
[----:B------:R-:W-:-:S02]  /*13380*/  IMAD.U32 R31, R98, 0x10000, RZ ;  /* 0x00010000621f7824 */ /* 0x000fc400078e00ff */
[-C--:B------:R-:W-:Y:S01]  /*13390*/  FMUL.FTZ R41, R14, R35.reuse ;  /* 0x000000230e297220 */ /* 0x080fe20000410000 */
[----:B------:R-:W-:Y:S02]  /*133a0*/  IMAD.U32 R14, R100, 0x10000, RZ ;  /* 0x00010000640e7824 */ /* 0x000fe400078e00ff */
[C---:B------:R-:W-:Y:S01]  /*133b0*/  FFMA.FTZ R39, R4.reuse, R35, -R39 ;  /* 0x0000002304277223 */ /* 0x040fe20000010827 */
[----:B------:R-:W-:Y:S01]  /*133c0*/  FMUL.FTZ R43, R25, R31 ;  /* 0x0000001f192b7220 */ /* 0x000fe20000410000 */
[----:B------:R-:W-:Y:S02]  /*133d0*/  IMAD.U32 R35, R99, 0x10000, RZ ;  /* 0x0001000063237824 */ /* 0x000fe400078e00ff */
[----:B------:R-:W-:Y:S01]  /*133e0*/  FFMA.FTZ R41, R4, R37, R41 ;  /* 0x0000002504297223 */ /* 0x000fe20000010029 */
[----:B------:R-:W-:Y:S02]  /*133f0*/  IMAD.U32 R4, R101, 0x10000, RZ ;  /* 0x0001000065047824 */ /* 0x000fe400078e00ff */
[-C--:B------:R-:W-:Y:S01]  /*13400*/  FMUL.FTZ R25, R25, R14.reuse ;  /* 0x0000000e19197220 */ /* 0x080fe20000410000 */
[----:B------:R-:W-:Y:S01]  /*13410*/  FFMA.FTZ R43, R6, R14, -R43 ;  /* 0x0000000e062b7223 */ /* 0x000fe2000001082b */
[C---:B------:R-:W-:Y:S01]  /*13420*/  FMUL.FTZ R14, R32.reuse, R35 ;  /* 0x00000023200e7220 */ /* 0x040fe20000410000 */
[----:B------:R-:W-:Y:S01]  /*13430*/  FMUL.FTZ R32, R32, R4 ;  /* 0x0000000420207220 */ /* 0x000fe20000410000 */
[----:B------:R-:W-:Y:S01]  /*13440*/  FFMA.FTZ R31, R6, R31, R25 ;  /* 0x0000001f061f7223 */ /* 0x000fe20000010019 */
[----:B------:R-:W-:Y:S01]  /*13450*/  FMUL.FTZ R6, R15, R36 ;  /* 0x000000240f067220 */ /* 0x000fe20000410000 */
[----:B------:R-:W-:Y:S01]  /*13460*/  FFMA.FTZ R37, R13, R4, -R14 ;  /* 0x000000040d257223 */ /* 0x000fe2000001080e */
[----:B------:R-:W-:Y:S01]  /*13470*/  LOP3.LUT R4, R33, 0xffff0000, RZ, 0xc0, !PT ;  /* 0xffff000021047812 */ /* 0x000fe200078ec0ff */
[----:B------:R-:W-:Y:S01]  /*13480*/  FFMA.FTZ R35, R13, R35, R32 ;  /* 0x000000230d237223 */ /* 0x000fe20000010020 */
[----:B------:R-:W-:-:S02]  /*13490*/  LOP3.LUT R13, R100, 0xffff0000, RZ, 0xc0, !PT ;  /* 0xffff0000640d7812 */ /* 0x000fc400078ec0ff */
[----:B------:R-:W-:Y:S01]  /*134a0*/  LOP3.LUT R25, R98, 0xffff0000, RZ, 0xc0, !PT ;  /* 0xffff000062197812 */ /* 0x000fe200078ec0ff */
[-C--:B------:R-:W-:Y:S01]  /*134b0*/  FMUL.FTZ R32, R15, R4.reuse ;  /* 0x000000040f207220 */ /* 0x080fe20000410000 */
[C---:B------:R-:W-:Y:S01]  /*134c0*/  FFMA.FTZ R14, R5.reuse, R4, -R6 ;  /* 0x00000004050e7223 */ /* 0x040fe20000010806 */
[----:B------:R-:W-:Y:S02]  /*134d0*/  IMAD.U32 R6, R38, 0x10000, RZ ;  /* 0x0001000026067824 */ /* 0x000fe400078e00ff */
[C---:B------:R-:W-:Y:S01]  /*134e0*/  FMUL.FTZ R40, R28.reuse, R13 ;  /* 0x0000000d1c287220 */ /* 0x040fe20000410000 */
[----:B------:R-:W-:Y:S01]  /*134f0*/  FMUL.FTZ R15, R28, R25 ;  /* 0x000000191c0f7220 */ /* 0x000fe20000410000 */
[----:B------:R-:W-:Y:S01]  /*13500*/  IMAD.U32 R4, R34, 0x10000, RZ ;  /* 0x0001000022047824 */ /* 0x000fe200078e00ff */
[----:B------:R-:W-:Y:S01]  /*13510*/  LOP3.LUT R38, R38, 0xffff0000, RZ, 0xc0, !PT ;  /* 0xffff000026267812 */ /* 0x000fe200078ec0ff */
[----:B------:R-:W-:Y:S01]  /*13520*/  FFMA.FTZ R32, R5, R36, R32 ;  /* 0x0000002405207223 */ /* 0x000fe20000010020 */
[----:B------:R-:W-:Y:S01]  /*13530*/  LOP3.LUT R99, R99, 0xffff0000, RZ, 0xc0, !PT ;  /* 0xffff000063637812 */ /* 0x000fe200078ec0ff */
[----:B------:R-:W-:Y:S01]  /*13540*/  FMUL.FTZ R36, R27, R6 ;  /* 0x000000061b247220 */ /* 0x000fe20000410000 */
[----:B------:R-:W-:Y:S01]  /*13550*/  LOP3.LUT R34, R34, 0xffff0000, RZ, 0xc0, !PT ;  /* 0xffff000022227812 */ /* 0x000fe200078ec0ff */
[C---:B------:R-:W-:Y:S01]  /*13560*/  FFMA.FTZ R28, R24.reuse, R13, -R15 ;  /* 0x0000000d181c7223 */ /* 0x040fe2000001080f */
[----:B------:R-:W-:Y:S01]  /*13570*/  LOP3.LUT R101, R101, 0xffff0000, RZ, 0xc0, !PT ;  /* 0xffff000065657812 */ /* 0x000fe200078ec0ff */
[----:B------:R-:W-:Y:S01]  /*13580*/  FFMA.FTZ R40, R24, R25, R40 ;  /* 0x0000001918287223 */ /* 0x000fe20000010028 */
[----:B------:R-:W-:Y:S01]  /*13590*/  FMUL.FTZ R24, R27, R4 ;  /* 0x000000041b187220 */ /* 0x000fe20000410000 */
[----:B------:R-:W-:Y:S01]  /*135a0*/  FMUL.FTZ R5, R29, R38 ;  /* 0x000000261d057220 */ /* 0x000fe20000410000 */
[----:B------:R-:W-:Y:S01]  /*135b0*/  FFMA.FTZ R36, R7, R4, -R36 ;  /* 0x0000000407247223 */ /* 0x000fe20000010824 */
[C---:B------:R-:W-:Y:S01]  /*135c0*/  FMUL.FTZ R13, R30.reuse, R99 ;  /* 0x000000631e0d7220 */ /* 0x040fe20000410000 */
[----:B------:R-:W-:Y:S01]  /*135d0*/  FMUL.FTZ R29, R29, R34 ;  /* 0x000000221d1d7220 */ /* 0x000fe20000410000 */
[-C--:B------:R-:W-:Y:S01]  /*135e0*/  FMUL.FTZ R4, R30, R101.reuse ;  /* 0x000000651e047220 */ /* 0x080fe20000410000 */
        /* <DEDUP_REMOVED lines=15> */
.L_x_1734:
[----:B------:R-:W-:Y:S05]  /*136e0*/  BSYNC B1 ;  /* 0x0000000000017941 */ /* 0x000fea0003800000 */
.L_x_1733:
[----:B------:R-:W-:Y:S05]  /*136f0*/  @P1 BRA `(.L_x_1700) ;  /* 0x0000000400bc1947 */ /* 0x000fea0003800000 */
[----:B--2---:R-:W2:Y:S04]  /*13700*/  LDL R5, [R1+0xa4] ;  /* 0x0000a40001057983 */ /* 0x004ea80000100800 */
[----:B0-----:R-:W3:Y:S01]  /*13710*/  LDL R38, [R1+0xac] ;  /* 0x0000ac0001267983 */ /* 0x001ee20000100800 */
[----:B------:R-:W-:Y:S01]  /*13720*/  IMAD.SHL.U32 R4, R3, 0x40, RZ ;  /* 0x0000004003047824 */ /* 0x000fe200078e00ff */
[----:B------:R-:W-:Y:S02]  /*13730*/  SHF.R.S32.HI R6, RZ, 0x1f, R3 ;  /* 0x0000001fff067819 */ /* 0x000fe40000011403 */
[----:B-1----:R-:W-:Y:S02]  /*13740*/  SHF.R.U64 R20, R72, 0x10, R73 ;  /* 0x0000001048147819 */ /* 0x002fe40000001249 */
[----:B------:R-:W-:-:S02]  /*13750*/  LOP3.LUT R7, R4, 0x1c0, RZ, 0xc0, !PT ;  /* 0x000001c004077812 */ /* 0x000fc400078ec0ff */
[----:B------:R-:W-:Y:S02]  /*13760*/  LEA.HI R6, R6, R3, RZ, 0x3 ;  /* 0x0000000306067211 */ /* 0x000fe400078f18ff */
[--C-:B------:R-:W-:Y:S02]  /*13770*/  SHF.R.U64 R28, R8, 0x10, R9.reuse ;  /* 0x00000010081c7819 */ /* 0x100fe40000001209 */
[----:B------:R-:W-:Y:S01]  /*13780*/  SHF.R.U32.HI R8, RZ, 0x10, R9 ;  /* 0x00000010ff087819 */ /* 0x000fe20000011609 */
[----:B------:R-:W-:Y:S01]  /*13790*/  IMAD.SHL.U32 R6, R6, 0x40, RZ ;  /* 0x0000004006067824 */ /* 0x000fe200078e00ff */
[--C-:B------:R-:W-:Y:S02]  /*137a0*/  SHF.R.U64 R3, R10, 0x10, R11.reuse ;  /* 0x000000100a037819 */ /* 0x100fe4000000120b */
[----:B------:R-:W-:Y:S02]  /*137b0*/  SHF.R.U32.HI R11, RZ, 0x10, R11 ;  /* 0x00000010ff0b7819 */ /* 0x000fe4000001160b */
[----:B------:R-:W-:-:S02]  /*137c0*/  LOP3.LUT R6, R6, 0xfffffe00, RZ, 0xc0, !PT ;  /* 0xfffffe0006067812 */ /* 0x000fc400078ec0ff */
[----:B------:R-:W-:Y:S02]  /*137d0*/  PRMT R25, R85, 0x5410, R20 ;  /* 0x0000541055197816 */ /* 0x000fe40000000014 */
[----:B------:R-:W-:Y:S02]  /*137e0*/  PRMT R28, R21, 0x5410, R28 ;  /* 0x00005410151c7816 */ /* 0x000fe4000000001c */
[----:B------:R-:W-:Y:S01]  /*137f0*/  SHF.R.U32.HI R72, RZ, 0x10, R73 ;  /* 0x00000010ff487819 */ /* 0x000fe20000011649 */
[----:B------:R-:W-:Y:S01]  /*13800*/  IMAD.U32 R26, R25, 0x10000, RZ ;  /* 0x00010000191a7824 */ /* 0x000fe200078e00ff */
[----:B------:R-:W-:Y:S01]  /*13810*/  PRMT R29, R21, 0x5432, R8 ;  /* 0x00005432151d7816 */ /* 0x000fe20000000008 */
[----:B------:R-:W-:Y:S01]  /*13820*/  IMAD.U32 R30, R28, 0x10000, RZ ;  /* 0x000100001c1e7824 */ /* 0x000fe200078e00ff */
[----:B------:R-:W-:Y:S02]  /*13830*/  PRMT R32, R84, 0x5410, R3 ;  /* 0x0000541054207816 */ /* 0x000fe40000000003 */
[----:B------:R-:W-:Y:S01]  /*13840*/  SHF.R.U64 R27, R74, 0x10, R75 ;  /* 0x000000104a1b7819 */ /* 0x000fe2000000124b */
[----:B------:R-:W-:Y:S01]  /*13850*/  IMAD.U32 R31, R29, 0x10000, RZ ;  /* 0x000100001d1f7824 */ /* 0x000fe200078e00ff */
[----:B------:R-:W-:-:S02]  /*13860*/  PRMT R84, R84, 0x5432, R11 ;  /* 0x0000543254547816 */ /* 0x000fc4000000000b */
[----:B------:R-:W-:Y:S02]  /*13870*/  SHF.R.U32.HI R75, RZ, 0x10, R75 ;  /* 0x00000010ff4b7819 */ /* 0x000fe4000001164b */
[----:B------:R-:W-:Y:S01]  /*13880*/  PRMT R85, R85, 0x5432, R72 ;  /* 0x0000543255557816 */ /* 0x000fe20000000048 */
[----:B------:R-:W-:Y:S01]  /*13890*/  IMAD.U32 R33, R84, 0x10000, RZ ;  /* 0x0001000054217824 */ /* 0x000fe200078e00ff */
[C---:B------:R-:W-:Y:S02]  /*138a0*/  PRMT R27, R86.reuse, 0x5410, R27 ;  /* 0x00005410561b7816 */ /* 0x040fe4000000001b */
[----:B------:R-:W-:Y:S02]  /*138b0*/  PRMT R86, R86, 0x5432, R75 ;  /* 0x0000543256567816 */ /* 0x000fe4000000004b */
        /* <DEDUP_REMOVED lines=31> */
[----:B------:R-:W-:Y:S02]  /*13ab0*/  IMAD.U32 R24, R15, 0x10000, RZ ;  /* 0x000100000f187824 */ /* 0x000fe400078e00ff */
[C---:B------:R-:W-:Y:S01]  /*13ac0*/  FFMA.FTZ R34, R3.reuse, R26, -R34 ;  /* 0x0000001a03227223 */ /* 0x040fe20000010822 */
[----:B------:R-:W-:Y:S01]  /*13ad0*/  FFMA.FTZ R36, R3, R30, R36 ;  /* 0x0000001e03247223 */ /* 0x000fe20000010024 */
[----:B------:R-:W-:Y:S02]  /*13ae0*/  IMAD.U32 R3, R86, 0x10000, RZ ;  /* 0x0001000056037824 */ /* 0x000fe400078e00ff */
[-C--:B------:R-:W-:Y:S01]  /*13af0*/  FMUL.FTZ R37, R20, R11.reuse ;  /* 0x0000000b14257220 */ /* 0x080fe20000410000 */
[----:B------:R-:W-:Y:S01]  /*13b00*/  FFMA.FTZ R35, R8, R11, -R35 ;  /* 0x0000000b08237223 */ /* 0x000fe20000010823 */
[----:B------:R-:W-:Y:S01]  /*13b10*/  FMUL.FTZ R39, R24, R33 ;  /* 0x0000002118277220 */ /* 0x000fe20000410000 */
[----:B------:R-:W-:Y:S01]  /*13b20*/  LOP3.LUT R11, R28, 0xffff0000, RZ, 0xc0, !PT ;  /* 0xffff00001c0b7812 */ /* 0x000fe200078ec0ff */
[----:B------:R-:W-:Y:S01]  /*13b30*/  FMUL.FTZ R24, R24, R3 ;  /* 0x0000000318187220 */ /* 0x000fe20000410000 */
[----:B------:R-:W-:Y:S01]  /*13b40*/  LOP3.LUT R20, R29, 0xffff0000, RZ, 0xc0, !PT ;  /* 0xffff00001d147812 */ /* 0x000fe200078ec0ff */
[----:B------:R-:W-:Y:S01]  /*13b50*/  FFMA.FTZ R37, R8, R31, R37 ;  /* 0x0000001f08257223 */ /* 0x000fe20000010025 */
[----:B------:R-:W-:Y:S01]  /*13b60*/  FFMA.FTZ R39, R10, R3, -R39 ;  /* 0x000000030a277223 */ /* 0x000fe20000010827 */
[C---:B------:R-:W-:Y:S01]  /*13b70*/  FMUL.FTZ R3, R12.reuse, R11 ;  /* 0x0000000b0c037220 */ /* 0x040fe20000410000 */
[----:B------:R-:W-:Y:S01]  /*13b80*/  LOP3.LUT R8, R85, 0xffff0000, RZ, 0xc0, !PT ;  /* 0xffff000055087812 */ /* 0x000fe200078ec0ff */
[----:B------:R-:W-:Y:S01]  /*13b90*/  FMUL.FTZ R29, R12, R25 ;  /* 0x000000190c1d7220 */ /* 0x000fe20000410000 */
[----:B------:R-:W-:-:S02]  /*13ba0*/  IMAD.U32 R21, R14, 0x10000, RZ ;  /* 0x000100000e157824 */ /* 0x000fc400078e00ff */
[----:B------:R-:W-:Y:S01]  /*13bb0*/  FFMA.FTZ R33, R10, R33, R24 ;  /* 0x000000210a217223 */ /* 0x000fe20000010018 */
[----:B------:R-:W-:Y:S02]  /*13bc0*/  IMAD.U32 R12, R32, 0x10000, RZ ;  /* 0x00010000200c7824 */ /* 0x000fe400078e00ff */
[----:B------:R-:W-:Y:S01]  /*13bd0*/  FMUL.FTZ R24, R13, R20 ;  /* 0x000000140d187220 */ /* 0x000fe20000410000 */
[C---:B------:R-:W-:Y:S01]  /*13be0*/  FFMA.FTZ R25, R4.reuse, R25, -R3 ;  /* 0x0000001904197223 */ /* 0x040fe20000010803 */
[----:B------:R-:W-:Y:S02]  /*13bf0*/  IMAD.U32 R10, R27, 0x10000, RZ ;  /* 0x000100001b0a7824 */ /* 0x000fe400078e00ff */
[----:B------:R-:W-:Y:S01]  /*13c00*/  FFMA.FTZ R29, R4, R11, R29 ;  /* 0x0000000b041d7223 */ /* 0x000fe2000001001d */
[----:B------:R-:W-:Y:S01]  /*13c10*/  LOP3.LUT R14, R14, 0xffff0000, RZ, 0xc0, !PT ;  /* 0xffff00000e0e7812 */ /* 0x000fe200078ec0ff */
[----:B------:R-:W-:Y:S01]  /*13c20*/  FMUL.FTZ R13, R13, R8 ;  /* 0x000000080d0d7220 */ /* 0x000fe20000410000 */
[----:B------:R-:W-:Y:S01]  /*13c30*/  LOP3.LUT R15, R15, 0xffff0000, RZ, 0xc0, !PT ;  /* 0xffff00000f0f7812 */ /* 0x000fe200078ec0ff */
[----:B------:R-:W-:Y:S01]  /*13c40*/  FMUL.FTZ R4, R21, R12 ;  /* 0x0000000c15047220 */ /* 0x000fe20000410000 */
[----:B------:R-:W-:Y:S01]  /*13c50*/  LOP3.LUT R3, R32, 0xffff0000, RZ, 0xc0, !PT ;  /* 0xffff000020037812 */ /* 0x000fe200078ec0ff */
[----:B------:R-:W-:Y:S01]  /*13c60*/  FFMA.FTZ R24, R5, R8, -R24 ;  /* 0x0000000805187223 */ /* 0x000fe20000010818 */
[----:B------:R-:W-:Y:S01]  /*13c70*/  LOP3.LUT R27, R27, 0xffff0000, RZ, 0xc0, !PT ;  /* 0xffff00001b1b7812 */ /* 0x000fe200078ec0ff */
[----:B------:R-:W-:Y:S01]  /*13c80*/  FMUL.FTZ R8, R21, R10 ;  /* 0x0000000a15087220 */ /* 0x000fe20000410000 */
[----:B------:R-:W-:Y:S01]  /*13c90*/  LOP3.LUT R86, R86, 0xffff0000, RZ, 0xc0, !PT ;  /* 0xffff000056567812 */ /* 0x000fe200078ec0ff */
[----:B------:R-:W-:Y:S01]  /*13ca0*/  FFMA.FTZ R20, R5, R20, R13 ;  /* 0x0000001405147223 */ /* 0x000fe2000001000d */
[----:B------:R-:W-:Y:S01]  /*13cb0*/  FFMA.FTZ R10, R9, R10, -R4 ;  /* 0x0000000a090a7223 */ /* 0x000fe20000010804 */
[C---:B------:R-:W-:Y:S01]  /*13cc0*/  FMUL.FTZ R5, R14.reuse, R3 ;  /* 0x000000030e057220 */ /* 0x040fe20000410000 */
[C---:B------:R-:W-:Y:S01]  /*13cd0*/  FMUL.FTZ R4, R15.reuse, R84 ;  /* 0x000000540f047220 */ /* 0x040fe20000410000 */
[-C--:B------:R-:W-:Y:S01]  /*13ce0*/  FMUL.FTZ R14, R14, R27.reuse ;  /* 0x0000001b0e0e7220 */ /* 0x080fe20000410000 */
[-C--:B------:R-:W-:Y:S01]  /*13cf0*/  FMUL.FTZ R15, R15, R86.reuse ;  /* 0x000000560f0f7220 */ /* 0x080fe20000410000 */
[C---:B------:R-:W-:Y:S01]  /*13d00*/  FFMA.FTZ R27, R6.reuse, R27, -R5 ;  /* 0x0000001b061b7223 */ /* 0x040fe20000010805 */
[----:B------:R-:W-:Y:S01]  /*13d10*/  FFMA.FTZ R86, R7, R86, -R4 ;  /* 0x0000005607567223 */ /* 0x000fe20000010804 */
[----:B------:R-:W-:Y:S01]  /*13d20*/  FFMA.FTZ R12, R9, R12, R8 ;  /* 0x0000000c090c7223 */ /* 0x000fe20000010008 */
        /* <DEDUP_REMOVED lines=12> */
.L_x_1700:
[----:B------:R-:W-:Y:S05]  /*13df0*/  BSYNC B0 ;  /* 0x0000000000007941 */ /* 0x000fea0003800000 */
.L_x_1660:
        /* <DEDUP_REMOVED lines=8> */
.L_x_1657:
[----:B01-3--:R-:W3:Y:S02]  /*13e80*/  LDL R0, [R1+0x68] ;  /* 0x0000680001007983 */ /* 0x00bee40000100800 */
[----:B---3--:R-:W-:-:S13]  /*13e90*/  R2UR UR4, R0 ;  /* 0x00000000000472ca */ /* 0x008fda00000e0000 */
[----:B------:R-:W-:-:S05]  /*13ea0*/  IMAD.U32 R0, RZ, RZ, UR4 ;  /* 0x00000004ff007e24 */ /* 0x000fca000f8e00ff */
[----:B------:R-:W-:-:S13]  /*13eb0*/  ISETP.NE.AND P0, PT, R0, 0x3, PT ;  /* 0x000000030000780c */ /* 0x000fda0003f05270 */
[----:B------:R-:W-:Y:S05]  /*13ec0*/  @!P0 BRA `(.L_x_1735) ;  /* 0x0000000000048947 */ /* 0x000fea0003800000 */
[----:B------:R-:W-:Y:S01]  /*13ed0*/  BPT.TRAP 0x1 ;  /* 0x000000040000795c */ /* 0x000fe20000300000 */
.L_x_1735:
[----:B------:R-:W-:Y:S01]  /*13ee0*/  IMAD R0, R202, 0x8, R17 ;  /* 0x00000008ca007824 */ /* 0x000fe200078e0211 */
[----:B--2---:R-:W-:-:S04]  /*13ef0*/  SHF.L.U32 R5, R218, 0x1f, RZ ;  /* 0x0000001fda057819 */ /* 0x004fc800000006ff */
[----:B------:R0:W1:Y:S01]  /*13f00*/  SYNCS.PHASECHK.TRANS64.TRYWAIT P1, [R0+URZ+0x30830], R5 ;  /* 0x03083005000075a7 */ /* 0x000062000802017f */
[----:B------:R-:W-:Y:S05]  /*13f10*/  @!P0 BRA `(.L_x_1736) ;  /* 0x0000000000048947 */ /* 0x000fea0003800000 */
[----:B------:R-:W-:Y:S01]  /*13f20*/  BPT.TRAP 0x1 ;  /* 0x000000040000795c */ /* 0x000fe20000300000 */
.L_x_1736:
[----:B------:R-:W-:Y:S01]  /*13f30*/  VIADD R3, R17, 0x20400 ;  /* 0x0002040011037836 */ /* 0x000fe20000000000 */
[----:B------:R-:W-:Y:S01]  /*13f40*/  LOP3.LUT R6, R2, 0x10000, RZ, 0xfc, !PT ;  /* 0x0001000002067812 */ /* 0x000fe200078efcff */
[----:B------:R-:W-:-:S03]  /*13f50*/  IMAD.MOV.U32 R7, RZ, RZ, 0x40000040 ;  /* 0x40000040ff077424 */ /* 0x000fc600078e00ff */
[----:B------:R-:W-:-:S04]  /*13f60*/  SHF.R.U32.HI R3, RZ, 0x4, R3 ;  /* 0x00000004ff037819 */ /* 0x000fc80000011603 */
[----:B------:R-:W-:-:S04]  /*13f70*/  LOP3.LUT R3, R3, 0x3fff, RZ, 0xc0, !PT ;  /* 0x00003fff03037812 */ /* 0x000fc800078ec0ff */
[----:B------:R-:W-:-:S05]  /*13f80*/  LOP3.LUT R2, R3, 0x10000, RZ, 0xfc, !PT ;  /* 0x0001000003027812 */ /* 0x000fca00078efcff */
[----:B------:R2:W-:Y:S01]  /*13f90*/  STL [R1+0x54], R2 ;  /* 0x0000540201007387 */ /* 0x0005e20000100800 */
[----:B-1----:R-:W-:Y:S05]  /*13fa0*/  @P1 BRA `(.L_x_1737) ;  /* 0x0000000000081947 */ /* 0x002fea0003800000 */
[----:B------:R-:W1:Y:S02]  /*13fb0*/  SYNCS.PHASECHK.TRANS64.TRYWAIT P1, [R0+URZ+0x30830], R5 ;  /* 0x03083005000075a7 */ /* 0x000e64000802017f */
[----:B-1----:R-:W-:Y:S05]  /*13fc0*/  @!P1 BRA `(.L_x_1738) ;  /* 0x000001b4005c9947 */ /* 0x002fea0003800000 */
.L_x_1737:
[----:B--2---:R-:W2:Y:S01]  /*13fd0*/  LDL R2, [R1+0x54] ;  /* 0x0000540001027983 */ /* 0x004ea20000100800 */
[----:B------:R-:W-:Y:S01]  /*13fe0*/  IMAD.MOV.U32 R3, RZ, RZ, 0x40000040 ;  /* 0x40000040ff037424 */ /* 0x000fe200078e00ff */
[----:B------:R-:W-:Y:S05]  /*13ff0*/  WARPSYNC.ALL ;  /* 0x0000000000007948 */ /* 0x000fea0003800000 */
[C---:B------:R-:W-:Y:S01]  /*14000*/  R2UR UR4, R6.reuse ;  /* 0x00000000060472ca */ /* 0x040fe200000e0000 */
[----:B----45:R-:W-:Y:S01]  /*14010*/  WARPGROUP.ARRIVE ;  /* 0x00000000000079c5 */ /* 0x030fe20000000000 */
[----:B------:R-:W-:Y:S01]  /*14020*/  R2UR UR5, R7 ;  /* 0x00000000070572ca */ /* 0x000fe200000e0000 */
[----:B------:R-:W-:Y:S01]  /*14030*/  VIADD R62, R6, 0x2 ;  /* 0x00000002063e7836 */ /* 0x000fe20000000000 */
[----:B------:R-:W-:Y:S01]  /*14040*/  R2UR UR7, R3 ;  /* 0x00000000030772ca */ /* 0x000fe200000e0000 */
[----:B------:R-:W-:-:S02]  /*14050*/  IMAD.MOV.U32 R63, RZ, RZ, 0x40000040 ;  /* 0x40000040ff3f7424 */ /* 0x000fc400078e00ff */
[----:B01----:R-:W-:Y:S02]  /*14060*/  IMAD.MOV.U32 R5, RZ, RZ, 0x40000040 ;  /* 0x40000040ff057424 */ /* 0x003fe400078e00ff */
[C---:B------:R-:W-:Y:S01]  /*14070*/  VIADD R60, R6.reuse, 0x4 ;  /* 0x00000004063c7836 */ /* 0x040fe20000000000 */
[----:B------:R0:W-:Y:S01]  /*14080*/  STL.64 [R1+0x40], R62 ;  /* 0x0000403e01007387 */ /* 0x0001e20000100a00 */
[----:B------:R-:W-:Y:S02]  /*14090*/  IMAD.MOV.U32 R61, RZ, RZ, 0x40000040 ;  /* 0x40000040ff3d7424 */ /* 0x000fe400078e00ff */
[C---:B------:R-:W-:Y:S02]  /*140a0*/  VIADD R58, R6.reuse, 0x6 ;  /* 0x00000006063a7836 */ /* 0x040fe40000000000 */
[----:B------:R-:W-:Y:S01]  /*140b0*/  IMAD.MOV.U32 R59, RZ, RZ, 0x40000040 ;  /* 0x40000040ff3b7424 */ /* 0x000fe200078e00ff */
[----:B------:R0:W-:Y:S01]  /*140c0*/  STL.64 [R1+0x38], R60 ;  /* 0x0000383c01007387 */ /* 0x0001e20000100a00 */
[----:B------:R-:W-:-:S02]  /*140d0*/  VIADD R56, R6, 0x400 ;  /* 0x0000040006387836 */ /* 0x000fc40000000000 */
[----:B------:R-:W-:Y:S01]  /*140e0*/  IMAD.MOV.U32 R57, RZ, RZ, 0x40000040 ;  /* 0x40000040ff397424 */ /* 0x000fe200078e00ff */
[----:B------:R0:W-:Y:S01]  /*140f0*/  STL.64 [R1+0x30], R58 ;  /* 0x0000303a01007387 */ /* 0x0001e20000100a00 */
[C---:B------:R-:W-:Y:S02]  /*14100*/  VIADD R10, R6.reuse, 0x402 ;  /* 0x00000402060a7836 */ /* 0x040fe40000000000 */
[----:B------:R-:W-:Y:S01]  /*14110*/  IMAD.MOV.U32 R11, RZ, RZ, 0x40000040 ;  /* 0x40000040ff0b7424 */ /* 0x000fe200078e00ff */
[----:B------:R0:W-:Y:S01]  /*14120*/  STL.64 [R1+0x28], R56 ;  /* 0x0000283801007387 */ /* 0x0001e20000100a00 */
[C---:B------:R-:W-:Y:S02]  /*14130*/  VIADD R216, R6.reuse, 0x404 ;  /* 0x0000040406d87836 */ /* 0x040fe40000000000 */
[----:B------:R-:W-:Y:S01]  /*14140*/  IMAD.MOV.U32 R217, RZ, RZ, 0x40000040 ;  /* 0x40000040ffd97424 */ /* 0x000fe200078e00ff */
[----:B------:R0:W-:Y:S01]  /*14150*/  STL.64 [R1+0x20], R10 ;  /* 0x0000200a01007387 */ /* 0x0001e20000100a00 */
[----:B------:R-:W-:-:S02]  /*14160*/  VIADD R214, R6, 0x406 ;  /* 0x0000040606d67836 */ /* 0x000fc40000000000 */
[----:B------:R-:W-:Y:S02]  /*14170*/  IMAD.MOV.U32 R215, RZ, RZ, 0x40000040 ;  /* 0x40000040ffd77424 */ /* 0x000fe400078e00ff */
[C---:B------:R-:W-:Y:S02]  /*14180*/  VIADD R212, R6.reuse, 0x800 ;  /* 0x0000080006d47836 */ /* 0x040fe40000000000 */
[----:B------:R-:W-:Y:S02]  /*14190*/  IMAD.MOV.U32 R213, RZ, RZ, 0x40000040 ;  /* 0x40000040ffd57424 */ /* 0x000fe400078e00ff */
[C---:B------:R-:W-:Y:S02]  /*141a0*/  VIADD R210, R6.reuse, 0x802 ;  /* 0x0000080206d27836 */ /* 0x040fe40000000000 */
[----:B------:R-:W-:Y:S02]  /*141b0*/  IMAD.MOV.U32 R211, RZ, RZ, 0x40000040 ;  /* 0x40000040ffd37424 */ /* 0x000fe400078e00ff */
        /* <DEDUP_REMOVED lines=10> */
[----:B------:R-:W-:Y:S02]  /*14260*/  VIADD R8, R6, 0xc06 ;  /* 0x00000c0606087836 */ /* 0x000fe40000000000 */
[----:B------:R-:W-:Y:S02]  /*14270*/  IMAD.MOV.U32 R9, RZ, RZ, 0x40000040 ;  /* 0x40000040ff097424 */ /* 0x000fe400078e00ff */
[----:B------:R-:W-:-:S02]  /*14280*/  IMAD.MOV.U32 R3, RZ, RZ, 0x40000040 ;  /* 0x40000040ff037424 */ /* 0x000fc400078e00ff */
[----:B--2---:R-:W-:-:S04]  /*14290*/  IMAD R2, R202, 0x800, R2 ;  /* 0x00000800ca027824 */ /* 0x004fc800078e0202 */
[C---:B------:R-:W-:Y:S01]  /*142a0*/  VIADD R4, R2.reuse, 0x2 ;  /* 0x0000000202047836 */ /* 0x040fe20000000000 */
[----:B------:R-:W-:-:S13]  /*142b0*/  R2UR UR6, R2 ;  /* 0x00000000020672ca */ /* 0x000fda00000e0000 */
[----:B------:R-:W-:Y:S01]  /*142c0*/  HGMMA.64x64x16.F32.BF16 R24, gdesc[UR4], RZ, !UPT, gsb0 ;  /* 0x00e00000041879f0 */ /* 0x000fe2000c0018ff */
[----:B------:R-:W-:Y:S02]  /*142d0*/  R2UR UR4, R62 ;  /* 0x000000003e0472ca */ /* 0x000fe400000e0000 */
[----:B------:R-:W-:Y:S02]  /*142e0*/  R2UR UR5, R63 ;  /* 0x000000003f0572ca */ /* 0x000fe400000e0000 */
[----:B------:R-:W-:Y:S01]  /*142f0*/  R2UR UR6, R4 ;  /* 0x00000000040672ca */ /* 0x000fe200000e0000 */
[----:B------:R-:W-:Y:S01]  /*14300*/  VIADD R4, R2, 0x4 ;  /* 0x0000000402047836 */ /* 0x000fe20000000000 */
[----:B------:R-:W-:Y:S01]  /*14310*/  R2UR UR7, R5 ;  /* 0x00000000050772ca */ /* 0x000fe200000e0000 */
[----:B------:R-:W-:Y:S01]  /*14320*/  IMAD.MOV.U32 R5, RZ, RZ, 0x40000040 ;  /* 0x40000040ff057424 */ /* 0x000fe200078e00ff */
[----:B------:R-:W-:Y:S02]  /*14330*/  WARPGROUP.DEPBAR.LE gsb0, 0x0 ;  /* 0x00008000000079c5 */ /* 0x000fe40000010000 */
[----:B------:R-:W-:-:S09]  /*14340*/  WARPGROUP.ARRIVE ;  /* 0x00000000000079c5 */ /* 0x000fd20000000000 */
[----:B------:R-:W-:Y:S01]  /*14350*/  HGMMA.64x64x16.F32.BF16 R24, gdesc[UR4], R24, gsb0 ;  /* 0x00e00000041879f0 */ /* 0x000fe20008001818 */
        /* <DEDUP_REMOVED lines=102> */
[C---:B------:R-:W-:Y:S01]  /*149c0*/  VIADD R4, R2.reuse, 0x604 ;  /* 0x0000060402047836 */ /* 0x040fe20000000000 */
[----:B------:R-:W-:Y:S01]  /*149d0*/  R2UR UR7, R5 ;  /* 0x00000000050772ca */ /* 0x000fe200000e0000 */
[----:B------:R-:W-:Y:S02]  /*149e0*/  IMAD.MOV.U32 R5, RZ, RZ, 0x40000040 ;  /* 0x40000040ff057424 */ /* 0x000fe400078e00ff */
[----:B------:R-:W-:Y:S01]  /*149f0*/  VIADD R2, R2, 0x606 ;  /* 0x0000060602027836 */ /* 0x000fe20000000000 */
[----:B------:R-:W-:-:S02]  /*14a00*/  WARPGROUP.DEPBAR.LE gsb0, 0x0 ;  /* 0x00008000000079c5 */ /* 0x000fc40000010000 */
[----:B------:R-:W-:-:S07]  /*14a10*/  WARPGROUP.ARRIVE ;  /* 0x00000000000079c5 */ /* 0x000fce0000000000 */
[----:B------:R-:W-:Y:S01]  /*14a20*/  HGMMA.64x64x16.F32.BF16 R24, gdesc[UR4], R24, gsb0 ;  /* 0x00e00000041879f0 */ /* 0x000fe20008001818 */
[----:B------:R-:W-:Y:S02]  /*14a30*/  R2UR UR4, R12 ;  /* 0x000000000c0472ca */ /* 0x000fe400000e0000 */
[----:B------:R-:W-:Y:S02]  /*14a40*/  R2UR UR5, R13 ;  /* 0x000000000d0572ca */ /* 0x000fe400000e0000 */
[----:B------:R-:W-:Y:S02]  /*14a50*/  R2UR UR6, R4 ;  /* 0x00000000040672ca */ /* 0x000fe400000e0000 */
[----:B------:R-:W-:Y:S01]  /*14a60*/  R2UR UR7, R5 ;  /* 0x00000000050772ca */ /* 0x000fe200000e0000 */
[----:B------:R-:W-:Y:S02]  /*14a70*/  WARPGROUP.DEPBAR.LE gsb0, 0x0 ;  /* 0x00008000000079c5 */ /* 0x000fe40000010000 */
[----:B------:R-:W-:-:S10]  /*14a80*/  WARPGROUP.ARRIVE ;  /* 0x00000000000079c5 */ /* 0x000fd40000000000 */
[----:B------:R-:W-:Y:S01]  /*14a90*/  HGMMA.64x64x16.F32.BF16 R24, gdesc[UR4], R24, gsb0 ;  /* 0x00e00000041879f0 */ /* 0x000fe20008001818 */
[----:B------:R-:W-:Y:S02]  /*14aa0*/  R2UR UR4, R8 ;  /* 0x00000000080472ca */ /* 0x000fe400000e0000 */
[----:B------:R-:W-:Y:S02]  /*14ab0*/  R2UR UR5, R9 ;  /* 0x00000000090572ca */ /* 0x000fe400000e0000 */
[----:B------:R-:W-:Y:S02]  /*14ac0*/  R2UR UR6, R2 ;  /* 0x00000000020672ca */ /* 0x000fe400000e0000 */
[----:B------:R-:W-:Y:S01]  /*14ad0*/  R2UR UR7, R3 ;  /* 0x00000000030772ca */ /* 0x000fe200000e0000 */
[----:B------:R-:W-:Y:S02]  /*14ae0*/  WARPGROUP.DEPBAR.LE gsb0, 0x0 ;  /* 0x00008000000079c5 */ /* 0x000fe40000010000 */
[----:B------:R-:W-:-:S10]  /*14af0*/  WARPGROUP.ARRIVE ;  /* 0x00000000000079c5 */ /* 0x000fd40000000000 */
[----:B------:R-:W-:Y:S03]  /*14b00*/  HGMMA.64x64x16.F32.BF16 R24, gdesc[UR4], R24, gsb0 ;  /* 0x00e00000041879f0 */ /* 0x000fe60008001818 */
[----:B------:R-:W-:Y:S02]  /*14b10*/  WARPGROUP.DEPBAR.LE gsb0, 0x0 ;  /* 0x00008000000079c5 */ /* 0x000fe40000010000 */
[----:B0-----:R-:W-:Y:S05]  /*14b20*/  @!P0 BRA `(.L_x_1739) ;  /* 0x0000000000048947 */ /* 0x001fea0003800000 */
[----:B------:R-:W-:Y:S01]  /*14b30*/  BPT.TRAP 0x1 ;  /* 0x000000040000795c */ /* 0x000fe20000300000 */
.L_x_1739:
[----:B------:R-:W2:Y:S01]  /*14b40*/  LDL R2, [R1+0x78] ;  /* 0x0000780001027983 */ /* 0x000ea20000100800 */
[----:B------:R-:W0:Y:S01]  /*14b50*/  LDC R78, c[0x0][0x448] ;  /* 0x00011200ff4e7b82 */ /* 0x000e220000000800 */
[----:B------:R-:W-:Y:S02]  /*14b60*/  ULDC UR4, c[0x0][0x9d8] ;  /* 0x0002760000047ab9 */ /* 0x000fe40000000800 */
[----:B------:R-:W2:Y:S04]  /*14b70*/  LDL R76, [R1+0x5c] ;  /* 0x00005c00014c7983 */ /* 0x000ea80000100800 */
[----:B------:R-:W3:Y:S01]  /*14b80*/  LDL R65, [R1+0xc] ;  /* 0x00000c0001417983 */ /* 0x000ee20000100800 */
[----:B0-----:R-:W-:-:S13]  /*14b90*/  ISETP.NE.AND P1, PT, R78, 0x1, PT ;  /* 0x000000014e00780c */ /* 0x001fda0003f25270 */
[----:B------:R-:W0:Y:S08]  /*14ba0*/  @P1 LDC R3, c[0x0][0x44c] ;  /* 0x00011300ff031b82 */ /* 0x000e300000000800 */
[----:B------:R-:W1:Y:S01]  /*14bb0*/  @P1 LDC R11, c[0x0][0x450] ;  /* 0x00011400ff0b1b82 */ /* 0x000e620000000800 */
[----:B------:R-:W-:Y:S01]  /*14bc0*/  FMUL.FTZ R64, R48, UR4 ;  /* 0x0000000430407c20 */ /* 0x000fe20008410000 */
[----:B------:R-:W-:-:S02]  /*14bd0*/  VIADD R0, R0, 0x30840 ;  /* 0x0003084000007836 */ /* 0x000fc40000000000 */
[----:B------:R-:W-:Y:S02]  /*14be0*/  IMAD.MOV.U32 R66, RZ, RZ, -0x40 ;  /* 0xffffffc0ff427424 */ /* 0x000fe400078e00ff */
        /* <DEDUP_REMOVED lines=16> */
[----:B------:R-:W-:-:S02]  /*14cf0*/  IMAD R66, R93, R66, 0x40 ;  /* 0x000000405d427424 */ /* 0x000fc400078e0242 */
        /* <DEDUP_REMOVED lines=15> */
[----:B------:R-:W-:-:S02]  /*14df0*/  ULDC UR4, c[0x0][0x9dc] ;  /* 0x0002770000047ab9 */ /* 0x000fc40000000800 */
[----:B------:R-:W-:Y:S01]  /*14e00*/  ULOP3.LUT UR5, URZ, UR4, URZ, 0x33, !UPT ;  /* 0x000000043f057292 */ /* 0x000fe2000f8e333f */
[----:B------:R-:W-:-:S04]  /*14e10*/  LOP3.LUT R16, R16, 0xffffffbf, RZ, 0xc0, !PT ;  /* 0xffffffbf10107812 */ /* 0x000fc800078ec0ff */
[----:B------:R-:W-:Y:S01]  /*14e20*/  @P1 LOP3.LUT R16, R16, 0x40, RZ, 0xfc, !PT ;  /* 0x0000004010101812 */ /* 0x000fe200078efcff */
        /* <DEDUP_REMOVED lines=22> */
[----:B------:R-:W1:Y:S01]  /*14f90*/  MUFU.TANH R33, R33 ;  /* 0x0000002100217308 */ /* 0x000e620000002400 */
[----:B--2---:R-:W-:-:S04]  /*14fa0*/  IMAD.IADD R48, R2, 0x1, R76 ;  /* 0x0000000102307824 */ /* 0x004fc800078e024c */
[----:B0-----:R-:W-:-:S05]  /*14fb0*/  @P1 IMAD.HI.U32 R2, R48, R3, RZ ;  /* 0x0000000330021227 */ /* 0x001fca00078e00ff */
[----:B-1----:R-:W-:Y:S02]  /*14fc0*/  @P1 SHF.R.U32.HI R48, RZ, R11, R2 ;  /* 0x0000000bff301219 */ /* 0x002fe40000011602 */
[----:B------:R-:W0:Y:S01]  /*14fd0*/  LDC.64 R10, c[0x0][0x9e0] ;  /* 0x00027800ff0a7b82 */ /* 0x000e220000000a00 */
[----:B---3--:R-:W-:-:S04]  /*14fe0*/  PRMT R2, R65, 0x654, R0 ;  /* 0x0000065441027816 */ /* 0x008fc80000000000 */
[----:B------:R1:W-:Y:S01]  /*14ff0*/  SYNCS.ARRIVE.TRANS64.RED.A1T0 RZ, [R2+URZ], RZ ;  /* 0x000000ff02ff79a7 */ /* 0x0003e2000810043f */
[----:B------:R-:W2:Y:S01]  /*15000*/  SHFL.IDX PT, R70, R48, RZ, 0x1c1f ;  /* 0x001c1fff30467589 */ /* 0x000ea200000e0000 */
[----:B-1----:R-:W-:-:S04]  /*15010*/  IADD3 R2, -R225, 0x1, R66 ;  /* 0x00000001e1027810 */ /* 0x002fc80007ffe142 */
[----:B------:R-:W-:Y:S01]  /*15020*/  IADD3 R3, -R219, R2, R220 ;  /* 0x00000002db037210 */ /* 0x000fe20007ffe1dc */
[----:B------:R-:W-:-:S05]  /*15030*/  IMAD.U32 R2, RZ, RZ, UR5 ;  /* 0x00000005ff027e24 */ /* 0x000fca000f8e00ff */
[----:B------:R1:W-:Y:S01]  /*15040*/  STL [R1], R2 ;  /* 0x0000000201007387 */ /* 0x0003e20000100800 */
[----:B0-----:R-:W-:Y:S01]  /*15050*/  ISETP.GE.AND P1, PT, R11, 0x1, PT ;  /* 0x000000010b00780c */ /* 0x001fe20003f26270 */
[----:B------:R-:W0:Y:S08]  /*15060*/  MUFU.TANH R34, R34 ;  /* 0x0000002200227308 */ /* 0x000e300000002400 */
[----:B------:R-:W3:Y:S08]  /*15070*/  MUFU.TANH R64, R64 ;  /* 0x0000004000407308 */ /* 0x000ef00000002400 */
[----:B------:R-:W0:Y:S08]  /*15080*/  MUFU.TANH R63, R63 ;  /* 0x0000003f003f7308 */ /* 0x000e300000002400 */
[----:B------:R-:W0:Y:S08]  /*15090*/  MUFU.TANH R35, R35 ;  /* 0x0000002300237308 */ /* 0x000e300000002400 */
[----:B------:R-:W0:Y:S08]  /*150a0*/  MUFU.TANH R36, R36 ;  /* 0x0000002400247308 */ /* 0x000e300000002400 */
[----:B------:R-:W0:Y:S08]  /*150b0*/  MUFU.TANH R52, R52 ;  /* 0x0000003400347308 */ /* 0x000e300000002400 */
[----:B------:R-:W0:Y:S08]  /*150c0*/  MUFU.TANH R50, R50 ;  /* 0x0000003200327308 */ /* 0x000e300000002400 */
[----:B------:R-:W0:Y:S01]  /*150d0*/  MUFU.TANH R38, R38 ;  /* 0x0000002600267308 */ /* 0x000e220000002400 */
[----:B------:R-:W-:Y:S01]  /*150e0*/  IADD3 R67, -R225, R220, R66 ;  /* 0x000000dce1437210 */ /* 0x000fe20007ffe142 */
[----:B------:R-:W-:Y:S01]  /*150f0*/  VIADD R65, R3, UR5 ;  /* 0x0000000503417c36 */ /* 0x000fe20008000000 */
[----:B------:R-:W-:-:S05]  /*15100*/  LOP3.LUT R16, R16, 0xffffffdf, RZ, 0xc0, !PT ;  /* 0xffffffdf10107812 */ /* 0x000fca00078ec0ff */
[----:B------:R5:W0:Y:S01]  /*15110*/  MUFU.TANH R0, R54 ;  /* 0x0000003600007308 */ /* 0x000a220000002400 */
[----:B------:R-:W-:Y:S01]  /*15120*/  @P1 LOP3.LUT R16, R16, 0x20, RZ, 0xfc, !PT ;  /* 0x0000002010101812 */ /* 0x000fe200078efcff */
[----:B--2---:R-:W-:Y:S01]  /*15130*/  IMAD.IADD R69, R65, 0x1, R70 ;  /* 0x0000000141457824 */ /* 0x004fe200078e0246 */
[----:B------:R-:W-:Y:S01]  /*15140*/  LEA R46, R93, 0xffffffc0, 0x6 ;  /* 0xffffffc05d2e7811 */ /* 0x000fe200078e30ff */
[----:B-----5:R-:W-:-:S05]  /*15150*/  IMAD.IADD R54, R3, 0x1, R10 ;  /* 0x0000000103367824 */ /* 0x020fca00078e020a */
[----:B------:R-:W-:Y:S01]  /*15160*/  VIADDMNMX R68, R70, R54, R67, PT ;  /* 0x0000003646447246 */ /* 0x000fe20003800143 */
[----:B-1-34-:R-:W-:Y:S06]  /*15170*/  @!P1 BRA `(.L_x_1740) ;  /* 0x0000000000509947 */ /* 0x01afec0003800000 */
[----:B------:R-:W-:Y:S01]  /*15180*/  IADD3 R39, -R219, R220, R70 ;  /* 0x000000dcdb277210 */ /* 0x000fe20007ffe146 */
[----:B------:R-:W-:Y:S03]  /*15190*/  BSSY B0, `(.L_x_1741) ;  /* 0x000000e000007945 */ /* 0x000fe60003800000 */
[----:B------:R-:W-:-:S13]  /*151a0*/  ISETP.GT.AND P1, PT, R39, -0x1, PT ;  /* 0xffffffff2700780c */ /* 0x000fda0003f24270 */
        /* <DEDUP_REMOVED lines=8> */
.L_x_1742:
[----:B------:R-:W-:-:S13]  /*15230*/  ISETP.NE.AND P1, PT, R11, 0x1, PT ;  /* 0x000000010b00780c */ /* 0x000fda0003f25270 */
[----:B------:R-:W1:Y:S02]  /*15240*/  @P1 LDC.64 R2, c[0x0][0x9e8] ;  /* 0x00027a00ff021b82 */ /* 0x000e640000000a00 */
[----:B-1----:R-:W-:-:S05]  /*15250*/  @P1 IMAD.HI.U32 R2, R39, R2, RZ ;  /* 0x0000000227021227 */ /* 0x002fca00078e00ff */
[----:B------:R-:W-:-:S07]  /*15260*/  @P1 SHF.R.U32.HI R39, RZ, R3, R2 ;  /* 0x00000003ff271219 */ /* 0x000fce0000011602 */
.L_x_1743:
[----:B------:R-:W-:Y:S05]  /*15270*/  BSYNC B0 ;  /* 0x0000000000007941 */ /* 0x000fea0003800000 */
.L_x_1741:
[----:B------:R-:W-:-:S04]  /*15280*/  IMAD R2, R39, R11, -R46 ;  /* 0x0000000b27027224 */ /* 0x000fc800078e0a2e */
[----:B------:R-:W-:-:S05]  /*15290*/  IMAD.IADD R2, R2, 0x1, -R225 ;  /* 0x0000000102027824 */ /* 0x000fca00078e0ae1 */
[----:B------:R-:W-:Y:S02]  /*152a0*/  VIMNMX R69, R69, R2, !PT ;  /* 0x0000000245457248 */ /* 0x000fe40007fe0100 */
[----:B------:R-:W-:-:S07]  /*152b0*/  VIADDMNMX R68, R2, R11, R68, PT ;  /* 0x0000000b02447246 */ /* 0x000fce0003800144 */
.L_x_1740:
        /* <DEDUP_REMOVED lines=10> */
[----:B------:R-:W-:Y:S02]  /*15360*/  FSEL R39, R56, -INF , !P4 ;  /* 0xff80000038277808 */ /* 0x000fe40006000000 */
        /* <DEDUP_REMOVED lines=37> */
[----:B------:R-:W-:Y:S01]  /*155c0*/  FSEL R49, R44, -INF , !P3 ;  /* 0xff8000002c317808 */ /* 0x000fe20005800000 */
[----:B-1----:R-:W-:Y:S01]  /*155d0*/  IMAD.IADD R44, R65, 0x1, R48 ;  /* 0x00000001412c7824 */ /* 0x002fe200078e0230 */
        /* <DEDUP_REMOVED lines=13> */
[C---:B------:R-:W-:Y:S02]  /*156b0*/  ISETP.GE.AND P6, PT, R66.reuse, 0x1, PT ;  /* 0x000000014200780c */ /* 0x040fe40003fc6270 */
[----:B0-----:R-:W-:Y:S02]  /*156c0*/  FSEL R63, R63, -INF , !P3 ;  /* 0xff8000003f3f7808 */ /* 0x001fe40005800000 */
[C---:B------:R-:W-:Y:S02]  /*156d0*/  ISETP.GE.AND P3, PT, R66.reuse, 0x39, PT ;  /* 0x000000394200780c */ /* 0x040fe40003f66270 */
[----:B------:R-:W-:Y:S02]  /*156e0*/  P2R R71, PR, RZ, 0x20 ;  /* 0x00000020ff477803 */ /* 0x000fe40000000000 */
[----:B------:R-:W-:Y:S02]  /*156f0*/  ISETP.GT.AND P4, PT, R69, 0x38, !P3 ;  /* 0x000000384500780c */ /* 0x000fe40005f84270 */
[----:B------:R-:W-:-:S02]  /*15700*/  ISETP.GE.AND P5, PT, R66, 0x3a, PT ;  /* 0x0000003a4200780c */ /* 0x000fc40003fa6270 */
[----:B------:R-:W-:Y:S02]  /*15710*/  ISETP.LT.OR P4, PT, R68, 0x39, P4 ;  /* 0x000000394400780c */ /* 0x000fe40002781670 */
[----:B------:R-:W-:Y:S02]  /*15720*/  VIADDMNMX R54, R48, R54, R67, PT ;  /* 0x0000003630367246 */ /* 0x000fe40003800143 */
[----:B------:R-:W-:Y:S02]  /*15730*/  FSEL R55, R52, -INF , !P4 ;  /* 0xff80000034377808 */ /* 0x000fe40006000000 */
[----:B------:R-:W-:-:S04]  /*15740*/  ISETP.GT.AND P4, PT, R69, RZ, !P6 ;  /* 0x000000ff4500720c */ /* 0x000fc80007784270 */
[----:B------:R-:W-:-:S04]  /*15750*/  ISETP.LT.OR P4, PT, R68, 0x1, P4 ;  /* 0x000000014400780c */ /* 0x000fc80002781670 */
[----:B------:R-:W-:Y:S02]  /*15760*/  FSEL R24, R24, -INF , !P4 ;  /* 0xff80000018187808 */ /* 0x000fe40006000000 */
[----:B------:R-:W-:-:S04]  /*15770*/  ISETP.GT.AND P4, PT, R69, 0x39, !P5 ;  /* 0x000000394500780c */ /* 0x000fc80006f84270 */
[----:B------:R-:W-:-:S04]  /*15780*/  ISETP.LT.OR P4, PT, R68, 0x3a, P4 ;  /* 0x0000003a4400780c */ /* 0x000fc80002781670 */
[----:B------:R-:W-:Y:S02]  /*15790*/  FSEL R69, R50, -INF , !P4 ;  /* 0xff80000032457808 */ /* 0x000fe40006000000 */
[----:B------:R-:W-:-:S13]  /*157a0*/  ISETP.GE.AND P4, PT, R11, 0x1, PT ;  /* 0x000000010b00780c */ /* 0x000fda0003f86270 */
[----:B------:R-:W-:Y:S05]  /*157b0*/  @!P4 BRA `(.L_x_1744) ;  /* 0x000000000050c947 */ /* 0x000fea0003800000 */
[----:B------:R-:W-:Y:S01]  /*157c0*/  IADD3 R65, -R219, R220, R48 ;  /* 0x000000dcdb417210 */ /* 0x000fe20007ffe130 */
[----:B------:R-:W-:Y:S03]  /*157d0*/  BSSY B0, `(.L_x_1745) ;  /* 0x000000e000007945 */ /* 0x000fe60003800000 */
        /* <DEDUP_REMOVED lines=9> */
.L_x_1746:
[----:B------:R-:W-:-:S13]  /*15870*/  ISETP.NE.AND P4, PT, R11, 0x1, PT ;  /* 0x000000010b00780c */ /* 0x000fda0003f85270 */
[----:B------:R-:W0:Y:S02]  /*15880*/  @P4 LDC.64 R2, c[0x0][0x9e8] ;  /* 0x00027a00ff024b82 */ /* 0x000e240000000a00 */
[----:B0-----:R-:W-:-:S05]  /*15890*/  @P4 IMAD.HI.U32 R2, R65, R2, RZ ;  /* 0x0000000241024227 */ /* 0x001fca00078e00ff */
[----:B------:R-:W-:-:S07]  /*158a0*/  @P4 SHF.R.U32.HI R65, RZ, R3, R2 ;  /* 0x00000003ff414219 */ /* 0x000fce0000011602 */
.L_x_1747:
[----:B------:R-:W-:Y:S05]  /*158b0*/  BSYNC B0 ;  /* 0x0000000000007941 */ /* 0x000fea0003800000 */
.L_x_1745:
[----:B------:R-:W-:-:S04]  /*158c0*/  IMAD R46, R65, R11, -R46 ;  /* 0x0000000b412e7224 */ /* 0x000fc800078e0a2e */
[----:B------:R-:W-:-:S05]  /*158d0*/  IMAD.IADD R3, R46, 0x1, -R225 ;  /* 0x000000012e037824 */ /* 0x000fca00078e0ae1 */
[----:B------:R-:W-:Y:S02]  /*158e0*/  VIMNMX R44, R44, R3, !PT ;  /* 0x000000032c2c7248 */ /* 0x000fe40007fe0100 */
[----:B------:R-:W-:-:S07]  /*158f0*/  VIADDMNMX R54, R3, R11, R54, PT ;  /* 0x0000000b03367246 */ /* 0x000fce0003800136 */
.L_x_1744:
[----:B------:R-:W-:Y:S01]  /*15900*/  ISETP.GT.AND P1, PT, R44, 0x1, !P1 ;  /* 0x000000012c00780c */ /* 0x000fe20004f24270 */
[----:B------:R-:W-:Y:S01]  /*15910*/  ULDC UR4, c[0x0][0x988] ;  /* 0x0002620000047ab9 */ /* 0x000fe20000000800 */
[----:B------:R-:W-:Y:S02]  /*15920*/  FMNMX.FTZ R2, R24, R39, !PT ;  /* 0x0000002718027209 */ /* 0x000fe40007810000 */
        /* <DEDUP_REMOVED lines=34> */
[----:B------:R-:W-:Y:S01]  /*15b50*/  ISETP.GT.AND P2, PT, R44, 0x8, !P2 ;  /* 0x000000082c00780c */ /* 0x000fe20005744270 */
[----:B------:R-:W0:Y:S01]  /*15b60*/  SHFL.BFLY PT, R2, R3, 0x2, 0x1f ;  /* 0x0c401f0003027f89 */ /* 0x000e2200000e0000 */
[C---:B------:R-:W-:Y:S02]  /*15b70*/  ISETP.LT.OR P1, PT, R54.reuse, 0x1a, P1 ;  /* 0x0000001a3600780c */ /* 0x040fe40000f21670 */
[----:B------:R-:W-:Y:S02]  /*15b80*/  ISETP.LT.OR P2, PT, R54, 0x9, P2 ;  /* 0x000000093600780c */ /* 0x000fe40001741670 */
[----:B------:R-:W-:Y:S02]  /*15b90*/  FSEL R71, R30, -INF , !P1 ;  /* 0xff8000001e477808 */ /* 0x000fe40004800000 */
[----:B------:R-:W-:Y:S02]  /*15ba0*/  ISETP.NE.AND P1, PT, R72, RZ, PT ;  /* 0x000000ff4800720c */ /* 0x000fe40003f25270 */
[----:B------:R-:W-:-:S02]  /*15bb0*/  ISETP.GT.AND P6, PT, R44, RZ, !P6 ;  /* 0x000000ff2c00720c */ /* 0x000fc400077c4270 */
[----:B------:R-:W-:Y:S02]  /*15bc0*/  ISETP.GT.AND P1, PT, R44, 0x20, !P1 ;  /* 0x000000202c00780c */ /* 0x000fe40004f24270 */
[----:B------:R-:W-:Y:S02]  /*15bd0*/  FSEL R25, R25, -INF , !P2 ;  /* 0xff80000019197808 */ /* 0x000fe40005000000 */
[----:B------:R-:W-:Y:S02]  /*15be0*/  ISETP.LT.OR P1, PT, R54, 0x21, P1 ;  /* 0x000000213600780c */ /* 0x000fe40000f21670 */
[----:B------:R-:W-:Y:S02]  /*15bf0*/  ISETP.NE.AND P2, PT, R73, RZ, PT ;  /* 0x000000ff4900720c */ /* 0x000fe40003f45270 */
[----:B------:R-:W-:Y:S02]  /*15c00*/  FSEL R31, R31, -INF , !P1 ;  /* 0xff8000001f1f7808 */ /* 0x000fe40004800000 */
[----:B------:R-:W-:-:S02]  /*15c10*/  ISETP.NE.AND P1, PT, R62, RZ, PT ;  /* 0x000000ff3e00720c */ /* 0x000fc40003f25270 */
[----:B------:R-:W-:Y:S02]  /*15c20*/  ISETP.LT.OR P6, PT, R54, 0x1, P6 ;  /* 0x000000013600780c */ /* 0x000fe400037c1670 */
[----:B------:R-:W-:Y:S02]  /*15c30*/  ISETP.GT.AND P1, PT, R44, 0x21, !P1 ;  /* 0x000000212c00780c */ /* 0x000fe40004f24270 */
[----:B------:R-:W-:Y:S02]  /*15c40*/  FSEL R26, R4, -INF , !P6 ;  /* 0xff800000041a7808 */ /* 0x000fe40007000000 */
[----:B------:R-:W-:Y:S02]  /*15c50*/  ISETP.LT.OR P1, PT, R54, 0x22, P1 ;  /* 0x000000223600780c */ /* 0x000fe40000f21670 */
[----:B------:R-:W-:Y:S02]  /*15c60*/  FMNMX.FTZ R30, R26, R5, !PT ;  /* 0x000000051a1e7209 */ /* 0x000fe40007810000 */
[----:B------:R-:W-:-:S02]  /*15c70*/  FSEL R73, R32, -INF , !P1 ;  /* 0xff80000020497808 */ /* 0x000fc40004800000 */
[----:B0-----:R-:W-:Y:S01]  /*15c80*/  FMNMX.FTZ R32, R3, R2, !PT ;  /* 0x0000000203207209 */ /* 0x001fe20007810000 */
[----:B------:R-:W-:Y:S01]  /*15c90*/  IMAD.U32 R2, RZ, RZ, UR4 ;  /* 0x00000004ff027e24 */ /* 0x000fe2000f8e00ff */
[----:B------:R-:W-:Y:S02]  /*15ca0*/  FMNMX.FTZ R30, R25, R30, !PT ;  /* 0x0000001e191e7209 */ /* 0x000fe40007810000 */
[----:B------:R-:W-:Y:S01]  /*15cb0*/  ISETP.GT.AND P1, PT, R44, 0x28, !P2 ;  /* 0x000000282c00780c */ /* 0x000fe20005724270 */
[----:B------:R-:W0:Y:S01]  /*15cc0*/  SHFL.BFLY PT, R77, R32, 0x1, 0x1f ;  /* 0x0c201f00204d7f89 */ /* 0x000e2200000e0000 */
[----:B------:R-:W-:Y:S02]  /*15cd0*/  FMNMX.FTZ R30, R65, R30, !PT ;  /* 0x0000001e411e7209 */ /* 0x000fe40007810000 */
[----:B------:R-:W-:Y:S02]  /*15ce0*/  ISETP.LT.OR P1, PT, R54, 0x29, P1 ;  /* 0x000000293600780c */ /* 0x000fe40000f21670 */
[----:B------:R-:W-:-:S02]  /*15cf0*/  FMNMX.FTZ R30, R27, R30, !PT ;  /* 0x0000001e1b1e7209 */ /* 0x000fc40007810000 */
[----:B------:R-:W-:Y:S02]  /*15d00*/  ISETP.NE.AND P4, PT, R74, RZ, PT ;  /* 0x000000ff4a00720c */ /* 0x000fe40003f85270 */
[----:B------:R-:W-:Y:S02]  /*15d10*/  FMNMX.FTZ R30, R67, R30, !PT ;  /* 0x0000001e431e7209 */ /* 0x000fe40007810000 */
[----:B------:R-:W-:Y:S02]  /*15d20*/  FSEL R33, R33, -INF , !P1 ;  /* 0xff80000021217808 */ /* 0x000fe40004800000 */
[----:B------:R-:W-:Y:S02]  /*15d30*/  ISETP.GT.AND P1, PT, R44, 0x29, !P4 ;  /* 0x000000292c00780c */ /* 0x000fe40006724270 */
[----:B------:R-:W-:Y:S02]  /*15d40*/  FMNMX.FTZ R30, R29, R30, !PT ;  /* 0x0000001e1d1e7209 */ /* 0x000fe40007810000 */
[----:B------:R-:W-:-:S02]  /*15d50*/  ISETP.LT.OR P1, PT, R54, 0x2a, P1 ;  /* 0x0000002a3600780c */ /* 0x000fc40000f21670 */
[----:B------:R-:W-:Y:S02]  /*15d60*/  FMNMX.FTZ R30, R71, R30, !PT ;  /* 0x0000001e471e7209 */ /* 0x000fe40007810000 */
[----:B------:R-:W-:Y:S02]  /*15d70*/  FSEL R75, R34, -INF , !P1 ;  /* 0xff800000224b7808 */ /* 0x000fe40004800000 */
[----:B------:R-:W-:Y:S02]  /*15d80*/  ISETP.NE.AND P2, PT, R40, RZ, PT ;  /* 0x000000ff2800720c */ /* 0x000fe40003f45270 */
[----:B0-----:R-:W-:Y:S02]  /*15d90*/  FMNMX.FTZ R4, R32, R77, !PT ;  /* 0x0000004d20047209 */ /* 0x001fe40007810000 */
[----:B------:R-:W-:Y:S02]  /*15da0*/  FMNMX.FTZ R30, R31, R30, !PT ;  /* 0x0000001e1f1e7209 */ /* 0x000fe40007810000 */
[C---:B------:R-:W-:Y:S01]  /*15db0*/  FSETP.NEU.FTZ.AND P1, PT, R4.reuse, -INF , PT ;  /* 0xff8000000400780b */ /* 0x040fe20003f3d000 */
[----:B------:R-:W-:Y:S01]  /*15dc0*/  FMUL.FTZ R28, R4, R2 ;  /* 0x00000002041c7220 */ /* 0x000fe20000410000 */
[----:B------:R-:W-:-:S02]  /*15dd0*/  ISETP.NE.AND P4, PT, R42, RZ, PT ;  /* 0x000000ff2a00720c */ /* 0x000fc40003f85270 */
[----:B------:R-:W-:Y:S02]  /*15de0*/  FMNMX.FTZ R30, R73, R30, !PT ;  /* 0x0000001e491e7209 */ /* 0x000fe40007810000 */
[----:B------:R-:W-:Y:S02]  /*15df0*/  FSEL R28, R28, RZ, P1 ;  /* 0x000000ff1c1c7208 */ /* 0x000fe40000800000 */
[C---:B------:R-:W-:Y:S02]  /*15e00*/  ISETP.GT.AND P1, PT, R44.reuse, 0x30, !P2 ;  /* 0x000000302c00780c */ /* 0x040fe40005724270 */
[----:B------:R-:W-:Y:S01]  /*15e10*/  ISETP.GT.AND P2, PT, R44, 0x31, !P4 ;  /* 0x000000312c00780c */ /* 0x000fe20006744270 */
[-CC-:B------:R-:W-:Y:S01]  /*15e20*/  FFMA.FTZ R196, R24, R2.reuse, -R28.reuse ;  /* 0x0000000218c47223 */ /* 0x180fe2000001081c */
[----:B------:R-:W-:Y:S01]  /*15e30*/  ISETP.LT.OR P1, PT, R54, 0x31, P1 ;  /* 0x000000313600780c */ /* 0x000fe20000f21670 */
[--C-:B------:R-:W-:Y:S01]  /*15e40*/  FFMA.FTZ R39, R39, R2, -R28.reuse ;  /* 0x0000000227277223 */ /* 0x100fe2000001081c */
[----:B------:R-:W-:Y:S01]  /*15e50*/  FMNMX.FTZ R30, R33, R30, !PT ;  /* 0x0000001e211e7209 */ /* 0x000fe20007810000 */
[-CC-:B------:R-:W-:Y:S01]  /*15e60*/  FFMA.FTZ R188, R45, R2.reuse, -R28.reuse ;  /* 0x000000022dbc7223 */ /* 0x180fe2000001081c */
[----:B------:R-:W-:Y:S01]  /*15e70*/  ISETP.GT.AND P3, PT, R44, 0x38, !P3 ;  /* 0x000000382c00780c */ /* 0x000fe20005f64270 */
[-CC-:B------:R-:W-:Y:S01]  /*15e80*/  FFMA.FTZ R45, R47, R2.reuse, -R28.reuse ;  /* 0x000000022f2d7223 */ /* 0x180fe2000001081c */
[----:B------:R-:W-:Y:S01]  /*15e90*/  ISETP.LT.OR P2, PT, R54, 0x32, P2 ;  /* 0x000000323600780c */ /* 0x000fe20001741670 */
[-CC-:B------:R-:W-:Y:S01]  /*15ea0*/  FFMA.FTZ R198, R41, R2.reuse, -R28.reuse ;  /* 0x0000000229c67223 */ /* 0x180fe2000001081c */
[----:B------:R-:W-:Y:S01]  /*15eb0*/  FSEL R35, R35, -INF , !P1 ;  /* 0xff80000023237808 */ /* 0x000fe20004800000 */
        /* <DEDUP_REMOVED lines=11> */
[----:B------:R-:W-:Y:S01]  /*15f70*/  ISETP.LT.OR P5, PT, R54, 0x3a, P5 ;  /* 0x0000003a3600780c */ /* 0x000fe20002fa1670 */
[-CC-:B------:R-:W-:Y:S01]  /*15f80*/  FFMA.FTZ R37, R37, R2.reuse, -R28.reuse ;  /* 0x0000000225257223 */ /* 0x180fe2000001081c */
[----:B------:R-:W-:Y:S01]  /*15f90*/  FSEL R79, R0, -INF , !P3 ;  /* 0xff800000004f7808 */ /* 0x000fe20005800000 */
[--C-:B------:R-:W-:Y:S01]  /*15fa0*/  FFMA.FTZ R184, R53, R2, -R28.reuse ;  /* 0x0000000235b87223 */ /* 0x100fe2000001081c */
[----:B------:R-:W-:Y:S01]  /*15fb0*/  FMNMX.FTZ R30, R77, R30, !PT ;  /* 0x0000001e4d1e7209 */ /* 0x000fe20007810000 */
[-CC-:B------:R-:W-:Y:S01]  /*15fc0*/  FFMA.FTZ R49, R63, R2.reuse, -R28.reuse ;  /* 0x000000023f317223 */ /* 0x180fe2000001081c */
[----:B------:R-:W-:Y:S01]  /*15fd0*/  FSEL R81, R38, -INF , !P5 ;  /* 0xff80000026517808 */ /* 0x000fe20006800000 */
[--C-:B------:R-:W-:Y:S01]  /*15fe0*/  FFMA.FTZ R186, R55, R2, -R28.reuse ;  /* 0x0000000237ba7223 */ /* 0x100fe2000001081c */
[----:B------:R-:W-:Y:S01]  /*15ff0*/  FMNMX.FTZ R30, R79, R30, !PT ;  /* 0x0000001e4f1e7209 */ /* 0x000fe20007810000 */
[----:B------:R-:W-:Y:S01]  /*16000*/  FFMA.FTZ R51, R69, R2, -R28 ;  /* 0x0000000245337223 */ /* 0x000fe2000001081c */
[----:B------:R-:W-:Y:S01]  /*16010*/  MUFU.EX2 R196, R196 ;  /* 0x000000c400c47308 */ /* 0x000fe20000000800 */
[----:B------:R-:W-:-:S02]  /*16020*/  ISETP.NE.AND P4, PT, R78, 0x1, PT ;  /* 0x000000014e00780c */ /* 0x000fc40003f85270 */
[----:B------:R-:W-:-:S05]  /*16030*/  FMNMX.FTZ R30, R81, R30, !PT ;  /* 0x0000001e511e7209 */ /* 0x000fca0007810000 */
[----:B------:R-:W0:Y:S01]  /*16040*/  SHFL.BFLY PT, R3, R30, 0x2, 0x1f ;  /* 0x0c401f001e037f89 */ /* 0x000e2200000e0000 */
[----:B------:R-:W1:Y:S05]  /*16050*/  MUFU.EX2 R39, R39 ;  /* 0x0000002700277308 */ /* 0x000e6a0000000800 */
[----:B------:R-:W2:Y:S03]  /*16060*/  @P4 LDC R40, c[0x0][0x450] ;  /* 0x00011400ff284b82 */ /* 0x000ea60000000800 */
[----:B------:R-:W3:Y:S08]  /*16070*/  MUFU.EX2 R198, R198 ;  /* 0x000000c600c67308 */ /* 0x000ef00000000800 */
[----:B------:R-:W4:Y:S01]  /*16080*/  MUFU.EX2 R41, R41 ;  /* 0x0000002900297308 */ /* 0x000f220000000800 */
[----:B0-----:R-:W-:-:S07]  /*16090*/  FMNMX.FTZ R0, R30, R3, !PT ;  /* 0x000000031e007209 */ /* 0x001fce0007810000 */
[----:B------:R-:W0:Y:S01]  /*160a0*/  MUFU.EX2 R192, R192 ;  /* 0x000000c000c07308 */ /* 0x000e220000000800 */
[----:B------:R-:W5:Y:S07]  /*160b0*/  SHFL.BFLY PT, R3, R0, 0x1, 0x1f ;  /* 0x0c201f0000037f89 */ /* 0x000f6e00000e0000 */
[----:B------:R-:W2:Y:S08]  /*160c0*/  MUFU.EX2 R43, R43 ;  /* 0x0000002b002b7308 */ /* 0x000eb00000000800 */
[----:B------:R-:W2:Y:S08]  /*160d0*/  MUFU.EX2 R194, R194 ;  /* 0x000000c200c27308 */ /* 0x000eb00000000800 */
[----:B------:R-:W2:Y:S01]  /*160e0*/  MUFU.EX2 R37, R37 ;  /* 0x0000002500257308 */ /* 0x000ea20000000800 */
[----:B-----5:R-:W-:-:S04]  /*160f0*/  FMNMX.FTZ R3, R0, R3, !PT ;  /* 0x0000000300037209 */ /* 0x020fc80007810000 */
[C---:B------:R-:W-:Y:S01]  /*16100*/  FSETP.NEU.FTZ.AND P1, PT, R3.reuse, -INF , PT ;  /* 0xff8000000300780b */ /* 0x040fe20003f3d000 */
[----:B------:R-:W-:Y:S02]  /*16110*/  FMUL.FTZ R0, R3, R2 ;  /* 0x0000000203007220 */ /* 0x000fe40000410000 */
[----:B------:R-:W-:Y:S03]  /*16120*/  MUFU.EX2 R188, R188 ;  /* 0x000000bc00bc7308 */ /* 0x000fe60000000800 */
[----:B------:R-:W-:-:S05]  /*16130*/  FSEL R28, R0, RZ, P1 ;  /* 0x000000ff001c7208 */ /* 0x000fca0000800000 */
[----:B------:R-:W-:Y:S01]  /*16140*/  MUFU.EX2 R45, R45 ;  /* 0x0000002d002d7308 */ /* 0x000fe20000000800 */
[-CC-:B------:R-:W-:Y:S01]  /*16150*/  FFMA.FTZ R197, R26, R2.reuse, -R28.reuse ;  /* 0x000000021ac57223 */ /* 0x180fe2000001081c */
[-CC-:B------:R-:W-:Y:S01]  /*16160*/  FFMA.FTZ R0, R5, R2.reuse, -R28.reuse ;  /* 0x0000000205007223 */ /* 0x180fe2000001081c */
[-CC-:B------:R-:W-:Y:S01]  /*16170*/  FFMA.FTZ R199, R25, R2.reuse, -R28.reuse ;  /* 0x0000000219c77223 */ /* 0x180fe2000001081c */
[-CC-:B------:R-:W-:Y:S01]  /*16180*/  FFMA.FTZ R24, R65, R2.reuse, -R28.reuse ;  /* 0x0000000241187223 */ /* 0x180fe2000001081c */
[-CC-:B------:R-:W-:Y:S01]  /*16190*/  FFMA.FTZ R193, R27, R2.reuse, -R28.reuse ;  /* 0x000000021bc17223 */ /* 0x180fe2000001081c */
[----:B-1----:R-:W-:Y:S01]  /*161a0*/  FADD.FTZ R5, R196, R39 ;  /* 0x00000027c4057221 */ /* 0x002fe20000010000 */
[-CC-:B------:R-:W-:Y:S01]  /*161b0*/  FFMA.FTZ R26, R67, R2.reuse, -R28.reuse ;  /* 0x00000002431a7223 */ /* 0x180fe2000001081c */
[----:B------:R-:W-:Y:S01]  /*161c0*/  MUFU.EX2 R197, R197 ;  /* 0x000000c500c57308 */ /* 0x000fe20000000800 */
[-CC-:B------:R-:W-:Y:S01]  /*161d0*/  FFMA.FTZ R195, R29, R2.reuse, -R28.reuse ;  /* 0x000000021dc37223 */ /* 0x180fe2000001081c */
[----:B---3--:R-:W-:Y:S01]  /*161e0*/  FADD.FTZ R34, R198, R5 ;  /* 0x00000005c6227221 */ /* 0x008fe20000010000 */
[-CC-:B------:R-:W-:Y:S01]  /*161f0*/  FFMA.FTZ R30, R71, R2.reuse, -R28.reuse ;  /* 0x00000002471e7223 */ /* 0x180fe2000001081c */
[-CC-:B------:R-:W-:Y:S01]  /*16200*/  FFMA.FTZ R189, R31, R2.reuse, -R28.reuse ;  /* 0x000000021fbd7223 */ /* 0x180fe2000001081c */
[-C--:B------:R-:W-:Y:S01]  /*16210*/  FFMA.FTZ R32, R73, R2.reuse, -R28 ;  /* 0x0000000249207223 */ /* 0x080fe2000001081c */
[----:B----4-:R-:W-:Y:S01]  /*16220*/  FADD.FTZ R5, R41, R34 ;  /* 0x0000002229057221 */ /* 0x010fe20000010000 */
[----:B------:R-:W1:Y:S01]  /*16230*/  @P4 LDC R29, c[0x0][0x44c] ;  /* 0x00011300ff1d4b82 */ /* 0x000e620000000800 */
[----:B------:R-:W3:Y:S01]  /*16240*/  MUFU.EX2 R0, R0 ;  /* 0x0000000000007308 */ /* 0x000ee20000000800 */
[-CC-:B------:R-:W-:Y:S01]  /*16250*/  FFMA.FTZ R191, R33, R2.reuse, -R28.reuse ;  /* 0x0000000221bf7223 */ /* 0x180fe2000001081c */
[----:B0-----:R-:W-:Y:S01]  /*16260*/  FADD.FTZ R38, R192, R5 ;  /* 0x00000005c0267221 */ /* 0x001fe20000010000 */
[-CC-:B------:R-:W-:Y:S01]  /*16270*/  FFMA.FTZ R34, R75, R2.reuse, -R28.reuse ;  /* 0x000000024b227223 */ /* 0x180fe2000001081c */
[-CC-:B------:R-:W-:Y:S01]  /*16280*/  FFMA.FTZ R185, R35, R2.reuse, -R28.reuse ;  /* 0x0000000223b97223 */ /* 0x180fe2000001081c */
[-C--:B------:R-:W-:Y:S01]  /*16290*/  FFMA.FTZ R77, R77, R2.reuse, -R28 ;  /* 0x000000024d4d7223 */ /* 0x080fe2000001081c */
[----:B--2---:R-:W-:Y:S01]  /*162a0*/  FADD.FTZ R25, R43, R38 ;  /* 0x000000262b197221 */ /* 0x004fe20000010000 */
[-CC-:B------:R-:W-:Y:S01]  /*162b0*/  FFMA.FTZ R79, R79, R2.reuse, -R28.reuse ;  /* 0x000000024f4f7223 */ /* 0x180fe2000001081c */
[----:B------:R-:W0:Y:S01]  /*162c0*/  MUFU.EX2 R199, R199 ;  /* 0x000000c700c77308 */ /* 0x000e220000000800 */
[----:B------:R-:W-:Y:S01]  /*162d0*/  FFMA.FTZ R81, R81, R2, -R28 ;  /* 0x0000000251517223 */ /* 0x000fe2000001081c */
[----:B------:R-:W-:Y:S01]  /*162e0*/  FADD.FTZ R38, R194, R25 ;  /* 0x00000019c2267221 */ /* 0x000fe20000010000 */
[----:B------:R-:W-:Y:S01]  /*162f0*/  IMAD.MOV.U32 R27, RZ, RZ, R76 ;  /* 0x000000ffff1b7224 */ /* 0x000fe200078e004c */
[----:B------:R-:W-:-:S02]  /*16300*/  F2FP.BF16.F32.PACK_AB R196, R39, R196 ;  /* 0x000000c427c4723e */ /* 0x000fc400000010ff */
[----:B------:R-:W-:Y:S01]  /*16310*/  FADD.FTZ R25, R37, R38 ;  /* 0x0000002625197221 */ /* 0x000fe20000010000 */
[----:B------:R-:W-:Y:S01]  /*16320*/  F2FP.BF16.F32.PACK_AB R198, R41, R198 ;  /* 0x000000c629c6723e */ /* 0x000fe200000010ff */
[----:B------:R-:W2:Y:S01]  /*16330*/  MUFU.EX2 R24, R24 ;  /* 0x0000001800187308 */ /* 0x000ea20000000800 */
[----:B---3--:R-:W-:Y:S01]  /*16340*/  FADD.FTZ R36, R197, R0 ;  /* 0x00000000c5247221 */ /* 0x008fe20000010000 */
[----:B------:R-:W-:Y:S01]  /*16350*/  FADD.FTZ R38, R188, R25 ;  /* 0x00000019bc267221 */ /* 0x000fe20000010000 */
[----:B------:R-:W-:Y:S02]  /*16360*/  F2FP.BF16.F32.PACK_AB R197, R0, R197 ;  /* 0x000000c500c5723e */ /* 0x000fe400000010ff */
[----:B------:R-:W-:Y:S01]  /*16370*/  F2FP.BF16.F32.PACK_AB R192, R43, R192 ;  /* 0x000000c02bc0723e */ /* 0x000fe200000010ff */
[----:B------:R-:W-:Y:S01]  /*16380*/  FADD.FTZ R25, R45, R38 ;  /* 0x000000262d197221 */ /* 0x000fe20000010000 */
[----:B-1----:R-:W-:Y:S01]  /*16390*/  @P4 IMAD.HI.U32 R29, R76, R29, RZ ;  /* 0x0000001d4c1d4227 */ /* 0x002fe200078e00ff */
[----:B------:R-:W1:Y:S03]  /*163a0*/  MUFU.EX2 R193, R193 ;  /* 0x000000c100c17308 */ /* 0x000e660000000800 */
[----:B0-----:R-:W-:Y:S01]  /*163b0*/  FADD.FTZ R5, R199, R36 ;  /* 0x00000024c7057221 */ /* 0x001fe20000010000 */
[----:B------:R-:W-:-:S02]  /*163c0*/  F2FP.BF16.F32.PACK_AB R194, R37, R194 ;  /* 0x000000c225c2723e */ /* 0x000fc400000010ff */
[----:B------:R-:W-:Y:S02]  /*163d0*/  @P4 SHF.R.U32.HI R27, RZ, R40, R29 ;  /* 0x00000028ff1b4219 */ /* 0x000fe4000001161d */
[----:B------:R-:W-:Y:S01]  /*163e0*/  ISETP.GE.AND P4, PT, R11, 0x1, PT ;  /* 0x000000010b00780c */ /* 0x000fe20003f86270 */
[----:B------:R-:W0:Y:S01]  /*163f0*/  MUFU.EX2 R26, R26 ;  /* 0x0000001a001a7308 */ /* 0x000e220000000800 */
[----:B--2---:R-:W-:Y:S01]  /*16400*/  FADD.FTZ R36, R24, R5 ;  /* 0x0000000518247221 */ /* 0x004fe20000010000 */
[----:B------:R-:W-:Y:S01]  /*16410*/  IMAD.IADD R27, R156, 0x1, R27 ;  /* 0x000000019c1b7824 */ /* 0x000fe200078e021b */
[----:B------:R-:W-:Y:S02]  /*16420*/  F2FP.BF16.F32.PACK_AB R188, R45, R188 ;  /* 0x000000bc2dbc723e */ /* 0x000fe400000010ff */
[----:B------:R-:W-:Y:S01]  /*16430*/  F2FP.BF16.F32.PACK_AB R199, R24, R199 ;  /* 0x000000c718c7723e */ /* 0x000fe200000010ff */
[----:B------:R-:W-:Y:S02]  /*16440*/  IMAD.IADD R10, R27, 0x1, R10 ;  /* 0x000000011b0a7824 */ /* 0x000fe400078e020a */
[----:B------:R-:W2:Y:S01]  /*16450*/  MUFU.EX2 R195, R195 ;  /* 0x000000c300c37308 */ /* 0x000ea20000000800 */
[----:B-1----:R-:W-:-:S07]  /*16460*/  FADD.FTZ R5, R193, R36 ;  /* 0x00000024c1057221 */ /* 0x002fce0000010000 */
[----:B------:R-:W1:Y:S01]  /*16470*/  MUFU.EX2 R30, R30 ;  /* 0x0000001e001e7308 */ /* 0x000e620000000800 */
[C---:B0-----:R-:W-:Y:S01]  /*16480*/  FADD.FTZ R36, R26.reuse, R5 ;  /* 0x000000051a247221 */ /* 0x041fe20000010000 */
[----:B------:R-:W-:-:S06]  /*16490*/  F2FP.BF16.F32.PACK_AB R193, R26, R193 ;  /* 0x000000c11ac1723e */ /* 0x000fcc00000010ff */
        /* <DEDUP_REMOVED lines=8> */
[----:B--2---:R-:W-:-:S07]  /*16520*/  FADD.FTZ R5, R189, R36 ;  /* 0x00000024bd057221 */ /* 0x004fce0000010000 */
[----:B------:R-:W2:Y:S01]  /*16530*/  MUFU.EX2 R184, R184 ;  /* 0x000000b800b87308 */ /* 0x000ea20000000800 */
[C---:B-1----:R-:W-:Y:S01]  /*16540*/  FADD.FTZ R25, R47.reuse, R38 ;  /* 0x000000262f197221 */ /* 0x042fe20000010000 */
[----:B------:R-:W-:-:S06]  /*16550*/  F2FP.BF16.F32.PACK_AB R190, R47, R190 ;  /* 0x000000be2fbe723e */ /* 0x000fcc00000010ff */
[----:B------:R-:W1:Y:S01]  /*16560*/  MUFU.EX2 R191, R191 ;  /* 0x000000bf00bf7308 */ /* 0x000e620000000800 */
[C---:B0-----:R-:W-:Y:S01]  /*16570*/  FADD.FTZ R36, R32.reuse, R5 ;  /* 0x0000000520247221 */ /* 0x041fe20000010000 */
[----:B------:R-:W-:-:S06]  /*16580*/  F2FP.BF16.F32.PACK_AB R189, R32, R189 ;  /* 0x000000bd20bd723e */ /* 0x000fcc00000010ff */
[----:B------:R-:W0:Y:S01]  /*16590*/  MUFU.EX2 R49, R49 ;  /* 0x0000003100317308 */ /* 0x000e220000000800 */
[----:B--2---:R-:W-:-:S07]  /*165a0*/  FADD.FTZ R38, R184, R25 ;  /* 0x00000019b8267221 */ /* 0x004fce0000010000 */
[----:B------:R-:W2:Y:S01]  /*165b0*/  MUFU.EX2 R34, R34 ;  /* 0x0000002200227308 */ /* 0x000ea20000000800 */
[----:B-1----:R-:W-:-:S07]  /*165c0*/  FADD.FTZ R5, R191, R36 ;  /* 0x00000024bf057221 */ /* 0x002fce0000010000 */
[----:B------:R-:W1:Y:S01]  /*165d0*/  MUFU.EX2 R185, R185 ;  /* 0x000000b900b97308 */ /* 0x000e620000000800 */
[C---:B0-----:R-:W-:Y:S01]  /*165e0*/  FADD.FTZ R25, R49.reuse, R38 ;  /* 0x0000002631197221 */ /* 0x041fe20000010000 */
[----:B------:R-:W-:-:S06]  /*165f0*/  F2FP.BF16.F32.PACK_AB R184, R49, R184 ;  /* 0x000000b831b8723e */ /* 0x000fcc00000010ff */
[----:B------:R-:W0:Y:S01]  /*16600*/  MUFU.EX2 R28, R77 ;  /* 0x0000004d001c7308 */ /* 0x000e220000000800 */
[C---:B--2---:R-:W-:Y:S01]  /*16610*/  FADD.FTZ R38, R34.reuse, R5 ;  /* 0x0000000522267221 */ /* 0x044fe20000010000 */
[----:B------:R-:W-:-:S06]  /*16620*/  F2FP.BF16.F32.PACK_AB R191, R34, R191 ;  /* 0x000000bf22bf723e */ /* 0x000fcc00000010ff */
[----:B------:R-:W2:Y:S01]  /*16630*/  MUFU.EX2 R186, R186 ;  /* 0x000000ba00ba7308 */ /* 0x000ea20000000800 */
[----:B-1----:R-:W-:-:S07]  /*16640*/  FADD.FTZ R5, R185, R38 ;  /* 0x00000026b9057221 */ /* 0x002fce0000010000 */
[----:B------:R-:W1:Y:S01]  /*16650*/  MUFU.EX2 R79, R79 ;  /* 0x0000004f004f7308 */ /* 0x000e620000000800 */
[C---:B0-----:R-:W-:Y:S01]  /*16660*/  FADD.FTZ R0, R28.reuse, R5 ;  /* 0x000000051c007221 */ /* 0x041fe20000010000 */
[----:B------:R-:W-:Y:S01]  /*16670*/  F2FP.BF16.F32.PACK_AB R185, R28, R185 ;  /* 0x000000b91cb9723e */ /* 0x000fe200000010ff */
[----:B------:R-:W-:-:S05]  /*16680*/  VIADD R5, R93, 0xfffffffe ;  /* 0xfffffffe5d057836 */ /* 0x000fca0000000000 */
[----:B------:R-:W0:Y:S01]  /*16690*/  MUFU.EX2 R51, R51 ;  /* 0x0000003300337308 */ /* 0x000e220000000800 */
[----:B--2---:R-:W-:-:S07]  /*166a0*/  FADD.FTZ R40, R186, R25 ;  /* 0x00000019ba287221 */ /* 0x004fce0000010000 */
[----:B------:R-:W2:Y:S01]  /*166b0*/  MUFU.EX2 R36, R81 ;  /* 0x0000005100247308 */ /* 0x000ea20000000800 */
[----:B-1----:R-:W-:Y:S01]  /*166c0*/  FADD.FTZ R221, R79, R0 ;  /* 0x000000004fdd7221 */ /* 0x002fe20000010000 */
[C---:B0-----:R-:W-:Y:S01]  /*166d0*/  FADD.FTZ R223, R51.reuse, R40 ;  /* 0x0000002833df7221 */ /* 0x041fe20000010000 */
[----:B------:R-:W-:Y:S02]  /*166e0*/  F2FP.BF16.F32.PACK_AB R186, R51, R186 ;  /* 0x000000ba33ba723e */ /* 0x000fe400000010ff */
[C---:B--2---:R-:W-:Y:S01]  /*166f0*/  FADD.FTZ R221, R36.reuse, R221 ;  /* 0x000000dd24dd7221 */ /* 0x044fe20000010000 */
[----:B------:R-:W-:Y:S01]  /*16700*/  F2FP.BF16.F32.PACK_AB R187, R36, R79 ;  /* 0x0000004f24bb723e */ /* 0x000fe200000010ff */
[----:B------:R-:W-:Y:S06]  /*16710*/  @!P4 BRA `(.L_x_1748) ;  /* 0x000000000048c947 */ /* 0x000fec0003800000 */
        /* <DEDUP_REMOVED lines=11> */
.L_x_1750:
[----:B------:R-:W-:-:S13]  /*167d0*/  ISETP.NE.AND P1, PT, R11, 0x1, PT ;  /* 0x000000010b00780c */ /* 0x000fda0003f25270 */
[----:B------:R-:W0:Y:S02]  /*167e0*/  @P1 LDC.64 R24, c[0x0][0x9e8] ;  /* 0x00027a00ff181b82 */ /* 0x000e240000000a00 */
[----:B0-----:R-:W-:-:S05]  /*167f0*/  @P1 IMAD.HI.U32 R24, R0, R24, RZ ;  /* 0x0000001800181227 */ /* 0x001fca00078e00ff */
[----:B------:R-:W-:-:S07]  /*16800*/  @P1 SHF.R.U32.HI R0, RZ, R25, R24 ;  /* 0x00000019ff001219 */ /* 0x000fce0000011618 */
.L_x_1751:
[----:B------:R-:W-:Y:S05]  /*16810*/  BSYNC B0 ;  /* 0x0000000000007941 */ /* 0x000fea0003800000 */
.L_x_1749:
[----:B------:R-:W-:-:S05]  /*16820*/  IMAD R11, R0, R11, R11 ;  /* 0x0000000b000b7224 */ /* 0x000fca00078e020b */
[----:B------:R-:W-:-:S07]  /*16830*/  VIMNMX R10, R10, R11, PT ;  /* 0x0000000b0a0a7248 */ /* 0x000fce0003fe0100 */
.L_x_1748:
[----:B------:R-:W2:Y:S01]  /*16840*/  LDL R24, [R1+0x7c] ;  /* 0x00007c0001187983 */ /* 0x000ea20000100800 */
[----:B------:R-:W-:Y:S01]  /*16850*/  SHF.R.S32.HI R11, RZ, 0x1f, R10 ;  /* 0x0000001fff0b7819 */ /* 0x000fe2000001140a */
[----:B------:R-:W-:Y:S01]  /*16860*/  BSSY B1, `(.L_x_1752) ;  /* 0x000036b000017945 */ /* 0x000fe20003800000 */
[----:B------:R-:W-:Y:S01]  /*16870*/  IMAD.MOV.U32 R0, RZ, RZ, 0x3f800000 ;  /* 0x3f800000ff007424 */ /* 0x000fe200078e00ff */
[----:B------:R-:W-:Y:S02]  /*16880*/  CS2R R150, SRZ ;  /* 0x0000000000967805 */ /* 0x000fe4000001ff00 */
[----:B------:R-:W-:Y:S01]  /*16890*/  LEA.HI R11, R11, R10, RZ, 0x6 ;  /* 0x0000000a0b0b7211 */ /* 0x000fe200078f30ff */
[----:B------:R-:W-:Y:S01]  /*168a0*/  IMAD.MOV.U32 R10, RZ, RZ, 0x3f800000 ;  /* 0x3f800000ff0a7424 */ /* 0x000fe200078e00ff */
[----:B------:R-:W-:Y:S02]  /*168b0*/  CS2R R148, SRZ ;  /* 0x0000000000947805 */ /* 0x000fe4000001ff00 */
[----:B------:R-:W-:-:S02]  /*168c0*/  CS2R R146, SRZ ;  /* 0x0000000000927805 */ /* 0x000fc4000001ff00 */
[----:B------:R-:W-:Y:S02]  /*168d0*/  SHF.R.S32.HI R11, RZ, 0x6, R11 ;  /* 0x00000006ff0b7819 */ /* 0x000fe4000001140b */
        /* <DEDUP_REMOVED lines=60> */
[----:B--2---:R-:W-:-:S04]  /*16ca0*/  VIMNMX R24, R24, R11, !PT ;  /* 0x0000000b18187248 */ /* 0x004fc80007fe0100 */
[----:B------:R-:W-:Y:S01]  /*16cb0*/  ISETP.GE.AND P1, PT, R5, R24, PT ;  /* 0x000000180500720c */ /* 0x000fe20003f26270 */
[----:B------:R0:W-:Y:S02]  /*16cc0*/  STL [R1+0x14], R24 ;  /* 0x0000141801007387 */ /* 0x0001e40000100800 */
[----:B0-----:R-:W-:-:S10]  /*16cd0*/  CS2R R24, SRZ ;  /* 0x0000000000187805 */ /* 0x001fd4000001ff00 */
[----:B------:R-:W-:Y:S05]  /*16ce0*/  @!P1 BRA `(.L_x_1753) ;  /* 0x0000003000889947 */ /* 0x000fea0003800000 */
[----:B------:R-:W-:Y:S01]  /*16cf0*/  BSSY B0, `(.L_x_1754) ;  /* 0x000031d000007945 */ /* 0x000fe20003800000 */
[----:B------:R-:W-:Y:S02]  /*16d00*/  IMAD.MOV.U32 R0, RZ, RZ, 0x3f800000 ;  /* 0x3f800000ff007424 */ /* 0x000fe400078e00ff */
[----:B------:R-:W-:-:S07]  /*16d10*/  IMAD.MOV.U32 R151, RZ, RZ, RZ ;  /* 0x000000ffff977224 */ /* 0x000fce00078e00ff */
.L_x_1775:
[----:B------:R-:W-:-:S05]  /*16d20*/  VIADD R222, R202, 0x1 ;  /* 0x00000001cade7836 */ /* 0x000fca0000000000 */
[----:B------:R-:W-:-:S04]  /*16d30*/  ISETP.NE.AND P1, PT, R222, 0x2, PT ;  /* 0x00000002de00780c */ /* 0x000fc80003f25270 */
[----:B------:R-:W-:Y:S02]  /*16d40*/  SEL R227, RZ, 0x1, P1 ;  /* 0x00000001ffe37807 */ /* 0x000fe40000800000 */
[----:B------:R-:W-:Y:S02]  /*16d50*/  SEL R222, R222, RZ, P1 ;  /* 0x000000ffdede7207 */ /* 0x000fe40000800000 */
[----:B------:R-:W-:Y:S01]  /*16d60*/  LOP3.LUT R227, R218, R227, RZ, 0x3c, !PT ;  /* 0x000000e3dae37212 */ /* 0x000fe200078e3cff */
[----:B------:R-:W-:Y:S06]  /*16d70*/  @!P0 BRA `(.L_x_1755) ;  /* 0x0000000000048947 */ /* 0x000fec0003800000 */
[----:B------:R-:W-:Y:S01]  /*16d80*/  BPT.TRAP 0x1 ;  /* 0x000000040000795c */ /* 0x000fe20000300000 */
.L_x_1755:
[----:B------:R-:W-:Y:S01]  /*16d90*/  IMAD R2, R222, 0x8, R17 ;  /* 0x00000008de027824 */ /* 0x000fe200078e0211 */
[----:B------:R-:W-:-:S04]  /*16da0*/  SHF.L.U32 R152, R227, 0x1f, RZ ;  /* 0x0000001fe3987819 */ /* 0x000fc800000006ff */
[----:B------:R0:W1:Y:S01]  /*16db0*/  SYNCS.PHASECHK.TRANS64.TRYWAIT P1, [R2+URZ+0x30830], R152 ;  /* 0x03083098020075a7 */ /* 0x000062000802017f */
[----:B------:R-:W-:Y:S05]  /*16dc0*/  @!P0 BRA `(.L_x_1756) ;  /* 0x0000000000048947 */ /* 0x000fea0003800000 */
[----:B------:R-:W-:Y:S01]  /*16dd0*/  BPT.TRAP 0x1 ;  /* 0x000000040000795c */ /* 0x000fe20000300000 */
.L_x_1756:
[----:B------:R-:W2:Y:S01]  /*16de0*/  LDL R11, [R1+0x54] ;  /* 0x00005400010b7983 */ /* 0x000ea20000100800 */
[----:B------:R-:W-:Y:S01]  /*16df0*/  BSSY B2, `(.L_x_1757) ;  /* 0x0000007000027945 */ /* 0x000fe20003800000 */
[----:B--2---:R-:W-:-:S04]  /*16e00*/  IMAD R11, R222, 0x800, R11 ;  /* 0x00000800de0b7824 */ /* 0x004fc800078e020b */
[C---:B------:R-:W-:Y:S02]  /*16e10*/  VIADD R156, R11.reuse, 0x2 ;  /* 0x000000020b9c7836 */ /* 0x040fe40000000000 */
[----:B------:R-:W-:Y:S01]  /*16e20*/  VIADD R155, R11, 0x4 ;  /* 0x000000040b9b7836 */ /* 0x000fe20000000000 */
[----:B-1----:R-:W-:Y:S06]  /*16e30*/  @P1 BRA `(.L_x_1758) ;  /* 0x0000000000081947 */ /* 0x002fec0003800000 */
[----:B------:R-:W1:Y:S02]  /*16e40*/  SYNCS.PHASECHK.TRANS64.TRYWAIT P1, [R2+URZ+0x30830], R152 ;  /* 0x03083098020075a7 */ /* 0x000e64000802017f */
[----:B-1----:R-:W-:Y:S05]  /*16e50*/  @!P1 BRA `(.L_x_1759) ;  /* 0x0000018400cc9947 */ /* 0x002fea0003800000 */
.L_x_1758:
[----:B------:R-:W-:Y:S05]  /*16e60*/  BSYNC B2 ;  /* 0x0000000000027941 */ /* 0x000fea0003800000 */
.L_x_1757:
[----:B------:R-:W-:Y:S04]  /*16e70*/  STL.64 [R1+0xf8], R18 ;  /* 0x0000f81201007387 */ /* 0x000fe80000100a00 */
[----:B------:R2:W-:Y:S04]  /*16e80*/  STL.64 [R1+0xf0], R16 ;  /* 0x0000f01001007387 */ /* 0x0005e80000100a00 */
[----:B--2---:R-:W2:Y:S04]  /*16e90*/  LDL.64 R16, [R1+0x38] ;  /* 0x0000380001107983 */ /* 0x004ea80000100a00 */
[----:B------:R3:W-:Y:S04]  /*16ea0*/  STL.64 [R1+0xe8], R4 ;  /* 0x0000e80401007387 */ /* 0x0007e80000100a00 */
[----:B---3--:R-:W3:Y:S04]  /*16eb0*/  LDL.64 R4, [R1+0x30] ;  /* 0x0000300001047983 */ /* 0x008ee80000100a00 */
[----:B------:R4:W-:Y:S04]  /*16ec0*/  STL.64 [R1+0xe0], R2 ;  /* 0x0000e00201007387 */ /* 0x0009e80000100a00 */
[----:B------:R-:W2:Y:S01]  /*16ed0*/  LDL.64 R18, [R1+0x40] ;  /* 0x0000400001127983 */ /* 0x000ea20000100a00 */
[----:B01----:R-:W-:-:S05]  /*16ee0*/  IMAD.MOV.U32 R152, RZ, RZ, R11 ;  /* 0x000000ffff987224 */ /* 0x003fca00078e000b */
[----:B------:R-:W-:Y:S01]  /*16ef0*/  R2UR UR6, R152 ;  /* 0x00000000980672ca */ /* 0x000fe200000e0000 */
[----:B------:R-:W-:Y:S01]  /*16f00*/  IMAD.MOV.U32 R152, RZ, RZ, R156 ;  /* 0x000000ffff987224 */ /* 0x000fe200078e009c */
[----:B----4-:R-:W4:Y:S01]  /*16f10*/  LDL.64 R2, [R1+0x28] ;  /* 0x0000280001027983 */ /* 0x010f220000100a00 */
[C---:B------:R-:W-:Y:S02]  /*16f20*/  VIADD R154, R11.reuse, 0x6 ;  /* 0x000000060b9a7836 */ /* 0x040fe40000000000 */
[----:B------:R-:W-:Y:S01]  /*16f30*/  IMAD.MOV.U32 R153, RZ, RZ, 0x40000040 ;  /* 0x40000040ff997424 */ /* 0x000fe200078e00ff */
[----:B------:R-:W-:Y:S01]  /*16f40*/  R2UR UR4, R152 ;  /* 0x00000000980472ca */ /* 0x000fe200000e0000 */
[----:B------:R-:W-:Y:S01]  /*16f50*/  IMAD.MOV.U32 R152, RZ, RZ, R155 ;  /* 0x000000ffff987224 */ /* 0x000fe200078e009b */
[----:B------:R-:W-:Y:S01]  /*16f60*/  R2UR UR10, R154 ;  /* 0x000000009a0a72ca */ /* 0x000fe200000e0000 */
[----:B------:R-:W-:Y:S02]  /*16f70*/  IMAD.MOV.U32 R155, RZ, RZ, 0x40000040 ;  /* 0x40000040ff9b7424 */ /* 0x000fe400078e00ff */
[-C--:B------:R-:W-:Y:S01]  /*16f80*/  FMUL.FTZ R24, R24, R10.reuse ;  /* 0x0000000a18187220 */ /* 0x080fe20000410000 */
[C---:B------:R-:W-:Y:S01]  /*16f90*/  VIADD R156, R11.reuse, 0x204 ;  /* 0x000002040b9c7836 */ /* 0x040fe20000000000 */
[----:B------:R-:W-:Y:S01]  /*16fa0*/  R2UR UR8, R152 ;  /* 0x00000000980872ca */ /* 0x000fe200000e0000 */
[----:B------:R-:W-:Y:S01]  /*16fb0*/  VIADD R152, R11, 0x200 ;  /* 0x000002000b987836 */ /* 0x000fe20000000000 */
[----:B------:R-:W-:Y:S01]  /*16fc0*/  R2UR UR11, R155 ;  /* 0x000000009b0b72ca */ /* 0x000fe200000e0000 */
[-C--:B------:R-:W-:Y:S01]  /*16fd0*/  FMUL.FTZ R25, R25, R10.reuse ;  /* 0x0000000a19197220 */ /* 0x080fe20000410000 */
[-C--:B------:R-:W-:Y:S01]  /*16fe0*/  FMUL.FTZ R28, R28, R10.reuse ;  /* 0x0000000a1c1c7220 */ /* 0x080fe20000410000 */
[----:B------:R-:W-:Y:S01]  /*16ff0*/  FMUL.FTZ R29, R29, R10 ;  /* 0x0000000a1d1d7220 */ /* 0x000fe20000410000 */
[----:B------:R-:W-:Y:S01]  /*17000*/  R2UR UR14, R152 ;  /* 0x00000000980e72ca */ /* 0x000fe200000e0000 */
[C---:B------:R-:W-:Y:S01]  /*17010*/  VIADD R152, R11.reuse, 0x206 ;  /* 0x000002060b987836 */ /* 0x040fe20000000000 */
[----:B------:R-:W-:Y:S01]  /*17020*/  R2UR UR22, R156 ;  /* 0x000000009c1672ca */ /* 0x000fe200000e0000 */
[----:B------:R-:W-:-:S02]  /*17030*/  VIADD R156, R11, 0x400 ;  /* 0x000004000b9c7836 */ /* 0x000fc40000000000 */
[-C--:B------:R-:W-:Y:S01]  /*17040*/  FMUL.FTZ R32, R32, R10.reuse ;  /* 0x0000000a20207220 */ /* 0x080fe20000410000 */
[-C--:B------:R-:W-:Y:S01]  /*17050*/  FMUL.FTZ R33, R33, R10.reuse ;  /* 0x0000000a21217220 */ /* 0x080fe20000410000 */
[-C--:B------:R-:W-:Y:S01]  /*17060*/  FMUL.FTZ R36, R36, R10.reuse ;  /* 0x0000000a24247220 */ /* 0x080fe20000410000 */
[-C--:B------:R-:W-:Y:S01]  /*17070*/  FMUL.FTZ R37, R37, R10.reuse ;  /* 0x0000000a25257220 */ /* 0x080fe20000410000 */
[-C--:B------:R-:W-:Y:S01]  /*17080*/  FMUL.FTZ R40, R40, R10.reuse ;  /* 0x0000000a28287220 */ /* 0x080fe20000410000 */
[----:B------:R-:W-:Y:S02]  /*17090*/  MOV R154, UR11 ;  /* 0x0000000b009a7c02 */ /* 0x000fe40008000f00 */
[----:B------:R-:W-:Y:S01]  /*170a0*/  R2UR UR26, R152 ;  /* 0x00000000981a72ca */ /* 0x000fe200000e0000 */
[----:B------:R-:W-:Y:S02]  /*170b0*/  VIADD R152, R11, 0x404 ;  /* 0x000004040b987836 */ /* 0x000fe40000000000 */
[----:B------:R-:W-:Y:S01]  /*170c0*/  FMUL.FTZ R41, R41, R10 ;  /* 0x0000000a29297220 */ /* 0x000fe20000410000 */
[----:B------:R0:W-:Y:S01]  /*170d0*/  STL [R1+0x4], R154 ;  /* 0x0000049a01007387 */ /* 0x0001e20000100800 */
        /* <DEDUP_REMOVED lines=9> */
[----:B0-----:R-:W-:Y:S02]  /*17170*/  VIADD R154, R11, 0x202 ;  /* 0x000002020b9a7836 */ /* 0x001fe40000000000 */
[-C--:B------:R-:W-:Y:S01]  /*17180*/  FMUL.FTZ R53, R53, R10.reuse ;  /* 0x0000000a35357220 */ /* 0x080fe20000410000 */
[-C--:B------:R-:W-:Y:S01]  /*17190*/  FMUL.FTZ R56, R56, R10.reuse ;  /* 0x0000000a38387220 */ /* 0x080fe20000410000 */
[-C--:B------:R-:W-:Y:S01]  /*171a0*/  FMUL.FTZ R57, R57, R10.reuse ;  /* 0x0000000a39397220 */ /* 0x080fe20000410000 */
[----:B------:R-:W-:Y:S01]  /*171b0*/  FMUL.FTZ R60, R60, R10 ;  /* 0x0000000a3c3c7220 */ /* 0x000fe20000410000 */
[----:B------:R-:W-:Y:S01]  /*171c0*/  R2UR UR18, R154 ;  /* 0x000000009a1272ca */ /* 0x000fe200000e0000 */
[C---:B------:R-:W-:Y:S01]  /*171d0*/  VIADD R154, R11.reuse, 0x402 ;  /* 0x000004020b9a7836 */ /* 0x040fe20000000000 */
[----:B------:R-:W-:Y:S01]  /*171e0*/  R2UR UR42, R156 ;  /* 0x000000009c2a72ca */ /* 0x000fe200000e0000 */
[C---:B------:R-:W-:Y:S01]  /*171f0*/  VIADD R156, R11.reuse, 0x602 ;  /* 0x000006020b9c7836 */ /* 0x040fe20000000000 */
        /* <DEDUP_REMOVED lines=50> */
[----:B------:R-:W4:Y:S01]  /*17520*/  LDL.64 R10, [R1+0x20] ;  /* 0x00002000010a7983 */ /* 0x000f220000100a00 */
        /* <DEDUP_REMOVED lines=63> */
[C---:B------:R-:W-:Y:S01]  /*17920*/  R2UR UR5, R153.reuse ;  /* 0x00000000990572ca */ /* 0x040fe200000e0000 */
[----:B------:R-:W4:Y:S01]  /*17930*/  LDL.LU R0, [R1+0x4] ;  /* 0x0000040001007983 */ /* 0x000f220000300800 */
[----:B------:R-:W-:Y:S01]  /*17940*/  MOV R228, UR10 ;  /* 0x0000000a00e47c02 */ /* 0x000fe20008000f00 */
[----:B------:R-:W-:Y:S01]  /*17950*/  UMOV UR10, UR4 ;  /* 0x00000004000a7c82 */ /* 0x000fe20008000000 */
[----:B------:R-:W-:Y:S01]  /*17960*/  R2UR UR7, R153 ;  /* 0x00000000990772ca */ /* 0x000fe200000e0000 */
[----:B------:R-:W-:Y:S01]  /*17970*/  IMAD.MOV.U32 R157, RZ, RZ, 0x40000040 ;  /* 0x40000040ff9d7424 */ /* 0x000fe200078e00ff */
[----:B------:R-:W-:-:S02]  /*17980*/  R2UR UR4, R6 ;  /* 0x00000000060472ca */ /* 0x000fc400000e0000 */
[----:B------:R-:W-:-:S05]  /*17990*/  R2UR UR9, R153 ;  /* 0x00000000990972ca */ /* 0x000fca00000e0000 */
[----:B------:R-:W-:Y:S01]  /*179a0*/  UMOV UR11, UR5 ;  /* 0x00000005000b7c82 */ /* 0x000fe20008000000 */
[----:B------:R-:W-:Y:S02]  /*179b0*/  R2UR UR5, R7 ;  /* 0x00000000070572ca */ /* 0x000fe400000e0000 */
[----:B------:R-:W-:Y:S02]  /*179c0*/  R2UR UR15, R153 ;  /* 0x00000000990f72ca */ /* 0x000fe400000e0000 */
[----:B------:R-:W-:Y:S02]  /*179d0*/  R2UR UR19, R155 ;  /* 0x000000009b1372ca */ /* 0x000fe400000e0000 */
[----:B------:R-:W-:Y:S02]  /*179e0*/  R2UR UR23, R157 ;  /* 0x000000009d1772ca */ /* 0x000fe400000e0000 */
[----:B------:R-:W-:Y:S02]  /*179f0*/  R2UR UR27, R153 ;  /* 0x00000000991b72ca */ /* 0x000fe400000e0000 */
[----:B------:R-:W-:-:S02]  /*17a00*/  R2UR UR31, R157 ;  /* 0x000000009d1f72ca */ /* 0x000fc400000e0000 */
        /* <DEDUP_REMOVED lines=10> */
[----:B------:R-:W-:-:S06]  /*17ab0*/  WARPGROUP.ARRIVE ;  /* 0x00000000000079c5 */ /* 0x000fcc0000000000 */
[----:B------:R-:W-:Y:S01]  /*17ac0*/  HGMMA.64x64x16.F32.BF16 R152, gdesc[UR4], RZ, !UPT, gsb0 ;  /* 0x00e00000049879f0 */ /* 0x000fe2000c0018ff */
[----:B------:R-:W-:Y:S01]  /*17ad0*/  UMOV UR6, UR8 ;  /* 0x0000000800067c82 */ /* 0x000fe20008000000 */
[----:B------:R-:W-:Y:S01]  /*17ae0*/  UMOV UR7, UR9 ;  /* 0x0000000900077c82 */ /* 0x000fe20008000000 */
[----:B--2---:R-:W-:Y:S02]  /*17af0*/  R2UR UR8, R18 ;  /* 0x00000000120872ca */ /* 0x004fe400000e0000 */
[----:B------:R-:W-:Y:S01]  /*17b00*/  R2UR UR9, R19 ;  /* 0x00000000130972ca */ /* 0x000fe200000e0000 */
[----:B------:R-:W-:Y:S02]  /*17b10*/  WARPGROUP.DEPBAR.LE gsb0, 0x0 ;  /* 0x00008000000079c5 */ /* 0x000fe40000010000 */
[----:B------:R-:W-:Y:S01]  /*17b20*/  WARPGROUP.ARRIVE ;  /* 0x00000000000079c5 */ /* 0x000fe20000000000 */
[----:B------:R-:W-:Y:S01]  /*17b30*/  R2UR UR4, R16 ;  /* 0x00000000100472ca */ /* 0x000fe200000e0000 */
[----:B------:R0:W5:Y:S08]  /*17b40*/  LDL.LU.64 R18, [R1+0xf8] ;  /* 0x0000f80001127983 */ /* 0x0001700000300a00 */
[----:B------:R-:W-:Y:S01]  /*17b50*/  HGMMA.64x64x16.F32.BF16 R152, gdesc[UR8], R152, gsb0 ;  /* 0x00e00000089879f0 */ /* 0x000fe20008001898 */
[----:B------:R-:W-:-:S02]  /*17b60*/  R2UR UR5, R17 ;  /* 0x00000000110572ca */ /* 0x000fc400000e0000 */
[----:B------:R-:W-:Y:S01]  /*17b70*/  R2UR UR10, R228 ;  /* 0x00000000e40a72ca */ /* 0x000fe200000e0000 */
[----:B------:R0:W5:Y:S01]  /*17b80*/  LDL.LU.64 R16, [R1+0xf0] ;  /* 0x0000f00001107983 */ /* 0x0001620000300a00 */
[----:B------:R-:W-:Y:S02]  /*17b90*/  WARPGROUP.DEPBAR.LE gsb0, 0x0 ;  /* 0x00008000000079c5 */ /* 0x000fe40000010000 */
[----:B------:R-:W-:-:S07]  /*17ba0*/  WARPGROUP.ARRIVE ;  /* 0x00000000000079c5 */ /* 0x000fce0000000000 */
[----:B------:R-:W-:Y:S01]  /*17bb0*/  HGMMA.64x64x16.F32.BF16 R152, gdesc[UR4], R152, gsb0 ;  /* 0x00e00000049879f0 */ /* 0x000fe20008001898 */
[----:B---3--:R-:W-:Y:S02]  /*17bc0*/  R2UR UR8, R4 ;  /* 0x00000000040872ca */ /* 0x008fe400000e0000 */
[----:B------:R-:W-:Y:S02]  /*17bd0*/  R2UR UR9, R5 ;  /* 0x00000000050972ca */ /* 0x000fe400000e0000 */
[----:B----4-:R-:W-:Y:S01]  /*17be0*/  R2UR UR12, R2 ;  /* 0x00000000020c72ca */ /* 0x010fe200000e0000 */
[----:B------:R0:W5:Y:S01]  /*17bf0*/  LDL.LU.64 R4, [R1+0xe8] ;  /* 0x0000e80001047983 */ /* 0x0001620000300a00 */
[----:B------:R-:W-:Y:S01]  /*17c00*/  R2UR UR11, R0 ;  /* 0x00000000000b72ca */ /* 0x000fe200000e0000 */
[----:B------:R-:W-:Y:S02]  /*17c10*/  WARPGROUP.DEPBAR.LE gsb0, 0x0 ;  /* 0x00008000000079c5 */ /* 0x000fe40000010000 */
[----:B------:R-:W-:-:S10]  /*17c20*/  WARPGROUP.ARRIVE ;  /* 0x00000000000079c5 */ /* 0x000fd40000000000 */
[----:B------:R-:W-:Y:S01]  /*17c30*/  HGMMA.64x64x16.F32.BF16 R152, gdesc[UR8], R152, gsb0 ;  /* 0x00e00000089879f0 */ /* 0x000fe20008001898 */
[----:B------:R-:W-:Y:S02]  /*17c40*/  R2UR UR13, R3 ;  /* 0x00000000030d72ca */ /* 0x000fe400000e0000 */
[----:B------:R-:W-:Y:S01]  /*17c50*/  R2UR UR16, R10 ;  /* 0x000000000a1072ca */ /* 0x000fe200000e0000 */
[----:B------:R0:W5:Y:S01]  /*17c60*/  LDL.LU.64 R2, [R1+0xe0] ;  /* 0x0000e00001027983 */ /* 0x0001620000300a00 */
[----:B------:R-:W-:Y:S02]  /*17c70*/  WARPGROUP.DEPBAR.LE gsb0, 0x0 ;  /* 0x00008000000079c5 */ /* 0x000fe40000010000 */
[----:B------:R-:W-:-:S07]  /*17c80*/  WARPGROUP.ARRIVE ;  /* 0x00000000000079c5 */ /* 0x000fce0000000000 */
[----:B------:R-:W-:Y:S01]  /*17c90*/  HGMMA.64x64x16.F32.BF16 R152, gdesc[UR12], R152, gsb0 ;  /* 0x00e000000c9879f0 */ /* 0x000fe20008001898 */
[----:B------:R-:W-:Y:S02]  /*17ca0*/  R2UR UR17, R11 ;  /* 0x000000000b1172ca */ /* 0x000fe400000e0000 */
[----:B------:R-:W-:Y:S02]  /*17cb0*/  WARPGROUP.DEPBAR.LE gsb0, 0x0 ;  /* 0x00008000000079c5 */ /* 0x000fe40000010000 */
[----:B------:R-:W-:-:S09]  /*17cc0*/  WARPGROUP.ARRIVE ;  /* 0x00000000000079c5 */ /* 0x000fd20000000000 */
[----:B------:R-:W-:Y:S01]  /*17cd0*/  HGMMA.64x64x16.F32.BF16 R152, gdesc[UR16], R152, gsb0 ;  /* 0x00e00000109879f0 */ /* 0x000fe20008001898 */
[----:B------:R-:W-:Y:S02]  /*17ce0*/  R2UR UR20, R216 ;  /* 0x00000000d81472ca */ /* 0x000fe400000e0000 */
[----:B------:R-:W-:Y:S01]  /*17cf0*/  R2UR UR21, R217 ;  /* 0x00000000d91572ca */ /* 0x000fe200000e0000 */
[----:B------:R-:W-:Y:S02]  /*17d00*/  WARPGROUP.DEPBAR.LE gsb0, 0x0 ;  /* 0x00008000000079c5 */ /* 0x000fe40000010000 */
[----:B------:R-:W-:-:S10]  /*17d10*/  WARPGROUP.ARRIVE ;  /* 0x00000000000079c5 */ /* 0x000fd40000000000 */
        /* <DEDUP_REMOVED lines=49> */
.L_x_1760:
[----:B------:R-:W-:Y:S01]  /*18030*/  SHF.L.U32 R0, R218, 0x1f, RZ ;  /* 0x0000001fda007819 */ /* 0x000fe200000006ff */
[----:B-----5:R-:W-:-:S04]  /*18040*/  IMAD R218, R202, 0x8, R17 ;  /* 0x00000008cada7824 */ /* 0x020fc800078e0211 */
[----:B------:R0:W1:Y:S01]  /*18050*/  SYNCS.PHASECHK.TRANS64.TRYWAIT P1, [R218+URZ+0x30850], R0 ;  /* 0x03085000da0075a7 */ /* 0x000062000802017f */
[----:B------:R-:W-:Y:S05]  /*18060*/  @!P0 BRA `(.L_x_1761) ;  /* 0x0000000000048947 */ /* 0x000fea0003800000 */
[----:B------:R-:W-:Y:S01]  /*18070*/  BPT.TRAP 0x1 ;  /* 0x000000040000795c */ /* 0x000fe20000300000 */
.L_x_1761:
[----:B------:R-:W-:Y:S04]  /*18080*/  BSSY B2, `(.L_x_1762) ;  /* 0x0000004000027945 */ /* 0x000fe80003800000 */
[----:B-1----:R-:W-:Y:S05]  /*18090*/  @P1 BRA `(.L_x_1763) ;  /* 0x0000000000081947 */ /* 0x002fea0003800000 */
[----:B------:R-:W1:Y:S02]  /*180a0*/  SYNCS.PHASECHK.TRANS64.TRYWAIT P1, [R218+URZ+0x30850], R0 ;  /* 0x03085000da0075a7 */ /* 0x000e64000802017f */
[----:B-1----:R-:W-:Y:S05]  /*180b0*/  @!P1 BRA `(.L_x_1764) ;  /* 0x0000017400489947 */ /* 0x002fea0003800000 */
.L_x_1763:
[----:B------:R-:W-:Y:S05]  /*180c0*/  BSYNC B2 ;  /* 0x0000000000027941 */ /* 0x000fea0003800000 */
.L_x_1762:
[----:B01----:R-:W-:Y:S01]  /*180d0*/  VIADD R0, R17, 0x400 ;  /* 0x0000040011007836 */ /* 0x003fe20000000000 */
[----:B------:R-:W-:Y:S01]  /*180e0*/  WARPGROUP.ARRIVE ;  /* 0x00000000000079c5 */ /* 0x000fe20000000000 */
[----:B------:R-:W-:-:S03]  /*180f0*/  IMAD.MOV.U32 R11, RZ, RZ, 0x40000040 ;  /* 0x40000040ff0b7424 */ /* 0x000fc600078e00ff */
[----:B------:R-:W-:Y:S02]  /*18100*/  SHF.R.U32.HI R0, RZ, 0x4, R0 ;  /* 0x00000004ff007819 */ /* 0x000fe40000011600 */
[----:B------:R-:W-:Y:S01]  /*18110*/  R2UR UR7, R11 ;  /* 0x000000000b0772ca */ /* 0x000fe200000e0000 */
[----:B------:R-:W-:Y:S01]  /*18120*/  IMAD.MOV.U32 R11, RZ, RZ, 0x40000040 ;  /* 0x40000040ff0b7424 */ /* 0x000fe200078e00ff */
[----:B------:R-:W-:-:S04]  /*18130*/  LOP3.LUT R10, R0, 0x3fff, RZ, 0xc0, !PT ;  /* 0x00003fff000a7812 */ /* 0x000fc800078ec0ff */
[----:B------:R-:W-:-:S05]  /*18140*/  LOP3.LUT R10, R10, 0x2000000, RZ, 0xfc, !PT ;  /* 0x020000000a0a7812 */ /* 0x000fca00078efcff */
[----:B------:R-:W-:-:S05]  /*18150*/  IMAD R10, R202, 0x800, R10 ;  /* 0x00000800ca0a7824 */ /* 0x000fca00078e020a */
[----:B------:R-:W-:-:S13]  /*18160*/  R2UR UR6, R10 ;  /* 0x000000000a0672ca */ /* 0x000fda00000e0000 */
[----:B------:R-:W-:Y:S03]  /*18170*/  HGMMA.64x256x16.F32.BF16 R24, R196, gdesc[UR4].tnspB, R24, gsb0 ;  /* 0x43e00004c4187df0 */ /* 0x000fe60008001818 */
[----:B------:R-:W-:Y:S02]  /*18180*/  WARPGROUP.DEPBAR.LE gsb0, 0x0 ;  /* 0x00008000000079c5 */ /* 0x000fe40000010000 */
[----:B------:R-:W-:Y:S01]  /*18190*/  VIADD R196, R10, 0x80 ;  /* 0x000000800ac47836 */ /* 0x000fe20000000000 */
[----:B------:R-:W-:Y:S01]  /*181a0*/  WARPGROUP.ARRIVE ;  /* 0x00000000000079c5 */ /* 0x000fe20000000000 */
[----:B------:R-:W-:-:S03]  /*181b0*/  IMAD.MOV.U32 R197, RZ, RZ, 0x40000040 ;  /* 0x40000040ffc57424 */ /* 0x000fc600078e00ff */
[----:B------:R-:W-:Y:S02]  /*181c0*/  R2UR UR6, R196 ;  /* 0x00000000c40672ca */ /* 0x000fe400000e0000 */
[----:B------:R-:W-:-:S15]  /*181d0*/  R2UR UR7, R197 ;  /* 0x00000000c50772ca */ /* 0x000fde00000e0000 */
[----:B------:R-:W-:-:S01]  /*181e0*/  NOP ;  /* 0x0000000000007918 */ /* 0x000fc20000000000 */
[----:B------:R-:W-:Y:S03]  /*181f0*/  HGMMA.64x256x16.F32.BF16 R24, R192, gdesc[UR4].tnspB, R24, gsb0 ;  /* 0x43e00004c0187df0 */ /* 0x000fe60008001818 */
[----:B------:R-:W-:Y:S02]  /*18200*/  WARPGROUP.DEPBAR.LE gsb0, 0x0 ;  /* 0x00008000000079c5 */ /* 0x000fe40000010000 */
[C---:B------:R-:W-:Y:S01]  /*18210*/  VIADD R192, R10.reuse, 0x100 ;  /* 0x000001000ac07836 */ /* 0x040fe20000000000 */
[----:B------:R-:W-:Y:S01]  /*18220*/  WARPGROUP.ARRIVE ;  /* 0x00000000000079c5 */ /* 0x000fe20000000000 */
[----:B------:R-:W-:Y:S02]  /*18230*/  IMAD.MOV.U32 R193, RZ, RZ, 0x40000040 ;  /* 0x40000040ffc17424 */ /* 0x000fe400078e00ff */
[----:B------:R-:W-:Y:S01]  /*18240*/  VIADD R10, R10, 0x180 ;  /* 0x000001800a0a7836 */ /* 0x000fe20000000000 */
[----:B------:R-:W-:-:S02]  /*18250*/  R2UR UR6, R192 ;  /* 0x00000000c00672ca */ /* 0x000fc400000e0000 */
[----:B------:R-:W-:-:S15]  /*18260*/  R2UR UR7, R193 ;  /* 0x00000000c10772ca */ /* 0x000fde00000e0000 */
[----:B------:R-:W-:-:S01]  /*18270*/  NOP ;  /* 0x0000000000007918 */ /* 0x000fc20000000000 */
        /* <DEDUP_REMOVED lines=10> */
.L_x_1765:
[----:B------:R-:W2:Y:S01]  /*18320*/  LDL R10, [R1] ;  /* 0x00000000010a7983 */ /* 0x000ea20000100800 */
[----:B------:R-:W0:Y:S01]  /*18330*/  LDC R11, c[0x0][0x448] ;  /* 0x00011200ff0b7b82 */ /* 0x000e220000000800 */
[----:B------:R-:W-:Y:S02]  /*18340*/  ULDC UR5, c[0x0][0x9d8] ;  /* 0x0002760000057ab9 */ /* 0x000fe40000000800 */
[----:B------:R-:W3:Y:S04]  /*18350*/  LDL R184, [R1+0x5c] ;  /* 0x00005c0001b87983 */ /* 0x000ee80000100800 */
[----:B------:R-:W3:Y:S04]  /*18360*/  LDL R0, [R1+0x78] ;  /* 0x0000780001007983 */ /* 0x000ee80000100800 */
[----:B------:R-:W4:Y:S01]  /*18370*/  LDL R190, [R1+0xc] ;  /* 0x00000c0001be7983 */ /* 0x000f220000100800 */
[----:B0-----:R-:W-:-:S13]  /*18380*/  ISETP.NE.AND P1, PT, R11, 0x1, PT ;  /* 0x000000010b00780c */ /* 0x001fda0003f25270 */
[----:B------:R-:W0:Y:S01]  /*18390*/  @P1 LDC R11, c[0x0][0x44c] ;  /* 0x00011300ff0b1b82 */ /* 0x000e220000000800 */
[----:B------:R-:W-:Y:S02]  /*183a0*/  VIADD R2, R2, 0x30840 ;  /* 0x0003084002027836 */ /* 0x000fe40000000000 */
        /* <DEDUP_REMOVED lines=16> */
[----:B------:R-:W-:Y:S01]  /*184b0*/  LOP3.LUT P5, RZ, R16, 0x20, RZ, 0xc0, !PT ;  /* 0x0000002010ff7812 */ /* 0x000fe200078ac0ff */
        /* <DEDUP_REMOVED lines=16> */
[----:B--2---:R-:W-:-:S02]  /*185c0*/  R2UR UR4, R10 ;  /* 0x000000000a0472ca */ /* 0x004fc400000e0000 */
[----:B------:R-:W2:Y:S01]  /*185d0*/  @P1 LDC R10, c[0x0][0x450] ;  /* 0x00011400ff0a1b82 */ /* 0x000ea20000000800 */
[----:B---3--:R-:W-:-:S04]  /*185e0*/  IMAD.IADD R0, R0, 0x1, R184 ;  /* 0x0000000100007824 */ /* 0x008fc800078e02b8 */
[----:B0-----:R-:W-:Y:S01]  /*185f0*/  @P1 IMAD.HI.U32 R11, R0, R11, RZ ;  /* 0x0000000b000b1227 */ /* 0x001fe200078e00ff */
[----:B----4-:R-:W-:-:S03]  /*18600*/  PRMT R2, R190, 0x654, R2 ;  /* 0x00000654be027816 */ /* 0x010fc60000000002 */
[----:B------:R-:W-:Y:S01]  /*18610*/  FMUL.FTZ R184, R170, UR5 ;  /* 0x00000005aab87c20 */ /* 0x000fe20008410000 */
[----:B------:R-:W-:Y:S01]  /*18620*/  FMUL.FTZ R170, R171, UR5 ;  /* 0x00000005abaa7c20 */ /* 0x000fe20008410000 */
[----:B------:R-:W-:Y:S01]  /*18630*/  FMUL.FTZ R171, R174, UR5 ;  /* 0x00000005aeab7c20 */ /* 0x000fe20008410000 */
[----:B------:R-:W-:Y:S01]  /*18640*/  FMUL.FTZ R174, R179, UR5 ;  /* 0x00000005b3ae7c20 */ /* 0x000fe20008410000 */
[----:B------:R0:W-:Y:S01]  /*18650*/  SYNCS.ARRIVE.TRANS64.RED.A1T0 RZ, [R2+URZ], RZ ;  /* 0x000000ff02ff79a7 */ /* 0x0001e2000810043f */
[----:B--2---:R-:W-:Y:S01]  /*18660*/  @P1 SHF.R.U32.HI R0, RZ, R10, R11 ;  /* 0x0000000aff001219 */ /* 0x004fe2000001160b */
[----:B------:R-:W-:Y:S01]  /*18670*/  FMUL.FTZ R10, R152, UR5 ;  /* 0x00000005980a7c20 */ /* 0x000fe20008410000 */
[----:B------:R-:W-:-:S03]  /*18680*/  FMUL.FTZ R152, R153, UR5 ;  /* 0x0000000599987c20 */ /* 0x000fc60008410000 */
[----:B------:R-:W2:Y:S01]  /*18690*/  SHFL.IDX PT, R188, R0, RZ, 0x1c1f ;  /* 0x001c1fff00bc7589 */ /* 0x000ea200000e0000 */
[----:B------:R-:W-:Y:S01]  /*186a0*/  FMUL.FTZ R11, R154, UR5 ;  /* 0x000000059a0b7c20 */ /* 0x000fe20008410000 */
[----:B------:R-:W-:Y:S01]  /*186b0*/  FMUL.FTZ R153, R155, UR5 ;  /* 0x000000059b997c20 */ /* 0x000fe20008410000 */
[----:B------:R-:W-:Y:S01]  /*186c0*/  FMUL.FTZ R154, R156, UR5 ;  /* 0x000000059c9a7c20 */ /* 0x000fe20008410000 */
[----:B------:R-:W-:Y:S01]  /*186d0*/  FMUL.FTZ R155, R157, UR5 ;  /* 0x000000059d9b7c20 */ /* 0x000fe20008410000 */
[----:B------:R-:W-:Y:S01]  /*186e0*/  FMUL.FTZ R156, R158, UR5 ;  /* 0x000000059e9c7c20 */ /* 0x000fe20008410000 */
[----:B------:R-:W-:Y:S01]  /*186f0*/  FMUL.FTZ R157, R159, UR5 ;  /* 0x000000059f9d7c20 */ /* 0x000fe20008410000 */
[----:B------:R-:W-:Y:S01]  /*18700*/  FMUL.FTZ R179, R180, UR5 ;  /* 0x00000005b4b37c20 */ /* 0x000fe20008410000 */
[----:B0-----:R-:W-:Y:S02]  /*18710*/  IMAD.SHL.U32 R2, R5, 0x40, RZ ;  /* 0x0000004005027824 */ /* 0x001fe400078e00ff */
[----:B------:R-:W-:Y:S01]  /*18720*/  FMUL.FTZ R158, R160, UR5 ;  /* 0x00000005a09e7c20 */ /* 0x000fe20008410000 */
[----:B------:R-:W-:Y:S01]  /*18730*/  FMUL.FTZ R159, R161, UR5 ;  /* 0x00000005a19f7c20 */ /* 0x000fe20008410000 */
[----:B------:R-:W-:Y:S01]  /*18740*/  FMUL.FTZ R180, R181, UR5 ;  /* 0x00000005b5b47c20 */ /* 0x000fe20008410000 */
[----:B------:R-:W0:Y:S01]  /*18750*/  MUFU.TANH R10, R10 ;  /* 0x0000000a000a7308 */ /* 0x000e220000002400 */
[----:B------:R-:W-:Y:S01]  /*18760*/  IADD3 R183, -R225, 0x1, -R2 ;  /* 0x00000001e1b77810 */ /* 0x000fe20007ffe902 */
[----:B------:R-:W-:-:S03]  /*18770*/  ULDC UR5, c[0x0][0x9e0] ;  /* 0x0002780000057ab9 */ /* 0x000fc60000000800 */
[----:B------:R-:W-:-:S03]  /*18780*/  IADD3 R183, -R219, R183, R220 ;  /* 0x000000b7dbb77210 */ /* 0x000fc60007ffe1dc */
[----:B------:R-:W3:Y:S08]  /*18790*/  MUFU.TANH R152, R152 ;  /* 0x0000009800987308 */ /* 0x000ef00000002400 */
[----:B------:R-:W4:Y:S01]  /*187a0*/  MUFU.TANH R11, R11 ;  /* 0x0000000b000b7308 */ /* 0x000f220000002400 */
[----:B------:R-:W-:-:S07]  /*187b0*/  VIADD R187, R183, UR5 ;  /* 0x00000005b7bb7c36 */ /* 0x000fce0008000000 */
        /* <DEDUP_REMOVED lines=13> */
[----:B------:R-:W-:-:S02]  /*18890*/  VIADD R183, R183, UR4 ;  /* 0x00000004b7b77c36 */ /* 0x000fc40008000000 */
[--C-:B--2---:R-:W-:Y:S02]  /*188a0*/  IMAD.IADD R182, R187, 0x1, R188.reuse ;  /* 0x00000001bbb67824 */ /* 0x104fe400078e02bc */
[----:B------:R-:W-:Y:S01]  /*188b0*/  IMAD.IADD R181, R183, 0x1, R188 ;  /* 0x00000001b7b57824 */ /* 0x000fe200078e02bc */
[----:B-1-34-:R-:W-:Y:S06]  /*188c0*/  @!P5 BRA `(.L_x_1766) ;  /* 0x000000000060d947 */ /* 0x01afec0003800000 */
[----:B------:R-:W-:Y:S01]  /*188d0*/  IADD3 R188, -R219, R220, R188 ;  /* 0x000000dcdbbc7210 */ /* 0x000fe20007ffe1bc */
[----:B------:R-:W-:Y:S03]  /*188e0*/  BSSY B2, `(.L_x_1767) ;  /* 0x0000012000027945 */ /* 0x000fe60003800000 */
        /* <DEDUP_REMOVED lines=11> */
.L_x_1768:
[----:B------:R-:W-:Y:S02]  /*189a0*/  ULDC UR4, c[0x0][0x9e4] ;  /* 0x0002790000047ab9 */ /* 0x000fe40000000800 */
[----:B------:R-:W-:-:S05]  /*189b0*/  IMAD.U32 R189, RZ, RZ, UR4 ;  /* 0x00000004ffbd7e24 */ /* 0x000fca000f8e00ff */
[----:B------:R-:W-:-:S13]  /*189c0*/  ISETP.NE.AND P1, PT, R189, 0x1, PT ;  /* 0x00000001bd00780c */ /* 0x000fda0003f25270 */
[----:B------:R-:W1:Y:S02]  /*189d0*/  @P1 LDC.64 R160, c[0x0][0x9e8] ;  /* 0x00027a00ffa01b82 */ /* 0x000e640000000a00 */
[----:B-1----:R-:W-:-:S05]  /*189e0*/  @P1 IMAD.HI.U32 R160, R188, R160, RZ ;  /* 0x000000a0bca01227 */ /* 0x002fca00078e00ff */
[----:B------:R-:W-:-:S07]  /*189f0*/  @P1 SHF.R.U32.HI R188, RZ, R161, R160 ;  /* 0x000000a1ffbc1219 */ /* 0x000fce00000116a0 */
.L_x_1769:
[----:B------:R-:W-:Y:S05]  /*18a00*/  BSYNC B2 ;  /* 0x0000000000027941 */ /* 0x000fea0003800000 */
.L_x_1767:
[----:B------:R-:W-:-:S04]  /*18a10*/  IMAD R188, R188, R189, -R2 ;  /* 0x000000bdbcbc7224 */ /* 0x000fc800078e0a02 */
[----:B------:R-:W-:-:S05]  /*18a20*/  IMAD.IADD R188, R188, 0x1, -R225 ;  /* 0x00000001bcbc7824 */ /* 0x000fca00078e0ae1 */
[----:B------:R-:W-:Y:S02]  /*18a30*/  VIMNMX R181, R181, R188, !PT ;  /* 0x000000bcb5b57248 */ /* 0x000fe40007fe0100 */
[----:B------:R-:W-:-:S07]  /*18a40*/  VIADDMNMX R182, R188, R189, R182, PT ;  /* 0x000000bdbcb67246 */ /* 0x000fce00038001b6 */
.L_x_1766:
[----:B------:R-:W-:Y:S01]  /*18a50*/  ISETP.GT.AND P1, PT, R5, -0x1, PT ;  /* 0xffffffff0500780c */ /* 0x000fe20003f24270 */
[----:B------:R-:W1:Y:S03]  /*18a60*/  SHFL.IDX PT, R0, R0, 0x1, 0x1c1f ;  /* 0x003c1f0000007f89 */ /* 0x000e6600000e0000 */
[C---:B------:R-:W-:Y:S02]  /*18a70*/  ISETP.GT.AND P2, PT, R181.reuse, RZ, P1 ;  /* 0x000000ffb500720c */ /* 0x040fe40000f44270 */
[C---:B------:R-:W-:Y:S02]  /*18a80*/  ISETP.GT.AND P4, PT, R181.reuse, 0x1, P1 ;  /* 0x00000001b500780c */ /* 0x040fe40000f84270 */
[----:B------:R-:W-:Y:S02]  /*18a90*/  ISETP.LT.OR P3, PT, R182, 0x1, P2 ;  /* 0x00000001b600780c */ /* 0x000fe40001761670 */
[----:B------:R-:W-:-:S02]  /*18aa0*/  ISETP.GT.AND P2, PT, R181, 0x8, P1 ;  /* 0x00000008b500780c */ /* 0x000fc40000f44270 */
[----:B0-----:R-:W-:Y:S02]  /*18ab0*/  FSEL R10, R10, -INF , !P3 ;  /* 0xff8000000a0a7808 */ /* 0x001fe40005800000 */
[----:B------:R-:W-:Y:S02]  /*18ac0*/  ISETP.GT.AND P3, PT, R181, 0x9, P1 ;  /* 0x00000009b500780c */ /* 0x000fe40000f64270 */
[C---:B------:R-:W-:Y:S02]  /*18ad0*/  ISETP.LT.OR P4, PT, R182.reuse, 0x2, P4 ;  /* 0x00000002b600780c */ /* 0x040fe40002781670 */
[C---:B------:R-:W-:Y:S02]  /*18ae0*/  ISETP.LT.OR P2, PT, R182.reuse, 0x9, P2 ;  /* 0x00000009b600780c */ /* 0x040fe40001741670 */
[----:B------:R-:W-:Y:S02]  /*18af0*/  ISETP.LT.OR P3, PT, R182, 0xa, P3 ;  /* 0x0000000ab600780c */ /* 0x000fe40001f61670 */
[----:B------:R-:W-:-:S02]  /*18b00*/  FSEL R152, R152, -INF , !P4 ;  /* 0xff80000098987808 */ /* 0x000fc40006000000 */
[----:B------:R-:W-:Y:S01]  /*18b10*/  FSEL R160, R154, -INF , !P2 ;  /* 0xff8000009aa07808 */ /* 0x000fe20005000000 */
[--C-:B-1----:R-:W-:Y:S01]  /*18b20*/  IMAD.IADD R187, R187, 0x1, R0.reuse ;  /* 0x00000001bbbb7824 */ /* 0x102fe200078e0200 */
[----:B------:R-:W-:Y:S01]  /*18b30*/  FSEL R161, R155, -INF , !P3 ;  /* 0xff8000009ba17808 */ /* 0x000fe20005800000 */
[----:B------:R-:W-:Y:S01]  /*18b40*/  IMAD.IADD R183, R183, 0x1, R0 ;  /* 0x00000001b7b77824 */ /* 0x000fe200078e0200 */
[C---:B------:R-:W-:Y:S02]  /*18b50*/  ISETP.GT.AND P4, PT, R181.reuse, 0x10, P1 ;  /* 0x00000010b500780c */ /* 0x040fe40000f84270 */
[C---:B------:R-:W-:Y:S02]  /*18b60*/  ISETP.GT.AND P2, PT, R181.reuse, 0x11, P1 ;  /* 0x00000011b500780c */ /* 0x040fe40000f44270 */
[----:B------:R-:W-:Y:S02]  /*18b70*/  ISETP.GT.AND P3, PT, R181, 0x18, P1 ;  /* 0x00000018b500780c */ /* 0x000fe40000f64270 */
[----:B------:R-:W-:-:S02]  /*18b80*/  ISETP.LT.OR P4, PT, R182, 0x11, P4 ;  /* 0x00000011b600780c */ /* 0x000fc40002781670 */
[C---:B------:R-:W-:Y:S02]  /*18b90*/  ISETP.LT.OR P2, PT, R182.reuse, 0x12, P2 ;  /* 0x00000012b600780c */ /* 0x040fe40001741670 */
[----:B------:R-:W-:Y:S02]  /*18ba0*/  ISETP.LT.OR P3, PT, R182, 0x19, P3 ;  /* 0x00000019b600780c */ /* 0x000fe40001f61670 */
[----:B------:R-:W-:Y:S02]  /*18bb0*/  FSEL R158, R158, -INF , !P4 ;  /* 0xff8000009e9e7808 */ /* 0x000fe40006000000 */
[----:B------:R-:W-:Y:S02]  /*18bc0*/  FSEL R159, R159, -INF , !P2 ;  /* 0xff8000009f9f7808 */ /* 0x000fe40005000000 */
[----:B------:R-:W-:Y:S02]  /*18bd0*/  FSEL R164, R164, -INF , !P3 ;  /* 0xff800000a4a47808 */ /* 0x000fe40005800000 */
[----:B------:R-:W-:-:S02]  /*18be0*/  ISETP.GT.AND P4, PT, R181, 0x19, P1 ;  /* 0x00000019b500780c */ /* 0x000fc40000f84270 */
[C---:B------:R-:W-:Y:S02]  /*18bf0*/  ISETP.GT.AND P2, PT, R181.reuse, 0x20, P1 ;  /* 0x00000020b500780c */ /* 0x040fe40000f44270 */
[----:B------:R-:W-:Y:S02]  /*18c00*/  ISETP.GT.AND P3, PT, R181, 0x21, P1 ;  /* 0x00000021b500780c */ /* 0x000fe40000f64270 */
[C---:B------:R-:W-:Y:S02]  /*18c10*/  ISETP.LT.OR P4, PT, R182.reuse, 0x1a, P4 ;  /* 0x0000001ab600780c */ /* 0x040fe40002781670 */
[C---:B------:R-:W-:Y:S02]  /*18c20*/  ISETP.LT.OR P2, PT, R182.reuse, 0x21, P2 ;  /* 0x00000021b600780c */ /* 0x040fe40001741670 */
[----:B------:R-:W-:Y:S02]  /*18c30*/  ISETP.LT.OR P3, PT, R182, 0x22, P3 ;  /* 0x00000022b600780c */ /* 0x000fe40001f61670 */
[----:B------:R-:W-:-:S02]  /*18c40*/  FSEL R165, R165, -INF , !P4 ;  /* 0xff800000a5a57808 */ /* 0x000fc40006000000 */
[----:B------:R-:W-:Y:S02]  /*18c50*/  FSEL R168, R168, -INF , !P2 ;  /* 0xff800000a8a87808 */ /* 0x000fe40005000000 */
[----:B------:R-:W-:Y:S02]  /*18c60*/  FSEL R169, R169, -INF , !P3 ;  /* 0xff800000a9a97808 */ /* 0x000fe40005800000 */
        /* <DEDUP_REMOVED lines=17> */
[----:B------:R-:W-:Y:S01]  /*18d80*/  FSEL R180, R180, -INF , !P3 ;  /* 0xff800000b4b47808 */ /* 0x000fe20005800000 */
[----:B------:R-:W-:Y:S06]  /*18d90*/  @!P5 BRA `(.L_x_1770) ;  /* 0x000000000060d947 */ /* 0x000fec0003800000 */
        /* <DEDUP_REMOVED lines=13> */
.L_x_1772:
[----:B------:R-:W-:Y:S02]  /*18e70*/  ULDC UR4, c[0x0][0x9e4] ;  /* 0x0002790000047ab9 */ /* 0x000fe40000000800 */
[----:B------:R-:W-:-:S05]  /*18e80*/  IMAD.U32 R181, RZ, RZ, UR4 ;  /* 0x00000004ffb57e24 */ /* 0x000fca000f8e00ff */
[----:B------:R-:W-:-:S13]  /*18e90*/  ISETP.NE.AND P2, PT, R181, 0x1, PT ;  /* 0x00000001b500780c */ /* 0x000fda0003f45270 */
[----:B------:R-:W0:Y:S02]  /*18ea0*/  @P2 LDC.64 R154, c[0x0][0x9e8] ;  /* 0x00027a00ff9a2b82 */ /* 0x000e240000000a00 */
[----:B0-----:R-:W-:-:S05]  /*18eb0*/  @P2 IMAD.HI.U32 R154, R0, R154, RZ ;  /* 0x0000009a009a2227 */ /* 0x001fca00078e00ff */
[----:B------:R-:W-:-:S07]  /*18ec0*/  @P2 SHF.R.U32.HI R0, RZ, R155, R154 ;  /* 0x0000009bff002219 */ /* 0x000fce000001169a */
.L_x_1773:
[----:B------:R-:W-:Y:S05]  /*18ed0*/  BSYNC B2 ;  /* 0x0000000000027941 */ /* 0x000fea0003800000 */
.L_x_1771:
[----:B------:R-:W-:-:S04]  /*18ee0*/  IMAD R0, R0, R181, -R2 ;  /* 0x000000b500007224 */ /* 0x000fc800078e0a02 */
[----:B------:R-:W-:-:S05]  /*18ef0*/  IMAD.IADD R0, R0, 0x1, -R225 ;  /* 0x0000000100007824 */ /* 0x000fca00078e0ae1 */
[----:B------:R-:W-:Y:S02]  /*18f00*/  VIMNMX R183, R183, R0, !PT ;  /* 0x00000000b7b77248 */ /* 0x000fe40007fe0100 */
[----:B------:R-:W-:-:S07]  /*18f10*/  VIADDMNMX R187, R0, R181, R187, PT ;  /* 0x000000b500bb7246 */ /* 0x000fce00038001bb */
.L_x_1770:
[----:B------:R-:W-:Y:S01]  /*18f20*/  FMNMX.FTZ R2, R10, R4, !PT ;  /* 0x000000040a027209 */ /* 0x000fe20007810000 */
[----:B------:R-:W-:Y:S01]  /*18f30*/  ULDC UR4, c[0x0][0x988] ;  /* 0x0002620000047ab9 */ /* 0x000fe20000000800 */
[----:B------:R-:W-:Y:S02]  /*18f40*/  LOP3.LUT R16, R16, 0xffffdfff, RZ, 0xc0, !PT ;  /* 0xffffdfff10107812 */ /* 0x000fe400078ec0ff */
[----:B------:R-:W-:Y:S02]  /*18f50*/  FMNMX.FTZ R2, R152, R2, !PT ;  /* 0x0000000298027209 */ /* 0x000fe40007810000 */
[C---:B------:R-:W-:Y:S02]  /*18f60*/  ISETP.GT.AND P2, PT, R183.reuse, 0x1, P1 ;  /* 0x00000001b700780c */ /* 0x040fe40000f44270 */
[----:B------:R-:W-:Y:S02]  /*18f70*/  FMNMX.FTZ R2, R160, R2, !PT ;  /* 0x00000002a0027209 */ /* 0x000fe40007810000 */
[----:B------:R-:W-:-:S02]  /*18f80*/  ISETP.GT.AND P3, PT, R183, 0x8, P1 ;  /* 0x00000008b700780c */ /* 0x000fc40000f64270 */
[----:B------:R-:W-:Y:S02]  /*18f90*/  FMNMX.FTZ R2, R161, R2, !PT ;  /* 0x00000002a1027209 */ /* 0x000fe40007810000 */
[----:B------:R-:W-:Y:S02]  /*18fa0*/  @P0 LOP3.LUT R16, R16, 0x2000, RZ, 0xfc, !PT ;  /* 0x0000200010100812 */ /* 0x000fe400078efcff */
[----:B------:R-:W-:Y:S02]  /*18fb0*/  FMNMX.FTZ R2, R158, R2, !PT ;  /* 0x000000029e027209 */ /* 0x000fe40007810000 */
[----:B------:R-:W-:Y:S02]  /*18fc0*/  ISETP.LT.OR P2, PT, R187, 0x2, P2 ;  /* 0x00000002bb00780c */ /* 0x000fe40001741670 */
[----:B------:R-:W-:Y:S02]  /*18fd0*/  FMNMX.FTZ R2, R159, R2, !PT ;  /* 0x000000029f027209 */ /* 0x000fe40007810000 */
[----:B------:R-:W-:-:S02]  /*18fe0*/  ISETP.LT.OR P3, PT, R187, 0x9, P3 ;  /* 0x00000009bb00780c */ /* 0x000fc40001f61670 */
[----:B------:R-:W-:Y:S02]  /*18ff0*/  FMNMX.FTZ R2, R164, R2, !PT ;  /* 0x00000002a4027209 */ /* 0x000fe40007810000 */
[----:B------:R-:W-:Y:S02]  /*19000*/  ISETP.GT.AND P0, PT, R183, 0x21, P1 ;  /* 0x00000021b700780c */ /* 0x000fe40000f04270 */
[----:B------:R-:W-:Y:S02]  /*19010*/  FMNMX.FTZ R2, R165, R2, !PT ;  /* 0x00000002a5027209 */ /* 0x000fe40007810000 */
[----:B------:R-:W-:Y:S02]  /*19020*/  FSEL R0, R153, -INF , !P2 ;  /* 0xff80000099007808 */ /* 0x000fe40005000000 */
[----:B------:R-:W-:Y:S02]  /*19030*/  FMNMX.FTZ R2, R168, R2, !PT ;  /* 0x00000002a8027209 */ /* 0x000fe40007810000 */
[----:B------:R-:W-:-:S02]  /*19040*/  FSEL R156, R156, -INF , !P3 ;  /* 0xff8000009c9c7808 */ /* 0x000fc40005800000 */
[----:B------:R-:W-:Y:S02]  /*19050*/  FMNMX.FTZ R2, R169, R2, !PT ;  /* 0x00000002a9027209 */ /* 0x000fe40007810000 */
[----:B------:R-:W-:Y:S02]  /*19060*/  ISETP.GT.AND P4, PT, R183, 0x9, P1 ;  /* 0x00000009b700780c */ /* 0x000fe40000f84270 */
[----:B------:R-:W-:Y:S02]  /*19070*/  FMNMX.FTZ R2, R185, R2, !PT ;  /* 0x00000002b9027209 */ /* 0x000fe40007810000 */
[C---:B------:R-:W-:Y:S02]  /*19080*/  ISETP.GT.AND P2, PT, R183.reuse, 0x10, P1 ;  /* 0x00000010b700780c */ /* 0x040fe40000f44270 */
[----:B------:R-:W-:Y:S02]  /*19090*/  FMNMX.FTZ R2, R186, R2, !PT ;  /* 0x00000002ba027209 */ /* 0x000fe40007810000 */
[----:B------:R-:W-:-:S02]  /*190a0*/  ISETP.GT.AND P3, PT, R183, 0x11, P1 ;  /* 0x00000011b700780c */ /* 0x000fc40000f64270 */
[----:B------:R-:W-:Y:S02]  /*190b0*/  FMNMX.FTZ R2, R175, R2, !PT ;  /* 0x00000002af027209 */ /* 0x000fe40007810000 */
[C---:B------:R-:W-:Y:S02]  /*190c0*/  ISETP.LT.OR P4, PT, R187.reuse, 0xa, P4 ;  /* 0x0000000abb00780c */ /* 0x040fe40002781670 */
[----:B------:R-:W-:Y:S02]  /*190d0*/  FMNMX.FTZ R2, R176, R2, !PT ;  /* 0x00000002b0027209 */ /* 0x000fe40007810000 */
[----:B------:R-:W-:Y:S02]  /*190e0*/  ISETP.LT.OR P2, PT, R187, 0x11, P2 ;  /* 0x00000011bb00780c */ /* 0x000fe40001741670 */
[----:B------:R-:W-:Y:S02]  /*190f0*/  FMNMX.FTZ R2, R179, R2, !PT ;  /* 0x00000002b3027209 */ /* 0x000fe40007810000 */
[----:B------:R-:W-:-:S02]  /*19100*/  ISETP.LT.OR P3, PT, R187, 0x12, P3 ;  /* 0x00000012bb00780c */ /* 0x000fc40001f61670 */
[----:B------:R-:W-:Y:S02]  /*19110*/  FMNMX.FTZ R2, R180, R2, !PT ;  /* 0x00000002b4027209 */ /* 0x000fe40007810000 */
[----:B------:R-:W-:Y:S02]  /*19120*/  LOP3.LUT R16, R16, 0xffff7fff, RZ, 0xc0, !PT ;  /* 0xffff7fff10107812 */ /* 0x000fe400078ec0ff */
[----:B------:R-:W-:Y:S01]  /*19130*/  FSEL R157, R157, -INF , !P4 ;  /* 0xff8000009d9d7808 */ /* 0x000fe20006000000 */
[----:B------:R-:W0:Y:S01]  /*19140*/  SHFL.BFLY PT, R153, R2, 0x2, 0x1f ;  /* 0x0c401f0002997f89 */ /* 0x000e2200000e0000 */
[----:B------:R-:W-:Y:S02]  /*19150*/  FSEL R162, R162, -INF , !P2 ;  /* 0xff800000a2a27808 */ /* 0x000fe40005000000 */
[----:B------:R-:W-:Y:S02]  /*19160*/  FSEL R163, R163, -INF , !P3 ;  /* 0xff800000a3a37808 */ /* 0x000fe40005800000 */
[----:B------:R-:W-:-:S02]  /*19170*/  ISETP.GT.AND P4, PT, R183, 0x18, P1 ;  /* 0x00000018b700780c */ /* 0x000fc40000f84270 */
[C---:B------:R-:W-:Y:S02]  /*19180*/  ISETP.GT.AND P2, PT, R183.reuse, 0x19, P1 ;  /* 0x00000019b700780c */ /* 0x040fe40000f44270 */
[C---:B------:R-:W-:Y:S02]  /*19190*/  ISETP.GT.AND P3, PT, R183.reuse, 0x20, P1 ;  /* 0x00000020b700780c */ /* 0x040fe40000f64270 */
[----:B------:R-:W-:Y:S02]  /*191a0*/  @P0 LOP3.LUT R16, R16, 0x8000, RZ, 0xfc, !PT ;  /* 0x0000800010100812 */ /* 0x000fe400078efcff */
[----:B------:R-:W-:Y:S02]  /*191b0*/  ISETP.GT.AND P0, PT, R183, RZ, P1 ;  /* 0x000000ffb700720c */ /* 0x000fe40000f04270 */
[C---:B------:R-:W-:Y:S02]  /*191c0*/  ISETP.LT.OR P4, PT, R187.reuse, 0x19, P4 ;  /* 0x00000019bb00780c */ /* 0x040fe40002781670 */
[----:B------:R-:W-:-:S02]  /*191d0*/  ISETP.LT.OR P2, PT, R187, 0x1a, P2 ;  /* 0x0000001abb00780c */ /* 0x000fc40001741670 */
[----:B------:R-:W-:Y:S02]  /*191e0*/  ISETP.LT.OR P3, PT, R187, 0x21, P3 ;  /* 0x00000021bb00780c */ /* 0x000fe40001f61670 */
[----:B------:R-:W-:Y:S02]  /*191f0*/  FSEL R166, R166, -INF , !P4 ;  /* 0xff800000a6a67808 */ /* 0x000fe40006000000 */
[----:B------:R-:W-:Y:S02]  /*19200*/  FSEL R167, R167, -INF , !P2 ;  /* 0xff800000a7a77808 */ /* 0x000fe40005000000 */
[----:B------:R-:W-:Y:S02]  /*19210*/  FSEL R184, R184, -INF , !P3 ;  /* 0xff800000b8b87808 */ /* 0x000fe40005800000 */
[C---:B------:R-:W-:Y:S02]  /*19220*/  ISETP.GT.AND P2, PT, R183.reuse, 0x28, P1 ;  /* 0x00000028b700780c */ /* 0x040fe40000f44270 */
[----:B------:R-:W-:-:S02]  /*19230*/  ISETP.GT.AND P3, PT, R183, 0x29, P1 ;  /* 0x00000029b700780c */ /* 0x000fc40000f64270 */
[C---:B------:R-:W-:Y:S02]  /*19240*/  ISETP.GT.AND P4, PT, R183.reuse, 0x30, P1 ;  /* 0x00000030b700780c */ /* 0x040fe40000f84270 */
[C---:B------:R-:W-:Y:S02]  /*19250*/  ISETP.GT.AND P5, PT, R183.reuse, 0x31, P1 ;  /* 0x00000031b700780c */ /* 0x040fe40000fa4270 */
[C---:B------:R-:W-:Y:S02]  /*19260*/  ISETP.GT.AND P6, PT, R183.reuse, 0x38, P1 ;  /* 0x00000038b700780c */ /* 0x040fe40000fc4270 */
[----:B------:R-:W-:Y:S02]  /*19270*/  LOP3.LUT R16, R16, 0xfffffff7, RZ, 0xc0, !PT ;  /* 0xfffffff710107812 */ /* 0x000fe400078ec0ff */
[----:B------:R-:W-:Y:S02]  /*19280*/  ISETP.GT.AND P1, PT, R183, 0x39, P1 ;  /* 0x00000039b700780c */ /* 0x000fe40000f24270 */
[----:B------:R-:W-:-:S02]  /*19290*/  @P0 LOP3.LUT R16, R16, 0x8, RZ, 0xfc, !PT ;  /* 0x0000000810100812 */ /* 0x000fc400078efcff */
[----:B0-----:R-:W-:Y:S02]  /*192a0*/  FMNMX.FTZ R153, R2, R153, !PT ;  /* 0x0000009902997209 */ /* 0x001fe40007810000 */
[C---:B------:R-:W-:Y:S02]  /*192b0*/  LOP3.LUT P0, RZ, R16.reuse, 0x8000, RZ, 0xc0, !PT ;  /* 0x0000800010ff7812 */ /* 0x040fe4000780c0ff */
[----:B------:R-:W-:Y:S01]  /*192c0*/  LOP3.LUT R16, R16, 0xfffffffd, RZ, 0xc0, !PT ;  /* 0xfffffffd10107812 */ /* 0x000fe200078ec0ff */
[----:B------:R-:W0:Y:S01]  /*192d0*/  SHFL.BFLY PT, R2, R153, 0x1, 0x1f ;  /* 0x0c201f0099027f89 */ /* 0x000e2200000e0000 */
[C---:B------:R-:W-:Y:S02]  /*192e0*/  ISETP.LT.OR P0, PT, R187.reuse, 0x22, P0 ;  /* 0x00000022bb00780c */ /* 0x040fe40000701670 */
[----:B------:R-:W-:Y:S02]  /*192f0*/  ISETP.LT.OR P4, PT, R187, 0x31, P4 ;  /* 0x00000031bb00780c */ /* 0x000fe40002781670 */
[----:B------:R-:W-:-:S02]  /*19300*/  @P1 LOP3.LUT R16, R16, 0x2, RZ, 0xfc, !PT ;  /* 0x0000000210101812 */ /* 0x000fc400078efcff */
[C---:B------:R-:W-:Y:S02]  /*19310*/  ISETP.LT.OR P5, PT, R187.reuse, 0x32, P5 ;  /* 0x00000032bb00780c */ /* 0x040fe40002fa1670 */
[C---:B------:R-:W-:Y:S02]  /*19320*/  LOP3.LUT P1, RZ, R16.reuse, 0x8, RZ, 0xc0, !PT ;  /* 0x0000000810ff7812 */ /* 0x040fe4000782c0ff */
[----:B------:R-:W-:Y:S02]  /*19330*/  LOP3.LUT R16, R16, 0xffffffef, RZ, 0xc0, !PT ;  /* 0xffffffef10107812 */ /* 0x000fe400078ec0ff */
[----:B------:R-:W-:Y:S02]  /*19340*/  ISETP.LT.OR P1, PT, R187, 0x1, P1 ;  /* 0x00000001bb00780c */ /* 0x000fe40000f21670 */
[----:B------:R-:W-:Y:S02]  /*19350*/  @P0 LOP3.LUT R16, R16, 0x10, RZ, 0xfc, !PT ;  /* 0x0000001010100812 */ /* 0x000fe400078efcff */
[----:B------:R-:W-:-:S02]  /*19360*/  FSEL R11, R11, -INF , !P1 ;  /* 0xff8000000b0b7808 */ /* 0x000fc40004800000 */
[----:B------:R-:W-:Y:S02]  /*19370*/  ISETP.LT.OR P0, PT, R187, 0x29, P2 ;  /* 0x00000029bb00780c */ /* 0x000fe40001701670 */
[----:B------:R-:W-:Y:S02]  /*19380*/  FMNMX.FTZ R155, R11, R3, !PT ;  /* 0x000000030b9b7209 */ /* 0x000fe40007810000 */
[----:B------:R-:W-:Y:S02]  /*19390*/  LOP3.LUT P2, RZ, R16, 0x2, RZ, 0xc0, !PT ;  /* 0x0000000210ff7812 */ /* 0x000fe4000784c0ff */
[----:B------:R-:W-:Y:S02]  /*193a0*/  FMNMX.FTZ R155, R0, R155, !PT ;  /* 0x0000009b009b7209 */ /* 0x000fe40007810000 */
[----:B------:R-:W-:Y:S02]  /*193b0*/  LOP3.LUT R16, R16, 0xfffffffb, RZ, 0xc0, !PT ;  /* 0xfffffffb10107812 */ /* 0x000fe400078ec0ff */
[----:B0-----:R-:W-:-:S02]  /*193c0*/  FMNMX.FTZ R153, R153, R2, !PT ;  /* 0x0000000299997209 */ /* 0x001fc40007810000 */
[----:B------:R-:W-:Y:S02]  /*193d0*/  FMNMX.FTZ R155, R156, R155, !PT ;  /* 0x0000009b9c9b7209 */ /* 0x000fe40007810000 */
[----:B------:R-:W-:Y:S02]  /*193e0*/  @P0 LOP3.LUT R16, R16, 0x4, RZ, 0xfc, !PT ;  /* 0x0000000410100812 */ /* 0x000fe400078efcff */
[----:B------:R-:W-:Y:S02]  /*193f0*/  ISETP.LT.OR P0, PT, R187, 0x2a, P3 ;  /* 0x0000002abb00780c */ /* 0x000fe40001f01670 */
[----:B------:R-:W-:Y:S02]  /*19400*/  FSETP.NEU.FTZ.AND P3, PT, R153, -INF , PT ;  /* 0xff8000009900780b */ /* 0x000fe40003f7d000 */
[----:B------:R-:W-:Y:S02]  /*19410*/  FMNMX.FTZ R155, R157, R155, !PT ;  /* 0x0000009b9d9b7209 */ /* 0x000fe40007810000 */
[----:B------:R-:W-:-:S02]  /*19420*/  FSEL R2, R153, RZ, P3 ;  /* 0x000000ff99027208 */ /* 0x000fc40001800000 */
[----:B------:R-:W-:Y:S02]  /*19430*/  FMNMX.FTZ R155, R162, R155, !PT ;  /* 0x0000009ba29b7209 */ /* 0x000fe40007810000 */
[----:B------:R-:W-:Y:S01]  /*19440*/  LOP3.LUT R16, R16, 0xffffbfff, RZ, 0xc0, !PT ;  /* 0xffffbfff10107812 */ /* 0x000fe200078ec0ff */
[----:B------:R-:W-:Y:S01]  /*19450*/  FADD.FTZ R4, -R2, R4 ;  /* 0x0000000402047221 */ /* 0x000fe20000010100 */
[----:B------:R-:W-:Y:S01]  /*19460*/  FMNMX.FTZ R155, R163, R155, !PT ;  /* 0x0000009ba39b7209 */ /* 0x000fe20007810000 */
[----:B------:R-:W-:Y:S01]  /*19470*/  IMAD.U32 R2, RZ, RZ, UR4 ;  /* 0x00000004ff027e24 */ /* 0x000fe2000f8e00ff */
[----:B------:R-:W-:Y:S02]  /*19480*/  @P0 LOP3.LUT R16, R16, 0x4000, RZ, 0xfc, !PT ;  /* 0x0000400010100812 */ /* 0x000fe400078efcff */
[----:B------:R-:W-:Y:S01]  /*19490*/  FMNMX.FTZ R155, R166, R155, !PT ;  /* 0x0000009ba69b7209 */ /* 0x000fe20007810000 */
[----:B------:R-:W-:Y:S01]  /*194a0*/  FMUL.FTZ R154, R153, R2 ;  /* 0x00000002999a7220 */ /* 0x000fe20000410000 */
[----:B------:R-:W-:-:S02]  /*194b0*/  LOP3.LUT P0, RZ, R16, 0x10, RZ, 0xc0, !PT ;  /* 0x0000001010ff7812 */ /* 0x000fc4000780c0ff */
[----:B------:R-:W-:Y:S02]  /*194c0*/  FMNMX.FTZ R155, R167, R155, !PT ;  /* 0x0000009ba79b7209 */ /* 0x000fe40007810000 */
[----:B------:R-:W-:Y:S02]  /*194d0*/  FSEL R154, R154, RZ, P3 ;  /* 0x000000ff9a9a7208 */ /* 0x000fe40001800000 */
[----:B------:R-:W-:Y:S02]  /*194e0*/  LOP3.LUT P3, RZ, R16, 0x4, RZ, 0xc0, !PT ;  /* 0x0000000410ff7812 */ /* 0x000fe4000786c0ff */
[----:B------:R-:W-:Y:S01]  /*194f0*/  FSEL R170, R170, -INF , !P0 ;  /* 0xff800000aaaa7808 */ /* 0x000fe20004000000 */
[-CC-:B------:R-:W-:Y:S01]  /*19500*/  FFMA.FTZ R10, R10, R2.reuse, -R154.reuse ;  /* 0x000000020a0a7223 */ /* 0x180fe2000001089a */
[----:B------:R-:W-:Y:S01]  /*19510*/  FMNMX.FTZ R155, R184, R155, !PT ;  /* 0x0000009bb89b7209 */ /* 0x000fe20007810000 */
[-CC-:B------:R-:W-:Y:S01]  /*19520*/  FFMA.FTZ R152, R152, R2.reuse, -R154.reuse ;  /* 0x0000000298987223 */ /* 0x180fe2000001089a */
[----:B------:R-:W-:Y:S01]  /*19530*/  LOP3.LUT P0, RZ, R16, 0x4000, RZ, 0xc0, !PT ;  /* 0x0000400010ff7812 */ /* 0x000fe2000780c0ff */
[-CC-:B------:R-:W-:Y:S01]  /*19540*/  FFMA.FTZ R160, R160, R2.reuse, -R154.reuse ;  /* 0x00000002a0a07223 */ /* 0x180fe2000001089a */
[----:B------:R-:W-:Y:S01]  /*19550*/  FSEL R171, R171, -INF , !P3 ;  /* 0xff800000abab7808 */ /* 0x000fe20005800000 */
[-CC-:B------:R-:W-:Y:S01]  /*19560*/  FFMA.FTZ R161, R161, R2.reuse, -R154.reuse ;  /* 0x00000002a1a17223 */ /* 0x180fe2000001089a */
[----:B------:R-:W-:Y:S01]  /*19570*/  FMNMX.FTZ R155, R170, R155, !PT ;  /* 0x0000009baa9b7209 */ /* 0x000fe20007810000 */
        /* <DEDUP_REMOVED lines=9> */
[----:B------:R-:W-:Y:S01]  /*19610*/  ISETP.LT.OR P6, PT, R187, 0x39, P6 ;  /* 0x00000039bb00780c */ /* 0x000fe200037c1670 */
        /* <DEDUP_REMOVED lines=11> */
[----:B------:R-:W-:Y:S01]  /*196d0*/  FSEL R178, R178, -INF , !P2 ;  /* 0xff800000b2b27808 */ /* 0x000fe20005000000 */
[----:B------:R-:W-:Y:S01]  /*196e0*/  FFMA.FTZ R154, R180, R2, -R154 ;  /* 0x00000002b49a7223 */ /* 0x000fe2000001089a */
[----:B------:R-:W-:Y:S01]  /*196f0*/  FMNMX.FTZ R155, R177, R155, !PT ;  /* 0x0000009bb19b7209 */ /* 0x000fe20007810000 */
[----:B------:R-:W-:Y:S01]  /*19700*/  MUFU.EX2 R196, R10 ;  /* 0x0000000a00c47308 */ /* 0x000fe20000000800 */
[----:B------:R-:W-:-:S02]  /*19710*/  LOP3.LUT P0, RZ, R16, 0x2000, RZ, 0xc0, !PT ;  /* 0x0000200010ff7812 */ /* 0x000fc4000780c0ff */
[----:B------:R-:W-:-:S05]  /*19720*/  FMNMX.FTZ R180, R178, R155, !PT ;  /* 0x0000009bb2b47209 */ /* 0x000fca0007810000 */
[----:B------:R-:W0:Y:S01]  /*19730*/  SHFL.BFLY PT, R155, R180, 0x2, 0x1f ;  /* 0x0c401f00b49b7f89 */ /* 0x000e2200000e0000 */
[----:B------:R-:W-:Y:S08]  /*19740*/  MUFU.EX2 R160, R160 ;  /* 0x000000a000a07308 */ /* 0x000ff00000000800 */
[----:B------:R-:W-:Y:S08]  /*19750*/  MUFU.EX2 R161, R161 ;  /* 0x000000a100a17308 */ /* 0x000ff00000000800 */
[----:B------:R-:W-:Y:S01]  /*19760*/  MUFU.EX2 R158, R158 ;  /* 0x0000009e009e7308 */ /* 0x000fe20000000800 */
[----:B0-----:R-:W-:-:S07]  /*19770*/  FMNMX.FTZ R180, R180, R155, !PT ;  /* 0x0000009bb4b47209 */ /* 0x001fce0007810000 */
[----:B------:R-:W-:Y:S01]  /*19780*/  MUFU.EX2 R159, R159 ;  /* 0x0000009f009f7308 */ /* 0x000fe20000000800 */
[----:B------:R-:W0:Y:S07]  /*19790*/  SHFL.BFLY PT, R181, R180, 0x1, 0x1f ;  /* 0x0c201f00b4b57f89 */ /* 0x000e2e00000e0000 */
[----:B------:R0:W-:Y:S08]  /*197a0*/  MUFU.EX2 R155, R152 ;  /* 0x00000098009b7308 */ /* 0x0001f00000000800 */
[----:B------:R-:W-:Y:S08]  /*197b0*/  MUFU.EX2 R164, R164 ;  /* 0x000000a400a47308 */ /* 0x000ff00000000800 */
[----:B------:R-:W-:Y:S01]  /*197c0*/  MUFU.EX2 R165, R165 ;  /* 0x000000a500a57308 */ /* 0x000fe20000000800 */
[----:B0-----:R-:W-:Y:S01]  /*197d0*/  FMNMX.FTZ R152, R180, R181, !PT ;  /* 0x000000b5b4987209 */ /* 0x001fe20007810000 */
[----:B------:R-:W-:-:S03]  /*197e0*/  FMUL.FTZ R180, R4, R2 ;  /* 0x0000000204b47220 */ /* 0x000fc60000410000 */
[----:B------:R-:W-:-:S03]  /*197f0*/  FSETP.NEU.FTZ.AND P1, PT, R152, -INF , PT ;  /* 0xff8000009800780b */ /* 0x000fc60003f3d000 */
[----:B------:R-:W-:Y:S01]  /*19800*/  MUFU.EX2 R168, R168 ;  /* 0x000000a800a87308 */ /* 0x000fe20000000800 */
[----:B------:R-:W-:-:S05]  /*19810*/  FSEL R10, R152, RZ, P1 ;  /* 0x000000ff980a7208 */ /* 0x000fca0000800000 */
[----:B------:R-:W-:Y:S01]  /*19820*/  FADD.FTZ R3, -R10, R3 ;  /* 0x000000030a037221 */ /* 0x000fe20000010100 */
[-C--:B------:R-:W-:Y:S01]  /*19830*/  FMUL.FTZ R10, R152, R2.reuse ;  /* 0x00000002980a7220 */ /* 0x080fe20000410000 */
[----:B------:R-:W-:Y:S02]  /*19840*/  MUFU.EX2 R169, R169 ;  /* 0x000000a900a97308 */ /* 0x000fe40000000800 */
[----:B------:R-:W-:Y:S02]  /*19850*/  FMUL.FTZ R3, R3, R2 ;  /* 0x0000000203037220 */ /* 0x000fe40000410000 */
[----:B------:R-:W-:-:S04]  /*19860*/  FSEL R4, R10, RZ, P1 ;  /* 0x000000ff0a047208 */ /* 0x000fc80000800000 */
[----:B------:R-:W0:Y:S01]  /*19870*/  MUFU.EX2 R10, R180 ;  /* 0x000000b4000a7308 */ /* 0x000e220000000800 */
[-CC-:B------:R-:W-:Y:S01]  /*19880*/  FFMA.FTZ R11, R11, R2.reuse, -R4.reuse ;  /* 0x000000020b0b7223 */ /* 0x180fe20000010804 */
[-CC-:B------:R-:W-:Y:S01]  /*19890*/  FFMA.FTZ R0, R0, R2.reuse, -R4.reuse ;  /* 0x0000000200007223 */ /* 0x180fe20000010804 */
[-CC-:B------:R-:W-:Y:S01]  /*198a0*/  FFMA.FTZ R156, R156, R2.reuse, -R4.reuse ;  /* 0x000000029c9c7223 */ /* 0x180fe20000010804 */
[-CC-:B------:R-:W-:Y:S01]  /*198b0*/  FFMA.FTZ R157, R157, R2.reuse, -R4.reuse ;  /* 0x000000029d9d7223 */ /* 0x180fe20000010804 */
[-CC-:B------:R-:W-:Y:S01]  /*198c0*/  FFMA.FTZ R162, R162, R2.reuse, -R4.reuse ;  /* 0x00000002a2a27223 */ /* 0x180fe20000010804 */
[-CC-:B------:R-:W-:Y:S01]  /*198d0*/  FFMA.FTZ R163, R163, R2.reuse, -R4.reuse ;  /* 0x00000002a3a37223 */ /* 0x180fe20000010804 */
[-CC-:B------:R-:W-:Y:S01]  /*198e0*/  FFMA.FTZ R166, R166, R2.reuse, -R4.reuse ;  /* 0x00000002a6a67223 */ /* 0x180fe20000010804 */
[----:B------:R-:W-:Y:S01]  /*198f0*/  MUFU.EX2 R197, R0 ;  /* 0x0000000000c57308 */ /* 0x000fe20000000800 */
        /* <DEDUP_REMOVED lines=9> */
[-CC-:B------:R-:W-:Y:S01]  /*19990*/  FFMA.FTZ R177, R177, R2.reuse, -R4.reuse ;  /* 0x00000002b1b17223 */ /* 0x180fe20000010804 */
[----:B------:R-:W-:-:S05]  /*199a0*/  FFMA.FTZ R4, R178, R2, -R4 ;  /* 0x00000002b2047223 */ /* 0x000fca0000010804 */
[----:B------:R0:W1:Y:S08]  /*199b0*/  MUFU.EX2 R0, R3 ;  /* 0x0000000300007308 */ /* 0x0000700000000800 */
[----:B------:R-:W2:Y:S01]  /*199c0*/  MUFU.EX2 R156, R156 ;  /* 0x0000009c009c7308 */ /* 0x000ea20000000800 */
[----:B0-----:R-:W-:-:S04]  /*199d0*/  FADD.FTZ R3, R155, R223 ;  /* 0x000000df9b037221 */ /* 0x001fc80000010000 */
[----:B------:R-:W-:-:S03]  /*199e0*/  FADD.FTZ R3, R160, R3 ;  /* 0x00000003a0037221 */ /* 0x000fc60000010000 */
[----:B------:R-:W0:Y:S01]  /*199f0*/  MUFU.EX2 R157, R157 ;  /* 0x0000009d009d7308 */ /* 0x000e220000000800 */
[----:B-1----:R-:W-:Y:S01]  /*19a00*/  FFMA.FTZ R221, R0, R221, R11 ;  /* 0x000000dd00dd7223 */ /* 0x002fe2000001000b */
[----:B------:R-:W-:-:S03]  /*19a10*/  FADD.FTZ R3, R161, R3 ;  /* 0x00000003a1037221 */ /* 0x000fc60000010000 */
[----:B------:R-:W-:Y:S01]  /*19a20*/  FADD.FTZ R178, R197, R221 ;  /* 0x000000ddc5b27221 */ /* 0x000fe20000010000 */
        /* <DEDUP_REMOVED lines=46> */
.L_x_1774:
        /* <DEDUP_REMOVED lines=9> */
[----:B------:R-:W-:-:S02]  /*19da0*/  F2FP.BF16.F32.PACK_AB R196, R155, R196 ;  /* 0x000000c49bc4723e */ /* 0x000fc400000010ff */
[----:B------:R-:W-:Y:S02]  /*19db0*/  F2FP.BF16.F32.PACK_AB R197, R197, R11 ;  /* 0x0000000bc5c5723e */ /* 0x000fe400000010ff */
[----:B------:R-:W-:Y:S02]  /*19dc0*/  F2FP.BF16.F32.PACK_AB R198, R161, R160 ;  /* 0x000000a0a1c6723e */ /* 0x000fe400000010ff */
[----:B------:R-:W-:Y:S01]  /*19dd0*/  F2FP.BF16.F32.PACK_AB R199, R157, R156 ;  /* 0x0000009c9dc7723e */ /* 0x000fe200000010ff */
[----:B0-----:R-:W-:Y:S01]  /*19de0*/  IMAD.MOV.U32 R218, RZ, RZ, R227 ;  /* 0x000000ffffda7224 */ /* 0x001fe200078e00e3 */
        /* <DEDUP_REMOVED lines=9> */
[C---:B--2---:R-:W-:Y:S01]  /*19e80*/  ISETP.GT.AND P1, PT, R5.reuse, R3, PT ;  /* 0x000000030500720c */ /* 0x044fe20003f24270 */
[----:B------:R-:W-:Y:S02]  /*19e90*/  VIADD R5, R5, 0xffffffff ;  /* 0xffffffff05057836 */ /* 0x000fe40000000000 */
[----:B------:R-:W-:-:S10]  /*19ea0*/  IMAD.MOV.U32 R3, RZ, RZ, R152 ;  /* 0x000000ffff037224 */ /* 0x000fd400078e0098 */
[----:B------:R-:W-:Y:S05]  /*19eb0*/  @P1 BRA `(.L_x_1775) ;  /* 0xffffffcc00981947 */ /* 0x000fea000383ffff */
[----:B------:R-:W-:Y:S05]  /*19ec0*/  BSYNC B0 ;  /* 0x0000000000007941 */ /* 0x000fea0003800000 */
.L_x_1754:
[----:B------:R-:W-:Y:S02]  /*19ed0*/  IMAD.MOV.U32 R3, RZ, RZ, R152 ;  /* 0x000000ffff037224 */ /* 0x000fe400078e0098 */
[----:B------:R-:W-:Y:S02]  /*19ee0*/  IMAD.MOV.U32 R4, RZ, RZ, R153 ;  /* 0x000000ffff047224 */ /* 0x000fe400078e0099 */
[----:B------:R-:W-:Y:S02]  /*19ef0*/  IMAD.MOV.U32 R202, RZ, RZ, R222 ;  /* 0x000000ffffca7224 */ /* 0x000fe400078e00de */
[----:B------:R-:W-:-:S07]  /*19f00*/  IMAD.MOV.U32 R218, RZ, RZ, R227 ;  /* 0x000000ffffda7224 */ /* 0x000fce00078e00e3 */
.L_x_1753:
[----:B------:R-:W-:Y:S05]  /*19f10*/  BSYNC B1 ;  /* 0x0000000000017941 */ /* 0x000fea0003800000 */
.L_x_1752:
[----:B------:R-:W2:Y:S01]  /*19f20*/  LDL R152, [R1+0x5c] ;  /* 0x00005c0001987983 */ /* 0x000ea20000100800 */
[----:B------:R-:W0:Y:S01]  /*19f30*/  LDC R11, c[0x0][0x448] ;  /* 0x00011200ff0b7b82 */ /* 0x000e220000000800 */
[----:B------:R-:W-:Y:S01]  /*19f40*/  LOP3.LUT R16, R16, 0xffffffdf, RZ, 0xc0, !PT ;  /* 0xffffffdf10107812 */ /* 0x000fe200078ec0ff */
[----:B------:R-:W-:-:S06]  /*19f50*/  ULDC UR4, c[0x0][0x9dc] ;  /* 0x0002770000047ab9 */ /* 0x000fcc0000000800 */
[----:B------:R-:W1:Y:S01]  /*19f60*/  LDC R155, c[0x0][0x9e4] ;  /* 0x00027900ff9b7b82 */ /* 0x000e620000000800 */
[----:B0-----:R-:W-:-:S13]  /*19f70*/  ISETP.NE.AND P1, PT, R11, 0x1, PT ;  /* 0x000000010b00780c */ /* 0x001fda0003f25270 */
[----:B------:R-:W0:Y:S01]  /*19f80*/  @P1 LDC R153, c[0x0][0x44c] ;  /* 0x00011300ff991b82 */ /* 0x000e220000000800 */
[----:B------:R-:W-:-:S04]  /*19f90*/  @P1 LOP3.LUT R16, R16, 0x20, RZ, 0xfc, !PT ;  /* 0x0000002010101812 */ /* 0x000fc800078efcff */
[----:B------:R-:W-:-:S03]  /*19fa0*/  LOP3.LUT R16, R16, 0xffffffbf, RZ, 0xc0, !PT ;  /* 0xffffffbf10107812 */ /* 0x000fc600078ec0ff */
[----:B------:R-:W3:Y:S01]  /*19fb0*/  @P1 LDC R11, c[0x0][0x450] ;  /* 0x00011400ff0b1b82 */ /* 0x000ee20000000800 */
[----:B--2---:R-:W-:-:S04]  /*19fc0*/  VIADD R152, R152, 0x7f ;  /* 0x0000007f98987836 */ /* 0x004fc80000000000 */
[----:B0-----:R-:W-:-:S05]  /*19fd0*/  @P1 IMAD.HI.U32 R153, R152, R153, RZ ;  /* 0x0000009998991227 */ /* 0x001fca00078e00ff */
[----:B---3--:R-:W-:Y:S02]  /*19fe0*/  @P1 SHF.R.U32.HI R152, RZ, R11, R153 ;  /* 0x0000000bff981219 */ /* 0x008fe40000011699 */
[----:B-1----:R-:W-:Y:S02]  /*19ff0*/  ISETP.GE.AND P1, PT, R155, 0x1, PT ;  /* 0x000000019b00780c */ /* 0x002fe40003f26270 */
[----:B------:R-:W-:-:S05]  /*1a000*/  IADD3 R11, R220, 0x1, -R219 ;  /* 0x00000001dc0b7810 */ /* 0x000fca0007ffe8db */
[----:B------:R-:W-:-:S04]  /*1a010*/  IMAD.IADD R152, R11, 0x1, R152 ;  /* 0x000000010b987824 */ /* 0x000fc800078e0298 */
[----:B------:R-:W-:Y:S02]  /*1a020*/  VIADD R11, R152, -UR4 ;  /* 0x80000004980b7c36 */ /* 0x000fe40008000000 */
[----:B------:R-:W-:Y:S01]  /*1a030*/  @P1 LOP3.LUT R16, R16, 0x40, RZ, 0xfc, !PT ;  /* 0x0000004010101812 */ /* 0x000fe200078efcff */
        /* <DEDUP_REMOVED lines=12> */
.L_x_1778:
[----:B------:R-:W-:-:S13]  /*1a100*/  ISETP.NE.AND P1, PT, R155, 0x1, PT ;  /* 0x000000019b00780c */ /* 0x000fda0003f25270 */
[----:B------:R-:W0:Y:S02]  /*1a110*/  @P1 LDC.64 R152, c[0x0][0x9e8] ;  /* 0x00027a00ff981b82 */ /* 0x000e240000000a00 */
[----:B0-----:R-:W-:-:S05]  /*1a120*/  @P1 IMAD.HI.U32 R152, R154, R152, RZ ;  /* 0x000000989a981227 */ /* 0x001fca00078e00ff */
[----:B------:R-:W-:-:S07]  /*1a130*/  @P1 SHF.R.U32.HI R154, RZ, R153, R152 ;  /* 0x00000099ff9a1219 */ /* 0x000fce0000011698 */
.L_x_1779:
[----:B------:R-:W-:Y:S05]  /*1a140*/  BSYNC B0 ;  /* 0x0000000000007941 */ /* 0x000fea0003800000 */
.L_x_1777:
[----:B------:R-:W-:-:S05]  /*1a150*/  IMAD R154, R154, R155, RZ ;  /* 0x0000009b9a9a7224 */ /* 0x000fca00078e02ff */
[----:B------:R-:W-:-:S07]  /*1a160*/  VIMNMX R11, R11, R154, !PT ;  /* 0x0000009a0b0b7248 */ /* 0x000fce0007fe0100 */
.L_x_1776:
[----:B------:R-:W2:Y:S01]  /*1a170*/  LDL R153, [R1+0x7c] ;  /* 0x00007c0001997983 */ /* 0x000ea20000100800 */
[----:B------:R-:W-:Y:S01]  /*1a180*/  VIADD R11, R11, 0x3f ;  /* 0x0000003f0b0b7836 */ /* 0x000fe20000000000 */
[----:B------:R-:W-:Y:S04]  /*1a190*/  BSSY B0, `(.L_x_1780) ;  /* 0x0000268000007945 */ /* 0x000fe80003800000 */
[----:B------:R-:W-:-:S04]  /*1a1a0*/  SHF.R.S32.HI R152, RZ, 0x1f, R11 ;  /* 0x0000001fff987819 */ /* 0x000fc8000001140b */
[----:B------:R-:W-:-:S04]  /*1a1b0*/  LEA.HI R152, R152, R11, RZ, 0x6 ;  /* 0x0000000b98987211 */ /* 0x000fc800078f30ff */
[----:B------:R-:W-:-:S04]  /*1a1c0*/  SHF.R.S32.HI R152, RZ, 0x6, R152 ;  /* 0x00000006ff987819 */ /* 0x000fc80000011498 */
[----:B--2---:R-:W-:-:S04]  /*1a1d0*/  VIMNMX R153, R153, R152, !PT ;  /* 0x0000009899997248 */ /* 0x004fc80007fe0100 */
[----:B------:R-:W-:Y:S01]  /*1a1e0*/  ISETP.GE.AND P1, PT, R5, R153, PT ;  /* 0x000000990500720c */ /* 0x000fe20003f26270 */
[----:B------:R0:W-:-:S12]  /*1a1f0*/  STL [R1+0x58], R153 ;  /* 0x0000589901007387 */ /* 0x0001d80000100800 */
[----:B0-----:R-:W-:Y:S05]  /*1a200*/  @!P1 BRA `(.L_x_1781) ;  /* 0x0000002400809947 */ /* 0x001fea0003800000 */
[----:B------:R-:W-:Y:S01]  /*1a210*/  BSSY B1, `(.L_x_1782) ;  /* 0x000025e000017945 */ /* 0x000fe20003800000 */
[----:B------:R0:W-:Y:S01]  /*1a220*/  STL [R1+0x4], R5 ;  /* 0x0000040501007387 */ /* 0x0001e20000100800 */
[----:B------:R-:W-:Y:S02]  /*1a230*/  IMAD.MOV.U32 R228, RZ, RZ, R3 ;  /* 0x000000ffffe47224 */ /* 0x000fe400078e0003 */
[----:B------:R-:W-:Y:S02]  /*1a240*/  IMAD.MOV.U32 R227, RZ, RZ, R4 ;  /* 0x000000ffffe37224 */ /* 0x000fe400078e0004 */
[----:B------:R-:W-:Y:S02]  /*1a250*/  IMAD.MOV.U32 R11, RZ, RZ, R218 ;  /* 0x000000ffff0b7224 */ /* 0x000fe400078e00da */
[----:B0-----:R-:W-:-:S07]  /*1a260*/  IMAD.MOV.U32 R5, RZ, RZ, R202 ;  /* 0x000000ffff057224 */ /* 0x001fce00078e00ca */
.L_x_1795:
[----:B------:R-:W-:-:S04]  /*1a270*/  ISETP.NE.AND P1, PT, R5, 0x1, PT ;  /* 0x000000010500780c */ /* 0x000fc80003f25270 */
[----:B------:R-:W-:-:S04]  /*1a280*/  SEL R218, RZ, 0x1, P1 ;  /* 0x00000001ffda7807 */ /* 0x000fc80000800000 */
[----:B------:R-:W-:Y:S01]  /*1a290*/  LOP3.LUT R218, R11, R218, RZ, 0x3c, !PT ;  /* 0x000000da0bda7212 */ /* 0x000fe200078e3cff */
[----:B0-----:R-:W-:Y:S06]  /*1a2a0*/  @!P0 BRA `(.L_x_1783) ;  /* 0x0000000000048947 */ /* 0x001fec0003800000 */
[----:B------:R-:W-:Y:S01]  /*1a2b0*/  BPT.TRAP 0x1 ;  /* 0x000000040000795c */ /* 0x000fe20000300000 */
.L_x_1783:
        /* <DEDUP_REMOVED lines=8> */
.L_x_1784:
        /* <DEDUP_REMOVED lines=8> */
.L_x_1786:
[----:B------:R-:W-:Y:S05]  /*1a3c0*/  BSYNC B2 ;  /* 0x0000000000027941 */ /* 0x000fea0003800000 */
.L_x_1785:
[----:B------:R-:W-:Y:S04]  /*1a3d0*/  STL.64 [R1+0x100], R184 ;  /* 0x000100b801007387 */ /* 0x000fe80000100a00 */
[----:B------:R-:W-:Y:S04]  /*1a3e0*/  STL [R1+0xf8], R5 ;  /* 0x0000f80501007387 */ /* 0x000fe80000100800 */
        /* <DEDUP_REMOVED lines=10> */
[----:B------:R-:W-:Y:S02]  /*1a490*/  VIADD R152, R4, 0x6 ;  /* 0x0000000604987836 */ /* 0x000fe40000000000 */
[----:B------:R-:W-:Y:S01]  /*1a4a0*/  IMAD.MOV.U32 R3, RZ, RZ, 0x40000040 ;  /* 0x40000040ff037424 */ /* 0x000fe200078e00ff */
[----:B------:R-:W-:Y:S01]  /*1a4b0*/  R2UR UR4, R2 ;  /* 0x00000000020472ca */ /* 0x000fe200000e0000 */
[----:B------:R-:W-:Y:S01]  /*1a4c0*/  IMAD.MOV.U32 R2, RZ, RZ, R153 ;  /* 0x000000ffff027224 */ /* 0x000fe200078e0099 */
[----:B------:R-:W-:Y:S01]  /*1a4d0*/  R2UR UR10, R152 ;  /* 0x00000000980a72ca */ /* 0x000fe200000e0000 */
[----:B------:R-:W-:Y:S01]  /*1a4e0*/  IMAD.MOV.U32 R153, RZ, RZ, 0x40000040 ;  /* 0x40000040ff997424 */ /* 0x000fe200078e00ff */
[----:B------:R-:W-:Y:S01]  /*1a4f0*/  R2UR UR5, R3 ;  /* 0x00000000030572ca */ /* 0x000fe200000e0000 */
[----:B------:R-:W-:Y:S01]  /*1a500*/  VIADD R154, R4, 0x204 ;  /* 0x00000204049a7836 */ /* 0x000fe20000000000 */
[----:B------:R-:W-:Y:S01]  /*1a510*/  R2UR UR8, R2 ;  /* 0x00000000020872ca */ /* 0x000fe200000e0000 */
[C---:B------:R-:W-:Y:S01]  /*1a520*/  VIADD R2, R4.reuse, 0x200 ;  /* 0x0000020004027836 */ /* 0x040fe20000000000 */
[----:B------:R-:W-:Y:S01]  /*1a530*/  R2UR UR11, R153 ;  /* 0x00000000990b72ca */ /* 0x000fe200000e0000 */
[----:B------:R-:W-:Y:S01]  /*1a540*/  VIADD R152, R4, 0x202 ;  /* 0x0000020204987836 */ /* 0x000fe20000000000 */
        /* <DEDUP_REMOVED lines=10> */
[----:B------:R-:W-:Y:S01]  /*1a5f0*/  MOV R5, UR10 ;  /* 0x0000000a00057c02 */ /* 0x000fe20008000f00 */
[----:B------:R-:W-:Y:S01]  /*1a600*/  UMOV UR10, UR4 ;  /* 0x00000004000a7c82 */ /* 0x000fe20008000000 */
[----:B------:R-:W-:Y:S01]  /*1a610*/  MOV R156, UR11 ;  /* 0x0000000b009c7c02 */ /* 0x000fe20008000f00 */
[----:B------:R-:W-:Y:S01]  /*1a620*/  UMOV UR11, UR5 ;  /* 0x00000005000b7c82 */ /* 0x000fe20008000000 */
[----:B------:R-:W-:Y:S01]  /*1a630*/  R2UR UR38, R2 ;  /* 0x00000000022672ca */ /* 0x000fe200000e0000 */
[----:B------:R-:W-:Y:S01]  /*1a640*/  VIADD R2, R4, 0x600 ;  /* 0x0000060004027836 */ /* 0x000fe20000000000 */
[----:B------:R-:W-:Y:S01]  /*1a650*/  R2UR UR7, R3 ;  /* 0x00000000030772ca */ /* 0x000fe200000e0000 */
[----:B------:R-:W-:Y:S01]  /*1a660*/  IMAD.MOV.U32 R155, RZ, RZ, 0x40000040 ;  /* 0x40000040ff9b7424 */ /* 0x000fe200078e00ff */
[----:B------:R-:W-:Y:S01]  /*1a670*/  R2UR UR34, R152 ;  /* 0x00000000982272ca */ /* 0x000fe200000e0000 */
[----:B------:R-:W-:Y:S01]  /*1a680*/  VIADD R152, R4, 0x604 ;  /* 0x0000060404987836 */ /* 0x000fe20000000000 */
[----:B------:R-:W-:Y:S01]  /*1a690*/  R2UR UR42, R154 ;  /* 0x000000009a2a72ca */ /* 0x000fe200000e0000 */
[----:B------:R-:W-:Y:S01]  /*1a6a0*/  VIADD R154, R4, 0x602 ;  /* 0x00000602049a7836 */ /* 0x000fe20000000000 */
[----:B------:R-:W-:-:S02]  /*1a6b0*/  R2UR UR4, R6 ;  /* 0x00000000060472ca */ /* 0x000fc400000e0000 */
[----:B------:R-:W-:Y:S02]  /*1a6c0*/  R2UR UR5, R7 ;  /* 0x00000000070572ca */ /* 0x000fe400000e0000 */
[----:B------:R-:W-:Y:S01]  /*1a6d0*/  R2UR UR46, R2 ;  /* 0x00000000022e72ca */ /* 0x000fe200000e0000 */
[----:B------:R-:W-:Y:S01]  /*1a6e0*/  VIADD R2, R4, 0x606 ;  /* 0x0000060604027836 */ /* 0x000fe20000000000 */
[----:B------:R-:W-:Y:S01]  /*1a6f0*/  R2UR UR19, R153 ;  /* 0x00000000991372ca */ /* 0x000fe200000e0000 */
[----:B------:R-:W-:Y:S01]  /*1a700*/  IMAD.MOV.U32 R4, RZ, RZ, R156 ;  /* 0x000000ffff047224 */ /* 0x000fe200078e009c */
[C---:B------:R-:W-:Y:S02]  /*1a710*/  R2UR UR23, R155.reuse ;  /* 0x000000009b1772ca */ /* 0x040fe400000e0000 */
[----:B------:R-:W-:Y:S02]  /*1a720*/  R2UR UR31, R155 ;  /* 0x000000009b1f72ca */ /* 0x000fe400000e0000 */
[----:B------:R-:W-:-:S02]  /*1a730*/  R2UR UR35, R153 ;  /* 0x00000000992372ca */ /* 0x000fc400000e0000 */
[C---:B------:R-:W-:Y:S02]  /*1a740*/  R2UR UR43, R155.reuse ;  /* 0x000000009b2b72ca */ /* 0x040fe400000e0000 */
[----:B------:R-:W-:Y:S02]  /*1a750*/  R2UR UR50, R154 ;  /* 0x000000009a3272ca */ /* 0x000fe400000e0000 */
[----:B------:R-:W-:Y:S02]  /*1a760*/  R2UR UR51, R155 ;  /* 0x000000009b3372ca */ /* 0x000fe400000e0000 */
[----:B------:R-:W-:Y:S02]  /*1a770*/  R2UR UR54, R152 ;  /* 0x00000000983672ca */ /* 0x000fe400000e0000 */
[----:B------:R-:W-:Y:S02]  /*1a780*/  R2UR UR55, R153 ;  /* 0x00000000993772ca */ /* 0x000fe400000e0000 */
[----:B------:R-:W-:Y:S01]  /*1a790*/  WARPGROUP.ARRIVE ;  /* 0x00000000000079c5 */ /* 0x000fe20000000000 */
[----:B------:R-:W-:-:S02]  /*1a7a0*/  R2UR UR9, R3 ;  /* 0x00000000030972ca */ /* 0x000fc400000e0000 */
[C---:B------:R-:W-:Y:S02]  /*1a7b0*/  R2UR UR15, R3.reuse ;  /* 0x00000000030f72ca */ /* 0x040fe400000e0000 */
[C---:B------:R-:W-:Y:S01]  /*1a7c0*/  R2UR UR27, R3.reuse ;  /* 0x00000000031b72ca */ /* 0x040fe200000e0000 */
[----:B------:R-:W-:Y:S01]  /*1a7d0*/  HGMMA.64x64x16.F32.BF16 R152, gdesc[UR4], RZ, !UPT, gsb0 ;  /* 0x00e00000049879f0 */ /* 0x000fe2000c0018ff */
[----:B------:R-:W-:Y:S01]  /*1a7e0*/  UMOV UR6, UR8 ;  /* 0x0000000800067c82 */ /* 0x000fe20008000000 */
[C---:B------:R-:W-:Y:S02]  /*1a7f0*/  R2UR UR39, R3.reuse ;  /* 0x00000000032772ca */ /* 0x040fe400000e0000 */
[----:B------:R-:W-:-:S04]  /*1a800*/  R2UR UR47, R3 ;  /* 0x00000000032f72ca */ /* 0x000fc800000e0000 */
[----:B------:R-:W-:Y:S01]  /*1a810*/  UMOV UR7, UR9 ;  /* 0x0000000900077c82 */ /* 0x000fe20008000000 */
[----:B------:R-:W-:Y:S02]  /*1a820*/  R2UR UR58, R2 ;  /* 0x00000000023a72ca */ /* 0x000fe400000e0000 */
[----:B------:R-:W-:Y:S02]  /*1a830*/  R2UR UR59, R3 ;  /* 0x00000000033b72ca */ /* 0x000fe400000e0000 */
[----:B------:R-:W4:Y:S01]  /*1a840*/  LDL.64 R2, [R1+0x20] ;  /* 0x0000200001027983 */ /* 0x000f220000100a00 */
[----:B------:R-:W-:Y:S02]  /*1a850*/  WARPGROUP.DEPBAR.LE gsb0, 0x0 ;  /* 0x00008000000079c5 */ /* 0x000fe40000010000 */
[----:B------:R-:W-:Y:S01]  /*1a860*/  WARPGROUP.ARRIVE ;  /* 0x00000000000079c5 */ /* 0x000fe20000000000 */
[----:B--2---:R-:W-:Y:S02]  /*1a870*/  R2UR UR8, R184 ;  /* 0x00000000b80872ca */ /* 0x004fe400000e0000 */
[----:B------:R-:W-:-:S02]  /*1a880*/  R2UR UR9, R185 ;  /* 0x00000000b90972ca */ /* 0x000fc400000e0000 */
[----:B------:R-:W-:Y:S01]  /*1a890*/  R2UR UR4, R22 ;  /* 0x00000000160472ca */ /* 0x000fe200000e0000 */
[----:B------:R0:W5:Y:S10]  /*1a8a0*/  LDL.LU.64 R184, [R1+0x100] ;  /* 0x0001000001b87983 */ /* 0x0001740000300a00 */
[----:B------:R-:W-:Y:S01]  /*1a8b0*/  HGMMA.64x64x16.F32.BF16 R152, gdesc[UR8], R152, gsb0 ;  /* 0x00e00000089879f0 */ /* 0x000fe20008001898 */
[----:B------:R-:W-:-:S02]  /*1a8c0*/  R2UR UR5, R23 ;  /* 0x00000000170572ca */ /* 0x000fc400000e0000 */
[----:B------:R-:W-:Y:S02]  /*1a8d0*/  WARPGROUP.DEPBAR.LE gsb0, 0x0 ;  /* 0x00008000000079c5 */ /* 0x000fe40000010000 */
[----:B------:R-:W-:-:S09]  /*1a8e0*/  WARPGROUP.ARRIVE ;  /* 0x00000000000079c5 */ /* 0x000fd20000000000 */
[----:B------:R-:W-:Y:S01]  /*1a8f0*/  HGMMA.64x64x16.F32.BF16 R152, gdesc[UR4], R152, gsb0 ;  /* 0x00e00000049879f0 */ /* 0x000fe20008001898 */
[----:B------:R-:W-:Y:S02]  /*1a900*/  R2UR UR11, R4 ;  /* 0x00000000040b72ca */ /* 0x000fe400000e0000 */
[----:B------:R-:W-:Y:S02]  /*1a910*/  R2UR UR10, R5 ;  /* 0x00000000050a72ca */ /* 0x000fe400000e0000 */
[----:B---3--:R-:W-:Y:S01]  /*1a920*/  R2UR UR8, R18 ;  /* 0x00000000120872ca */ /* 0x008fe200000e0000 */
[----:B------:R0:W5:Y:S01]  /*1a930*/  LDL.LU R5, [R1+0xf8] ;  /* 0x0000f80001057983 */ /* 0x0001620000300800 */
[----:B------:R-:W-:Y:S02]  /*1a940*/  R2UR UR9, R19 ;  /* 0x00000000130972ca */ /* 0x000fe400000e0000 */
[----:B----4-:R-:W-:Y:S01]  /*1a950*/  R2UR UR12, R16 ;  /* 0x00000000100c72ca */ /* 0x010fe200000e0000 */
[----:B------:R0:W5:Y:S01]  /*1a960*/  LDL.LU.64 R22, [R1+0xf0] ;  /* 0x0000f00001167983 */ /* 0x0001620000300a00 */
[----:B------:R-:W-:-:S02]  /*1a970*/  R2UR UR13, R17 ;  /* 0x00000000110d72ca */ /* 0x000fc400000e0000 */
[----:B------:R-:W-:Y:S01]  /*1a980*/  R2UR UR16, R2 ;  /* 0x00000000021072ca */ /* 0x000fe200000e0000 */
[----:B------:R0:W5:Y:S01]  /*1a990*/  LDL.LU.64 R18, [R1+0xe8] ;  /* 0x0000e80001127983 */ /* 0x0001620000300a00 */
[----:B------:R-:W-:Y:S02]  /*1a9a0*/  R2UR UR17, R3 ;  /* 0x00000000031172ca */ /* 0x000fe400000e0000 */
[----:B------:R-:W-:Y:S01]  /*1a9b0*/  R2UR UR20, R216 ;  /* 0x00000000d81472ca */ /* 0x000fe200000e0000 */
[----:B------:R0:W5:Y:S01]  /*1a9c0*/  LDL.LU.64 R16, [R1+0xe0] ;  /* 0x0000e00001107983 */ /* 0x0001620000300a00 */
        /* <DEDUP_REMOVED lines=187> */
[----:B0-----:R-:W-:Y:S06]  /*1b580*/  @!P0 BRA `(.L_x_1788) ;  /* 0x0000000000048947 */ /* 0x001fec0003800000 */
[----:B------:R-:W-:Y:S01]  /*1b590*/  BPT.TRAP 0x1 ;  /* 0x000000040000795c */ /* 0x000fe20000300000 */
.L_x_1788:
[----:B------:R-:W-:Y:S01]  /*1b5a0*/  SHF.L.U32 R0, R11, 0x1f, RZ ;  /* 0x0000001f0b007819 */ /* 0x000fe200000006ff */
[----:B-----5:R-:W-:-:S04]  /*1b5b0*/  IMAD R11, R5, 0x8, R17 ;  /* 0x00000008050b7824 */ /* 0x020fc800078e0211 */
[----:B------:R0:W1:Y:S01]  /*1b5c0*/  SYNCS.PHASECHK.TRANS64.TRYWAIT P1, [R11+URZ+0x30850], R0 ;  /* 0x030850000b0075a7 */ /* 0x000062000802017f */
[----:B------:R-:W-:Y:S05]  /*1b5d0*/  @!P0 BRA `(.L_x_1789) ;  /* 0x0000000000048947 */ /* 0x000fea0003800000 */
[----:B------:R-:W-:Y:S01]  /*1b5e0*/  BPT.TRAP 0x1 ;  /* 0x000000040000795c */ /* 0x000fe20000300000 */
.L_x_1789:
[----:B------:R-:W-:Y:S04]  /*1b5f0*/  BSSY B2, `(.L_x_1790) ;  /* 0x0000004000027945 */ /* 0x000fe80003800000 */
[----:B-1----:R-:W-:Y:S05]  /*1b600*/  @P1 BRA `(.L_x_1791) ;  /* 0x0000000000081947 */ /* 0x002fea0003800000 */
[----:B------:R-:W1:Y:S02]  /*1b610*/  SYNCS.PHASECHK.TRANS64.TRYWAIT P1, [R11+URZ+0x30850], R0 ;  /* 0x030850000b0075a7 */ /* 0x000e64000802017f */
[----:B-1----:R-:W-:Y:S05]  /*1b620*/  @!P1 BRA `(.L_x_1792) ;  /* 0x0000014000149947 */ /* 0x002fea0003800000 */
.L_x_1791:
[----:B------:R-:W-:Y:S05]  /*1b630*/  BSYNC B2 ;  /* 0x0000000000027941 */ /* 0x000fea0003800000 */
.L_x_1790:
[----:B------:R-:W-:Y:S01]  /*1b640*/  VIADD R2, R17, 0x400 ;  /* 0x0000040011027836 */ /* 0x000fe20000000000 */
[----:B------:R-:W-:Y:S01]  /*1b650*/  WARPGROUP.ARRIVE ;  /* 0x00000000000079c5 */ /* 0x000fe20000000000 */
[----:B------:R-:W-:-:S03]  /*1b660*/  IMAD.MOV.U32 R3, RZ, RZ, 0x40000040 ;  /* 0x40000040ff037424 */ /* 0x000fc600078e00ff */
[----:B------:R-:W-:Y:S02]  /*1b670*/  SHF.R.U32.HI R2, RZ, 0x4, R2 ;  /* 0x00000004ff027819 */ /* 0x000fe40000011602 */
[----:B------:R-:W-:Y:S01]  /*1b680*/  R2UR UR7, R3 ;  /* 0x00000000030772ca */ /* 0x000fe200000e0000 */
[----:B------:R-:W-:Y:S01]  /*1b690*/  IMAD.MOV.U32 R3, RZ, RZ, 0x40000040 ;  /* 0x40000040ff037424 */ /* 0x000fe200078e00ff */
[----:B------:R-:W-:-:S04]  /*1b6a0*/  LOP3.LUT R2, R2, 0x3fff, RZ, 0xc0, !PT ;  /* 0x00003fff02027812 */ /* 0x000fc800078ec0ff */
[----:B------:R-:W-:-:S05]  /*1b6b0*/  LOP3.LUT R2, R2, 0x2000000, RZ, 0xfc, !PT ;  /* 0x0200000002027812 */ /* 0x000fca00078efcff */
[----:B------:R-:W-:Y:S02]  /*1b6c0*/  IMAD R2, R5, 0x800, R2 ;  /* 0x0000080005027824 */ /* 0x000fe400078e0202 */
[----:B------:R-:W-:Y:S02]  /*1b6d0*/  IMAD.MOV.U32 R5, RZ, RZ, 0x40000040 ;  /* 0x40000040ff057424 */ /* 0x000fe400078e00ff */
[C---:B------:R-:W-:Y:S01]  /*1b6e0*/  VIADD R4, R2.reuse, 0x80 ;  /* 0x0000008002047836 */ /* 0x040fe20000000000 */
[----:B------:R-:W-:-:S13]  /*1b6f0*/  R2UR UR6, R2 ;  /* 0x00000000020672ca */ /* 0x000fda00000e0000 */
        /* <DEDUP_REMOVED lines=25> */
.L_x_1793:
[----:B------:R-:W-:Y:S01]  /*1b890*/  ULDC UR4, c[0x0][0x9d8] ;  /* 0x0002760000047ab9 */ /* 0x000fe20000000800 */
[----:B------:R-:W2:Y:S01]  /*1b8a0*/  LDL R186, [R1+0xc] ;  /* 0x00000c0001ba7983 */ /* 0x000ea20000100800 */
[----:B01----:R-:W-:Y:S01]  /*1b8b0*/  FMUL.FTZ R0, R152, UR4 ;  /* 0x0000000498007c20 */ /* 0x003fe20008410000 */
        /* <DEDUP_REMOVED lines=39> */
[----:B------:R-:W-:Y:S01]  /*1bb30*/  ULDC UR4, c[0x0][0x988] ;  /* 0x0002620000047ab9 */ /* 0x000fe20000000800 */
[----:B------:R-:W-:-:S05]  /*1bb40*/  VIADD R222, R222, 0x30840 ;  /* 0x00030840dede7836 */ /* 0x000fca0000000000 */
[----:B------:R-:W3:Y:S01]  /*1bb50*/  MUFU.TANH R156, R156 ;  /* 0x0000009c009c7308 */ /* 0x000ee20000002400 */
[----:B0-----:R-:W-:-:S07]  /*1bb60*/  FMNMX.FTZ R2, R152, R2, !PT ;  /* 0x0000000298027209 */ /* 0x001fce0007810000 */
[----:B------:R-:W0:Y:S01]  /*1bb70*/  MUFU.TANH R157, R157 ;  /* 0x0000009d009d7308 */ /* 0x000e220000002400 */
[----:B-1----:R-:W-:-:S07]  /*1bb80*/  FMNMX.FTZ R2, R153, R2, !PT ;  /* 0x0000000299027209 */ /* 0x002fce0007810000 */
[----:B------:R-:W1:Y:S01]  /*1bb90*/  MUFU.TANH R160, R160 ;  /* 0x000000a000a07308 */ /* 0x000e620000002400 */
[----:B---3--:R-:W-:-:S07]  /*1bba0*/  FMNMX.FTZ R2, R156, R2, !PT ;  /* 0x000000029c027209 */ /* 0x008fce0007810000 */
        /* <DEDUP_REMOVED lines=19> */
[----:B0-----:R-:W-:-:S05]  /*1bce0*/  FMNMX.FTZ R4, R176, R4, !PT ;  /* 0x00000004b0047209 */ /* 0x001fca0007810000 */
[----:B------:R-:W0:Y:S02]  /*1bcf0*/  SHFL.BFLY PT, R2, R4, 0x2, 0x1f ;  /* 0x0c401f0004027f89 */ /* 0x000e2400000e0000 */
[----:B------:R-:W4:Y:S08]  /*1bd00*/  MUFU.TANH R158, R158 ;  /* 0x0000009e009e7308 */ /* 0x000f300000002400 */
[----:B------:R-:W5:Y:S08]  /*1bd10*/  MUFU.TANH R159, R159 ;  /* 0x0000009f009f7308 */ /* 0x000f700000002400 */
[----:B------:R-:W5:Y:S01]  /*1bd20*/  MUFU.TANH R162, R162 ;  /* 0x000000a200a27308 */ /* 0x000f620000002400 */
[----:B0-----:R-:W-:-:S07]  /*1bd30*/  FMNMX.FTZ R4, R4, R2, !PT ;  /* 0x0000000204047209 */ /* 0x001fce0007810000 */
[----:B------:R-:W0:Y:S01]  /*1bd40*/  MUFU.TANH R163, R163 ;  /* 0x000000a300a37308 */ /* 0x000e220000002400 */
[----:B------:R-:W1:Y:S07]  /*1bd50*/  SHFL.BFLY PT, R2, R4, 0x1, 0x1f ;  /* 0x0c201f0004027f89 */ /* 0x000e6e00000e0000 */
[----:B------:R-:W0:Y:S08]  /*1bd60*/  MUFU.TANH R166, R166 ;  /* 0x000000a600a67308 */ /* 0x000e300000002400 */
[----:B------:R-:W0:Y:S08]  /*1bd70*/  MUFU.TANH R167, R167 ;  /* 0x000000a700a77308 */ /* 0x000e300000002400 */
[----:B------:R-:W0:Y:S01]  /*1bd80*/  MUFU.TANH R170, R170 ;  /* 0x000000aa00aa7308 */ /* 0x000e220000002400 */
[----:B-1----:R-:W-:-:S02]  /*1bd90*/  FMNMX.FTZ R4, R4, R2, !PT ;  /* 0x0000000204047209 */ /* 0x002fc40007810000 */
[----:B------:R-:W-:-:S05]  /*1bda0*/  FMNMX.FTZ R2, R154, R228, !PT ;  /* 0x000000e49a027209 */ /* 0x000fca0007810000 */
[----:B------:R-:W1:Y:S01]  /*1bdb0*/  MUFU.TANH R171, R171 ;  /* 0x000000ab00ab7308 */ /* 0x000e620000002400 */
[----:B---3--:R-:W-:Y:S01]  /*1bdc0*/  FMNMX.FTZ R2, R155, R2, !PT ;  /* 0x000000029b027209 */ /* 0x008fe20007810000 */
[----:B------:R-:W-:-:S03]  /*1bdd0*/  FADD.FTZ R185, -R4, R227 ;  /* 0x000000e304b97221 */ /* 0x000fc60000010100 */
[----:B----4-:R-:W-:-:S03]  /*1bde0*/  FMNMX.FTZ R2, R158, R2, !PT ;  /* 0x000000029e027209 */ /* 0x010fc60007810000 */
[----:B------:R-:W3:Y:S01]  /*1bdf0*/  MUFU.TANH R174, R174 ;  /* 0x000000ae00ae7308 */ /* 0x000ee20000002400 */
[----:B-----5:R-:W-:-:S04]  /*1be00*/  FMNMX.FTZ R2, R159, R2, !PT ;  /* 0x000000029f027209 */ /* 0x020fc80007810000 */
[----:B------:R-:W-:-:S03]  /*1be10*/  FMNMX.FTZ R2, R162, R2, !PT ;  /* 0x00000002a2027209 */ /* 0x000fc60007810000 */
[----:B------:R-:W4:Y:S01]  /*1be20*/  MUFU.TANH R175, R175 ;  /* 0x000000af00af7308 */ /* 0x000f220000002400 */
[----:B0-----:R-:W-:-:S04]  /*1be30*/  FMNMX.FTZ R2, R163, R2, !PT ;  /* 0x00000002a3027209 */ /* 0x001fc80007810000 */
[----:B------:R-:W-:-:S03]  /*1be40*/  FMNMX.FTZ R2, R166, R2, !PT ;  /* 0x00000002a6027209 */ /* 0x000fc60007810000 */
[----:B------:R-:W0:Y:S01]  /*1be50*/  MUFU.TANH R177, R177 ;  /* 0x000000b100b17308 */ /* 0x000e220000002400 */
[----:B------:R-:W-:-:S04]  /*1be60*/  FMNMX.FTZ R2, R167, R2, !PT ;  /* 0x00000002a7027209 */ /* 0x000fc80007810000 */
[----:B------:R-:W-:-:S03]  /*1be70*/  FMNMX.FTZ R2, R170, R2, !PT ;  /* 0x00000002aa027209 */ /* 0x000fc60007810000 */
[----:B------:R-:W5:Y:S01]  /*1be80*/  MUFU.TANH R178, R178 ;  /* 0x000000b200b27308 */ /* 0x000f620000002400 */
[----:B-1----:R-:W-:-:S04]  /*1be90*/  FMNMX.FTZ R2, R171, R2, !PT ;  /* 0x00000002ab027209 */ /* 0x002fc80007810000 */
[----:B---3--:R-:W-:-:S03]  /*1bea0*/  FMNMX.FTZ R2, R174, R2, !PT ;  /* 0x00000002ae027209 */ /* 0x008fc60007810000 */
[----:B------:R-:W1:Y:S01]  /*1beb0*/  MUFU.TANH R179, R179 ;  /* 0x000000b300b37308 */ /* 0x000e620000002400 */
[----:B----4-:R-:W-:-:S04]  /*1bec0*/  FMNMX.FTZ R2, R175, R2, !PT ;  /* 0x00000002af027209 */ /* 0x010fc80007810000 */
[----:B0-----:R-:W-:-:S03]  /*1bed0*/  FMNMX.FTZ R2, R177, R2, !PT ;  /* 0x00000002b1027209 */ /* 0x001fc60007810000 */
[----:B------:R-:W0:Y:S01]  /*1bee0*/  MUFU.TANH R180, R180 ;  /* 0x000000b400b47308 */ /* 0x000e220000002400 */
[----:B-----5:R-:W-:-:S04]  /*1bef0*/  FMNMX.FTZ R2, R178, R2, !PT ;  /* 0x00000002b2027209 */ /* 0x020fc80007810000 */
[----:B-1----:R-:W-:-:S04]  /*1bf00*/  FMNMX.FTZ R2, R179, R2, !PT ;  /* 0x00000002b3027209 */ /* 0x002fc80007810000 */
[----:B0-----:R-:W-:-:S05]  /*1bf10*/  FMNMX.FTZ R2, R180, R2, !PT ;  /* 0x00000002b4027209 */ /* 0x001fca0007810000 */
[----:B------:R-:W0:Y:S01]  /*1bf20*/  SHFL.BFLY PT, R3, R2, 0x2, 0x1f ;  /* 0x0c401f0002037f89 */ /* 0x000e2200000e0000 */
[----:B--2---:R-:W-:Y:S02]  /*1bf30*/  PRMT R222, R186, 0x654, R222 ;  /* 0x00000654bade7816 */ /* 0x004fe400000000de */
[----:B0-----:R-:W-:Y:S02]  /*1bf40*/  FMNMX.FTZ R3, R2, R3, !PT ;  /* 0x0000000302037209 */ /* 0x001fe40007810000 */
[----:B------:R0:W-:Y:S03]  /*1bf50*/  SYNCS.ARRIVE.TRANS64.RED.A1T0 RZ, [R222+URZ], RZ ;  /* 0x000000ffdeff79a7 */ /* 0x0001e6000810043f */
[----:B------:R-:W1:Y:S02]  /*1bf60*/  SHFL.BFLY PT, R2, R3, 0x1, 0x1f ;  /* 0x0c201f0003027f89 */ /* 0x000e6400000e0000 */
[----:B-1----:R-:W-:Y:S01]  /*1bf70*/  FMNMX.FTZ R3, R3, R2, !PT ;  /* 0x0000000203037209 */ /* 0x002fe20007810000 */
[----:B------:R-:W-:-:S04]  /*1bf80*/  IMAD.U32 R2, RZ, RZ, UR4 ;  /* 0x00000004ff027e24 */ /* 0x000fc8000f8e00ff */
[-C--:B------:R-:W-:Y:S01]  /*1bf90*/  FMUL.FTZ R181, R4, R2.reuse ;  /* 0x0000000204b57220 */ /* 0x080fe20000410000 */
[----:B------:R-:W-:Y:S01]  /*1bfa0*/  FADD.FTZ R184, -R3, R228 ;  /* 0x000000e403b87221 */ /* 0x000fe20000010100 */
[-C--:B------:R-:W-:Y:S02]  /*1bfb0*/  FMUL.FTZ R185, R185, R2.reuse ;  /* 0x00000002b9b97220 */ /* 0x080fe40000410000 */
[-CC-:B------:R-:W-:Y:S01]  /*1bfc0*/  FFMA.FTZ R182, R0, R2.reuse, -R181.reuse ;  /* 0x0000000200b67223 */ /* 0x180fe200000108b5 */
        /* <DEDUP_REMOVED lines=14> */
[-C--:B------:R-:W-:Y:S01]  /*1c0b0*/  FFMA.FTZ R176, R176, R2.reuse, -R181 ;  /* 0x00000002b0b07223 */ /* 0x080fe200000108b5 */
[-C--:B------:R-:W-:Y:S01]  /*1c0c0*/  FMUL.FTZ R181, R3, R2.reuse ;  /* 0x0000000203b57220 */ /* 0x080fe20000410000 */
[-C--:B------:R-:W-:Y:S01]  /*1c0d0*/  FMUL.FTZ R184, R184, R2.reuse ;  /* 0x00000002b8b87220 */ /* 0x080fe20000410000 */
[----:B------:R-:W-:Y:S02]  /*1c0e0*/  MUFU.EX2 R10, R185 ;  /* 0x000000b9000a7308 */ /* 0x000fe40000000800 */
        /* <DEDUP_REMOVED lines=13> */
[-CC-:B------:R-:W-:Y:S01]  /*1c1c0*/  FFMA.FTZ R177, R177, R2.reuse, -R181.reuse ;  /* 0x00000002b1b17223 */ /* 0x180fe200000108b5 */
[----:B------:R-:W1:Y:S01]  /*1c1d0*/  MUFU.EX2 R182, R182 ;  /* 0x000000b600b67308 */ /* 0x000e620000000800 */
[-CC-:B------:R-:W-:Y:S01]  /*1c1e0*/  FFMA.FTZ R178, R178, R2.reuse, -R181.reuse ;  /* 0x00000002b2b27223 */ /* 0x180fe200000108b5 */
[-CC-:B------:R-:W-:Y:S01]  /*1c1f0*/  FFMA.FTZ R179, R179, R2.reuse, -R181.reuse ;  /* 0x00000002b3b37223 */ /* 0x180fe200000108b5 */
[----:B------:R-:W-:-:S05]  /*1c200*/  FFMA.FTZ R187, R180, R2, -R181 ;  /* 0x00000002b4bb7223 */ /* 0x000fca00000108b5 */
[----:B------:R-:W2:Y:S08]  /*1c210*/  MUFU.EX2 R154, R154 ;  /* 0x0000009a009a7308 */ /* 0x000eb00000000800 */
[----:B------:R-:W3:Y:S01]  /*1c220*/  MUFU.EX2 R183, R183 ;  /* 0x000000b700b77308 */ /* 0x000ee20000000800 */
[----:B-1----:R-:W-:-:S07]  /*1c230*/  FFMA.FTZ R223, R10, R223, R182 ;  /* 0x000000df0adf7223 */ /* 0x002fce00000100b6 */
[----:B------:R-:W1:Y:S01]  /*1c240*/  MUFU.EX2 R155, R155 ;  /* 0x0000009b009b7308 */ /* 0x000e620000000800 */
[----:B--2---:R-:W-:-:S07]  /*1c250*/  FFMA.FTZ R221, R0, R221, R154 ;  /* 0x000000dd00dd7223 */ /* 0x004fce000001009a */
[----:B------:R-:W2:Y:S01]  /*1c260*/  MUFU.EX2 R5, R5 ;  /* 0x0000000500057308 */ /* 0x000ea20000000800 */
[----:B---3--:R-:W-:-:S07]  /*1c270*/  FADD.FTZ R180, R183, R223 ;  /* 0x000000dfb7b47221 */ /* 0x008fce0000010000 */
[----:B------:R-:W3:Y:S01]  /*1c280*/  MUFU.EX2 R158, R158 ;  /* 0x0000009e009e7308 */ /* 0x000ee20000000800 */
[----:B-1----:R-:W-:-:S07]  /*1c290*/  FADD.FTZ R181, R155, R221 ;  /* 0x000000dd9bb57221 */ /* 0x002fce0000010000 */
[----:B------:R-:W1:Y:S01]  /*1c2a0*/  MUFU.EX2 R152, R152 ;  /* 0x0000009800987308 */ /* 0x000e620000000800 */
[----:B--2---:R-:W-:-:S07]  /*1c2b0*/  FADD.FTZ R180, R5, R180 ;  /* 0x000000b405b47221 */ /* 0x004fce0000010000 */
        /* <DEDUP_REMOVED lines=49> */
[----:B---3--:R-:W-:Y:S01]  /*1c5d0*/  FADD.FTZ R181, R179, R181 ;  /* 0x000000b5b3b57221 */ /* 0x008fe20000010000 */
[----:B-1----:R-:W-:-:S03]  /*1c5e0*/  FADD.FTZ R223, R176, R180 ;  /* 0x000000b4b0df7221 */ /* 0x002fc60000010000 */
[----:B--2---:R-:W-:Y:S01]  /*1c5f0*/  FADD.FTZ R221, R187, R181 ;  /* 0x000000b5bbdd7221 */ /* 0x004fe20000010000 */
[----:B0-----:R-:W-:Y:S06]  /*1c600*/  @!P0 BRA `(.L_x_1794) ;  /* 0x0000000000048947 */ /* 0x001fec0003800000 */
[----:B------:R-:W-:Y:S01]  /*1c610*/  BPT.TRAP 0x1 ;  /* 0x000000040000795c */ /* 0x000fe20000300000 */
.L_x_1794:
[----:B------:R-:W2:Y:S04]  /*1c620*/  LDL R181, [R1+0x58] ;  /* 0x0000580001b57983 */ /* 0x000ea80000100800 */
[----:B------:R-:W3:Y:S01]  /*1c630*/  LDL.LU R180, [R1+0x4] ;  /* 0x0000040001b47983 */ /* 0x000ee20000300800 */
[----:B------:R-:W-:Y:S01]  /*1c640*/  F2FP.BF16.F32.PACK_AB R198, R152, R5 ;  /* 0x0000000598c6723e */ /* 0x000fe200000010ff */
[----:B------:R-:W-:Y:S01]  /*1c650*/  VIADD R11, R11, 0x30860 ;  /* 0x000308600b0b7836 */ /* 0x000fe20000000000 */
[----:B------:R-:W-:Y:S01]  /*1c660*/  F2FP.BF16.F32.PACK_AB R196, R183, R182 ;  /* 0x000000b6b7c4723e */ /* 0x000fe200000010ff */
[----:B------:R-:W-:Y:S01]  /*1c670*/  IMAD.MOV.U32 R228, RZ, RZ, R3 ;  /* 0x000000ffffe47224 */ /* 0x000fe200078e0003 */
[----:B------:R-:W-:Y:S01]  /*1c680*/  F2FP.BF16.F32.PACK_AB R197, R155, R154 ;  /* 0x0000009a9bc5723e */ /* 0x000fe200000010ff */
[----:B------:R-:W-:Y:S01]  /*1c690*/  IMAD.MOV.U32 R227, RZ, RZ, R4 ;  /* 0x000000ffffe37224 */ /* 0x000fe200078e0004 */
[----:B------:R-:W-:Y:S01]  /*1c6a0*/  PRMT R11, R186, 0x654, R11 ;  /* 0x00000654ba0b7816 */ /* 0x000fe2000000000b */
[----:B------:R-:W-:Y:S01]  /*1c6b0*/  IMAD.MOV.U32 R5, RZ, RZ, R202 ;  /* 0x000000ffff057224 */ /* 0x000fe200078e00ca */
[----:B------:R-:W-:-:S02]  /*1c6c0*/  F2FP.BF16.F32.PACK_AB R199, R159, R158 ;  /* 0x0000009e9fc7723e */ /* 0x000fc400000010ff */
[----:B------:R0:W-:Y:S01]  /*1c6d0*/  SYNCS.ARRIVE.TRANS64.RED.A1T0 RZ, [R11+URZ], RZ ;  /* 0x000000ff0bff79a7 */ /* 0x0001e2000810043f */
[----:B------:R-:W-:Y:S02]  /*1c6e0*/  F2FP.BF16.F32.PACK_AB R192, R156, R153 ;  /* 0x000000999cc0723e */ /* 0x000fe400000010ff */
[----:B------:R-:W-:Y:S02]  /*1c6f0*/  F2FP.BF16.F32.PACK_AB R193, R163, R162 ;  /* 0x000000a2a3c1723e */ /* 0x000fe400000010ff */
[----:B------:R-:W-:Y:S02]  /*1c700*/  F2FP.BF16.F32.PACK_AB R194, R160, R157 ;  /* 0x0000009da0c2723e */ /* 0x000fe400000010ff */
[----:B------:R-:W-:Y:S01]  /*1c710*/  F2FP.BF16.F32.PACK_AB R195, R167, R166 ;  /* 0x000000a6a7c3723e */ /* 0x000fe200000010ff */
[----:B0-----:R-:W-:Y:S01]  /*1c720*/  IMAD.MOV.U32 R11, RZ, RZ, R218 ;  /* 0x000000ffff0b7224 */ /* 0x001fe200078e00da */
[----:B------:R-:W-:Y:S02]  /*1c730*/  F2FP.BF16.F32.PACK_AB R188, R161, R164 ;  /* 0x000000a4a1bc723e */ /* 0x000fe400000010ff */
[----:B------:R-:W-:-:S02]  /*1c740*/  F2FP.BF16.F32.PACK_AB R189, R171, R170 ;  /* 0x000000aaabbd723e */ /* 0x000fc400000010ff */
[----:B------:R-:W-:Y:S02]  /*1c750*/  F2FP.BF16.F32.PACK_AB R190, R168, R165 ;  /* 0x000000a5a8be723e */ /* 0x000fe400000010ff */
[----:B------:R-:W-:Y:S02]  /*1c760*/  F2FP.BF16.F32.PACK_AB R191, R175, R174 ;  /* 0x000000aeafbf723e */ /* 0x000fe400000010ff */
[----:B------:R-:W-:Y:S02]  /*1c770*/  F2FP.BF16.F32.PACK_AB R184, R172, R169 ;  /* 0x000000a9acb8723e */ /* 0x000fe400000010ff */
[----:B------:R-:W-:Y:S02]  /*1c780*/  F2FP.BF16.F32.PACK_AB R185, R178, R177 ;  /* 0x000000b1b2b9723e */ /* 0x000fe400000010ff */
[----:B------:R-:W-:Y:S02]  /*1c790*/  F2FP.BF16.F32.PACK_AB R186, R176, R173 ;  /* 0x000000adb0ba723e */ /* 0x000fe400000010ff */
[----:B------:R-:W-:Y:S01]  /*1c7a0*/  F2FP.BF16.F32.PACK_AB R187, R187, R179 ;  /* 0x000000b3bbbb723e */ /* 0x000fe200000010ff */
[C---:B---3--:R-:W-:Y:S01]  /*1c7b0*/  VIADD R152, R180.reuse, 0xffffffff ;  /* 0xffffffffb4987836 */ /* 0x048fe20000000000 */
[----:B--2---:R-:W-:-:S04]  /*1c7c0*/  ISETP.GT.AND P1, PT, R180, R181, PT ;  /* 0x000000b5b400720c */ /* 0x004fc80003f24270 */
[----:B------:R0:W-:Y:S09]  /*1c7d0*/  STL [R1+0x4], R152 ;  /* 0x0000049801007387 */ /* 0x0001f20000100800 */
[----:B------:R-:W-:Y:S05]  /*1c7e0*/  @P1 BRA `(.L_x_1795) ;  /* 0xffffffd800a01947 */ /* 0x000fea000383ffff */
[----:B------:R-:W-:Y:S05]  /*1c7f0*/  BSYNC B1 ;  /* 0x0000000000017941 */ /* 0x000fea0003800000 */
.L_x_1782:
[----:B------:R-:W-:-:S07]  /*1c800*/  IMAD.MOV.U32 R5, RZ, RZ, R152 ;  /* 0x000000ffff057224 */ /* 0x000fce00078e0098 */
.L_x_1781:
[----:B------:R-:W-:Y:S05]  /*1c810*/  BSYNC B0 ;  /* 0x0000000000007941 */ /* 0x000fea0003800000 */
.L_x_1780:
[----:B------:R-:W2:Y:S01]  /*1c820*/  LDL R11, [R1+0x7c] ;  /* 0x00007c00010b7983 */ /* 0x000ea20000100800 */
[----:B------:R-:W-:Y:S01]  /*1c830*/  BSSY B0, `(.L_x_1796) ;  /* 0x0000325000007945 */ /* 0x000fe20003800000 */
[----:B--2---:R-:W-:-:S13]  /*1c840*/  ISETP.GE.AND P1, PT, R5, R11, PT ;  /* 0x0000000b0500720c */ /* 0x004fda0003f26270 */
[----:B------:R-:W-:Y:S05]  /*1c850*/  @!P1 BRA `(.L_x_1797) ;  /* 0x0000003000889947 */ /* 0x000fea0003800000 */
[----:B------:R-:W-:Y:S02]  /*1c860*/  IMAD.MOV.U32 R228, RZ, RZ, R3 ;  /* 0x000000ffffe47224 */ /* 0x000fe400078e0003 */
[----:B------:R-:W-:Y:S02]  /*1c870*/  IMAD.MOV.U32 R227, RZ, RZ, R4 ;  /* 0x000000ffffe37224 */ /* 0x000fe400078e0004 */
[----:B------:R-:W-:Y:S02]  /*1c880*/  IMAD.MOV.U32 R222, RZ, RZ, R218 ;  /* 0x000000ffffde7224 */ /* 0x000fe400078e00da */
[----:B------:R-:W-:-:S07]  /*1c890*/  IMAD.MOV.U32 R11, RZ, RZ, R202 ;  /* 0x000000ffff0b7224 */ /* 0x000fce00078e00ca */
.L_x_1818:
[----:B------:R-:W-:-:S04]  /*1c8a0*/  ISETP.NE.AND P1, PT, R11, 0x1, PT ;  /* 0x000000010b00780c */ /* 0x000fc80003f25270 */
[----:B------:R-:W-:-:S04]  /*1c8b0*/  SEL R218, RZ, 0x1, P1 ;  /* 0x00000001ffda7807 */ /* 0x000fc80000800000 */
[----:B------:R-:W-:Y:S01]  /*1c8c0*/  LOP3.LUT R218, R222, R218, RZ, 0x3c, !PT ;  /* 0x000000dadeda7212 */ /* 0x000fe200078e3cff */
[----:B------:R-:W-:Y:S06]  /*1c8d0*/  @!P0 BRA `(.L_x_1798) ;  /* 0x0000000000048947 */ /* 0x000fec0003800000 */
[----:B------:R-:W-:Y:S01]  /*1c8e0*/  BPT.TRAP 0x1 ;  /* 0x000000040000795c */ /* 0x000fe20000300000 */
.L_x_1798:
[----:B------:R-:W-:Y:S01]  /*1c8f0*/  VIADD R202, R11, 0x1 ;  /* 0x000000010bca7836 */ /* 0x000fe20000000000 */
[----:B------:R-:W-:-:S04]  /*1c900*/  SHF.L.U32 R2, R218, 0x1f, RZ ;  /* 0x0000001fda027819 */ /* 0x000fc800000006ff */
[----:B------:R-:W-:-:S04]  /*1c910*/  ISETP.NE.AND P1, PT, R202, 0x2, PT ;  /* 0x00000002ca00780c */ /* 0x000fc80003f25270 */
[----:B------:R-:W-:-:S05]  /*1c920*/  SEL R202, R202, RZ, P1 ;  /* 0x000000ffcaca7207 */ /* 0x000fca0000800000 */
[----:B------:R-:W-:-:S04]  /*1c930*/  IMAD R4, R202, 0x8, R17 ;  /* 0x00000008ca047824 */ /* 0x000fc800078e0211 */
[----:B------:R1:W2:Y:S01]  /*1c940*/  SYNCS.PHASECHK.TRANS64.TRYWAIT P1, [R4+URZ+0x30830], R2 ;  /* 0x03083002040075a7 */ /* 0x0002a2000802017f */
[----:B------:R-:W-:Y:S05]  /*1c950*/  @!P0 BRA `(.L_x_1799) ;  /* 0x0000000000048947 */ /* 0x000fea0003800000 */
[----:B------:R-:W-:Y:S01]  /*1c960*/  BPT.TRAP 0x1 ;  /* 0x000000040000795c */ /* 0x000fe20000300000 */
.L_x_1799:
[----:B------:R-:W3:Y:S01]  /*1c970*/  LDL R3, [R1+0x54] ;  /* 0x0000540001037983 */ /* 0x000ee20000100800 */
[----:B------:R-:W-:Y:S01]  /*1c980*/  BSSY B1, `(.L_x_1800) ;  /* 0x0000007000017945 */ /* 0x000fe20003800000 */
[----:B---3--:R-:W-:-:S04]  /*1c990*/  IMAD R156, R202, 0x800, R3 ;  /* 0x00000800ca9c7824 */ /* 0x008fc800078e0203 */
[C---:B------:R-:W-:Y:S02]  /*1c9a0*/  VIADD R154, R156.reuse, 0x2 ;  /* 0x000000029c9a7836 */ /* 0x040fe40000000000 */
[----:B------:R-:W-:Y:S01]  /*1c9b0*/  VIADD R153, R156, 0x4 ;  /* 0x000000049c997836 */ /* 0x000fe20000000000 */
[----:B--2---:R-:W-:Y:S06]  /*1c9c0*/  @P1 BRA `(.L_x_1801) ;  /* 0x0000000000081947 */ /* 0x004fec0003800000 */
[----:B------:R-:W2:Y:S02]  /*1c9d0*/  SYNCS.PHASECHK.TRANS64.TRYWAIT P1, [R4+URZ+0x30830], R2 ;  /* 0x03083002040075a7 */ /* 0x000ea4000802017f */
[----:B--2---:R-:W-:Y:S05]  /*1c9e0*/  @!P1 BRA `(.L_x_1802) ;  /* 0x0000012c00389947 */ /* 0x004fea0003800000 */
.L_x_1801:
[----:B------:R-:W-:Y:S05]  /*1c9f0*/  BSYNC B1 ;  /* 0x0000000000017941 */ /* 0x000fea0003800000 */
.L_x_1800:
[----:B------:R-:W-:Y:S04]  /*1ca00*/  STL.64 [R1+0x100], R22 ;  /* 0x0001001601007387 */ /* 0x000fe80000100a00 */
[----:B------:R-:W-:Y:S04]  /*1ca10*/  STL [R1+0xf8], R11 ;  /* 0x0000f80b01007387 */ /* 0x000fe80000100800 */
[----:B------:R3:W-:Y:S04]  /*1ca20*/  STL.64 [R1+0xf0], R18 ;  /* 0x0000f01201007387 */ /* 0x0007e80000100a00 */
[----:B---3--:R-:W3:Y:S04]  /*1ca30*/  LDL.64 R18, [R1+0x38] ;  /* 0x0000380001127983 */ /* 0x008ee80000100a00 */
[----:B------:R4:W-:Y:S04]  /*1ca40*/  STL.64 [R1+0xe8], R16 ;  /* 0x0000e81001007387 */ /* 0x0009e80000100a00 */
[----:B----4-:R-:W4:Y:S04]  /*1ca50*/  LDL.64 R16, [R1+0x30] ;  /* 0x0000300001107983 */ /* 0x010f280000100a00 */
[----:B------:R0:W-:Y:S04]  /*1ca60*/  STL.64 [R1+0xe0], R4 ;  /* 0x0000e00401007387 */ /* 0x0001e80000100a00 */
[----:B------:R-:W3:Y:S01]  /*1ca70*/  LDL.64 R22, [R1+0x40] ;  /* 0x0000400001167983 */ /* 0x000ee20000100a00 */
[----:B-12---:R-:W-:-:S05]  /*1ca80*/  IMAD.MOV.U32 R2, RZ, RZ, R156 ;  /* 0x000000ffff027224 */ /* 0x006fca00078e009c */
[----:B------:R-:W-:Y:S01]  /*1ca90*/  R2UR UR6, R2 ;  /* 0x00000000020672ca */ /* 0x000fe200000e0000 */
[----:B------:R-:W-:Y:S01]  /*1caa0*/  IMAD.MOV.U32 R2, RZ, RZ, R154 ;  /* 0x000000ffff027224 */ /* 0x000fe200078e009a */
[----:B0-----:R-:W2:Y:S01]  /*1cab0*/  LDL.64 R4, [R1+0x28] ;  /* 0x0000280001047983 */ /* 0x001ea20000100a00 */
[----:B------:R-:W-:Y:S02]  /*1cac0*/  VIADD R152, R156, 0x6 ;  /* 0x000000069c987836 */ /* 0x000fe40000000000 */
[----:B------:R-:W-:Y:S01]  /*1cad0*/  IMAD.MOV.U32 R3, RZ, RZ, 0x40000040 ;  /* 0x40000040ff037424 */ /* 0x000fe200078e00ff */
[----:B------:R-:W-:Y:S01]  /*1cae0*/  R2UR UR4, R2 ;  /* 0x00000000020472ca */ /* 0x000fe200000e0000 */
[----:B------:R-:W-:Y:S01]  /*1caf0*/  IMAD.MOV.U32 R2, RZ, RZ, R153 ;  /* 0x000000ffff027224 */ /* 0x000fe200078e0099 */
[----:B------:R-:W-:Y:S01]  /*1cb00*/  R2UR UR10, R152 ;  /* 0x00000000980a72ca */ /* 0x000fe200000e0000 */
[----:B------:R-:W-:Y:S01]  /*1cb10*/  IMAD.MOV.U32 R153, RZ, RZ, 0x40000040 ;  /* 0x40000040ff997424 */ /* 0x000fe200078e00ff */
[----:B------:R-:W-:-:S02]  /*1cb20*/  R2UR UR7, R3 ;  /* 0x00000000030772ca */ /* 0x000fc400000e0000 */
[----:B------:R-:W-:Y:S01]  /*1cb30*/  R2UR UR8, R2 ;  /* 0x00000000020872ca */ /* 0x000fe200000e0000 */
[----:B------:R-:W-:Y:S01]  /*1cb40*/  VIADD R2, R156, 0x200 ;  /* 0x000002009c027836 */ /* 0x000fe20000000000 */
[----:B------:R-:W-:Y:S01]  /*1cb50*/  R2UR UR11, R153 ;  /* 0x00000000990b72ca */ /* 0x000fe200000e0000 */
[----:B------:R-:W-:Y:S01]  /*1cb60*/  FMUL.FTZ R24, R24, R10 ;  /* 0x0000000a18187220 */ /* 0x000fe20000410000 */
[C---:B------:R-:W-:Y:S02]  /*1cb70*/  R2UR UR5, R3.reuse ;  /* 0x00000000030572ca */ /* 0x040fe400000e0000 */
[----:B------:R-:W-:Y:S01]  /*1cb80*/  R2UR UR14, R2 ;  /* 0x00000000020e72ca */ /* 0x000fe200000e0000 */
[----:B------:R-:W-:Y:S01]  /*1cb90*/  VIADD R2, R156, 0x206 ;  /* 0x000002069c027836 */ /* 0x000fe20000000000 */
[----:B------:R-:W-:-:S04]  /*1cba0*/  R2UR UR9, R3 ;  /* 0x00000000030972ca */ /* 0x000fc800000e0000 */
[----:B------:R-:W-:Y:S01]  /*1cbb0*/  R2UR UR26, R2 ;  /* 0x00000000021a72ca */ /* 0x000fe200000e0000 */
[----:B------:R-:W-:Y:S02]  /*1cbc0*/  VIADD R2, R156, 0x404 ;  /* 0x000004049c027836 */ /* 0x000fe40000000000 */
[----:B------:R-:W-:-:S03]  /*1cbd0*/  MOV R152, UR11 ;  /* 0x0000000b00987c02 */ /* 0x000fc60008000f00 */
[----:B------:R-:W-:Y:S01]  /*1cbe0*/  R2UR UR38, R2 ;  /* 0x00000000022672ca */ /* 0x000fe200000e0000 */
[----:B------:R-:W-:-:S05]  /*1cbf0*/  VIADD R2, R156, 0x600 ;  /* 0x000006009c027836 */ /* 0x000fca0000000000 */
[----:B------:R-:W-:Y:S01]  /*1cc00*/  R2UR UR46, R2 ;  /* 0x00000000022e72ca */ /* 0x000fe200000e0000 */
[----:B------:R-:W-:Y:S01]  /*1cc10*/  VIADD R2, R156, 0x606 ;  /* 0x000006069c027836 */ /* 0x000fe20000000000 */
[----:B------:R0:W-:Y:S01]  /*1cc20*/  STL [R1+0x14], R152 ;  /* 0x0000149801007387 */ /* 0x0001e20000100800 */
[----:B------:R-:W-:Y:S01]  /*1cc30*/  R2UR UR15, R3 ;  /* 0x00000000030f72ca */ /* 0x000fe200000e0000 */
[-C--:B------:R-:W-:Y:S01]  /*1cc40*/  FMUL.FTZ R25, R25, R10.reuse ;  /* 0x0000000a19197220 */ /* 0x080fe20000410000 */
[C---:B------:R-:W-:Y:S01]  /*1cc50*/  R2UR UR27, R3.reuse ;  /* 0x00000000031b72ca */ /* 0x040fe200000e0000 */
[-C--:B------:R-:W-:Y:S01]  /*1cc60*/  FMUL.FTZ R28, R28, R10.reuse ;  /* 0x0000000a1c1c7220 */ /* 0x080fe20000410000 */
[----:B------:R-:W-:Y:S01]  /*1cc70*/  R2UR UR39, R3 ;  /* 0x00000000032772ca */ /* 0x000fe200000e0000 */
[-C--:B------:R-:W-:Y:S01]  /*1cc80*/  FMUL.FTZ R29, R29, R10.reuse ;  /* 0x0000000a1d1d7220 */ /* 0x080fe20000410000 */
[----:B------:R-:W-:Y:S01]  /*1cc90*/  R2UR UR47, R3 ;  /* 0x00000000032f72ca */ /* 0x000fe200000e0000 */
[-C--:B------:R-:W-:Y:S01]  /*1cca0*/  FMUL.FTZ R32, R32, R10.reuse ;  /* 0x0000000a20207220 */ /* 0x080fe20000410000 */
[----:B------:R-:W-:Y:S01]  /*1ccb0*/  R2UR UR58, R2 ;  /* 0x00000000023a72ca */ /* 0x000fe200000e0000 */
[-C--:B------:R-:W-:Y:S01]  /*1ccc0*/  FMUL.FTZ R33, R33, R10.reuse ;  /* 0x0000000a21217220 */ /* 0x080fe20000410000 */
[----:B------:R-:W-:Y:S01]  /*1ccd0*/  R2UR UR59, R3 ;  /* 0x00000000033b72ca */ /* 0x000fe200000e0000 */
[-C--:B------:R-:W-:Y:S01]  /*1cce0*/  FMUL.FTZ R36, R36, R10.reuse ;  /* 0x0000000a24247220 */ /* 0x080fe20000410000 */
[----:B------:R-:W2:Y:S01]  /*1ccf0*/  LDL.64 R2, [R1+0x20] ;  /* 0x0000200001027983 */ /* 0x000ea20000100a00 */
        /* <DEDUP_REMOVED lines=56> */
[----:B------:R-:W-:-:S02]  /*1d080*/  FMUL.FTZ R149, R149, R10 ;  /* 0x0000000a95957220 */ /* 0x000fc40000410000 */
[----:B------:R-:W2:Y:S01]  /*1d090*/  LDL.LU R10, [R1+0x14] ;  /* 0x00001400010a7983 */ /* 0x000ea20000300800 */
[C---:B------:R-:W-:Y:S02]  /*1d0a0*/  VIADD R154, R156.reuse, 0x204 ;  /* 0x000002049c9a7836 */ /* 0x040fe40000000000 */
[----:B0-----:R-:W-:-:S03]  /*1d0b0*/  VIADD R152, R156, 0x202 ;  /* 0x000002029c987836 */ /* 0x001fc60000000000 */
[----:B------:R-:W-:Y:S01]  /*1d0c0*/  R2UR UR22, R154 ;  /* 0x000000009a1672ca */ /* 0x000fe200000e0000 */
[----:B------:R-:W-:Y:S01]  /*1d0d0*/  VIADD R154, R156, 0x400 ;  /* 0x000004009c9a7836 */ /* 0x000fe20000000000 */
[----:B------:R-:W-:Y:S01]  /*1d0e0*/  R2UR UR18, R152 ;  /* 0x00000000981272ca */ /* 0x000fe200000e0000 */
[----:B------:R-:W-:-:S03]  /*1d0f0*/  VIADD R152, R156, 0x402 ;  /* 0x000004029c987836 */ /* 0x000fc60000000000 */
[----:B------:R-:W-:Y:S01]  /*1d100*/  R2UR UR30, R154 ;  /* 0x000000009a1e72ca */ /* 0x000fe200000e0000 */
[----:B------:R-:W-:Y:S01]  /*1d110*/  VIADD R154, R156, 0x406 ;  /* 0x000004069c9a7836 */ /* 0x000fe20000000000 */
[----:B------:R-:W-:Y:S01]  /*1d120*/  MOV R11, UR10 ;  /* 0x0000000a000b7c02 */ /* 0x000fe20008000f00 */
[----:B------:R-:W-:Y:S01]  /*1d130*/  UMOV UR10, UR4 ;  /* 0x00000004000a7c82 */ /* 0x000fe20008000000 */
[----:B------:R-:W-:Y:S01]  /*1d140*/  UMOV UR11, UR5 ;  /* 0x00000005000b7c82 */ /* 0x000fe20008000000 */
        /* <DEDUP_REMOVED lines=8> */
[C---:B------:R-:W-:Y:S02]  /*1d1d0*/  R2UR UR23, R155.reuse ;  /* 0x000000009b1772ca */ /* 0x040fe400000e0000 */
[----:B------:R-:W-:Y:S02]  /*1d1e0*/  R2UR UR31, R155 ;  /* 0x000000009b1f72ca */ /* 0x000fe400000e0000 */
[----:B------:R-:W-:Y:S02]  /*1d1f0*/  R2UR UR35, R153 ;  /* 0x00000000992372ca */ /* 0x000fe400000e0000 */
[----:B------:R-:W-:Y:S02]  /*1d200*/  R2UR UR43, R155 ;  /* 0x000000009b2b72ca */ /* 0x000fe400000e0000 */
[----:B------:R-:W-:-:S02]  /*1d210*/  R2UR UR50, R154 ;  /* 0x000000009a3272ca */ /* 0x000fc400000e0000 */
[----:B------:R-:W-:Y:S02]  /*1d220*/  R2UR UR51, R155 ;  /* 0x000000009b3372ca */ /* 0x000fe400000e0000 */
[----:B------:R-:W-:Y:S02]  /*1d230*/  R2UR UR54, R152 ;  /* 0x00000000983672ca */ /* 0x000fe400000e0000 */
[----:B------:R-:W-:Y:S02]  /*1d240*/  R2UR UR55, R153 ;  /* 0x00000000993772ca */ /* 0x000fe400000e0000 */
[----:B------:R-:W-:-:S06]  /*1d250*/  WARPGROUP.ARRIVE ;  /* 0x00000000000079c5 */ /* 0x000fcc0000000000 */
[----:B------:R-:W-:Y:S01]  /*1d260*/  HGMMA.64x64x16.F32.BF16 R152, gdesc[UR4], RZ, !UPT, gsb0 ;  /* 0x00e00000049879f0 */ /* 0x000fe2000c0018ff */
[----:B------:R-:W-:Y:S01]  /*1d270*/  UMOV UR6, UR8 ;  /* 0x0000000800067c82 */ /* 0x000fe20008000000 */
[----:B------:R-:W-:Y:S01]  /*1d280*/  UMOV UR7, UR9 ;  /* 0x0000000900077c82 */ /* 0x000fe20008000000 */
[----:B------:R-:W-:Y:S02]  /*1d290*/  WARPGROUP.DEPBAR.LE gsb0, 0x0 ;  /* 0x00008000000079c5 */ /* 0x000fe40000010000 */
[----:B------:R-:W-:Y:S01]  /*1d2a0*/  WARPGROUP.ARRIVE ;  /* 0x00000000000079c5 */ /* 0x000fe20000000000 */
[----:B---3--:R-:W-:Y:S02]  /*1d2b0*/  R2UR UR8, R22 ;  /* 0x00000000160872ca */ /* 0x008fe400000e0000 */
[----:B------:R-:W-:Y:S02]  /*1d2c0*/  R2UR UR9, R23 ;  /* 0x00000000170972ca */ /* 0x000fe400000e0000 */
        /* <DEDUP_REMOVED lines=8> */
[----:B----4-:R-:W-:Y:S01]  /*1d350*/  R2UR UR8, R16 ;  /* 0x00000000100872ca */ /* 0x010fe200000e0000 */
[----:B------:R0:W5:Y:S01]  /*1d360*/  LDL.LU R11, [R1+0xf8] ;  /* 0x0000f800010b7983 */ /* 0x0001620000300800 */
[----:B------:R-:W-:Y:S02]  /*1d370*/  R2UR UR9, R17 ;  /* 0x00000000110972ca */ /* 0x000fe400000e0000 */
[----:B--2---:R-:W-:Y:S01]  /*1d380*/  R2UR UR12, R4 ;  /* 0x00000000040c72ca */ /* 0x004fe200000e0000 */
[----:B------:R0:W5:Y:S01]  /*1d390*/  LDL.LU.64 R18, [R1+0xf0] ;  /* 0x0000f00001127983 */ /* 0x0001620000300a00 */
[----:B------:R-:W-:Y:S02]  /*1d3a0*/  R2UR UR13, R5 ;  /* 0x00000000050d72ca */ /* 0x000fe400000e0000 */
[----:B------:R-:W-:Y:S01]  /*1d3b0*/  R2UR UR16, R2 ;  /* 0x00000000021072ca */ /* 0x000fe200000e0000 */
[----:B------:R0:W5:Y:S01]  /*1d3c0*/  LDL.LU.64 R16, [R1+0xe8] ;  /* 0x0000e80001107983 */ /* 0x0001620000300a00 */
[----:B------:R-:W-:-:S02]  /*1d3d0*/  R2UR UR17, R3 ;  /* 0x00000000031172ca */ /* 0x000fc400000e0000 */
[----:B------:R-:W-:Y:S01]  /*1d3e0*/  R2UR UR20, R216 ;  /* 0x00000000d81472ca */ /* 0x000fe200000e0000 */
[----:B------:R0:W5:Y:S01]  /*1d3f0*/  LDL.LU.64 R4, [R1+0xe0] ;  /* 0x0000e00001047983 */ /* 0x0001620000300a00 */
[----:B------:R-:W-:Y:S01]  /*1d400*/  R2UR UR11, R10 ;  /* 0x000000000a0b72ca */ /* 0x000fe200000e0000 */
[----:B------:R-:W-:Y:S02]  /*1d410*/  WARPGROUP.DEPBAR.LE gsb0, 0x0 ;  /* 0x00008000000079c5 */ /* 0x000fe40000010000 */
[----:B------:R-:W-:-:S10]  /*1d420*/  WARPGROUP.ARRIVE ;  /* 0x00000000000079c5 */ /* 0x000fd40000000000 */
        /* <DEDUP_REMOVED lines=121> */
[----:B0-----:R-:W-:Y:S05]  /*1dbc0*/  @!P0 BRA `(.L_x_1803) ;  /* 0x0000000000048947 */ /* 0x001fea0003800000 */
[----:B------:R-:W-:Y:S01]  /*1dbd0*/  BPT.TRAP 0x1 ;  /* 0x000000040000795c */ /* 0x000fe20000300000 */
.L_x_1803:
[----:B------:R-:W-:Y:S01]  /*1dbe0*/  SHF.L.U32 R0, R222, 0x1f, RZ ;  /* 0x0000001fde007819 */ /* 0x000fe200000006ff */
[----:B-----5:R-:W-:-:S04]  /*1dbf0*/  IMAD R222, R11, 0x8, R17 ;  /* 0x000000080bde7824 */ /* 0x020fc800078e0211 */
[----:B------:R0:W1:Y:S01]  /*1dc00*/  SYNCS.PHASECHK.TRANS64.TRYWAIT P1, [R222+URZ+0x30850], R0 ;  /* 0x03085000de0075a7 */ /* 0x000062000802017f */
[----:B------:R-:W-:Y:S05]  /*1dc10*/  @!P0 BRA `(.L_x_1804) ;  /* 0x0000000000048947 */ /* 0x000fea0003800000 */
[----:B------:R-:W-:Y:S01]  /*1dc20*/  BPT.TRAP 0x1 ;  /* 0x000000040000795c */ /* 0x000fe20000300000 */
.L_x_1804:
[----:B------:R-:W-:Y:S04]  /*1dc30*/  BSSY B1, `(.L_x_1805) ;  /* 0x0000004000017945 */ /* 0x000fe80003800000 */
[----:B-1----:R-:W-:Y:S05]  /*1dc40*/  @P1 BRA `(.L_x_1806) ;  /* 0x0000000000081947 */ /* 0x002fea0003800000 */
[----:B------:R-:W1:Y:S02]  /*1dc50*/  SYNCS.PHASECHK.TRANS64.TRYWAIT P1, [R222+URZ+0x30850], R0 ;  /* 0x03085000de0075a7 */ /* 0x000e64000802017f */
[----:B-1----:R-:W-:Y:S05]  /*1dc60*/  @!P1 BRA `(.L_x_1807) ;  /* 0x0000011800ac9947 */ /* 0x002fea0003800000 */
.L_x_1806:
[----:B------:R-:W-:Y:S05]  /*1dc70*/  BSYNC B1 ;  /* 0x0000000000017941 */ /* 0x000fea0003800000 */
.L_x_1805:
        /* <DEDUP_REMOVED lines=37> */
.L_x_1808:
[----:B------:R-:W2:Y:S01]  /*1ded0*/  LDL R2, [R1] ;  /* 0x0000000001027983 */ /* 0x000ea20000100800 */
[----:B------:R-:W3:Y:S01]  /*1dee0*/  LDC R3, c[0x0][0x448] ;  /* 0x00011200ff037b82 */ /* 0x000ee20000000800 */
[----:B------:R-:W-:Y:S02]  /*1def0*/  ULDC UR5, c[0x0][0x9d8] ;  /* 0x0002760000057ab9 */ /* 0x000fe40000000800 */
[----:B------:R-:W4:Y:S04]  /*1df00*/  LDL R10, [R1+0x5c] ;  /* 0x00005c00010a7983 */ /* 0x000f280000100800 */
[----:B01----:R-:W4:Y:S01]  /*1df10*/  LDL R0, [R1+0x78] ;  /* 0x0000780001007983 */ /* 0x003f220000100800 */
[----:B------:R-:W0:Y:S03]  /*1df20*/  LDC R187, c[0x0][0x9e4] ;  /* 0x00027900ffbb7b82 */ /* 0x000e260000000800 */
[----:B------:R-:W5:Y:S01]  /*1df30*/  LDL R188, [R1+0xc] ;  /* 0x00000c0001bc7983 */ /* 0x000f620000100800 */
[----:B---3--:R-:W-:-:S13]  /*1df40*/  ISETP.NE.AND P1, PT, R3, 0x1, PT ;  /* 0x000000010300780c */ /* 0x008fda0003f25270 */
[----:B------:R-:W1:Y:S01]  /*1df50*/  @P1 LDC R3, c[0x0][0x44c] ;  /* 0x00011300ff031b82 */ /* 0x000e620000000800 */
        /* <DEDUP_REMOVED lines=26> */
[----:B----4-:R-:W-:-:S04]  /*1e100*/  IMAD.IADD R0, R0, 0x1, R10 ;  /* 0x0000000100007824 */ /* 0x010fc800078e020a */
[----:B-1----:R-:W-:-:S04]  /*1e110*/  @P1 IMAD.HI.U32 R3, R0, R3, RZ ;  /* 0x0000000300031227 */ /* 0x002fc800078e00ff */
[----:B------:R-:W-:Y:S01]  /*1e120*/  FMUL.FTZ R10, R153, UR5 ;  /* 0x00000005990a7c20 */ /* 0x000fe20008410000 */
[----:B------:R-:W-:Y:S01]  /*1e130*/  FMUL.FTZ R153, R157, UR5 ;  /* 0x000000059d997c20 */ /* 0x000fe20008410000 */
[----:B------:R-:W-:Y:S01]  /*1e140*/  FMUL.FTZ R157, R161, UR5 ;  /* 0x00000005a19d7c20 */ /* 0x000fe20008410000 */
[----:B-----5:R-:W-:Y:S01]  /*1e150*/  PRMT R4, R188, 0x654, R4 ;  /* 0x00000654bc047816 */ /* 0x020fe20000000004 */
[----:B------:R-:W-:Y:S01]  /*1e160*/  FMUL.FTZ R161, R163, UR5 ;  /* 0x00000005a3a17c20 */ /* 0x000fe20008410000 */
[----:B------:R-:W-:Y:S01]  /*1e170*/  FMUL.FTZ R163, R165, UR5 ;  /* 0x00000005a5a37c20 */ /* 0x000fe20008410000 */
[----:B--2---:R-:W-:Y:S01]  /*1e180*/  @P1 SHF.R.U32.HI R0, RZ, R2, R3 ;  /* 0x00000002ff001219 */ /* 0x004fe20000011603 */
[----:B------:R-:W-:Y:S01]  /*1e190*/  FMUL.FTZ R2, R152, UR5 ;  /* 0x0000000598027c20 */ /* 0x000fe20008410000 */
[----:B------:R-:W-:Y:S01]  /*1e1a0*/  FMUL.FTZ R152, R156, UR5 ;  /* 0x000000059c987c20 */ /* 0x000fe20008410000 */
[----:B------:R-:W-:Y:S01]  /*1e1b0*/  FMUL.FTZ R156, R160, UR5 ;  /* 0x00000005a09c7c20 */ /* 0x000fe20008410000 */
        /* <DEDUP_REMOVED lines=8> */
[----:B------:R2:W-:Y:S01]  /*1e240*/  SYNCS.ARRIVE.TRANS64.RED.A1T0 RZ, [R4+URZ], RZ ;  /* 0x000000ff04ff79a7 */ /* 0x0005e2000810043f */
[----:B------:R-:W-:Y:S01]  /*1e250*/  FMUL.FTZ R3, R154, UR5 ;  /* 0x000000059a037c20 */ /* 0x000fe20008410000 */
[----:B------:R-:W-:Y:S01]  /*1e260*/  FMUL.FTZ R170, R175, UR5 ;  /* 0x00000005afaa7c20 */ /* 0x000fe20008410000 */
[----:B------:R-:W-:Y:S01]  /*1e270*/  FMUL.FTZ R171, R178, UR5 ;  /* 0x00000005b2ab7c20 */ /* 0x000fe20008410000 */
[----:B------:R-:W-:Y:S01]  /*1e280*/  FMUL.FTZ R154, R158, UR5 ;  /* 0x000000059e9a7c20 */ /* 0x000fe20008410000 */
[----:B------:R-:W-:Y:S01]  /*1e290*/  FMUL.FTZ R178, R180, UR5 ;  /* 0x00000005b4b27c20 */ /* 0x000fe20008410000 */
[----:B------:R-:W-:Y:S01]  /*1e2a0*/  FMUL.FTZ R175, R182, UR5 ;  /* 0x00000005b6af7c20 */ /* 0x000fe20008410000 */
[----:B--2---:R-:W-:Y:S01]  /*1e2b0*/  IMAD.SHL.U32 R4, R5, 0x40, RZ ;  /* 0x0000004005047824 */ /* 0x004fe200078e00ff */
[----:B------:R-:W2:Y:S01]  /*1e2c0*/  MUFU.TANH R2, R2 ;  /* 0x0000000200027308 */ /* 0x000ea20000002400 */
[----:B------:R-:W-:-:S03]  /*1e2d0*/  ULDC UR5, c[0x0][0x9e0] ;  /* 0x0002780000057ab9 */ /* 0x000fc60000000800 */
[----:B------:R-:W-:-:S04]  /*1e2e0*/  IADD3 R182, -R225, 0x1, -R4 ;  /* 0x00000001e1b67810 */ /* 0x000fc80007ffe904 */
[----:B------:R-:W4:Y:S01]  /*1e2f0*/  MUFU.TANH R10, R10 ;  /* 0x0000000a000a7308 */ /* 0x000f220000002400 */
[----:B------:R-:W-:-:S07]  /*1e300*/  IADD3 R182, -R219, R182, R220 ;  /* 0x000000b6dbb67210 */ /* 0x000fce0007ffe1dc */
[----:B------:R-:W0:Y:S01]  /*1e310*/  MUFU.TANH R3, R3 ;  /* 0x0000000300037308 */ /* 0x000e220000002400 */
        /* <DEDUP_REMOVED lines=20> */
[--C-:B-1----:R-:W-:Y:S02]  /*1e460*/  IMAD.IADD R181, R183, 0x1, R186.reuse ;  /* 0x00000001b7b57824 */ /* 0x102fe400078e02ba */
[----:B------:R-:W-:Y:S01]  /*1e470*/  IMAD.IADD R180, R182, 0x1, R186 ;  /* 0x00000001b6b47824 */ /* 0x000fe200078e02ba */
[----:B--234-:R-:W-:Y:S06]  /*1e480*/  @!P5 BRA `(.L_x_1809) ;  /* 0x000000000060d947 */ /* 0x01cfec0003800000 */
        /* <DEDUP_REMOVED lines=13> */
.L_x_1811:
[----:B------:R-:W-:Y:S02]  /*1e560*/  ULDC UR4, c[0x0][0x9e4] ;  /* 0x0002790000047ab9 */ /* 0x000fe40000000800 */
[----:B------:R-:W-:-:S05]  /*1e570*/  IMAD.U32 R187, RZ, RZ, UR4 ;  /* 0x00000004ffbb7e24 */ /* 0x000fca000f8e00ff */
[----:B------:R-:W-:-:S13]  /*1e580*/  ISETP.NE.AND P1, PT, R187, 0x1, PT ;  /* 0x00000001bb00780c */ /* 0x000fda0003f25270 */
[----:B------:R-:W1:Y:S02]  /*1e590*/  @P1 LDC.64 R158, c[0x0][0x9e8] ;  /* 0x00027a00ff9e1b82 */ /* 0x000e640000000a00 */
[----:B-1----:R-:W-:-:S05]  /*1e5a0*/  @P1 IMAD.HI.U32 R158, R186, R158, RZ ;  /* 0x0000009eba9e1227 */ /* 0x002fca00078e00ff */
[----:B------:R-:W-:-:S07]  /*1e5b0*/  @P1 SHF.R.U32.HI R186, RZ, R159, R158 ;  /* 0x0000009fffba1219 */ /* 0x000fce000001169e */
.L_x_1812:
[----:B------:R-:W-:Y:S05]  /*1e5c0*/  BSYNC B1 ;  /* 0x0000000000017941 */ /* 0x000fea0003800000 */
.L_x_1810:
[----:B------:R-:W-:-:S04]  /*1e5d0*/  IMAD R186, R186, R187, -R4 ;  /* 0x000000bbbaba7224 */ /* 0x000fc800078e0a04 */
[----:B------:R-:W-:-:S05]  /*1e5e0*/  IMAD.IADD R186, R186, 0x1, -R225 ;  /* 0x00000001baba7824 */ /* 0x000fca00078e0ae1 */
[----:B------:R-:W-:Y:S02]  /*1e5f0*/  VIMNMX R180, R180, R186, !PT ;  /* 0x000000bab4b47248 */ /* 0x000fe40007fe0100 */
[----:B------:R-:W-:-:S07]  /*1e600*/  VIADDMNMX R181, R186, R187, R181, PT ;  /* 0x000000bbbab57246 */ /* 0x000fce00038001b5 */
.L_x_1809:
[----:B------:R-:W-:Y:S01]  /*1e610*/  ISETP.GT.AND P1, PT, R5, -0x1, PT ;  /* 0xffffffff0500780c */ /* 0x000fe20003f24270 */
[----:B------:R-:W1:Y:S03]  /*1e620*/  SHFL.IDX PT, R0, R0, 0x1, 0x1c1f ;  /* 0x003c1f0000007f89 */ /* 0x000e6600000e0000 */
[C---:B------:R-:W-:Y:S02]  /*1e630*/  ISETP.GT.AND P2, PT, R180.reuse, RZ, P1 ;  /* 0x000000ffb400720c */ /* 0x040fe40000f44270 */
[C---:B------:R-:W-:Y:S02]  /*1e640*/  ISETP.GT.AND P4, PT, R180.reuse, 0x1, P1 ;  /* 0x00000001b400780c */ /* 0x040fe40000f84270 */
[----:B------:R-:W-:Y:S02]  /*1e650*/  ISETP.LT.OR P3, PT, R181, 0x1, P2 ;  /* 0x00000001b500780c */ /* 0x000fe40001761670 */
[----:B------:R-:W-:-:S02]  /*1e660*/  ISETP.GT.AND P2, PT, R180, 0x8, P1 ;  /* 0x00000008b400780c */ /* 0x000fc40000f44270 */
[----:B------:R-:W-:Y:S02]  /*1e670*/  FSEL R158, R2, -INF , !P3 ;  /* 0xff800000029e7808 */ /* 0x000fe40005800000 */
[----:B------:R-:W-:Y:S02]  /*1e680*/  ISETP.GT.AND P3, PT, R180, 0x9, P1 ;  /* 0x00000009b400780c */ /* 0x000fe40000f64270 */
[C---:B------:R-:W-:Y:S02]  /*1e690*/  ISETP.LT.OR P4, PT, R181.reuse, 0x2, P4 ;  /* 0x00000002b500780c */ /* 0x040fe40002781670 */
[C---:B------:R-:W-:Y:S02]  /*1e6a0*/  ISETP.LT.OR P2, PT, R181.reuse, 0x9, P2 ;  /* 0x00000009b500780c */ /* 0x040fe40001741670 */
[----:B------:R-:W-:Y:S02]  /*1e6b0*/  ISETP.LT.OR P3, PT, R181, 0xa, P3 ;  /* 0x0000000ab500780c */ /* 0x000fe40001f61670 */
[----:B------:R-:W-:-:S02]  /*1e6c0*/  FSEL R10, R10, -INF , !P4 ;  /* 0xff8000000a0a7808 */ /* 0x000fc40006000000 */
[----:B0-----:R-:W-:Y:S01]  /*1e6d0*/  FSEL R159, R152, -INF , !P2 ;  /* 0xff800000989f7808 */ /* 0x001fe20005000000 */
        /* <DEDUP_REMOVED lines=53> */
.L_x_1815:
[----:B------:R-:W-:Y:S02]  /*1ea30*/  ULDC UR4, c[0x0][0x9e4] ;  /* 0x0002790000047ab9 */ /* 0x000fe40000000800 */
[----:B------:R-:W-:-:S05]  /*1ea40*/  IMAD.U32 R2, RZ, RZ, UR4 ;  /* 0x00000004ff027e24 */ /* 0x000fca000f8e00ff */
[----:B------:R-:W-:-:S13]  /*1ea50*/  ISETP.NE.AND P2, PT, R2, 0x1, PT ;  /* 0x000000010200780c */ /* 0x000fda0003f45270 */
[----:B------:R-:W0:Y:S02]  /*1ea60*/  @P2 LDC.64 R152, c[0x0][0x9e8] ;  /* 0x00027a00ff982b82 */ /* 0x000e240000000a00 */
[----:B0-----:R-:W-:-:S05]  /*1ea70*/  @P2 IMAD.HI.U32 R152, R0, R152, RZ ;  /* 0x0000009800982227 */ /* 0x001fca00078e00ff */
[----:B------:R-:W-:-:S07]  /*1ea80*/  @P2 SHF.R.U32.HI R0, RZ, R153, R152 ;  /* 0x00000099ff002219 */ /* 0x000fce0000011698 */
.L_x_1816:
[----:B------:R-:W-:Y:S05]  /*1ea90*/  BSYNC B1 ;  /* 0x0000000000017941 */ /* 0x000fea0003800000 */
.L_x_1814:
[----:B------:R-:W-:-:S04]  /*1eaa0*/  IMAD R0, R0, R2, -R4 ;  /* 0x0000000200007224 */ /* 0x000fc800078e0a04 */
[----:B------:R-:W-:-:S05]  /*1eab0*/  IMAD.IADD R0, R0, 0x1, -R225 ;  /* 0x0000000100007824 */ /* 0x000fca00078e0ae1 */
[----:B------:R-:W-:Y:S02]  /*1eac0*/  VIMNMX R182, R182, R0, !PT ;  /* 0x00000000b6b67248 */ /* 0x000fe40007fe0100 */
[----:B------:R-:W-:-:S07]  /*1ead0*/  VIADDMNMX R183, R0, R2, R183, PT ;  /* 0x0000000200b77246 */ /* 0x000fce00038001b7 */
.L_x_1813:
        /* <DEDUP_REMOVED lines=28> */
[C---:B------:R-:W-:Y:S02]  /*1eca0*/  ISETP.LT.OR P2, PT, R183.reuse, 0x11, P2 ;  /* 0x00000011b700780c */ /* 0x040fe40001741670 */
[----:B------:R-:W-:Y:S02]  /*1ecb0*/  ISETP.LT.OR P3, PT, R183, 0x12, P3 ;  /* 0x00000012b700780c */ /* 0x000fe40001f61670 */
[----:B------:R-:W-:-:S02]  /*1ecc0*/  LOP3.LUT R16, R16, 0xffff7fff, RZ, 0xc0, !PT ;  /* 0xffff7fff10107812 */ /* 0x000fc400078ec0ff */
[----:B------:R-:W-:Y:S02]  /*1ecd0*/  FMNMX.FTZ R0, R178, R0, !PT ;  /* 0x00000000b2007209 */ /* 0x000fe40007810000 */
[----:B------:R-:W-:Y:S02]  /*1ece0*/  FSEL R155, R155, -INF , !P4 ;  /* 0xff8000009b9b7808 */ /* 0x000fe40006000000 */
[----:B------:R-:W-:Y:S02]  /*1ecf0*/  FSEL R160, R160, -INF , !P2 ;  /* 0xff800000a0a07808 */ /* 0x000fe40005000000 */
[----:B------:R-:W-:Y:S02]  /*1ed00*/  FSEL R161, R161, -INF , !P3 ;  /* 0xff800000a1a17808 */ /* 0x000fe40005800000 */
[C---:B------:R-:W-:Y:S02]  /*1ed10*/  ISETP.GT.AND P4, PT, R182.reuse, 0x18, P1 ;  /* 0x00000018b600780c */ /* 0x040fe40000f84270 */
[----:B------:R-:W-:-:S02]  /*1ed20*/  ISETP.GT.AND P2, PT, R182, 0x19, P1 ;  /* 0x00000019b600780c */ /* 0x000fc40000f44270 */
[----:B------:R-:W-:Y:S02]  /*1ed30*/  ISETP.GT.AND P3, PT, R182, 0x20, P1 ;  /* 0x00000020b600780c */ /* 0x000fe40000f64270 */
[----:B------:R-:W-:Y:S02]  /*1ed40*/  @P0 LOP3.LUT R16, R16, 0x8000, RZ, 0xfc, !PT ;  /* 0x0000800010100812 */ /* 0x000fe400078efcff */
[----:B------:R-:W-:Y:S02]  /*1ed50*/  ISETP.GT.AND P0, PT, R182, RZ, P1 ;  /* 0x000000ffb600720c */ /* 0x000fe40000f04270 */
[----:B------:R-:W-:Y:S02]  /*1ed60*/  FMNMX.FTZ R0, R179, R0, !PT ;  /* 0x00000000b3007209 */ /* 0x000fe40007810000 */
[C---:B------:R-:W-:Y:S02]  /*1ed70*/  ISETP.LT.OR P4, PT, R183.reuse, 0x19, P4 ;  /* 0x00000019b700780c */ /* 0x040fe40002781670 */
[C---:B------:R-:W-:Y:S01]  /*1ed80*/  ISETP.LT.OR P2, PT, R183.reuse, 0x1a, P2 ;  /* 0x0000001ab700780c */ /* 0x040fe20001741670 */
[----:B------:R-:W0:Y:S01]  /*1ed90*/  SHFL.BFLY PT, R2, R0, 0x2, 0x1f ;  /* 0x0c401f0000027f89 */ /* 0x000e2200000e0000 */
[----:B------:R-:W-:-:S02]  /*1eda0*/  ISETP.LT.OR P3, PT, R183, 0x21, P3 ;  /* 0x00000021b700780c */ /* 0x000fc40001f61670 */
[----:B------:R-:W-:Y:S02]  /*1edb0*/  FSEL R164, R164, -INF , !P4 ;  /* 0xff800000a4a47808 */ /* 0x000fe40006000000 */
[----:B------:R-:W-:Y:S02]  /*1edc0*/  FSEL R165, R165, -INF , !P2 ;  /* 0xff800000a5a57808 */ /* 0x000fe40005000000 */
[----:B------:R-:W-:Y:S02]  /*1edd0*/  FSEL R168, R168, -INF , !P3 ;  /* 0xff800000a8a87808 */ /* 0x000fe40005800000 */
[C---:B------:R-:W-:Y:S02]  /*1ede0*/  ISETP.GT.AND P2, PT, R182.reuse, 0x28, P1 ;  /* 0x00000028b600780c */ /* 0x040fe40000f44270 */
[C---:B------:R-:W-:Y:S02]  /*1edf0*/  ISETP.GT.AND P3, PT, R182.reuse, 0x29, P1 ;  /* 0x00000029b600780c */ /* 0x040fe40000f64270 */
[----:B------:R-:W-:-:S02]  /*1ee00*/  ISETP.GT.AND P4, PT, R182, 0x30, P1 ;  /* 0x00000030b600780c */ /* 0x000fc40000f84270 */
[C---:B------:R-:W-:Y:S02]  /*1ee10*/  ISETP.GT.AND P5, PT, R182.reuse, 0x31, P1 ;  /* 0x00000031b600780c */ /* 0x040fe40000fa4270 */
[----:B------:R-:W-:Y:S02]  /*1ee20*/  ISETP.GT.AND P6, PT, R182, 0x38, P1 ;  /* 0x00000038b600780c */ /* 0x000fe40000fc4270 */
[----:B------:R-:W-:Y:S02]  /*1ee30*/  LOP3.LUT R16, R16, 0xfffffff7, RZ, 0xc0, !PT ;  /* 0xfffffff710107812 */ /* 0x000fe400078ec0ff */
[----:B------:R-:W-:Y:S02]  /*1ee40*/  ISETP.GT.AND P1, PT, R182, 0x39, P1 ;  /* 0x00000039b600780c */ /* 0x000fe40000f24270 */
[----:B------:R-:W-:Y:S02]  /*1ee50*/  @P0 LOP3.LUT R16, R16, 0x8, RZ, 0xfc, !PT ;  /* 0x0000000810100812 */ /* 0x000fe400078efcff */
[----:B0-----:R-:W-:-:S02]  /*1ee60*/  FMNMX.FTZ R2, R0, R2, !PT ;  /* 0x0000000200027209 */ /* 0x001fc40007810000 */
[C---:B------:R-:W-:Y:S02]  /*1ee70*/  LOP3.LUT P0, RZ, R16.reuse, 0x8000, RZ, 0xc0, !PT ;  /* 0x0000800010ff7812 */ /* 0x040fe4000780c0ff */
[----:B------:R-:W-:Y:S01]  /*1ee80*/  LOP3.LUT R16, R16, 0xfffffffd, RZ, 0xc0, !PT ;  /* 0xfffffffd10107812 */ /* 0x000fe200078ec0ff */
[----:B------:R-:W0:Y:S01]  /*1ee90*/  SHFL.BFLY PT, R4, R2, 0x1, 0x1f ;  /* 0x0c201f0002047f89 */ /* 0x000e2200000e0000 */
[C---:B------:R-:W-:Y:S02]  /*1eea0*/  ISETP.LT.OR P0, PT, R183.reuse, 0x22, P0 ;  /* 0x00000022b700780c */ /* 0x040fe40000701670 */
[C---:B------:R-:W-:Y:S02]  /*1eeb0*/  ISETP.LT.OR P4, PT, R183.reuse, 0x31, P4 ;  /* 0x00000031b700780c */ /* 0x040fe40002781670 */
[----:B------:R-:W-:Y:S02]  /*1eec0*/  @P1 LOP3.LUT R16, R16, 0x2, RZ, 0xfc, !PT ;  /* 0x0000000210101812 */ /* 0x000fe400078efcff */
[----:B------:R-:W-:-:S02]  /*1eed0*/  ISETP.LT.OR P5, PT, R183, 0x32, P5 ;  /* 0x00000032b700780c */ /* 0x000fc40002fa1670 */
[C---:B------:R-:W-:Y:S02]  /*1eee0*/  LOP3.LUT P1, RZ, R16.reuse, 0x8, RZ, 0xc0, !PT ;  /* 0x0000000810ff7812 */ /* 0x040fe4000782c0ff */
[----:B------:R-:W-:Y:S02]  /*1eef0*/  LOP3.LUT R16, R16, 0xffffffef, RZ, 0xc0, !PT ;  /* 0xffffffef10107812 */ /* 0x000fe400078ec0ff */
[----:B------:R-:W-:Y:S02]  /*1ef00*/  ISETP.LT.OR P1, PT, R183, 0x1, P1 ;  /* 0x00000001b700780c */ /* 0x000fe40000f21670 */
[----:B------:R-:W-:Y:S02]  /*1ef10*/  @P0 LOP3.LUT R16, R16, 0x10, RZ, 0xfc, !PT ;  /* 0x0000001010100812 */ /* 0x000fe400078efcff */
[----:B------:R-:W-:Y:S02]  /*1ef20*/  FSEL R153, R3, -INF , !P1 ;  /* 0xff80000003997808 */ /* 0x000fe40004800000 */
[----:B------:R-:W-:-:S02]  /*1ef30*/  ISETP.LT.OR P0, PT, R183, 0x29, P2 ;  /* 0x00000029b700780c */ /* 0x000fc40001701670 */
[----:B------:R-:W-:Y:S02]  /*1ef40*/  FMNMX.FTZ R3, R153, R228, !PT ;  /* 0x000000e499037209 */ /* 0x000fe40007810000 */
[C---:B------:R-:W-:Y:S02]  /*1ef50*/  LOP3.LUT P2, RZ, R16.reuse, 0x2, RZ, 0xc0, !PT ;  /* 0x0000000210ff7812 */ /* 0x040fe4000784c0ff */
[----:B------:R-:W-:Y:S02]  /*1ef60*/  FMNMX.FTZ R3, R11, R3, !PT ;  /* 0x000000030b037209 */ /* 0x000fe40007810000 */
[----:B------:R-:W-:Y:S02]  /*1ef70*/  LOP3.LUT R16, R16, 0xfffffffb, RZ, 0xc0, !PT ;  /* 0xfffffffb10107812 */ /* 0x000fe400078ec0ff */
[----:B------:R-:W-:Y:S02]  /*1ef80*/  FMNMX.FTZ R3, R154, R3, !PT ;  /* 0x000000039a037209 */ /* 0x000fe40007810000 */
[----:B0-----:R-:W-:Y:S01]  /*1ef90*/  FMNMX.FTZ R4, R2, R4, !PT ;  /* 0x0000000402047209 */ /* 0x001fe20007810000 */
[----:B------:R-:W-:Y:S01]  /*1efa0*/  IMAD.U32 R2, RZ, RZ, UR4 ;  /* 0x00000004ff027e24 */ /* 0x000fe2000f8e00ff */
[----:B------:R-:W-:-:S02]  /*1efb0*/  @P0 LOP3.LUT R16, R16, 0x4, RZ, 0xfc, !PT ;  /* 0x0000000410100812 */ /* 0x000fc400078efcff */
[----:B------:R-:W-:Y:S01]  /*1efc0*/  ISETP.LT.OR P0, PT, R183, 0x2a, P3 ;  /* 0x0000002ab700780c */ /* 0x000fe20001f01670 */
[----:B------:R-:W-:Y:S01]  /*1efd0*/  FMUL.FTZ R152, R4, R2 ;  /* 0x0000000204987220 */ /* 0x000fe20000410000 */
[----:B------:R-:W-:Y:S02]  /*1efe0*/  FMNMX.FTZ R3, R155, R3, !PT ;  /* 0x000000039b037209 */ /* 0x000fe40007810000 */
[----:B------:R-:W-:Y:S02]  /*1eff0*/  LOP3.LUT R16, R16, 0xffffbfff, RZ, 0xc0, !PT ;  /* 0xffffbfff10107812 */ /* 0x000fe400078ec0ff */
[----:B------:R-:W-:Y:S02]  /*1f000*/  FMNMX.FTZ R3, R160, R3, !PT ;  /* 0x00000003a0037209 */ /* 0x000fe40007810000 */
[----:B------:R-:W-:Y:S02]  /*1f010*/  FSETP.NEU.FTZ.AND P3, PT, R4, -INF , PT ;  /* 0xff8000000400780b */ /* 0x000fe40003f7d000 */
[----:B------:R-:W-:-:S02]  /*1f020*/  FMNMX.FTZ R3, R161, R3, !PT ;  /* 0x00000003a1037209 */ /* 0x000fc40007810000 */
[----:B------:R-:W-:Y:S02]  /*1f030*/  FSEL R0, R4, RZ, P3 ;  /* 0x000000ff04007208 */ /* 0x000fe40001800000 */
[----:B------:R-:W-:Y:S02]  /*1f040*/  @P0 LOP3.LUT R16, R16, 0x4000, RZ, 0xfc, !PT ;  /* 0x0000400010100812 */ /* 0x000fe400078efcff */
[----:B------:R-:W-:Y:S01]  /*1f050*/  FMNMX.FTZ R3, R164, R3, !PT ;  /* 0x00000003a4037209 */ /* 0x000fe20007810000 */
[----:B------:R-:W-:Y:S01]  /*1f060*/  FADD.FTZ R0, -R0, R227 ;  /* 0x000000e300007221 */ /* 0x000fe20000010100 */
[----:B------:R-:W-:Y:S02]  /*1f070*/  LOP3.LUT P0, RZ, R16, 0x10, RZ, 0xc0, !PT ;  /* 0x0000001010ff7812 */ /* 0x000fe4000780c0ff */
[----:B------:R-:W-:Y:S01]  /*1f080*/  FMNMX.FTZ R3, R165, R3, !PT ;  /* 0x00000003a5037209 */ /* 0x000fe20007810000 */
[----:B------:R-:W-:Y:S01]  /*1f090*/  FMUL.FTZ R180, R0, R2 ;  /* 0x0000000200b47220 */ /* 0x000fe20000410000 */
[----:B------:R-:W-:-:S02]  /*1f0a0*/  FSEL R152, R152, RZ, P3 ;  /* 0x000000ff98987208 */ /* 0x000fc40001800000 */
        /* <DEDUP_REMOVED lines=34> */
[----:B------:R0:W-:Y:S01]  /*1f2d0*/  MUFU.EX2 R196, R10 ;  /* 0x0000000a00c47308 */ /* 0x0001e20000000800 */
[----:B------:R-:W-:-:S02]  /*1f2e0*/  LOP3.LUT P0, RZ, R16, 0x2000, RZ, 0xc0, !PT ;  /* 0x0000200010ff7812 */ /* 0x000fc4000780c0ff */
[----:B------:R-:W-:-:S05]  /*1f2f0*/  FMNMX.FTZ R3, R177, R3, !PT ;  /* 0x00000003b1037209 */ /* 0x000fca0007810000 */
[----:B------:R-:W1:Y:S01]  /*1f300*/  SHFL.BFLY PT, R179, R3, 0x2, 0x1f ;  /* 0x0c401f0003b37f89 */ /* 0x000e6200000e0000 */
[----:B------:R-:W-:Y:S08]  /*1f310*/  MUFU.EX2 R158, R158 ;  /* 0x0000009e009e7308 */ /* 0x000ff00000000800 */
[----:B------:R-:W-:Y:S08]  /*1f320*/  MUFU.EX2 R159, R159 ;  /* 0x0000009f009f7308 */ /* 0x000ff00000000800 */
[----:B------:R-:W-:Y:S01]  /*1f330*/  MUFU.EX2 R186, R186 ;  /* 0x000000ba00ba7308 */ /* 0x000fe20000000800 */
[----:B-1----:R-:W-:-:S07]  /*1f340*/  FMNMX.FTZ R3, R3, R179, !PT ;  /* 0x000000b303037209 */ /* 0x002fce0007810000 */
[----:B------:R-:W-:Y:S01]  /*1f350*/  MUFU.EX2 R156, R156 ;  /* 0x0000009c009c7308 */ /* 0x000fe20000000800 */
[----:B------:R-:W1:Y:S07]  /*1f360*/  SHFL.BFLY PT, R179, R3, 0x1, 0x1f ;  /* 0x0c201f0003b37f89 */ /* 0x000e6e00000e0000 */
[----:B------:R-:W-:Y:S08]  /*1f370*/  MUFU.EX2 R157, R157 ;  /* 0x0000009d009d7308 */ /* 0x000ff00000000800 */
[----:B------:R-:W-:Y:S08]  /*1f380*/  MUFU.EX2 R162, R162 ;  /* 0x000000a200a27308 */ /* 0x000ff00000000800 */
[----:B------:R-:W-:Y:S01]  /*1f390*/  MUFU.EX2 R163, R163 ;  /* 0x000000a300a37308 */ /* 0x000fe20000000800 */
[----:B-1----:R-:W-:-:S04]  /*1f3a0*/  FMNMX.FTZ R3, R3, R179, !PT ;  /* 0x000000b303037209 */ /* 0x002fc80007810000 */
[C---:B------:R-:W-:Y:S01]  /*1f3b0*/  FSETP.NEU.FTZ.AND P1, PT, R3.reuse, -INF , PT ;  /* 0xff8000000300780b */ /* 0x040fe20003f3d000 */
[C---:B0-----:R-:W-:Y:S02]  /*1f3c0*/  FMUL.FTZ R10, R3.reuse, R2 ;  /* 0x00000002030a7220 */ /* 0x041fe40000410000 */
[----:B------:R-:W-:Y:S01]  /*1f3d0*/  MUFU.EX2 R166, R166 ;  /* 0x000000a600a67308 */ /* 0x000fe20000000800 */
[----:B------:R-:W-:Y:S02]  /*1f3e0*/  FSEL R179, R3, RZ, P1 ;  /* 0x000000ff03b37208 */ /* 0x000fe40000800000 */
[----:B------:R-:W-:-:S03]  /*1f3f0*/  FSEL R0, R10, RZ, P1 ;  /* 0x000000ff0a007208 */ /* 0x000fc60000800000 */
[----:B------:R-:W-:Y:S02]  /*1f400*/  FADD.FTZ R179, -R179, R228 ;  /* 0x000000e4b3b37221 */ /* 0x000fe40000010100 */
[----:B------:R-:W0:Y:S01]  /*1f410*/  MUFU.EX2 R10, R180 ;  /* 0x000000b4000a7308 */ /* 0x000e220000000800 */
[-CC-:B------:R-:W-:Y:S01]  /*1f420*/  FFMA.FTZ R153, R153, R2.reuse, -R0.reuse ;  /* 0x0000000299997223 */ /* 0x180fe20000010800 */
[-CC-:B------:R-:W-:Y:S01]  /*1f430*/  FFMA.FTZ R11, R11, R2.reuse, -R0.reuse ;  /* 0x000000020b0b7223 */ /* 0x180fe20000010800 */
[-C--:B------:R-:W-:Y:S01]  /*1f440*/  FMUL.FTZ R179, R179, R2.reuse ;  /* 0x00000002b3b37220 */ /* 0x080fe20000410000 */
        /* <DEDUP_REMOVED lines=13> */
[----:B------:R-:W-:Y:S01]  /*1f520*/  FFMA.FTZ R177, R177, R2, -R0 ;  /* 0x00000002b1b17223 */ /* 0x000fe20000010800 */
[----:B------:R-:W-:Y:S01]  /*1f530*/  MUFU.EX2 R153, R153 ;  /* 0x0000009900997308 */ /* 0x000fe20000000800 */
[----:B0-----:R-:W-:-:S07]  /*1f540*/  FFMA.FTZ R223, R10, R223, R158 ;  /* 0x000000df0adf7223 */ /* 0x001fce000001009e */
[----:B------:R0:W1:Y:S08]  /*1f550*/  MUFU.EX2 R0, R179 ;  /* 0x000000b300007308 */ /* 0x0000700000000800 */
        /* <DEDUP_REMOVED lines=55> */
.L_x_1817:
[----:B------:R-:W2:Y:S01]  /*1f8d0*/  LDL R179, [R1+0x7c] ;  /* 0x00007c0001b37983 */ /* 0x000ea20000100800 */
[----:B------:R-:W-:Y:S01]  /*1f8e0*/  VIADD R222, R222, 0x30860 ;  /* 0x00030860dede7836 */ /* 0x000fe20000000000 */
[----:B------:R-:W-:Y:S01]  /*1f8f0*/  F2FP.BF16.F32.PACK_AB R197, R11, R153 ;  /* 0x000000990bc5723e */ /* 0x000fe200000010ff */
[----:B------:R-:W-:Y:S01]  /*1f900*/  IMAD.MOV.U32 R228, RZ, RZ, R3 ;  /* 0x000000ffffe47224 */ /* 0x000fe200078e0003 */
[----:B------:R-:W-:Y:S01]  /*1f910*/  F2FP.BF16.F32.PACK_AB R198, R186, R159 ;  /* 0x0000009fbac6723e */ /* 0x000fe200000010ff */
[----:B------:R-:W-:Y:S01]  /*1f920*/  IMAD.MOV.U32 R227, RZ, RZ, R4 ;  /* 0x000000ffffe37224 */ /* 0x000fe200078e0004 */
[----:B------:R-:W-:Y:S01]  /*1f930*/  PRMT R222, R188, 0x654, R222 ;  /* 0x00000654bcde7816 */ /* 0x000fe200000000de */
[----:B------:R-:W-:Y:S01]  /*1f940*/  IMAD.MOV.U32 R11, RZ, RZ, R202 ;  /* 0x000000ffff0b7224 */ /* 0x000fe200078e00ca */
        /* <DEDUP_REMOVED lines=17> */
[----:B------:R-:W-:-:S12]  /*1fa60*/  VIADD R5, R5, 0xffffffff ;  /* 0xffffffff05057836 */ /* 0x000fd80000000000 */
[----:B------:R-:W-:Y:S05]  /*1fa70*/  @P1 BRA `(.L_x_1818) ;  /* 0xffffffcc00881947 */ /* 0x000fea000383ffff */
.L_x_1797:
[----:B------:R-:W-:Y:S05]  /*1fa80*/  BSYNC B0 ;  /* 0x0000000000007941 */ /* 0x000fea0003800000 */
.L_x_1796:
        /* <DEDUP_REMOVED lines=131> */
.L_x_1819:
[----:B------:R-:W-:Y:S01]  /*202c0*/  IMAD R5, R202, 0x8, R17 ;  /* 0x00000008ca057824 */ /* 0x000fe200078e0211 */
[----:B------:R-:W-:-:S04]  /*202d0*/  SHF.L.U32 R0, R218, 0x1f, RZ ;  /* 0x0000001fda007819 */ /* 0x000fc800000006ff */
[----:B------:R1:W2:Y:S01]  /*202e0*/  SYNCS.PHASECHK.TRANS64.TRYWAIT P1, [R5+URZ+0x30850], R0 ;  /* 0x03085000050075a7 */ /* 0x0002a2000802017f */
[----:B------:R-:W-:Y:S05]  /*202f0*/  @!P0 BRA `(.L_x_1820) ;  /* 0x0000000000048947 */ /* 0x000fea0003800000 */
[----:B------:R-:W-:Y:S01]  /*20300*/  BPT.TRAP 0x1 ;  /* 0x000000040000795c */ /* 0x000fe20000300000 */
.L_x_1820:
[----:B------:R-:W-:Y:S04]  /*20310*/  BSSY B0, `(.L_x_1821) ;  /* 0x0000004000007945 */ /* 0x000fe80003800000 */
[----:B--2---:R-:W-:Y:S05]  /*20320*/  @P1 BRA `(.L_x_1822) ;  /* 0x0000000000081947 */ /* 0x004fea0003800000 */
[----:B------:R-:W2:Y:S02]  /*20330*/  SYNCS.PHASECHK.TRANS64.TRYWAIT P1, [R5+URZ+0x30850], R0 ;  /* 0x03085000050075a7 */ /* 0x000ea4000802017f */
[----:B--2---:R-:W-:Y:S05]  /*20340*/  @!P1 BRA `(.L_x_1823) ;  /* 0x000000f400089947 */ /* 0x004fea0003800000 */
.L_x_1822:
[----:B------:R-:W-:Y:S05]  /*20350*/  BSYNC B0 ;  /* 0x0000000000007941 */ /* 0x000fea0003800000 */
.L_x_1821:
[----:B------:R-:W-:Y:S01]  /*20360*/  VIADD R17, R17, 0x400 ;  /* 0x0000040011117836 */ /* 0x000fe20000000000 */
[----:B------:R-:W-:Y:S01]  /*20370*/  WARPGROUP.ARRIVE ;  /* 0x00000000000079c5 */ /* 0x000fe20000000000 */
[----:B------:R-:W-:Y:S01]  /*20380*/  IMAD.MOV.U32 R7, RZ, RZ, 0x40000040 ;  /* 0x40000040ff077424 */ /* 0x000fe200078e00ff */
[----:B-12---:R-:W1:Y:S01]  /*20390*/  SHFL.BFLY PT, R0, R223, 0x2, 0x1f ;  /* 0x0c401f00df007f89 */ /* 0x006e6200000e0000 */
        /* <DEDUP_REMOVED lines=8> */
[----:B------:R-:W-:-:S04]  /*20420*/  IMAD R6, R202, 0x800, R17 ;  /* 0x00000800ca067824 */ /* 0x000fc800078e0211 */
[C---:B------:R-:W-:Y:S01]  /*20430*/  VIADD R8, R6.reuse, 0x80 ;  /* 0x0000008006087836 */ /* 0x040fe20000000000 */
[----:B------:R-:W-:Y:S01]  /*20440*/  R2UR UR6, R6 ;  /* 0x00000000060672ca */ /* 0x000fe200000e0000 */
[----:B-1----:R-:W-:-:S12]  /*20450*/  FADD.FTZ R0, R0, R223 ;  /* 0x000000df00007221 */ /* 0x002fd80000010000 */
        /* <DEDUP_REMOVED lines=18> */
[----:B------:R-:W1:Y:S04]  /*20580*/  SHFL.BFLY PT, R6, R221, 0x2, 0x1f ;  /* 0x0c401f00dd067f89 */ /* 0x000e6800000e0000 */
[----:B------:R-:W2:Y:S01]  /*20590*/  SHFL.BFLY PT, R7, R0, 0x1, 0x1f ;  /* 0x0c201f0000077f89 */ /* 0x000ea200000e0000 */
[----:B-1----:R-:W-:Y:S01]  /*205a0*/  FADD.FTZ R6, R6, R221 ;  /* 0x000000dd06067221 */ /* 0x002fe20000010000 */
[----:B--2---:R-:W-:-:S04]  /*205b0*/  FADD.FTZ R0, R0, R7 ;  /* 0x0000000700007221 */ /* 0x004fc80000010000 */
[----:B------:R-:W1:Y:S01]  /*205c0*/  SHFL.BFLY PT, R8, R6, 0x1, 0x1f ;  /* 0x0c201f0006087f89 */ /* 0x000e6200000e0000 */
[----:B------:R-:W-:-:S13]  /*205d0*/  FSETP.NE.FTZ.AND P1, PT, R0, RZ, PT ;  /* 0x000000ff0000720b */ /* 0x000fda0003f35000 */
[----:B------:R-:W2:Y:S01]  /*205e0*/  @P1 MUFU.LG2 R7, R0 ;  /* 0x0000000000071308 */ /* 0x000ea20000000c00 */
[----:B-1----:R-:W-:Y:S01]  /*205f0*/  FADD.FTZ R6, R6, R8 ;  /* 0x0000000806067221 */ /* 0x002fe20000010000 */
[----:B------:R-:W-:-:S04]  /*20600*/  @P1 FMUL.FTZ R8, R2, 0.69314718246459960938 ;  /* 0x3f31721802081820 */ /* 0x000fc80000410000 */
[----:B------:R-:W-:Y:S01]  /*20610*/  FSETP.NE.FTZ.AND P2, PT, R6, RZ, PT ;  /* 0x000000ff0600720b */ /* 0x000fe20003f55000 */
[----:B--2---:R-:W-:-:S04]  /*20620*/  @P1 FMUL.FTZ R7, R7, 0.69314718246459960938 ;  /* 0x3f31721807071820 */ /* 0x004fc80000410000 */
[----:B------:R-:W-:Y:S01]  /*20630*/  @P1 FFMA.FTZ R155, R8, R4, R7 ;  /* 0x00000004089b1223 */ /* 0x000fe20000010007 */
[----:B------:R-:W-:-:S07]  /*20640*/  IMAD.MOV.U32 R4, RZ, RZ, RZ ;  /* 0x000000ffff047224 */ /* 0x000fce00078e00ff */
[----:B------:R-:W1:Y:S01]  /*20650*/  @P2 MUFU.LG2 R7, R6 ;  /* 0x0000000600072308 */ /* 0x000e620000000c00 */
[----:B------:R-:W-:-:S07]  /*20660*/  @P2 FMUL.FTZ R2, R2, 0.69314718246459960938 ;  /* 0x3f31721802022820 */ /* 0x000fce0000410000 */
[----:B------:R2:W3:Y:S02]  /*20670*/  @P1 MUFU.RCP R4, R0 ;  /* 0x0000000000041308 */ /* 0x0004e40000001000 */
[----:B--2---:R-:W-:Y:S02]  /*20680*/  IMAD.MOV.U32 R0, RZ, RZ, RZ ;  /* 0x000000ffff007224 */ /* 0x004fe400078e00ff */
[----:B-1----:R-:W-:-:S04]  /*20690*/  @P2 FMUL.FTZ R7, R7, 0.69314718246459960938 ;  /* 0x3f31721807072820 */ /* 0x002fc80000410000 */
[----:B------:R-:W-:Y:S01]  /*206a0*/  @P2 FFMA.FTZ R154, R2, R3, R7 ;  /* 0x00000003029a2223 */ /* 0x000fe20000010007 */
[----:B------:R1:W2:Y:S01]  /*206b0*/  @P2 MUFU.RCP R0, R6 ;  /* 0x0000000600002308 */ /* 0x0002a20000001000 */
[----:B------:R-:W-:Y:S02]  /*206c0*/  WARPGROUP.DEPBAR.LE gsb0, 0x0 ;  /* 0x00008000000079c5 */ /* 0x000fe40000010000 */
[----:B------:R-:W-:-:S06]  /*206d0*/  WARPGROUP.ARRIVE ;  /* 0x00000000000079c5 */ /* 0x000fcc0000000000 */
[----:B------:R-:W-:Y:S03]  /*206e0*/  HGMMA.64x256x16.F32.BF16 R24, R184, gdesc[UR4].tnspB, R24, gsb0 ;  /* 0x43e00004b8187df0 */ /* 0x000fe60008001818 */
[----:B------:R-:W-:Y:S02]  /*206f0*/  WARPGROUP.DEPBAR.LE gsb0, 0x0 ;  /* 0x00008000000079c5 */ /* 0x000fe40000010000 */
[----:B---3--:R-:W-:Y:S05]  /*20700*/  @!P0 BRA `(.L_x_1824) ;  /* 0x0000000000048947 */ /* 0x008fea0003800000 */
[----:B------:R-:W-:Y:S01]  /*20710*/  BPT.TRAP 0x1 ;  /* 0x000000040000795c */ /* 0x000fe20000300000 */
.L_x_1824:
[----:B------:R-:W3:Y:S01]  /*20720*/  LDL.LU R2, [R1+0xc] ;  /* 0x00000c0001027983 */ /* 0x000ee20000300800 */
[----:B------:R-:W-:-:S03]  /*20730*/  VIADD R5, R5, 0x30860 ;  /* 0x0003086005057836 */ /* 0x000fc60000000000 */
[----:B-1----:R-:W4:Y:S01]  /*20740*/  LDL.LU R6, [R1+0x90] ;  /* 0x0000900001067983 */ /* 0x002f220000300800 */
[----:B------:R-:W-:Y:S02]  /*20750*/  VIADD R202, R202, 0x1 ;  /* 0x00000001caca7836 */ /* 0x000fe40000000000 */
[-C--:B0-----:R-:W-:Y:S01]  /*20760*/  FMUL.FTZ R152, R24, R4.reuse ;  /* 0x0000000418987220 */ /* 0x081fe20000410000 */
        /* <DEDUP_REMOVED lines=63> */
[-C--:B--2---:R-:W-:Y:S01]  /*20b60*/  FMUL.FTZ R30, R30, R0.reuse ;  /* 0x000000001e1e7220 */ /* 0x084fe20000410000 */
        /* <DEDUP_REMOVED lines=63> */
[----:B---3--:R-:W-:Y:S01]  /*20f60*/  PRMT R5, R2, 0x654, R5 ;  /* 0x0000065402057816 */ /* 0x008fe20000000005 */
[----:B----4-:R-:W-:-:S03]  /*20f70*/  VIADD R6, R6, 0x1 ;  /* 0x0000000106067836 */ /* 0x010fc60000000000 */
[----:B------:R0:W-:Y:S02]  /*20f80*/  SYNCS.ARRIVE.TRANS64.RED.A1T0 RZ, [R5+URZ], RZ ;  /* 0x000000ff05ff79a7 */ /* 0x0001e4000810043f */
[----:B------:R1:W-:Y:S01]  /*20f90*/  STL [R1+0x90], R6 ;  /* 0x0000900601007387 */ /* 0x0003e20000100800 */
[----:B------:R-:W-:Y:S01]  /*20fa0*/  FMUL.FTZ R2, R92, R4 ;  /* 0x000000045c027220 */ /* 0x000fe20000410000 */
[-C--:B------:R-:W-:Y:S01]  /*20fb0*/  FMUL.FTZ R4, R26, R0.reuse ;  /* 0x000000001a047220 */ /* 0x080fe20000410000 */
[----:B0-----:R-:W-:Y:S01]  /*20fc0*/  FMUL.FTZ R5, R27, R0 ;  /* 0x000000001b057220 */ /* 0x001fe20000410000 */
[----:B------:R-:W-:-:S04]  /*20fd0*/  SEL R0, RZ, 0x1, P1 ;  /* 0x00000001ff007807 */ /* 0x000fc80000800000 */
[----:B------:R-:W-:-:S07]  /*20fe0*/  LOP3.LUT R218, R218, R0, RZ, 0x3c, !PT ;  /* 0x00000000dada7212 */ /* 0x000fce00078e3cff */
.L_x_1650:
[----:B------:R-:W0:Y:S08]  /*20ff0*/  S2UR UR4, SR_CgaCtaId ;  /* 0x00000000000479c3 */ /* 0x000e300000008800 */
[----:B------:R-:W-:Y:S01]  /*21000*/  BAR.SYNC.DEFER_BLOCKING 0x5, 0x180 ;  /* 0x0146000000007b1d */ /* 0x000fe20000010000 */
[----:B------:R-:W-:-:S05]  /*21010*/  MOV R17, 0x400 ;  /* 0x0000040000117802 */ /* 0x000fca0000000f00 */
[----:B------:R-:W-:Y:S01]  /*21020*/  BSSY B0, `(.L_x_1825) ;  /* 0x0000484000007945 */ /* 0x000fe20003800000 */
[----:B0-----:R-:W-:-:S05]  /*21030*/  IMAD.U32 R0, RZ, RZ, UR4 ;  /* 0x00000004ff007e24 */ /* 0x001fca000f8e00ff */
[----:B------:R0:W-:Y:S01]  /*21040*/  STL [R1+0xc], R0 ;  /* 0x00000c0001007387 */ /* 0x0001e20000100800 */
[----:B------:R-:W-:-:S05]  /*21050*/  LEA R17, R0, R17, 0x18 ;  /* 0x0000001100117211 */ /* 0x000fca00078ec0ff */
[----:B------:R0:W2:Y:S01]  /*21060*/  LDS.128 R24, [R17+0x308d0] ;  /* 0x0308d00011187984 */ /* 0x0000a20000000c00 */
[----:B------:R-:W-:Y:S06]  /*21070*/  BAR.ARV 0x4, 0x180 ;  /* 0x0106000000007b1d */ /* 0x000fec0000002000 */
[----:B------:R-:W-:Y:S05]  /*21080*/  @P0 BRA `(.L_x_1826) ;  /* 0x0000003800700947 */ /* 0x000fea0003800000 */
[----:B------:R-:W3:Y:S01]  /*21090*/  LDL R8, [R1+0xd8] ;  /* 0x0000d80001087983 */ /* 0x000ee20000100800 */
[----:B0-----:R-:W0:Y:S01]  /*210a0*/  S2R R0, SR_SWINHI ;  /* 0x0000000000007919 */ /* 0x001e220000002f00 */
[----:B------:R-:W-:Y:S01]  /*210b0*/  F2FP.BF16.F32.PACK_AB R10, R29, R28 ;  /* 0x0000001c1d0a723e */ /* 0x000fe200000010ff */
[----:B------:R-:W-:Y:S01]  /*210c0*/  ULDC.64 UR6, c[0x0][0xc00] ;  /* 0x0003000000067ab9 */ /* 0x000fe20000000a00 */
[----:B------:R-:W-:Y:S01]  /*210d0*/  F2FP.BF16.F32.PACK_AB R11, R31, R30 ;  /* 0x0000001e1f0b723e */ /* 0x000fe200000010ff */
[----:B------:R-:W4:Y:S01]  /*210e0*/  LDL.LU R93, [R1+0x88] ;  /* 0x00008800015d7983 */ /* 0x000f220000300800 */
[----:B------:R-:W-:Y:S01]  /*210f0*/  F2FP.BF16.F32.PACK_AB R12, R33, R32 ;  /* 0x00000020210c723e */ /* 0x000fe200000010ff */
[----:B------:R-:W-:Y:S01]  /*21100*/  ULDC.64 UR4, c[0x0][0xc08] ;  /* 0x0003020000047ab9 */ /* 0x000fe20000000a00 */
[----:B------:R-:W-:Y:S01]  /*21110*/  F2FP.BF16.F32.PACK_AB R13, R35, R34 ;  /* 0x00000022230d723e */ /* 0x000fe200000010ff */
[----:B------:R-:W2:Y:S01]  /*21120*/  LDL R92, [R1+0x8c] ;  /* 0x00008c00015c7983 */ /* 0x000ea20000100800 */
[----:B-1----:R-:W-:-:S02]  /*21130*/  MOV R6, R17 ;  /* 0x0000001100067202 */ /* 0x002fc40000000f00 */
[----:B0-----:R-:W-:Y:S02]  /*21140*/  MOV R7, R0 ;  /* 0x0000000000077202 */ /* 0x001fe40000000f00 */
[----:B------:R-:W-:Y:S02]  /*21150*/  F2FP.BF16.F32.PACK_AB R14, R37, R36 ;  /* 0x00000024250e723e */ /* 0x000fe400000010ff */
[----:B------:R-:W-:Y:S01]  /*21160*/  F2FP.BF16.F32.PACK_AB R15, R39, R38 ;  /* 0x00000026270f723e */ /* 0x000fe200000010ff */
[----:B------:R-:W-:Y:S01]  /*21170*/  BAR.SYNC.DEFER_BLOCKING 0x1, 0x100 ;  /* 0x0044000000007b1d */ /* 0x000fe20000010000 */
[----:B---3--:R-:W-:-:S03]  /*21180*/  IMAD.WIDE R20, R8, 0x2, R6 ;  /* 0x0000000208147825 */ /* 0x008fc600078e0206 */
        /* <DEDUP_REMOVED lines=9> */
[----:B------:R-:W-:Y:S01]  /*21220*/  LOP3.LUT R0, R8, 0x380, RZ, 0xc0, !PT ;  /* 0x0000038008007812 */ /* 0x000fe200078ec0ff */
[----:B------:R-:W-:-:S03]  /*21230*/  IMAD.X R9, RZ, RZ, R21, P0 ;  /* 0x000000ffff097224 */ /* 0x000fc600000e0615 */
[----:B------:R-:W-:-:S04]  /*21240*/  SHF.R.U64 R0, R0, 0x3, RZ ;  /* 0x0000000300007819 */ /* 0x000fc800000012ff */
        /* <DEDUP_REMOVED lines=146> */
[----:B0-----:R-:W-:Y:S01]  /*21b70*/  IADD3 R0, P0, R20, 0xc060, RZ ;  /* 0x0000c06014007810 */ /* 0x001fe20007f1e0ff */
[----:B------:R-:W2:Y:S03]  /*21b80*/  LDC.64 R10, c[0x0][0xc00] ;  /* 0x00030000ff0a7b82 */ /* 0x000ea60000000a00 */
        /* <DEDUP_REMOVED lines=9> */
[----:B------:R0:W-:Y:S01]  /*21c20*/  STSM.16.M88.4 [R20], R12 ;  /* 0x0000000c14007844 */ /* 0x0001e20000000200 */
[----:B------:R-:W-:Y:S01]  /*21c30*/  BAR.SYNC.DEFER_BLOCKING 0x1, 0x100 ;  /* 0x0044000000007b1d */ /* 0x000fe20000010000 */
[----:B------:R-:W-:-:S04]  /*21c40*/  ISETP.NE.U32.AND P1, PT, RZ, UR6, PT ;  /* 0x00000006ff007c0c */ /* 0x000fc8000bf25070 */
[----:B------:R-:W-:Y:S01]  /*21c50*/  ISETP.NE.AND.EX P1, PT, RZ, UR7, PT, P1 ;  /* 0x00000007ff007c0c */ /* 0x000fe2000bf25310 */
[----:B------:R-:W-:Y:S02]  /*21c60*/  IMAD.MOV.U32 R0, RZ, RZ, RZ ;  /* 0x000000ffff007224 */ /* 0x000fe400078e00ff */
[----:B--2---:R-:W-:-:S10]  /*21c70*/  IMAD.WIDE R10, R92, 0x4, R10 ;  /* 0x000000045c0a7825 */ /* 0x004fd400078e020a */
[----:B------:R-:W5:Y:S01]  /*21c80*/  @P1 LDG.E R0, desc[UR60][R10.64] ;  /* 0x0000003c0a001981 */ /* 0x000f62000c1e1900 */
[----:B------:R-:W-:-:S04]  /*21c90*/  ISETP.NE.U32.AND P0, PT, RZ, UR4, PT ;  /* 0x00000004ff007c0c */ /* 0x000fc8000bf05070 */
[----:B------:R-:W-:-:S13]  /*21ca0*/  ISETP.NE.AND.EX P0, PT, RZ, UR5, PT, P0 ;  /* 0x00000005ff007c0c */ /* 0x000fda000bf05300 */
[----:B------:R-:W1:Y:S01]  /*21cb0*/  @P0 LDC.64 R8, c[0x0][0xc08] ;  /* 0x00030200ff080b82 */ /* 0x000e620000000a00 */
[----:B------:R-:W-:Y:S02]  /*21cc0*/  ULDC UR4, c[0x0][0xa88] ;  /* 0x0002a20000047ab9 */ /* 0x000fe40000000800 */
[----:B------:R-:W-:Y:S01]  /*21cd0*/  IMAD.U32 R24, RZ, RZ, UR4 ;  /* 0x00000004ff187e24 */ /* 0x000fe2000f8e00ff */
[----:B----4-:R-:W-:Y:S01]  /*21ce0*/  ISETP.NE.AND P2, PT, R93, RZ, PT ;  /* 0x000000ff5d00720c */ /* 0x010fe20003f45270 */
[----:B------:R-:W-:Y:S01]  /*21cf0*/  ULDC UR4, c[0x0][0xad4] ;  /* 0x0002b50000047ab9 */ /* 0x000fe20000000800 */
[----:B0-----:R-:W-:Y:S02]  /*21d00*/  IMAD.MOV.U32 R20, RZ, RZ, 0x9b8 ;  /* 0x000009b8ff147424 */ /* 0x001fe400078e00ff */
[----:B-1----:R-:W-:-:S05]  /*21d10*/  @P0 IMAD.WIDE R8, R92, 0x4, R8 ;  /* 0x000000045c080825 */ /* 0x002fca00078e0208 */
[----:B------:R0:W5:Y:S02]  /*21d20*/  @P0 LDG.E R24, desc[UR60][R8.64] ;  /* 0x0000003c08180981 */ /* 0x000164000c1e1900 */
[----:B0-----:R-:W-:-:S04]  /*21d30*/  SEL R8, R93, UR4, P2 ;  /* 0x000000045d087c07 */ /* 0x001fc80009000000 */
[----:B------:R-:W-:-:S04]  /*21d40*/  ISETP.GT.AND P2, PT, R8, 0x1, PT ;  /* 0x000000010800780c */ /* 0x000fc80003f44270 */
[----:B------:R-:W-:-:S04]  /*21d50*/  SEL R20, R20, 0x978, P2 ;  /* 0x0000097814147807 */ /* 0x000fc80001000000 */
[----:B------:R0:W1:Y:S08]  /*21d60*/  LDC.64 R12, c[0x0][R20+0x220] ;  /* 0x00008800140c7b82 */ /* 0x0000700000000a00 */
[----:B------:R0:W2:Y:S01]  /*21d70*/  LDC.64 R8, c[0x0][R20+0x218] ;  /* 0x0000860014087b82 */ /* 0x0000a20000000a00 */
[----:B------:R-:W-:Y:S05]  /*21d80*/  @P0 BRA `(.L_x_1827) ;  /* 0x0000000000100947 */ /* 0x000fea0003800000 */
[----:B------:R-:W-:Y:S05]  /*21d90*/  @!P1 BRA `(.L_x_1827) ;  /* 0x00000000000c9947 */ /* 0x000fea0003800000 */
[----:B-----5:R-:W3:Y:S04]  /*21da0*/  LDG.E R24, desc[UR60][R10.64] ;  /* 0x0000003c0a187981 */ /* 0x020ee8000c1e1900 */
[----:B------:R-:W3:Y:S02]  /*21db0*/  LDG.E R10, desc[UR60][R10.64+0x4] ;  /* 0x0000043c0a0a7981 */ /* 0x000ee4000c1e1900 */
[----:B---3--:R-:W-:-:S07]  /*21dc0*/  IMAD.IADD R24, R10, 0x1, -R24 ;  /* 0x000000010a187824 */ /* 0x008fce00078e0a18 */
.L_x_1827:
[----:B------:R-:W3:Y:S01]  /*21dd0*/  LDL R157, [R1+0x94] ;  /* 0x00009400019d7983 */ /* 0x000ee20000100800 */
[----:B------:R-:W4:Y:S03]  /*21de0*/  LDC R156, c[0x0][0xbe8] ;  /* 0x0002fa00ff9c7b82 */ /* 0x000f260000000800 */
[----:B------:R-:W3:Y:S04]  /*21df0*/  LDL R93, [R1+0x78] ;  /* 0x00007800015d7983 */ /* 0x000ee80000100800 */
[----:B------:R-:W3:Y:S04]  /*21e00*/  LDL R159, [R1+0x5c] ;  /* 0x00005c00019f7983 */ /* 0x000ee80000100800 */
[----:B------:R-:W3:Y:S04]  /*21e10*/  LDL R160, [R1+0xd4] ;  /* 0x0000d40001a07983 */ /* 0x000ee80000100800 */
[----:B------:R-:W3:Y:S01]  /*21e20*/  LDL R158, [R1+0xa8] ;  /* 0x0000a800019e7983 */ /* 0x000ee20000100800 */
[----:B------:R-:W0:Y:S01]  /*21e30*/  LDC.64 R14, c[0x0][R20+0x228] ;  /* 0x00008a00140e7b82 */ /* 0x000e220000000a00 */
[----:B------:R-:W-:-:S04]  /*21e40*/  ISETP.NE.U32.AND P0, PT, RZ, UR6, PT ;  /* 0x00000006ff007c0c */ /* 0x000fc8000bf05070 */
[----:B------:R-:W-:Y:S02]  /*21e50*/  ISETP.NE.AND.EX P0, PT, RZ, UR7, PT, P0 ;  /* 0x00000007ff007c0c */ /* 0x000fe4000bf05300 */
[----:B------:R-:W-:Y:S02]  /*21e60*/  SHF.R.S32.HI R11, RZ, 0x1f, R92 ;  /* 0x0000001fff0b7819 */ /* 0x000fe4000001145c */
[----:B------:R-:W-:Y:S02]  /*21e70*/  SEL R10, R92, RZ, !P0 ;  /* 0x000000ff5c0a7207 */ /* 0x000fe40004000000 */
[----:B----4-:R-:W-:Y:S02]  /*21e80*/  ISETP.NE.AND P1, PT, R156, 0x1, PT ;  /* 0x000000019c00780c */ /* 0x010fe40003f25270 */
[----:B------:R-:W-:Y:S01]  /*21e90*/  SEL R11, R11, RZ, !P0 ;  /* 0x000000ff0b0b7207 */ /* 0x000fe20004000000 */
[----:B-1----:R-:W-:-:S04]  /*21ea0*/  IMAD R13, R13, R10, RZ ;  /* 0x0000000a0d0d7224 */ /* 0x002fc800078e02ff */
[C---:B------:R-:W-:Y:S02]  /*21eb0*/  IMAD R11, R12.reuse, R11, R13 ;  /* 0x0000000b0c0b7224 */ /* 0x040fe400078e020d */
[----:B------:R-:W-:-:S04]  /*21ec0*/  IMAD.WIDE.U32 R12, R12, R10, RZ ;  /* 0x0000000a0c0c7225 */ /* 0x000fc800078e00ff */
[-C--:B--2---:R-:W-:Y:S02]  /*21ed0*/  IMAD R21, R9, R226.reuse, RZ ;  /* 0x000000e209157224 */ /* 0x084fe400078e02ff */
[----:B------:R-:W-:-:S04]  /*21ee0*/  IMAD.WIDE.U32 R8, R8, R226, RZ ;  /* 0x000000e208087225 */ /* 0x000fc800078e00ff */
[----:B------:R-:W-:Y:S02]  /*21ef0*/  IMAD.IADD R11, R13, 0x1, R11 ;  /* 0x000000010d0b7824 */ /* 0x000fe400078e020b */
[----:B------:R-:W1:Y:S01]  /*21f00*/  @P1 LDC R13, c[0x0][0xbec] ;  /* 0x0002fb00ff0d1b82 */ /* 0x000e620000000800 */
[----:B-----5:R-:W-:Y:S01]  /*21f10*/  IADD3 R8, P0, P3, R12, R8, R0 ;  /* 0x000000080c087210 */ /* 0x020fe20007b1e000 */
[----:B------:R-:W-:-:S06]  /*21f20*/  IMAD.IADD R92, R9, 0x1, R21 ;  /* 0x00000001095c7824 */ /* 0x000fcc00078e0215 */
[----:B------:R-:W2:Y:S01]  /*21f30*/  @P1 LDC R12, c[0x0][0xbf0] ;  /* 0x0002fc00ff0c1b82 */ /* 0x000ea20000000800 */
[----:B---3--:R-:W-:-:S05]  /*21f40*/  SEL R9, R157, RZ, P2 ;  /* 0x000000ff9d097207 */ /* 0x008fca0001000000 */
[-C--:B0-----:R-:W-:Y:S02]  /*21f50*/  IMAD R21, R15, R9.reuse, RZ ;  /* 0x000000090f157224 */ /* 0x081fe400078e02ff */
[----:B------:R-:W-:Y:S01]  /*21f60*/  IMAD.WIDE.U32 R14, R14, R9, RZ ;  /* 0x000000090e0e7225 */ /* 0x000fe200078e00ff */
[----:B------:R-:W-:-:S04]  /*21f70*/  SHF.R.S32.HI R9, RZ, 0x1f, R0 ;  /* 0x0000001fff097819 */ /* 0x000fc80000011400 */
[----:B------:R-:W-:Y:S01]  /*21f80*/  IADD3.X R11, R11, R92, R9, P0, P3 ;  /* 0x0000005c0b0b7210 */ /* 0x000fe200007e6409 */
[----:B------:R-:W-:-:S04]  /*21f90*/  IMAD.IADD R92, R93, 0x1, R159 ;  /* 0x000000015d5c7824 */ /* 0x000fc800078e029f */
[----:B-1----:R-:W-:-:S04]  /*21fa0*/  @P1 IMAD.HI.U32 R13, R92, R13, RZ ;  /* 0x0000000d5c0d1227 */ /* 0x002fc800078e00ff */
[----:B------:R-:W-:Y:S01]  /*21fb0*/  IMAD.MOV.U32 R93, RZ, RZ, R92 ;  /* 0x000000ffff5d7224 */ /* 0x000fe200078e005c */
[----:B--2---:R-:W-:Y:S02]  /*21fc0*/  @P1 SHF.R.U32.HI R93, RZ, R12, R13 ;  /* 0x0000000cff5d1219 */ /* 0x004fe4000001160d */
[----:B------:R0:W1:Y:S01]  /*21fd0*/  LDC.64 R12, c[0x0][R20+0x210] ;  /* 0x00008400140c7b82 */ /* 0x0000620000000a00 */
[----:B------:R-:W-:Y:S01]  /*21fe0*/  IMAD.IADD R21, R15, 0x1, R21 ;  /* 0x000000010f157824 */ /* 0x000fe200078e0215 */
[----:B------:R-:W-:Y:S02]  /*21ff0*/  IADD3 R14, P0, P3, R93, R8, R14 ;  /* 0x000000085d0e7210 */ /* 0x000fe40007b1e00e */
[----:B------:R-:W-:-:S04]  /*22000*/  SHF.R.S32.HI R8, RZ, 0x1f, R93 ;  /* 0x0000001fff087819 */ /* 0x000fc8000001145d */
[----:B------:R-:W-:Y:S02]  /*22010*/  IADD3.X R15, R8, R11, R21, P0, P3 ;  /* 0x0000000b080f7210 */ /* 0x000fe400007e6415 */
[----:B0-----:R-:W0:Y:S01]  /*22020*/  LDC.64 R20, c[0x0][0xba8] ;  /* 0x0002ea00ff147b82 */ /* 0x001e220000000a00 */
[----:B------:R-:W-:-:S04]  /*22030*/  IMAD.MOV R11, RZ, RZ, -R93 ;  /* 0x000000ffff0b7224 */ /* 0x000fc800078e0a5d */
[----:B------:R-:W-:-:S05]  /*22040*/  IMAD R11, R156, R11, R92 ;  /* 0x0000000b9c0b7224 */ /* 0x000fca00078e025c */
[----:B------:R-:W-:Y:S01]  /*22050*/  SHF.R.S32.HI R8, RZ, 0x1f, R11 ;  /* 0x0000001fff087819 */ /* 0x000fe2000001140b */
[----:B0-----:R-:W0:Y:S08]  /*22060*/  @!P2 LDC R20, c[0x0][0xb50] ;  /* 0x0002d400ff14ab82 */ /* 0x001e300000000800 */
[----:B------:R-:W2:Y:S01]  /*22070*/  @!P2 LDC R21, c[0x0][0xb54] ;  /* 0x0002d500ff15ab82 */ /* 0x000ea20000000800 */
[----:B-1----:R-:W-:-:S02]  /*22080*/  IMAD R13, R13, R11, RZ ;  /* 0x0000000b0d0d7224 */ /* 0x002fc400078e02ff */
[----:B------:R-:W-:-:S04]  /*22090*/  IMAD.WIDE.U32 R14, R12, R11, R14 ;  /* 0x0000000b0c0e7225 */ /* 0x000fc800078e000e */
[----:B------:R-:W-:-:S04]  /*220a0*/  IMAD R8, R12, R8, R13 ;  /* 0x000000080c087224 */ /* 0x000fc800078e020d */
[----:B------:R-:W-:Y:S01]  /*220b0*/  IMAD.IADD R8, R15, 0x1, R8 ;  /* 0x000000010f087824 */ /* 0x000fe200078e0208 */
[----:B0-----:R-:W-:-:S04]  /*220c0*/  LEA R20, P0, R14, R20, 0x2 ;  /* 0x000000140e147211 */ /* 0x001fc800078010ff */
[----:B--2---:R-:W-:Y:S01]  /*220d0*/  LEA.HI.X R8, R14, R21, R8, 0x2, P0 ;  /* 0x000000150e087211 */ /* 0x004fe200000f1408 */
[----:B------:R-:W-:Y:S04]  /*220e0*/  SHFL.IDX PT, R12, R20, RZ, 0x1c1f ;  /* 0x001c1fff140c7589 */ /* 0x000fe800000e0000 */
[----:B------:R-:W0:Y:S04]  /*220f0*/  SHFL.IDX PT, R13, R8, RZ, 0x1c1f ;  /* 0x001c1fff080d7589 */ /* 0x000e2800000e0000 */
[----:B------:R1:W-:Y:S04]  /*22100*/  SHFL.IDX PT, R14, R20, 0x1, 0x1c1f ;  /* 0x003c1f00140e7f89 */ /* 0x0003e800000e0000 */
[----:B------:R2:W3:Y:S01]  /*22110*/  SHFL.IDX PT, R15, R8, 0x1, 0x1c1f ;  /* 0x003c1f00080f7f89 */ /* 0x0004e200000e0000 */
[----:B-1----:R-:W-:Y:S01]  /*22120*/  IMAD.IADD R20, R160, 0x1, R159 ;  /* 0x00000001a0147824 */ /* 0x002fe200078e029f */
[----:B------:R-:W-:Y:S01]  /*22130*/  LOP3.LUT P0, RZ, R158, 0x3, RZ, 0xc0, !PT ;  /* 0x000000039eff7812 */ /* 0x000fe2000780c0ff */
[----:B--2---:R-:W-:-:S02]  /*22140*/  IMAD R8, R24, R156, RZ ;  /* 0x0000009c18087224 */ /* 0x004fc400078e02ff */
[----:B------:R-:W-:-:S03]  /*22150*/  VIADD R11, R20, 0x8 ;  /* 0x00000008140b7836 */ /* 0x000fc60000000000 */
[-C--:B------:R-:W-:Y:S02]  /*22160*/  ISETP.GE.OR P3, PT, R20, R8.reuse, P0 ;  /* 0x000000081400720c */ /* 0x080fe40000766670 */
[----:B------:R-:W-:-:S11]  /*22170*/  ISETP.GE.OR P0, PT, R11, R8, P0 ;  /* 0x000000080b00720c */ /* 0x000fd60000706670 */
[----:B0-----:R0:W-:Y:S04]  /*22180*/  @!P3 ST.E desc[UR60][R12.64], R155 ;  /* 0x0000009b0c00b985 */ /* 0x0011e8000c10193c */
[----:B---3--:R0:W-:Y:S01]  /*22190*/  @!P0 ST.E desc[UR60][R14.64], R154 ;  /* 0x0000009a0e008985 */ /* 0x0081e2000c10193c */
[----:B------:R-:W-:Y:S05]  /*221a0*/  @P2 BRA `(.L_x_1828) ;  /* 0x0000000c00d02947 */ /* 0x000fea0003800000 */
[----:B------:R-:W2:Y:S01]  /*221b0*/  LDL R160, [R1+0x84] ;  /* 0x0000840001a07983 */ /* 0x000ea20000100800 */
[----:B------:R-:W1:Y:S01]  /*221c0*/  @P1 LDC R21, c[0x0][0xbec] ;  /* 0x0002fb00ff151b82 */ /* 0x000e620000000800 */
[----:B------:R-:W-:Y:S02]  /*221d0*/  ULDC.64 UR4, c[0x0][0xaa0] ;  /* 0x0002a80000047ab9 */ /* 0x000fe40000000a00 */
[----:B------:R-:W2:Y:S04]  /*221e0*/  LDL R158, [R1+0x10] ;  /* 0x00001000019e7983 */ /* 0x000ea80000100800 */
[----:B------:R3:W5:Y:S01]  /*221f0*/  LDL R87, [R1+0x8] ;  /* 0x0000080001577983 */ /* 0x0007620000100800 */
[----:B------:R-:W4:Y:S01]  /*22200*/  @P1 LDC R85, c[0x0][0xbf0] ;  /* 0x0002fc00ff551b82 */ /* 0x000f220000000800 */
[----:B------:R-:W-:-:S04]  /*22210*/  IMAD R9, R9, UR4, RZ ;  /* 0x0000000409097c24 */ /* 0x000fc8000f8e02ff */
[----:B------:R-:W-:Y:S01]  /*22220*/  IMAD R9, R0, UR5, R9 ;  /* 0x0000000500097c24 */ /* 0x000fe2000f8e0209 */
[----:B------:R-:W-:Y:S01]  /*22230*/  SHF.R.S32.HI R11, RZ, 0x1f, R10 ;  /* 0x0000001fff0b7819 */ /* 0x000fe2000001140a */
[----:B------:R-:W-:Y:S01]  /*22240*/  BSSY B1, `(.L_x_1829) ;  /* 0x00000a6000017945 */ /* 0x000fe20003800000 */
[----:B--2---:R-:W-:-:S04]  /*22250*/  IMAD R3, R158, 0x8, R160 ;  /* 0x000000089e037824 */ /* 0x004fc800078e02a0 */
[----:B------:R-:W-:-:S04]  /*22260*/  IMAD.SHL.U32 R3, R3, 0x8, RZ ;  /* 0x0000000803037824 */ /* 0x000fc800078e00ff */
[----:B------:R-:W-:-:S03]  /*22270*/  IMAD.WIDE R6, R3, 0x2, R6 ;  /* 0x0000000203067825 */ /* 0x000fc600078e0206 */
[C---:B------:R-:W-:Y:S02]  /*22280*/  IADD3 R33, P2, R6.reuse, 0x3000, RZ ;  /* 0x0000300006217810 */ /* 0x040fe40007f5e0ff */
[C---:B0-----:R-:W-:Y:S02]  /*22290*/  IADD3 R13, P4, R6.reuse, 0x1000, RZ ;  /* 0x00001000060d7810 */ /* 0x041fe40007f9e0ff */
[----:B------:R-:W-:Y:S02]  /*222a0*/  LOP3.LUT R32, R33, 0x380, RZ, 0xc0, !PT ;  /* 0x0000038021207812 */ /* 0x000fe400078ec0ff */
[----:B------:R-:W-:Y:S02]  /*222b0*/  IADD3 R29, P3, R6, 0x2000, RZ ;  /* 0x00002000061d7810 */ /* 0x000fe40007f7e0ff */
[----:B------:R-:W-:Y:S02]  /*222c0*/  SHF.R.U64 R32, R32, 0x3, RZ ;  /* 0x0000000320207819 */ /* 0x000fe400000012ff */
[----:B------:R-:W-:-:S02]  /*222d0*/  LOP3.LUT R12, R13, 0x380, RZ, 0xc0, !PT ;  /* 0x000003800d0c7812 */ /* 0x000fc400078ec0ff */
[----:B------:R-:W-:Y:S01]  /*222e0*/  LOP3.LUT R32, R32, R33, RZ, 0x3c, !PT ;  /* 0x0000002120207212 */ /* 0x000fe200078e3cff */
[----:B------:R-:W-:Y:S01]  /*222f0*/  IMAD.X R33, RZ, RZ, R7, P2 ;  /* 0x000000ffff217224 */ /* 0x000fe200010e0607 */
[----:B------:R-:W-:Y:S02]  /*22300*/  IADD3 R57, P2, R6, 0x9000, RZ ;  /* 0x0000900006397810 */ /* 0x000fe40007f5e0ff */
[----:B------:R-:W-:Y:S02]  /*22310*/  LOP3.LUT R28, R29, 0x380, RZ, 0xc0, !PT ;  /* 0x000003801d1c7812 */ /* 0x000fe400078ec0ff */
[----:B------:R-:W-:Y:S01]  /*22320*/  LOP3.LUT R56, R57, 0x380, RZ, 0xc0, !PT ;  /* 0x0000038039387812 */ /* 0x000fe200078ec0ff */
[----:B------:R-:W-:Y:S01]  /*22330*/  IMAD R20, R160, 0x20, R158 ;  /* 0x00000020a0147824 */ /* 0x000fe200078e029e */
[----:B------:R-:W-:Y:S01]  /*22340*/  SHF.R.U64 R12, R12, 0x3, RZ ;  /* 0x000000030c0c7819 */ /* 0x000fe200000012ff */
[----:B------:R-:W5:Y:S01]  /*22350*/  LD.E.128 R32, desc[UR60][R32.64] ;  /* 0x0000003c20207980 */ /* 0x000f62000c101d00 */
[----:B------:R-:W-:-:S02]  /*22360*/  SHF.R.U64 R56, R56, 0x3, RZ ;  /* 0x0000000338387819 */ /* 0x000fc400000012ff */
[----:B------:R-:W-:Y:S02]  /*22370*/  SHF.R.U64 R28, R28, 0x3, RZ ;  /* 0x000000031c1c7819 */ /* 0x000fe400000012ff */
[----:B------:R-:W-:Y:S01]  /*22380*/  LOP3.LUT R56, R56, R57, RZ, 0x3c, !PT ;  /* 0x0000003938387212 */ /* 0x000fe200078e3cff */
[--C-:B------:R-:W-:Y:S01]  /*22390*/  IMAD.X R57, RZ, RZ, R7.reuse, P2 ;  /* 0x000000ffff397224 */ /* 0x100fe200010e0607 */
[----:B------:R-:W-:Y:S02]  /*223a0*/  IADD3 R3, P2, R6, 0xf000, RZ ;  /* 0x0000f00006037810 */ /* 0x000fe40007f5e0ff */
[----:B------:R-:W-:Y:S01]  /*223b0*/  LOP3.LUT R12, R12, R13, RZ, 0x3c, !PT ;  /* 0x0000000d0c0c7212 */ /* 0x000fe200078e3cff */
[--C-:B------:R-:W-:Y:S01]  /*223c0*/  IMAD.X R13, RZ, RZ, R7.reuse, P4 ;  /* 0x000000ffff0d7224 */ /* 0x100fe200020e0607 */
[----:B------:R-:W-:Y:S01]  /*223d0*/  LOP3.LUT R28, R28, R29, RZ, 0x3c, !PT ;  /* 0x0000001d1c1c7212 */ /* 0x000fe200078e3cff */
[----:B------:R-:W-:Y:S01]  /*223e0*/  IMAD.X R29, RZ, RZ, R7, P3 ;  /* 0x000000ffff1d7224 */ /* 0x000fe200018e0607 */
[----:B------:R-:W-:-:S02]  /*223f0*/  LOP3.LUT R2, R3, 0x380, RZ, 0xc0, !PT ;  /* 0x0000038003027812 */ /* 0x000fc400078ec0ff */
[C---:B------:R-:W-:Y:S02]  /*22400*/  IADD3 R37, P0, R6.reuse, 0x4000, RZ ;  /* 0x0000400006257810 */ /* 0x040fe40007f1e0ff */
[C---:B------:R-:W-:Y:S02]  /*22410*/  IADD3 R41, P6, R6.reuse, 0x5000, RZ ;  /* 0x0000500006297810 */ /* 0x040fe40007fde0ff */
[C---:B------:R-:W-:Y:S01]  /*22420*/  IADD3 R45, P5, R6.reuse, 0x6000, RZ ;  /* 0x00006000062d7810 */ /* 0x040fe20007fbe0ff */
[----:B------:R-:W-:Y:S01]  /*22430*/  IMAD.IADD R20, R159, 0x1, R20 ;  /* 0x000000019f147824 */ /* 0x000fe200078e0214 */
[C---:B------:R-:W-:Y:S01]  /*22440*/  IADD3 R49, P4, R6.reuse, 0x7000, RZ ;  /* 0x0000700006317810 */ /* 0x040fe20007f9e0ff */
[----:B------:R-:W-:Y:S01]  /*22450*/  IMAD.X R81, RZ, RZ, R7, P2 ;  /* 0x000000ffff517224 */ /* 0x000fe200010e0607 */
[----:B------:R-:W-:Y:S01]  /*22460*/  IADD3 R53, P3, R6, 0x8000, RZ ;  /* 0x0000800006357810 */ /* 0x000fe20007f7e0ff */
[----:B------:R-:W5:Y:S01]  /*22470*/  LD.E.128 R12, desc[UR60][R12.64] ;  /* 0x0000003c0c0c7980 */ /* 0x000f62000c101d00 */
[----:B------:R-:W-:-:S02]  /*22480*/  SHF.R.U64 R2, R2, 0x3, RZ ;  /* 0x0000000302027819 */ /* 0x000fc400000012ff */
[----:B------:R-:W-:Y:S01]  /*22490*/  LOP3.LUT R36, R37, 0x380, RZ, 0xc0, !PT ;  /* 0x0000038025247812 */ /* 0x000fe200078ec0ff */
[----:B------:R-:W5:Y:S01]  /*224a0*/  LD.E.128 R28, desc[UR60][R28.64] ;  /* 0x0000003c1c1c7980 */ /* 0x000f62000c101d00 */
[----:B------:R-:W-:Y:S02]  /*224b0*/  LOP3.LUT R40, R41, 0x380, RZ, 0xc0, !PT ;  /* 0x0000038029287812 */ /* 0x000fe400078ec0ff */
[----:B------:R-:W-:Y:S01]  /*224c0*/  LOP3.LUT R44, R45, 0x380, RZ, 0xc0, !PT ;  /* 0x000003802d2c7812 */ /* 0x000fe200078ec0ff */
[----:B------:R-:W5:Y:S01]  /*224d0*/  LD.E.128 R56, desc[UR60][R56.64] ;  /* 0x0000003c38387980 */ /* 0x000f62000c101d00 */
[----:B------:R-:W-:Y:S02]  /*224e0*/  LOP3.LUT R48, R49, 0x380, RZ, 0xc0, !PT ;  /* 0x0000038031307812 */ /* 0x000fe400078ec0ff */
[----:B------:R-:W-:Y:S02]  /*224f0*/  LOP3.LUT R52, R53, 0x380, RZ, 0xc0, !PT ;  /* 0x0000038035347812 */ /* 0x000fe400078ec0ff */
[----:B------:R-:W-:Y:S01]  /*22500*/  LOP3.LUT R80, R2, R3, RZ, 0x3c, !PT ;  /* 0x0000000302507212 */ /* 0x000fe200078e3cff */
[----:B------:R-:W-:Y:S01]  /*22510*/  IMAD.WIDE.U32 R2, R0, UR4, RZ ;  /* 0x0000000400027c25 */ /* 0x000fe2000f8e00ff */
[----:B------:R-:W-:Y:S01]  /*22520*/  SHF.R.U64 R36, R36, 0x3, RZ ;  /* 0x0000000324247819 */ /* 0x000fe200000012ff */
[----:B------:R-:W-:Y:S01]  /*22530*/  ULDC.64 UR4, c[0x0][0xae8] ;  /* 0x0002ba0000047ab9 */ /* 0x000fe20000000a00 */
[----:B------:R-:W-:-:S02]  /*22540*/  SHF.R.U64 R40, R40, 0x3, RZ ;  /* 0x0000000328287819 */ /* 0x000fc400000012ff */
[----:B------:R-:W-:Y:S02]  /*22550*/  SHF.R.U64 R44, R44, 0x3, RZ ;  /* 0x000000032c2c7819 */ /* 0x000fe400000012ff */
[----:B------:R-:W-:Y:S02]  /*22560*/  SHF.R.U64 R48, R48, 0x3, RZ ;  /* 0x0000000330307819 */ /* 0x000fe400000012ff */
[----:B------:R-:W-:Y:S01]  /*22570*/  SHF.R.U64 R52, R52, 0x3, RZ ;  /* 0x0000000334347819 */ /* 0x000fe200000012ff */
[----:B------:R-:W-:Y:S01]  /*22580*/  IMAD.IADD R3, R3, 0x1, R9 ;  /* 0x0000000103037824 */ /* 0x000fe200078e0209 */
        /* <DEDUP_REMOVED lines=10> */
[----:B------:R-:W-:Y:S01]  /*22630*/  IADD3 R61, P0, R6, 0xa000, RZ ;  /* 0x0000a000063d7810 */ /* 0x000fe20007f1e0ff */
[----:B------:R-:W-:Y:S01]  /*22640*/  IMAD.WIDE.U32 R2, R226, UR4, R2 ;  /* 0x00000004e2027c25 */ /* 0x000fe2000f8e0002 */
[C---:B------:R-:W-:Y:S01]  /*22650*/  IADD3 R65, P6, R6.reuse, 0xb000, RZ ;  /* 0x0000b00006417810 */ /* 0x040fe20007fde0ff */
[----:B------:R-:W5:Y:S01]  /*22660*/  LD.E.128 R36, desc[UR60][R36.64] ;  /* 0x0000003c24247980 */ /* 0x000f62000c101d00 */
[----:B------:R-:W-:-:S02]  /*22670*/  IADD3 R69, P5, R6, 0xc000, RZ ;  /* 0x0000c00006457810 */ /* 0x000fc40007fbe0ff */
[----:B------:R-:W-:Y:S01]  /*22680*/  IADD3 R73, P4, R6, 0xd000, RZ ;  /* 0x0000d00006497810 */ /* 0x000fe20007f9e0ff */
[----:B-1----:R-:W-:Y:S01]  /*22690*/  @P1 IMAD.HI.U32 R0, R20, R21, RZ ;  /* 0x0000001514001227 */ /* 0x002fe200078e00ff */
[----:B------:R-:W-:Y:S01]  /*226a0*/  IADD3 R77, P3, R6, 0xe000, RZ ;  /* 0x0000e000064d7810 */ /* 0x000fe20007f7e0ff */
[----:B------:R-:W5:Y:S01]  /*226b0*/  LD.E.128 R40, desc[UR60][R40.64] ;  /* 0x0000003c28287980 */ /* 0x000f62000c101d00 */
[----:B------:R-:W-:Y:S01]  /*226c0*/  LOP3.LUT R60, R61, 0x380, RZ, 0xc0, !PT ;  /* 0x000003803d3c7812 */ /* 0x000fe200078ec0ff */
[----:B------:R-:W-:Y:S01]  /*226d0*/  IMAD R3, R226, UR5, R3 ;  /* 0x00000005e2037c24 */ /* 0x000fe2000f8e0203 */
[----:B------:R-:W-:Y:S01]  /*226e0*/  LOP3.LUT R64, R65, 0x380, RZ, 0xc0, !PT ;  /* 0x0000038041407812 */ /* 0x000fe200078ec0ff */
[----:B------:R-:W-:Y:S01]  /*226f0*/  ULDC.64 UR4, c[0x0][0xaf0] ;  /* 0x0002bc0000047ab9 */ /* 0x000fe20000000a00 */
[----:B------:R-:W-:Y:S02]  /*22700*/  LOP3.LUT R68, R69, 0x380, RZ, 0xc0, !PT ;  /* 0x0000038045447812 */ /* 0x000fe400078ec0ff */
[----:B------:R-:W-:Y:S01]  /*22710*/  LOP3.LUT R5, R6, 0x380, RZ, 0xc0, !PT ;  /* 0x0000038006057812 */ /* 0x000fe200078ec0ff */
[----:B------:R-:W-:Y:S01]  /*22720*/  IMAD.MOV.U32 R9, RZ, RZ, R20 ;  /* 0x000000ffff097224 */ /* 0x000fe200078e0014 */
[----:B------:R-:W-:Y:S01]  /*22730*/  LOP3.LUT R72, R73, 0x380, RZ, 0xc0, !PT ;  /* 0x0000038049487812 */ /* 0x000fe200078ec0ff */
[----:B------:R-:W5:Y:S01]  /*22740*/  LD.E.128 R44, desc[UR60][R44.64] ;  /* 0x0000003c2c2c7980 */ /* 0x000f62000c101d00 */
[----:B------:R-:W-:Y:S01]  /*22750*/  LOP3.LUT R76, R77, 0x380, RZ, 0xc0, !PT ;  /* 0x000003804d4c7812 */ /* 0x000fe200078ec0ff */
[----:B------:R-:W-:Y:S01]  /*22760*/  IMAD R11, R11, UR4, RZ ;  /* 0x000000040b0b7c24 */ /* 0x000fe2000f8e02ff */
[----:B------:R-:W-:Y:S01]  /*22770*/  SHF.R.U64 R60, R60, 0x3, RZ ;  /* 0x000000033c3c7819 */ /* 0x000fe200000012ff */
[----:B------:R-:W5:Y:S01]  /*22780*/  LD.E.128 R48, desc[UR60][R48.64] ;  /* 0x0000003c30307980 */ /* 0x000f62000c101d00 */
[----:B------:R-:W-:-:S02]  /*22790*/  SHF.R.U64 R64, R64, 0x3, RZ ;  /* 0x0000000340407819 */ /* 0x000fc400000012ff */
[----:B------:R-:W-:Y:S01]  /*227a0*/  SHF.R.U64 R68, R68, 0x3, RZ ;  /* 0x0000000344447819 */ /* 0x000fe200000012ff */
[----:B------:R-:W5:Y:S01]  /*227b0*/  LD.E.128 R52, desc[UR60][R52.64] ;  /* 0x0000003c34347980 */ /* 0x000f62000c101d00 */
[----:B------:R-:W-:Y:S02]  /*227c0*/  SHF.R.U64 R72, R72, 0x3, RZ ;  /* 0x0000000348487819 */ /* 0x000fe400000012ff */
[----:B------:R-:W-:Y:S01]  /*227d0*/  SHF.R.U64 R76, R76, 0x3, RZ ;  /* 0x000000034c4c7819 */ /* 0x000fe200000012ff */
[----:B------:R-:W5:Y:S01]  /*227e0*/  LD.E.128 R80, desc[UR60][R80.64] ;  /* 0x0000003c50507980 */ /* 0x000f62000c101d00 */
[----:B------:R-:W-:Y:S02]  /*227f0*/  SHF.R.U64 R5, R5, 0x3, RZ ;  /* 0x0000000305057819 */ /* 0x000fe400000012ff */
[----:B----4-:R-:W-:Y:S01]  /*22800*/  @P1 SHF.R.U32.HI R9, RZ, R85, R0 ;  /* 0x00000055ff091219 */ /* 0x010fe20000011600 */
[----:B------:R-:W-:Y:S01]  /*22810*/  IMAD R11, R10, UR5, R11 ;  /* 0x000000050a0b7c24 */ /* 0x000fe2000f8e020b */
[----:B------:R-:W-:Y:S01]  /*22820*/  LOP3.LUT R60, R60, R61, RZ, 0x3c, !PT ;  /* 0x0000003d3c3c7212 */ /* 0x000fe200078e3cff */
[----:B------:R-:W-:Y:S01]  /*22830*/  IMAD.WIDE.U32 R2, R10, UR4, R2 ;  /* 0x000000040a027c25 */ /* 0x000fe2000f8e0002 */
[----:B------:R-:W-:Y:S01]  /*22840*/  LOP3.LUT R64, R64, R65, RZ, 0x3c, !PT ;  /* 0x0000004140407212 */ /* 0x000fe200078e3cff */
[----:B------:R-:W-:Y:S01]  /*22850*/  ULDC.64 UR4, c[0x0][0xae0] ;  /* 0x0002b80000047ab9 */ /* 0x000fe20000000a00 */
        /* <DEDUP_REMOVED lines=8> */
[----:B------:R-:W-:Y:S01]  /*228e0*/  SHF.R.S32.HI R0, RZ, 0x1f, R9 ;  /* 0x0000001fff007819 */ /* 0x000fe20000011409 */
[--C-:B------:R-:W-:Y:S01]  /*228f0*/  IMAD.X R77, RZ, RZ, R7.reuse, P3 ;  /* 0x000000ffff4d7224 */ /* 0x100fe200018e0607 */
[----:B------:R-:W5:Y:S01]  /*22900*/  LD.E.128 R60, desc[UR60][R60.64] ;  /* 0x0000003c3c3c7980 */ /* 0x000f62000c101d00 */
[----:B------:R-:W-:-:S02]  /*22910*/  IMAD.MOV.U32 R5, RZ, RZ, R7 ;  /* 0x000000ffff057224 */ /* 0x000fc400078e0007 */
[----:B------:R-:W-:Y:S01]  /*22920*/  IMAD.MOV R21, RZ, RZ, -R9 ;  /* 0x000000ffff157224 */ /* 0x000fe200078e0a09 */
[----:B------:R-:W5:Y:S01]  /*22930*/  LD.E.128 R64, desc[UR60][R64.64] ;  /* 0x0000003c40407980 */ /* 0x000f62000c101d00 */
[----:B------:R-:W-:Y:S02]  /*22940*/  IMAD.IADD R3, R3, 0x1, R11 ;  /* 0x0000000103037824 */ /* 0x000fe400078e020b */
[----:B------:R-:W-:Y:S01]  /*22950*/  IMAD R0, R0, UR4, RZ ;  /* 0x0000000400007c24 */ /* 0x000fe2000f8e02ff */
[----:B------:R-:W5:Y:S01]  /*22960*/  LD.E.128 R4, desc[UR60][R4.64] ;  /* 0x0000003c04047980 */ /* 0x000f62000c101d00 */
[----:B------:R-:W-:-:S03]  /*22970*/  IMAD R11, R156, R21, R20 ;  /* 0x000000159c0b7224 */ /* 0x000fc600078e0214 */
[----:B------:R-:W5:Y:S01]  /*22980*/  LD.E.128 R68, desc[UR60][R68.64] ;  /* 0x0000003c44447980 */ /* 0x000f62000c101d00 */
[----:B------:R-:W-:-:S03]  /*22990*/  IMAD R21, R9, UR5, R0 ;  /* 0x0000000509157c24 */ /* 0x000fc6000f8e0200 */
[----:B------:R-:W5:Y:S01]  /*229a0*/  LD.E.128 R72, desc[UR60][R72.64] ;  /* 0x0000003c48487980 */ /* 0x000f62000c101d00 */
[----:B------:R-:W-:-:S03]  /*229b0*/  SHF.R.S32.HI R0, RZ, 0x1f, R11 ;  /* 0x0000001fff007819 */ /* 0x000fc6000001140b */
[----:B------:R-:W5:Y:S01]  /*229c0*/  LD.E.128 R76, desc[UR60][R76.64] ;  /* 0x0000003c4c4c7980 */ /* 0x000f62000c101d00 */
[----:B------:R-:W-:Y:S01]  /*229d0*/  IMAD.WIDE.U32 R2, R9, UR4, R2 ;  /* 0x0000000409027c25 */ /* 0x000fe2000f8e0002 */
[----:B------:R-:W-:Y:S01]  /*229e0*/  ULDC.64 UR4, c[0x0][0xad8] ;  /* 0x0002b60000047ab9 */ /* 0x000fe20000000a00 */
[----:B------:R-:W-:Y:S01]  /*229f0*/  @!PT LDS RZ, [RZ] ;  /* 0x00000000fffff984 */ /* 0x000fe20000000800 */
[----:B------:R-:W-:Y:S01]  /*22a00*/  @!PT LDS RZ, [RZ] ;  /* 0x00000000fffff984 */ /* 0x000fe20000000800 */
[----:B------:R-:W-:Y:S01]  /*22a10*/  @!PT LDS RZ, [RZ] ;  /* 0x00000000fffff984 */ /* 0x000fe20000000800 */
[----:B------:R-:W-:Y:S01]  /*22a20*/  @!PT LDS RZ, [RZ] ;  /* 0x00000000fffff984 */ /* 0x000fe20000000800 */
[----:B------:R0:W-:Y:S06]  /*22a30*/  MEMBAR.ALL.CTA ;  /* 0x0000000000007992 */ /* 0x0001ec0000008000 */
[----:B0-----:R-:W0:Y:S01]  /*22a40*/  FENCE.VIEW.ASYNC.S ;  /* 0x00000000000073c6 */ /* 0x001e220000000000 */
[----:B------:R-:W-:-:S02]  /*22a50*/  IMAD.IADD R3, R3, 0x1, R21 ;  /* 0x0000000103037824 */ /* 0x000fc400078e0215 */
[----:B------:R-:W-:Y:S02]  /*22a60*/  IMAD R0, R0, UR4, RZ ;  /* 0x0000000400007c24 */ /* 0x000fe4000f8e02ff */
[----:B------:R-:W-:Y:S02]  /*22a70*/  IMAD.IADD R9, R158, 0x1, R159 ;  /* 0x000000019e097824 */ /* 0x000fe400078e029f */
[C---:B------:R-:W-:Y:S02]  /*22a80*/  IMAD R85, R11.reuse, UR5, R0 ;  /* 0x000000050b557c24 */ /* 0x040fe4000f8e0200 */
[----:B------:R-:W-:Y:S01]  /*22a90*/  IMAD.WIDE.U32 R2, R11, UR4, R2 ;  /* 0x000000040b027c25 */ /* 0x000fe2000f8e0002 */
[----:B------:R-:W-:Y:S01]  /*22aa0*/  ISETP.GE.AND P2, PT, R9, R8, PT ;  /* 0x000000080900720c */ /* 0x000fe20003f46270 */
[----:B------:R-:W-:Y:S02]  /*22ab0*/  ULDC.64 UR4, c[0x0][0xa80] ;  /* 0x0002a00000047ab9 */ /* 0x000fe40000000a00 */
[----:B------:R-:W-:Y:S01]  /*22ac0*/  VIADD R0, R17, 0x30820 ;  /* 0x0003082011007836 */ /* 0x000fe20000000000 */
[----:B------:R-:W-:Y:S01]  /*22ad0*/  LEA R24, P3, R2, UR4, 0x1 ;  /* 0x0000000402187c11 */ /* 0x000fe2000f8608ff */
[----:B------:R-:W-:-:S03]  /*22ae0*/  IMAD.IADD R3, R3, 0x1, R85 ;  /* 0x0000000103037824 */ /* 0x000fc600078e0255 */
[----:B------:R-:W-:Y:S02]  /*22af0*/  PRMT R0, RZ, 0x654, R0 ;  /* 0x00000654ff007816 */ /* 0x000fe40000000000 */
[----:B------:R-:W-:Y:S01]  /*22b00*/  LEA.HI.X R86, R2, UR5, R3, 0x1, P3 ;  /* 0x0000000502567c11 */ /* 0x000fe200098f0c03 */
[C---:B------:R-:W-:Y:S02]  /*22b10*/  VIADD R21, R9.reuse, 0x20 ;  /* 0x0000002009157836 */ /* 0x040fe40000000000 */
[----:B------:R-:W-:Y:S01]  /*22b20*/  VIADD R11, R9, 0x40 ;  /* 0x00000040090b7836 */ /* 0x000fe20000000000 */
[----:B0-----:R0:W-:Y:S01]  /*22b30*/  SYNCS.ARRIVE.TRANS64.RED.A1T0 RZ, [R0+URZ], RZ ;  /* 0x000000ff00ff79a7 */ /* 0x0011e2000810043f */
[----:B------:R3:W1:Y:S01]  /*22b40*/  SHFL.IDX PT, R84, R24, RZ, 0x181f ;  /* 0x00181fff18547589 */ /* 0x00066200000e0000 */
[-C--:B------:R-:W-:Y:S02]  /*22b50*/  ISETP.GE.AND P1, PT, R21, R8.reuse, PT ;  /* 0x000000081500720c */ /* 0x080fe40003f26270 */
[----:B------:R-:W-:Y:S01]  /*22b60*/  ISETP.GE.AND P0, PT, R11, R8, PT ;  /* 0x000000080b00720c */ /* 0x000fe20003f06270 */
[----:B0-----:R3:W0:Y:S01]  /*22b70*/  SHFL.IDX PT, R0, R86, RZ, 0x181f ;  /* 0x00181fff56007589 */ /* 0x00162200000e0000 */
[----:B------:R-:W-:Y:S11]  /*22b80*/  @P2 BRA `(.L_x_1830) ;  /* 0x0000000000442947 */ /* 0x000ff60003800000 */
[----:B------:R-:W-:Y:S02]  /*22b90*/  ULDC UR4, c[0x0][0xac8] ;  /* 0x0002b20000047ab9 */ /* 0x000fe40000000800 */
[----:B------:R-:W-:Y:S02]  /*22ba0*/  ISETP.GE.AND P5, PT, R18, UR4, PT ;  /* 0x0000000412007c0c */ /* 0x000fe4000bfa6270 */
[----:B------:R-:W-:Y:S02]  /*22bb0*/  ISETP.GE.AND P4, PT, R203, UR4, PT ;  /* 0x00000004cb007c0c */ /* 0x000fe4000bf86270 */
[----:B------:R-:W-:Y:S02]  /*22bc0*/  ISETP.GE.AND P3, PT, R22, UR4, PT ;  /* 0x0000000416007c0c */ /* 0x000fe4000bf66270 */
[----:B------:R-:W-:-:S07]  /*22bd0*/  ISETP.GE.AND P2, PT, R23, UR4, PT ;  /* 0x0000000417007c0c */ /* 0x000fce000bf46270 */
[----:B-1----:R-:W-:-:S04]  /*22be0*/  @!P5 LEA R2, P6, R18, R84, 0x1 ;  /* 0x000000541202d211 */ /* 0x002fc800078c08ff */
[----:B0-----:R-:W-:Y:S02]  /*22bf0*/  @!P5 LEA.HI.X R3, R18, R0, R19, 0x1, P6 ;  /* 0x000000001203d211 */ /* 0x001fe400030f0c13 */
        /* <DEDUP_REMOVED lines=10> */
.L_x_1830:
[----:B------:R-:W-:Y:S05]  /*22ca0*/  BSYNC B1 ;  /* 0x0000000000017941 */ /* 0x000fea0003800000 */
.L_x_1829:
[----:B0-----:R0:W4:Y:S01]  /*22cb0*/  SHFL.IDX PT, R0, R86, 0x1, 0x181f ;  /* 0x00381f0056007f89 */ /* 0x00112200000e0000 */
[----:B------:R-:W-:Y:S03]  /*22cc0*/  BSSY B1, `(.L_x_1831) ;  /* 0x0000014000017945 */ /* 0x000fe60003800000 */
[----:B--2---:R0:W2:Y:S01]  /*22cd0*/  SHFL.IDX PT, R10, R24, 0x1, 0x181f ;  /* 0x00381f00180a7f89 */ /* 0x0040a200000e0000 */
[----:B------:R-:W-:Y:S05]  /*22ce0*/  @P1 BRA `(.L_x_1832) ;  /* 0x0000000000441947 */ /* 0x000fea0003800000 */
[----:B------:R-:W-:Y:S02]  /*22cf0*/  ULDC UR4, c[0x0][0xac8] ;  /* 0x0002b20000047ab9 */ /* 0x000fe40000000800 */
[----:B------:R-:W-:Y:S02]  /*22d00*/  ISETP.GE.AND P4, PT, R18, UR4, PT ;  /* 0x0000000412007c0c */ /* 0x000fe4000bf86270 */
[----:B------:R-:W-:Y:S02]  /*22d10*/  ISETP.GE.AND P3, PT, R203, UR4, PT ;  /* 0x00000004cb007c0c */ /* 0x000fe4000bf66270 */
[----:B------:R-:W-:Y:S02]  /*22d20*/  ISETP.GE.AND P2, PT, R22, UR4, PT ;  /* 0x0000000416007c0c */ /* 0x000fe4000bf46270 */
[----:B------:R-:W-:-:S07]  /*22d30*/  ISETP.GE.AND P1, PT, R23, UR4, PT ;  /* 0x0000000417007c0c */ /* 0x000fce000bf26270 */
[CC--:B--2---:R-:W-:Y:S02]  /*22d40*/  @!P4 LEA R2, P6, R18.reuse, R10.reuse, 0x1 ;  /* 0x0000000a1202c211 */ /* 0x0c4fe400078c08ff */
[C---:B-----5:R-:W-:Y:S02]  /*22d50*/  @!P3 LEA R4, P5, R201.reuse, R10, 0x1 ;  /* 0x0000000ac904b211 */ /* 0x060fe400078a08ff */
        /* <DEDUP_REMOVED lines=10> */
.L_x_1832:
[----:B------:R-:W-:Y:S05]  /*22e00*/  BSYNC B1 ;  /* 0x0000000000017941 */ /* 0x000fea0003800000 */
.L_x_1831:
[----:B----4-:R4:W0:Y:S01]  /*22e10*/  SHFL.IDX PT, R0, R86, 0x2, 0x181f ;  /* 0x00581f0056007f89 */ /* 0x01082200000e0000 */
        /* <DEDUP_REMOVED lines=8> */
[-C--:B--2---:R-:W-:Y:S02]  /*22ea0*/  @!P3 LEA R2, P6, R18, R10.reuse, 0x1 ;  /* 0x0000000a1202b211 */ /* 0x084fe400078c08ff */
[-C--:B-----5:R-:W-:Y:S02]  /*22eb0*/  @!P2 LEA R4, P5, R201, R10.reuse, 0x1 ;  /* 0x0000000ac904a211 */ /* 0x0a0fe400078a08ff */
[----:B------:R-:W-:Y:S02]  /*22ec0*/  @!P1 LEA R6, P4, R22, R10, 0x1 ;  /* 0x0000000a16069211 */ /* 0x000fe400078808ff */
[----:B0-----:R-:W-:Y:S02]  /*22ed0*/  @!P3 LEA.HI.X R3, R18, R0, R19, 0x1, P6 ;  /* 0x000000001203b211 */ /* 0x001fe400030f0c13 */
        /* <DEDUP_REMOVED lines=8> */
.L_x_1834:
[----:B------:R-:W-:Y:S05]  /*22f60*/  BSYNC B1 ;  /* 0x0000000000017941 */ /* 0x000fea0003800000 */
.L_x_1833:
[----:B------:R-:W-:Y:S01]  /*22f70*/  VIADD R9, R9, 0x60 ;  /* 0x0000006009097836 */ /* 0x000fe20000000000 */
[----:B0--34-:R-:W0:Y:S04]  /*22f80*/  SHFL.IDX PT, R86, R86, 0x3, 0x181f ;  /* 0x00781f0056567f89 */ /* 0x019e2800000e0000 */
[----:B------:R-:W-:Y:S01]  /*22f90*/  ISETP.GE.AND P0, PT, R9, R8, PT ;  /* 0x000000080900720c */ /* 0x000fe20003f06270 */
[----:B------:R-:W3:-:S12]  /*22fa0*/  SHFL.IDX PT, R24, R24, 0x3, 0x181f ;  /* 0x00781f0018187f89 */ /* 0x000ed800000e0000 */
[----:B------:R-:W-:Y:S05]  /*22fb0*/  @P0 BRA `(.L_x_1835) ;  /* 0x0000002800280947 */ /* 0x000fea0003800000 */
[----:B------:R-:W-:Y:S02]  /*22fc0*/  ULDC UR4, c[0x0][0xac8] ;  /* 0x0002b20000047ab9 */ /* 0x000fe40000000800 */
[----:B------:R-:W-:Y:S02]  /*22fd0*/  ISETP.GE.AND P3, PT, R18, UR4, PT ;  /* 0x0000000412007c0c */ /* 0x000fe4000bf66270 */
[----:B------:R-:W-:Y:S02]  /*22fe0*/  ISETP.GE.AND P4, PT, R203, UR4, PT ;  /* 0x00000004cb007c0c */ /* 0x000fe4000bf86270 */
[----:B------:R-:W-:-:S09]  /*22ff0*/  ISETP.GE.AND P5, PT, R22, UR4, PT ;  /* 0x0000000416007c0c */ /* 0x000fd2000bfa6270 */
[-C--:B---3--:R-:W-:Y:S02]  /*23000*/  @!P3 LEA R2, P0, R18, R24.reuse, 0x1 ;  /* 0x000000181202b211 */ /* 0x088fe400078008ff */
[CC--:B-----5:R-:W-:Y:S02]  /*23010*/  @!P4 LEA R4, P1, R201.reuse, R24.reuse, 0x1 ;  /* 0x00000018c904c211 */ /* 0x0e0fe400078208ff */
[----:B------:R-:W-:Y:S02]  /*23020*/  @!P5 LEA R6, P2, R22, R24, 0x1 ;  /* 0x000000181606d211 */ /* 0x000fe400078408ff */
[-C--:B0-----:R-:W-:Y:S02]  /*23030*/  @!P3 LEA.HI.X R3, R18, R86.reuse, R19, 0x1, P0 ;  /* 0x000000561203b211 */ /* 0x081fe400000f0c13 */
[-C--:B------:R-:W-:Y:S02]  /*23040*/  @!P4 LEA.HI.X R5, R201, R86.reuse, R224, 0x1, P1 ;  /* 0x00000056c905c211 */ /* 0x080fe400008f0ce0 */
[----:B------:R-:W-:Y:S01]  /*23050*/  @!P5 LEA.HI.X R7, R22, R86, R87, 0x1, P2 ;  /* 0x000000561607d211 */ /* 0x000fe200010f0c57 */
[----:B------:R4:W-:Y:S01]  /*23060*/  @!P3 ST.E.128 desc[UR60][R2.64], R32 ;  /* 0x000000200200b985 */ /* 0x0009e2000c101d3c */
[----:B------:R-:W-:-:S03]  /*23070*/  ISETP.GE.AND P0, PT, R23, UR4, PT ;  /* 0x0000000417007c0c */ /* 0x000fc6000bf06270 */
[----:B------:R4:W-:Y:S04]  /*23080*/  @!P4 ST.E.128 desc[UR60][R4.64], R48 ;  /* 0x000000300400c985 */ /* 0x0009e8000c101d3c */
[----:B------:R4:W-:Y:S06]  /*23090*/  @!P5 ST.E.128 desc[UR60][R6.64], R64 ;  /* 0x000000400600d985 */ /* 0x0009ec000c101d3c */
[----:B------:R-:W-:Y:S05]  /*230a0*/  @P0 BRA `(.L_x_1835) ;  /* 0x0000002400ec0947 */ /* 0x000fea0003800000 */
[----:B----4-:R-:W-:-:S04]  /*230b0*/  LEA R2, P0, R23, R24, 0x1 ;  /* 0x0000001817027211 */ /* 0x010fc800078008ff */
[----:B------:R-:W-:-:S05]  /*230c0*/  LEA.HI.X R3, R23, R86, R229, 0x1, P0 ;  /* 0x0000005617037211 */ /* 0x000fca00000f0ce5 */
[----:B------:R0:W-:Y:S01]  /*230d0*/  ST.E.128 desc[UR60][R2.64], R80 ;  /* 0x0000005002007985 */ /* 0x0001e2000c101d3c */
[----:B------:R-:W-:Y:S05]  /*230e0*/  BRA `(.L_x_1835) ;  /* 0x0000002400dc7947 */ /* 0x000fea0003800000 */
.L_x_1828:
[----:B------:R-:W1:Y:S01]  /*230f0*/  @P1 LDC R7, c[0x0][0xbec] ;  /* 0x0002fb00ff071b82 */ /* 0x000e620000000800 */
[----:B------:R-:W-:Y:S01]  /*23100*/  ULDC.64 UR4, c[0x0][0xb08] ;  /* 0x0002c20000047ab9 */ /* 0x000fe20000000a00 */
[----:B0-----:R-:W-:Y:S01]  /*23110*/  IMAD.MOV.U32 R12, RZ, RZ, R92 ;  /* 0x000000ffff0c7224 */ /* 0x001fe200078e005c */
[----:B------:R-:W-:Y:S01]  /*23120*/  BSSY B1, `(.L_x_1836) ;  /* 0x000010b000017945 */ /* 0x000fe20003800000 */
[----:B------:R-:W-:Y:S01]  /*23130*/  IMAD R9, R9, UR4, RZ ;  /* 0x0000000409097c24 */ /* 0x000fe2000f8e02ff */
[----:B------:R-:W-:Y:S01]  /*23140*/  SHF.R.S32.HI R220, RZ, 0x1f, R225 ;  /* 0x0000001fffdc7819 */ /* 0x000fe200000114e1 */
[C---:B------:R-:W-:Y:S02]  /*23150*/  VIADD R154, R225.reuse, 0xf0 ;  /* 0x000000f0e19a7836 */ /* 0x040fe40000000000 */
[----:B------:R-:W0:Y:S01]  /*23160*/  @P1 LDC R6, c[0x0][0xbf0] ;  /* 0x0002fc00ff061b82 */ /* 0x000e220000000800 */
[----:B------:R-:W-:Y:S02]  /*23170*/  IMAD R9, R0, UR5, R9 ;  /* 0x0000000500097c24 */ /* 0x000fe4000f8e0209 */
[C---:B------:R-:W-:Y:S01]  /*23180*/  VIADD R158, R225.reuse, 0xe0 ;  /* 0x000000e0e19e7836 */ /* 0x040fe20000000000 */
[----:B------:R-:W-:Y:S01]  /*23190*/  SHF.R.S32.HI R154, RZ, 0x1f, R154 ;  /* 0x0000001fff9a7819 */ /* 0x000fe2000001149a */
[----:B------:R-:W-:-:S02]  /*231a0*/  VIADD R160, R225, 0xd8 ;  /* 0x000000d8e1a07836 */ /* 0x000fc40000000000 */
        /* <DEDUP_REMOVED lines=10> */
[----:B-1----:R-:W-:Y:S01]  /*23250*/  @P1 IMAD.HI.U32 R7, R92, R7, RZ ;  /* 0x000000075c071227 */ /* 0x002fe200078e00ff */
[----:B------:R-:W-:-:S02]  /*23260*/  SHF.R.S32.HI R168, RZ, 0x1f, R168 ;  /* 0x0000001fffa87819 */ /* 0x000fc400000114a8 */
[----:B------:R-:W-:Y:S01]  /*23270*/  SHF.R.S32.HI R170, RZ, 0x1f, R170 ;  /* 0x0000001fffaa7819 */ /* 0x000fe200000114aa */
[C---:B------:R-:W-:Y:S02]  /*23280*/  VIADD R172, R225.reuse, 0xa8 ;  /* 0x000000a8e1ac7836 */ /* 0x040fe40000000000 */
[----:B------:R-:W-:Y:S01]  /*23290*/  VIADD R174, R225, 0xa0 ;  /* 0x000000a0e1ae7836 */ /* 0x000fe20000000000 */
[----:B0-----:R-:W-:Y:S01]  /*232a0*/  @P1 SHF.R.U32.HI R12, RZ, R6, R7 ;  /* 0x00000006ff0c1219 */ /* 0x001fe20000011607 */
[----:B------:R-:W-:Y:S01]  /*232b0*/  IMAD.WIDE.U32 R6, R0, UR4, RZ ;  /* 0x0000000400067c25 */ /* 0x000fe2000f8e00ff */
[----:B------:R-:W-:Y:S01]  /*232c0*/  ULDC.64 UR4, c[0x0][0xb38] ;  /* 0x0002ce0000047ab9 */ /* 0x000fe20000000a00 */
[----:B------:R-:W-:Y:S02]  /*232d0*/  SHF.R.S32.HI R0, RZ, 0x1f, R10 ;  /* 0x0000001fff007819 */ /* 0x000fe4000001140a */
[----:B------:R-:W-:Y:S01]  /*232e0*/  IMAD.IADD R7, R7, 0x1, R9 ;  /* 0x0000000107077824 */ /* 0x000fe200078e0209 */
[----:B------:R-:W-:Y:S01]  /*232f0*/  SHF.R.S32.HI R9, RZ, 0x1f, R12 ;  /* 0x0000001fff097819 */ /* 0x000fe2000001140c */
[----:B------:R-:W-:Y:S01]  /*23300*/  VIADD R176, R225, 0x98 ;  /* 0x00000098e1b07836 */ /* 0x000fe20000000000 */
[----:B------:R-:W-:Y:S01]  /*23310*/  SHF.R.S32.HI R172, RZ, 0x1f, R172 ;  /* 0x0000001fffac7819 */ /* 0x000fe200000114ac */
[----:B------:R-:W-:Y:S01]  /*23320*/  IMAD.WIDE.U32 R6, R226, UR4, R6 ;  /* 0x00000004e2067c25 */ /* 0x000fe2000f8e0006 */
[----:B------:R-:W-:-:S02]  /*23330*/  SHF.R.S32.HI R174, RZ, 0x1f, R174 ;  /* 0x0000001fffae7819 */ /* 0x000fc400000114ae */
[----:B------:R-:W-:Y:S01]  /*23340*/  SHF.R.S32.HI R176, RZ, 0x1f, R176 ;  /* 0x0000001fffb07819 */ /* 0x000fe200000114b0 */
[----:B------:R-:W-:Y:S01]  /*23350*/  IMAD R7, R226, UR5, R7 ;  /* 0x00000005e2077c24 */ /* 0x000fe2000f8e0207 */
[----:B------:R-:W-:Y:S01]  /*23360*/  ULDC.64 UR4, c[0x0][0xb40] ;  /* 0x0002d00000047ab9 */ /* 0x000fe20000000a00 */
[----:B------:R-:W-:Y:S02]  /*23370*/  VIADD R178, R225, 0x90 ;  /* 0x00000090e1b27836 */ /* 0x000fe40000000000 */
[----:B------:R-:W-:Y:S02]  /*23380*/  IMAD R0, R0, UR4, RZ ;  /* 0x0000000400007c24 */ /* 0x000fe4000f8e02ff */
[----:B------:R-:W-:Y:S01]  /*23390*/  IMAD.WIDE.U32 R6, R10, UR4, R6 ;  /* 0x000000040a067c25 */ /* 0x000fe2000f8e0006 */
[----:B------:R-:W-:-:S03]  /*233a0*/  SHF.R.S32.HI R178, RZ, 0x1f, R178 ;  /* 0x0000001fffb27819 */ /* 0x000fc600000114b2 */
[----:B------:R-:W-:Y:S01]  /*233b0*/  IMAD R0, R10, UR5, R0 ;  /* 0x000000050a007c24 */ /* 0x000fe2000f8e0200 */
[----:B------:R-:W-:Y:S01]  /*233c0*/  ULDC.64 UR4, c[0x0][0xb48] ;  /* 0x0002d20000047ab9 */ /* 0x000fe20000000a00 */
[----:B------:R-:W-:Y:S02]  /*233d0*/  VIADD R180, R225, 0x88 ;  /* 0x00000088e1b47836 */ /* 0x000fe40000000000 */
[----:B------:R-:W-:Y:S02]  /*233e0*/  IMAD.IADD R7, R7, 0x1, R0 ;  /* 0x0000000107077824 */ /* 0x000fe400078e0200 */
[----:B------:R-:W-:Y:S01]  /*233f0*/  IMAD.MOV R0, RZ, RZ, -R12 ;  /* 0x000000ffff007224 */ /* 0x000fe200078e0a0c */
[----:B------:R-:W-:Y:S01]  /*23400*/  SHF.R.S32.HI R180, RZ, 0x1f, R180 ;  /* 0x0000001fffb47819 */ /* 0x000fe200000114b4 */
[----:B------:R-:W-:-:S04]  /*23410*/  IMAD.WIDE.U32 R6, R157, UR4, R6 ;  /* 0x000000049d067c25 */ /* 0x000fc8000f8e0006 */
[----:B------:R-:W-:Y:S01]  /*23420*/  IMAD R7, R157, UR5, R7 ;  /* 0x000000059d077c24 */ /* 0x000fe2000f8e0207 */
[----:B------:R-:W-:Y:S01]  /*23430*/  ULDC.64 UR4, c[0x0][0xb30] ;  /* 0x0002cc0000047ab9 */ /* 0x000fe20000000a00 */
[----:B------:R-:W-:Y:S02]  /*23440*/  IMAD R0, R156, R0, R92 ;  /* 0x000000009c007224 */ /* 0x000fe400078e025c */
[----:B------:R-:W-:Y:S02]  /*23450*/  IMAD R9, R9, UR4, RZ ;  /* 0x0000000409097c24 */ /* 0x000fe4000f8e02ff */
[----:B------:R-:W-:Y:S01]  /*23460*/  IMAD.WIDE.U32 R6, R12, UR4, R6 ;  /* 0x000000040c067c25 */ /* 0x000fe2000f8e0006 */
[----:B------:R-:W-:-:S03]  /*23470*/  SHF.R.S32.HI R10, RZ, 0x1f, R0 ;  /* 0x0000001fff0a7819 */ /* 0x000fc60000011400 */
[----:B------:R-:W-:Y:S01]  /*23480*/  IMAD R9, R12, UR5, R9 ;  /* 0x000000050c097c24 */ /* 0x000fe2000f8e0209 */
[----:B------:R-:W-:Y:S01]  /*23490*/  ULDC.64 UR4, c[0x0][0xb28] ;  /* 0x0002ca0000047ab9 */ /* 0x000fe20000000a00 */
[----:B------:R-:W-:Y:S02]  /*234a0*/  VIADD R92, R225, 0xf8 ;  /* 0x000000f8e15c7836 */ /* 0x000fe40000000000 */
[----:B------:R-:W-:Y:S02]  /*234b0*/  IMAD.IADD R7, R7, 0x1, R9 ;  /* 0x0000000107077824 */ /* 0x000fe400078e0209 */
[----:B------:R-:W-:Y:S01]  /*234c0*/  IMAD R10, R10, UR4, RZ ;  /* 0x000000040a0a7c24 */ /* 0x000fe2000f8e02ff */
[----:B------:R-:W-:Y:S01]  /*234d0*/  SHF.R.S32.HI R92, RZ, 0x1f, R92 ;  /* 0x0000001fff5c7819 */ /* 0x000fe2000001145c */
[----:B------:R-:W-:-:S04]  /*234e0*/  IMAD.WIDE.U32 R6, R0, UR4, R6 ;  /* 0x0000000400067c25 */ /* 0x000fc8000f8e0006 */
[----:B------:R-:W-:Y:S01]  /*234f0*/  IMAD R10, R0, UR5, R10 ;  /* 0x00000005000a7c24 */ /* 0x000fe2000f8e020a */
[----:B------:R-:W-:Y:S01]  /*23500*/  ULDC.64 UR4, c[0x0][0xb00] ;  /* 0x0002c00000047ab9 */ /* 0x000fe20000000a00 */
[----:B------:R-:W-:Y:S01]  /*23510*/  VIADD R156, R225, 0xe8 ;  /* 0x000000e8e19c7836 */ /* 0x000fe20000000000 */
[C---:B------:R-:W-:Y:S01]  /*23520*/  LEA R0, P0, R6.reuse, UR4, 0x2 ;  /* 0x0000000406007c11 */ /* 0x040fe2000f8010ff */
[----:B------:R-:W-:Y:S02]  /*23530*/  IMAD.IADD R9, R7, 0x1, R10 ;  /* 0x0000000107097824 */ /* 0x000fe400078e020a */
[C---:B------:R-:W-:Y:S01]  /*23540*/  VIADD R182, R225.reuse, 0x80 ;  /* 0x00000080e1b67836 */ /* 0x040fe20000000000 */
[----:B------:R-:W-:Y:S01]  /*23550*/  SHF.R.S32.HI R156, RZ, 0x1f, R156 ;  /* 0x0000001fff9c7819 */ /* 0x000fe2000001149c */
[----:B------:R-:W-:Y:S01]  /*23560*/  VIADD R184, R225, 0x78 ;  /* 0x00000078e1b87836 */ /* 0x000fe20000000000 */
[----:B------:R-:W-:Y:S01]  /*23570*/  LEA.HI.X R9, R6, UR5, R9, 0x2, P0 ;  /* 0x0000000506097c11 */ /* 0x000fe200080f1409 */
[----:B------:R-:W-:Y:S01]  /*23580*/  VIADD R6, R17, 0x30820 ;  /* 0x0003082011067836 */ /* 0x000fe20000000000 */
[----:B------:R-:W-:Y:S01]  /*23590*/  ISETP.GE.AND P0, PT, R20, R8, PT ;  /* 0x000000081400720c */ /* 0x000fe20003f06270 */
[C---:B------:R-:W-:Y:S01]  /*235a0*/  VIADD R186, R225.reuse, 0x70 ;  /* 0x00000070e1ba7836 */ /* 0x040fe20000000000 */
[----:B------:R0:W1:Y:S01]  /*235b0*/  SHFL.IDX PT, R20, R0, RZ, 0x1c1f ;  /* 0x001c1fff00147589 */ /* 0x00006200000e0000 */
[C---:B------:R-:W-:Y:S01]  /*235c0*/  VIADD R188, R225.reuse, 0x68 ;  /* 0x00000068e1bc7836 */ /* 0x040fe20000000000 */
[----:B------:R-:W-:Y:S01]  /*235d0*/  PRMT R6, RZ, 0x654, R6 ;  /* 0x00000654ff067816 */ /* 0x000fe20000000006 */
[C---:B------:R-:W-:Y:S01]  /*235e0*/  VIADD R190, R225.reuse, 0x60 ;  /* 0x00000060e1be7836 */ /* 0x040fe20000000000 */
[----:B------:R0:W2:Y:S01]  /*235f0*/  SHFL.IDX PT, R10, R9, RZ, 0x1c1f ;  /* 0x001c1fff090a7589 */ /* 0x0000a200000e0000 */
[C---:B------:R-:W-:Y:S01]  /*23600*/  VIADD R192, R225.reuse, 0x58 ;  /* 0x00000058e1c07836 */ /* 0x040fe20000000000 */
[----:B------:R0:W-:Y:S01]  /*23610*/  SYNCS.ARRIVE.TRANS64.RED.A1T0 RZ, [R6+URZ], RZ ;  /* 0x000000ff06ff79a7 */ /* 0x0001e2000810043f */
        /* <DEDUP_REMOVED lines=32> */
[----:B------:R-:W-:-:S02]  /*23820*/  VIADD R163, R225, 0xc8 ;  /* 0x000000c8e1a37836 */ /* 0x000fc40000000000 */
[C---:B------:R-:W-:Y:S02]  /*23830*/  VIADD R165, R225.reuse, 0xc0 ;  /* 0x000000c0e1a57836 */ /* 0x040fe40000000000 */
[C---:B------:R-:W-:Y:S02]  /*23840*/  VIADD R167, R225.reuse, 0xb8 ;  /* 0x000000b8e1a77836 */ /* 0x040fe40000000000 */
[C---:B------:R-:W-:Y:S02]  /*23850*/  VIADD R169, R225.reuse, 0xb0 ;  /* 0x000000b0e1a97836 */ /* 0x040fe40000000000 */
[C---:B------:R-:W-:Y:S02]  /*23860*/  VIADD R171, R225.reuse, 0xa8 ;  /* 0x000000a8e1ab7836 */ /* 0x040fe40000000000 */
[C---:B------:R-:W-:Y:S02]  /*23870*/  VIADD R173, R225.reuse, 0xa0 ;  /* 0x000000a0e1ad7836 */ /* 0x040fe40000000000 */
        /* <DEDUP_REMOVED lines=18> */
[----:B------:R-:W-:Y:S01]  /*239a0*/  VIADD R217, R225, 0x8 ;  /* 0x00000008e1d97836 */ /* 0x000fe20000000000 */
[----:B012---:R-:W-:Y:S06]  /*239b0*/  @P0 BRA `(.L_x_1837) ;  /* 0x0000000800040947 */ /* 0x007fec0003800000 */
[----:B------:R-:W-:Y:S02]  /*239c0*/  ULDC UR4, c[0x0][0xac8] ;  /* 0x0002b20000047ab9 */ /* 0x000fe40000000800 */
[----:B------:R-:W-:Y:S02]  /*239d0*/  ISETP.GE.AND P0, PT, R225, UR4, PT ;  /* 0x00000004e1007c0c */ /* 0x000fe4000bf06270 */
[----:B------:R-:W-:Y:S02]  /*239e0*/  ISETP.GE.AND P5, PT, R191, UR4, PT ;  /* 0x00000004bf007c0c */ /* 0x000fe4000bfa6270 */
[----:B------:R-:W-:Y:S02]  /*239f0*/  ISETP.GE.AND P4, PT, R189, UR4, PT ;  /* 0x00000004bd007c0c */ /* 0x000fe4000bf86270 */
[----:B------:R-:W-:-:S07]  /*23a00*/  ISETP.GE.AND P3, PT, R187, UR4, PT ;  /* 0x00000004bb007c0c */ /* 0x000fce000bf66270 */
[----:B------:R-:W-:-:S04]  /*23a10*/  @!P0 LEA R6, P1, R225, R20, 0x2 ;  /* 0x00000014e1068211 */ /* 0x000fc800078210ff */
[----:B------:R-:W-:-:S05]  /*23a20*/  @!P0 LEA.HI.X R7, R225, R10, R220, 0x2, P1 ;  /* 0x0000000ae1078211 */ /* 0x000fca00008f14dc */
        /* <DEDUP_REMOVED lines=55> */
[----:B------:R-:W-:Y:S02]  /*23da0*/  @!P0 LEA.HI.X R7, R185, R10, R186, 0x2, P4 ;  /* 0x0000000ab9078211 */ /* 0x000fe400020f14ba */
[----:B------:R-:W-:Y:S02]  /*23db0*/  ISETP.GE.AND P4, PT, R177, UR4, PT ;  /* 0x00000004b1007c0c */ /* 0x000fe4000bf86270 */
[-C--:B-1----:R-:W-:Y:S01]  /*23dc0*/  @!P1 LEA R12, P5, R183, R20.reuse, 0x2 ;  /* 0x00000014b70c9211 */ /* 0x082fe200078a10ff */
[----:B------:R0:W-:Y:S01]  /*23dd0*/  @!P0 ST.E.64 desc[UR60][R6.64], R80 ;  /* 0x0000005006008985 */ /* 0x0001e2000c101b3c */
[----:B--2---:R-:W-:Y:S02]  /*23de0*/  @!P2 LEA R14, P6, R181, R20, 0x2 ;  /* 0x00000014b50ea211 */ /* 0x004fe400078c10ff */
        /* <DEDUP_REMOVED lines=12> */
[----:B------:R-:W-:Y:S02]  /*23eb0*/  ISETP.GE.AND P0, PT, R169, UR4, PT ;  /* 0x00000004a9007c0c */ /* 0x000fe4000bf06270 */
[----:B--2---:R-:W-:Y:S01]  /*23ec0*/  @!P5 LEA R14, P6, R175, R20, 0x2 ;  /* 0x00000014af0ed211 */ /* 0x004fe200078c10ff */
[----:B------:R1:W-:Y:S01]  /*23ed0*/  @!P4 ST.E.64 desc[UR60][R12.64], R96 ;  /* 0x000000600c00c985 */ /* 0x0003e2000c101b3c */
[----:B------:R-:W-:Y:S02]  /*23ee0*/  ISETP.GE.AND P4, PT, R165, UR4, PT ;  /* 0x00000004a5007c0c */ /* 0x000fe4000bf86270 */
[----:B------:R-:W-:Y:S02]  /*23ef0*/  @!P5 LEA.HI.X R15, R175, R10, R176, 0x2, P6 ;  /* 0x0000000aaf0fd211 */ /* 0x000fe400030f14b0 */
[----:B0-----:R-:W-:-:S03]  /*23f00*/  @!P2 LEA R2, P6, R173, R20, 0x2 ;  /* 0x00000014ad02a211 */ /* 0x001fc600078c10ff */
[----:B------:R-:W-:Y:S01]  /*23f10*/  @!P5 ST.E.64 desc[UR60][R14.64], R100 ;  /* 0x000000640e00d985 */ /* 0x000fe2000c101b3c */
[----:B------:R-:W-:Y:S02]  /*23f20*/  @!P1 LEA R6, P3, R171, R20, 0x2 ;  /* 0x00000014ab069211 */ /* 0x000fe400078610ff */
[----:B------:R-:W-:Y:S02]  /*23f30*/  ISETP.GE.AND P5, PT, R167, UR4, PT ;  /* 0x00000004a7007c0c */ /* 0x000fe4000bfa6270 */
[----:B------:R-:W-:Y:S02]  /*23f40*/  @!P2 LEA.HI.X R3, R173, R10, R174, 0x2, P6 ;  /* 0x0000000aad03a211 */ /* 0x000fe400030f14ae */
[----:B-1----:R-:W-:Y:S02]  /*23f50*/  @!P0 LEA R12, P6, R169, R20, 0x2 ;  /* 0x00000014a90c8211 */ /* 0x002fe400078c10ff */
        /* <DEDUP_REMOVED lines=8> */
[----:B-1----:R-:W-:-:S02]  /*23fe0*/  @!P4 LEA R6, P2, R165, R20, 0x2 ;  /* 0x00000014a506c211 */ /* 0x002fc400078410ff */
[----:B------:R-:W-:Y:S02]  /*23ff0*/  @!P5 LEA.HI.X R3, R167, R10, R168, 0x2, P1 ;  /* 0x0000000aa703d211 */ /* 0x000fe400008f14a8 */
[----:B--2---:R-:W-:Y:S02]  /*24000*/  @!P3 LEA R12, P6, R163, R20, 0x2 ;  /* 0x00000014a30cb211 */ /* 0x004fe400078c10ff */
        /* <DEDUP_REMOVED lines=10> */
[----:B------:R-:W-:Y:S02]  /*240b0*/  @!P0 LEA.HI.X R3, R161, R10, R162, 0x2, P5 ;  /* 0x0000000aa1038211 */ /* 0x000fe400028f14a2 */
[----:B------:R-:W-:Y:S02]  /*240c0*/  ISETP.GE.AND P5, PT, R24, UR4, PT ;  /* 0x0000000418007c0c */ /* 0x000fe4000bfa6270 */
[C---:B-1----:R-:W-:Y:S01]  /*240d0*/  @!P1 LEA R6, P6, R159.reuse, R20, 0x2 ;  /* 0x000000149f069211 */ /* 0x042fe200078c10ff */
[----:B------:R0:W-:Y:S03]  /*240e0*/  @!P0 ST.E.64 desc[UR60][R2.64], R128 ;  /* 0x0000008002008985 */ /* 0x0001e6000c101b3c */
[----:B------:R-:W-:Y:S02]  /*240f0*/  @!P1 LEA.HI.X R7, R159, R10, R160, 0x2, P6 ;  /* 0x0000000a9f079211 */ /* 0x000fe400030f14a0 */
[----:B--2---:R-:W-:-:S03]  /*24100*/  @!P3 LEA R12, P6, R155, R20, 0x2 ;  /* 0x000000149b0cb211 */ /* 0x004fc600078c10ff */
[----:B------:R1:W-:Y:S01]  /*24110*/  @!P1 ST.E.64 desc[UR60][R6.64], R132 ;  /* 0x0000008406009985 */ /* 0x0003e2000c101b3c */
[----:B------:R-:W-:Y:S02]  /*24120*/  @!P3 LEA.HI.X R13, R155, R10, R156, 0x2, P6 ;  /* 0x0000000a9b0db211 */ /* 0x000fe400030f149c */
[----:B0-----:R-:W-:-:S04]  /*24130*/  @!P4 LEA R2, P0, R157, R20, 0x2 ;  /* 0x000000149d02c211 */ /* 0x001fc800078010ff */
[----:B------:R-:W-:Y:S02]  /*24140*/  @!P4 LEA.HI.X R3, R157, R10, R158, 0x2, P0 ;  /* 0x0000000a9d03c211 */ /* 0x000fe400000f149e */
[----:B-1----:R-:W-:-:S03]  /*24150*/  @!P2 LEA R6, P1, R93, R20, 0x2 ;  /* 0x000000145d06a211 */ /* 0x002fc600078210ff */
[----:B------:R0:W-:Y:S01]  /*24160*/  @!P4 ST.E.64 desc[UR60][R2.64], R136 ;  /* 0x000000880200c985 */ /* 0x0001e2000c101b3c */
[C---:B------:R-:W-:Y:S02]  /*24170*/  @!P5 LEA R20, P0, R24.reuse, R20, 0x2 ;  /* 0x000000141814d211 */ /* 0x040fe400078010ff */
[-C--:B------:R-:W-:Y:S01]  /*24180*/  @!P2 LEA.HI.X R7, R93, R10.reuse, R154, 0x2, P1 ;  /* 0x0000000a5d07a211 */ /* 0x080fe200008f149a */
[----:B------:R0:W-:Y:S01]  /*24190*/  @!P3 ST.E.64 desc[UR60][R12.64], R140 ;  /* 0x0000008c0c00b985 */ /* 0x0001e2000c101b3c */
[----:B------:R-:W-:-:S03]  /*241a0*/  @!P5 LEA.HI.X R21, R24, R10, R92, 0x2, P0 ;  /* 0x0000000a1815d211 */ /* 0x000fc600000f145c */
[----:B------:R0:W-:Y:S04]  /*241b0*/  @!P2 ST.E.64 desc[UR60][R6.64], R144 ;  /* 0x000000900600a985 */ /* 0x0001e8000c101b3c */
[----:B------:R0:W-:Y:S02]  /*241c0*/  @!P5 ST.E.64 desc[UR60][R20.64], R148 ;  /* 0x000000941400d985 */ /* 0x0001e4000c101b3c */
.L_x_1837:
[----:B------:R-:W-:Y:S05]  /*241d0*/  BSYNC B1 ;  /* 0x0000000000017941 */ /* 0x000fea0003800000 */
.L_x_1836:
[----:B------:R-:W-:Y:S01]  /*241e0*/  ISETP.GE.AND P0, PT, R11, R8, PT ;  /* 0x000000080b00720c */ /* 0x000fe20003f06270 */
[----:B------:R-:W1:Y:S04]  /*241f0*/  SHFL.IDX PT, R9, R9, 0x1, 0x1c1f ;  /* 0x003c1f0009097f89 */ /* 0x000e6800000e0000 */
[----:B------:R-:W2:Y:S08]  /*24200*/  SHFL.IDX PT, R0, R0, 0x1, 0x1c1f ;  /* 0x003c1f0000007f89 */ /* 0x000eb000000e0000 */
[----:B------:R-:W-:Y:S05]  /*24210*/  @P0 BRA `(.L_x_1835) ;  /* 0x0000001400900947 */ /* 0x000fea0003800000 */
[----:B------:R-:W-:Y:S02]  /*24220*/  ULDC UR4, c[0x0][0xac8] ;  /* 0x0002b20000047ab9 */ /* 0x000fe40000000800 */
[----:B------:R-:W-:Y:S02]  /*24230*/  ISETP.GE.AND P4, PT, R225, UR4, PT ;  /* 0x00000004e1007c0c */ /* 0x000fe4000bf86270 */
[----:B------:R-:W-:Y:S02]  /*24240*/  ISETP.GE.AND P2, PT, R217, UR4, PT ;  /* 0x00000004d9007c0c */ /* 0x000fe4000bf46270 */
[----:B------:R-:W-:Y:S02]  /*24250*/  ISETP.GE.AND P1, PT, R215, UR4, PT ;  /* 0x00000004d7007c0c */ /* 0x000fe4000bf26270 */
[----:B------:R-:W-:-:S07]  /*24260*/  ISETP.GE.AND P0, PT, R213, UR4, PT ;  /* 0x00000004d5007c0c */ /* 0x000fce000bf06270 */
[----:B0-2---:R-:W-:-:S04]  /*24270*/  @!P4 LEA R2, P3, R225, R0, 0x2 ;  /* 0x00000000e102c211 */ /* 0x005fc800078610ff */
[----:B-1----:R-:W-:Y:S02]  /*24280*/  @!P4 LEA.HI.X R3, R225, R9, R220, 0x2, P3 ;  /* 0x00000009e103c211 */ /* 0x002fe400018f14dc */
[----:B------:R-:W-:-:S03]  /*24290*/  ISETP.GE.AND P3, PT, R211, UR4, PT ;  /* 0x00000004d3007c0c */ /* 0x000fc6000bf66270 */
[----:B------:R0:W-:Y:S01]  /*242a0*/  @!P4 ST.E.64 desc[UR60][R2.64], R4 ;  /* 0x000000040200c985 */ /* 0x0001e2000c101b3c */
[----:B------:R-:W-:Y:S02]  /*242b0*/  ISETP.GE.AND P4, PT, R209, UR4, PT ;  /* 0x00000004d1007c0c */ /* 0x000fe4000bf86270 */
[-C--:B0-----:R-:W-:Y:S02]  /*242c0*/  @!P2 LEA R2, P6, R217, R0.reuse, 0x2 ;  /* 0x00000000d902a211 */ /* 0x081fe400078c10ff */
[-C--:B------:R-:W-:Y:S02]  /*242d0*/  @!P1 LEA R4, P5, R215, R0.reuse, 0x2 ;  /* 0x00000000d7049211 */ /* 0x080fe400078a10ff */
[-C--:B------:R-:W-:Y:S02]  /*242e0*/  @!P2 LEA.HI.X R3, R217, R9.reuse, R219, 0x2, P6 ;  /* 0x00000009d903a211 */ /* 0x080fe400030f14db */
[----:B------:R-:W-:Y:S02]  /*242f0*/  @!P0 LEA R6, P6, R213, R0, 0x2 ;  /* 0x00000000d5068211 */ /* 0x000fe400078c10ff */
        /* <DEDUP_REMOVED lines=9> */
[-C--:B------:R-:W-:Y:S02]  /*24390*/  @!P3 LEA.HI.X R3, R211, R9.reuse, R212, 0x2, P1 ;  /* 0x00000009d303b211 */ /* 0x080fe400008f14d4 */
[----:B------:R-:W-:Y:S02]  /*243a0*/  ISETP.GE.AND P1, PT, R197, UR4, PT ;  /* 0x00000004c5007c0c */ /* 0x000fe4000bf26270 */
[----:B------:R-:W-:Y:S01]  /*243b0*/  @!P4 LEA.HI.X R5, R209, R9, R210, 0x2, P2 ;  /* 0x00000009d105c211 */ /* 0x000fe200010f14d2 */
[----:B------:R0:W-:Y:S01]  /*243c0*/  @!P3 ST.E.64 desc[UR60][R2.64], R42 ;  /* 0x0000002a0200b985 */ /* 0x0001e2000c101b3c */
[----:B------:R-:W-:Y:S02]  /*243d0*/  ISETP.GE.AND P2, PT, R195, UR4, PT ;  /* 0x00000004c3007c0c */ /* 0x000fe4000bf46270 */
[----:B--2---:R-:W-:Y:S01]  /*243e0*/  @!P5 LEA R6, P6, R207, R0, 0x2 ;  /* 0x00000000cf06d211 */ /* 0x004fe200078c10ff */
[----:B------:R1:W-:Y:S01]  /*243f0*/  @!P4 ST.E.64 desc[UR60][R4.64], R46 ;  /* 0x0000002e0400c985 */ /* 0x0003e2000c101b3c */
[----:B------:R-:W-:-:S02]  /*24400*/  ISETP.GE.AND P3, PT, R193, UR4, PT ;  /* 0x00000004c1007c0c */ /* 0x000fc4000bf66270 */
[----:B------:R-:W-:Y:S02]  /*24410*/  @!P5 LEA.HI.X R7, R207, R9, R208, 0x2, P6 ;  /* 0x00000009cf07d211 */ /* 0x000fe400030f14d0 */
[----:B------:R-:W-:-:S03]  /*24420*/  ISETP.GE.AND P4, PT, R191, UR4, PT ;  /* 0x00000004bf007c0c */ /* 0x000fc6000bf86270 */
[----:B------:R2:W-:Y:S01]  /*24430*/  @!P5 ST.E.64 desc[UR60][R6.64], R50 ;  /* 0x000000320600d985 */ /* 0x0005e2000c101b3c */
[-C--:B0-----:R-:W-:Y:S02]  /*24440*/  @!P0 LEA R2, P6, R199, R0.reuse, 0x2 ;  /* 0x00000000c7028211 */ /* 0x081fe400078c10ff */
[-C--:B-1----:R-:W-:Y:S02]  /*24450*/  @!P1 LEA R4, P5, R197, R0.reuse, 0x2 ;  /* 0x00000000c5049211 */ /* 0x082fe400078a10ff */
[-C--:B------:R-:W-:Y:S02]  /*24460*/  @!P0 LEA.HI.X R3, R199, R9.reuse, R206, 0x2, P6 ;  /* 0x00000009c7038211 */ /* 0x080fe400030f14ce */
[----:B------:R-:W-:Y:S02]  /*24470*/  @!P1 LEA.HI.X R5, R197, R9, R198, 0x2, P5 ;  /* 0x00000009c5059211 */ /* 0x000fe400028f14c6 */
[----:B------:R-:W-:Y:S01]  /*24480*/  ISETP.GE.AND P5, PT, R189, UR4, PT ;  /* 0x00000004bd007c0c */ /* 0x000fe2000bfa6270 */
[----:B------:R0:W-:Y:S01]  /*24490*/  @!P0 ST.E.64 desc[UR60][R2.64], R54 ;  /* 0x0000003602008985 */ /* 0x0001e2000c101b3c */
[----:B--2---:R-:W-:-:S02]  /*244a0*/  @!P2 LEA R6, P6, R195, R0, 0x2 ;  /* 0x00000000c306a211 */ /* 0x004fc400078c10ff */
[----:B------:R-:W-:Y:S01]  /*244b0*/  ISETP.GE.AND P0, PT, R187, UR4, PT ;  /* 0x00000004bb007c0c */ /* 0x000fe2000bf06270 */
[----:B------:R1:W-:Y:S01]  /*244c0*/  @!P1 ST.E.64 desc[UR60][R4.64], R58 ;  /* 0x0000003a04009985 */ /* 0x0003e2000c101b3c */
        /* <DEDUP_REMOVED lines=9> */
[----:B--2---:R-:W-:-:S03]  /*24560*/  @!P5 LEA R6, P6, R189, R0, 0x2 ;  /* 0x00000000bd06d211 */ /* 0x004fc600078c10ff */
[----:B------:R1:W-:Y:S01]  /*24570*/  @!P4 ST.E.64 desc[UR60][R4.64], R70 ;  /* 0x000000460400c985 */ /* 0x0003e2000c101b3c */
[----:B------:R-:W-:-:S05]  /*24580*/  @!P5 LEA.HI.X R7, R189, R9, R190, 0x2, P6 ;  /* 0x00000009bd07d211 */ /* 0x000fca00030f14be */
[----:B------:R2:W-:Y:S01]  /*24590*/  @!P5 ST.E.64 desc[UR60][R6.64], R74 ;  /* 0x0000004a0600d985 */ /* 0x0005e2000c101b3c */
[----:B------:R-:W-:Y:S02]  /*245a0*/  ISETP.GE.AND P5, PT, R181, UR4, PT ;  /* 0x00000004b5007c0c */ /* 0x000fe4000bfa6270 */
[----:B0-----:R-:W-:-:S04]  /*245b0*/  @!P0 LEA R2, P4, R187, R0, 0x2 ;  /* 0x00000000bb028211 */ /* 0x001fc800078810ff */
[-C--:B------:R-:W-:Y:S02]  /*245c0*/  @!P0 LEA.HI.X R3, R187, R9.reuse, R188, 0x2, P4 ;  /* 0x00000009bb038211 */ /* 0x080fe400020f14bc */
        /* <DEDUP_REMOVED lines=16> */
[-C--:B------:R-:W-:Y:S02]  /*246d0*/  @!P4 LEA.HI.X R5, R179, R9.reuse, R180, 0x2, P0 ;  /* 0x00000009b305c211 */ /* 0x080fe400000f14b4 */
[----:B------:R-:W-:Y:S02]  /*246e0*/  ISETP.GE.AND P0, PT, R171, UR4, PT ;  /* 0x00000004ab007c0c */ /* 0x000fe4000bf06270 */
[----:B--2---:R-:W-:Y:S01]  /*246f0*/  @!P3 LEA R6, P6, R177, R0, 0x2 ;  /* 0x00000000b106b211 */ /* 0x004fe200078c10ff */
[----:B------:R1:W-:Y:S01]  /*24700*/  @!P4 ST.E.64 desc[UR60][R4.64], R94 ;  /* 0x0000005e0400c985 */ /* 0x0003e2000c101b3c */
[----:B------:R-:W-:Y:S02]  /*24710*/  ISETP.GE.AND P4, PT, R167, UR4, PT ;  /* 0x00000004a7007c0c */ /* 0x000fe4000bf86270 */
[----:B------:R-:W-:-:S02]  /*24720*/  @!P3 LEA.HI.X R7, R177, R9, R178, 0x2, P6 ;  /* 0x00000009b107b211 */ /* 0x000fc400030f14b2 */
[----:B0-----:R-:W-:-:S03]  /*24730*/  @!P2 LEA R2, P6, R175, R0, 0x2 ;  /* 0x00000000af02a211 */ /* 0x001fc600078c10ff */
[----:B------:R0:W-:Y:S01]  /*24740*/  @!P3 ST.E.64 desc[UR60][R6.64], R98 ;  /* 0x000000620600b985 */ /* 0x0001e2000c101b3c */
[----:B------:R-:W-:Y:S02]  /*24750*/  @!P2 LEA.HI.X R3, R175, R9, R176, 0x2, P6 ;  /* 0x00000009af03a211 */ /* 0x000fe400030f14b0 */
[----:B-1----:R-:W-:-:S03]  /*24760*/  @!P1 LEA R4, P3, R173, R0, 0x2 ;  /* 0x00000000ad049211 */ /* 0x002fc600078610ff */
[----:B------:R1:W-:Y:S01]  /*24770*/  @!P2 ST.E.64 desc[UR60][R2.64], R102 ;  /* 0x000000660200a985 */ /* 0x0003e2000c101b3c */
[-C--:B------:R-:W-:Y:S02]  /*24780*/  @!P1 LEA.HI.X R5, R173, R9.reuse, R174, 0x2, P3 ;  /* 0x00000009ad059211 */ /* 0x080fe400018f14ae */
[----:B------:R-:W-:Y:S02]  /*24790*/  ISETP.GE.AND P3, PT, R165, UR4, PT ;  /* 0x00000004a5007c0c */ /* 0x000fe4000bf66270 */
[CC--:B0-----:R-:W-:Y:S01]  /*247a0*/  @!P0 LEA R6, P6, R171.reuse, R0.reuse, 0x2 ;  /* 0x00000000ab068211 */ /* 0x0c1fe200078c10ff */
[----:B------:R0:W-:Y:S03]  /*247b0*/  @!P1 ST.E.64 desc[UR60][R4.64], R106 ;  /* 0x0000006a04009985 */ /* 0x0001e6000c101b3c */
[----:B------:R-:W-:Y:S02]  /*247c0*/  @!P0 LEA.HI.X R7, R171, R9, R172, 0x2, P6 ;  /* 0x00000009ab078211 */ /* 0x000fe400030f14ac */
[----:B-1----:R-:W-:-:S03]  /*247d0*/  @!P5 LEA R2, P1, R169, R0, 0x2 ;  /* 0x00000000a902d211 */ /* 0x002fc600078210ff */
        /* <DEDUP_REMOVED lines=8> */
[-C--:B-1----:R-:W-:Y:S01]  /*24860*/  @!P3 LEA R6, P6, R165, R0.reuse, 0x2 ;  /* 0x00000000a506b211 */ /* 0x082fe200078c10ff */
[----:B------:R1:W-:Y:S01]  /*24870*/  @!P4 ST.E.64 desc[UR60][R4.64], R118 ;  /* 0x000000760400c985 */ /* 0x0003e2000c101b3c */
[----:B------:R-:W-:Y:S02]  /*24880*/  ISETP.GE.AND P4, PT, R159, UR4, PT ;  /* 0x000000049f007c0c */ /* 0x000fe4000bf86270 */
[----:B------:R-:W-:Y:S02]  /*24890*/  @!P3 LEA.HI.X R7, R165, R9, R166, 0x2, P6 ;  /* 0x00000009a507b211 */ /* 0x000fe400030f14a6 */
[----:B0-----:R-:W-:-:S03]  /*248a0*/  @!P1 LEA R2, P6, R161, R0, 0x2 ;  /* 0x00000000a1029211 */ /* 0x001fc600078c10ff */
[----:B------:R0:W-:Y:S01]  /*248b0*/  @!P3 ST.E.64 desc[UR60][R6.64], R122 ;  /* 0x0000007a0600b985 */ /* 0x0001e2000c101b3c */
[----:B------:R-:W-:Y:S02]  /*248c0*/  ISETP.GE.AND P3, PT, R157, UR4, PT ;  /* 0x000000049d007c0c */ /* 0x000fe4000bf66270 */
[----:B------:R-:W-:Y:S02]  /*248d0*/  @!P1 LEA.HI.X R3, R161, R9, R162, 0x2, P6 ;  /* 0x00000009a1039211 */ /* 0x000fe400030f14a2 */
[----:B-1----:R-:W-:-:S04]  /*248e0*/  @!P0 LEA R4, P5, R163, R0, 0x2 ;  /* 0x00000000a3048211 */ /* 0x002fc800078a10ff */
[----:B------:R-:W-:Y:S02]  /*248f0*/  @!P0 LEA.HI.X R5, R163, R9, R164, 0x2, P5 ;  /* 0x00000009a3058211 */ /* 0x000fe400028f14a4 */
[----:B------:R-:W-:-:S03]  /*24900*/  ISETP.GE.AND P5, PT, R93, UR4, PT ;  /* 0x000000045d007c0c */ /* 0x000fc6000bfa6270 */
[----:B------:R1:W-:Y:S04]  /*24910*/  @!P0 ST.E.64 desc[UR60][R4.64], R126 ;  /* 0x0000007e04008985 */ /* 0x0003e8000c101b3c */
[----:B------:R2:W-:Y:S01]  /*24920*/  @!P1 ST.E.64 desc[UR60][R2.64], R130 ;  /* 0x0000008202009985 */ /* 0x0005e2000c101b3c */
[----:B0-----:R-:W-:-:S04]  /*24930*/  @!P2 LEA R6, P1, R155, R0, 0x2 ;  /* 0x000000009b06a211 */ /* 0x001fc800078210ff */
[-C--:B------:R-:W-:Y:S02]  /*24940*/  @!P2 LEA.HI.X R7, R155, R9.reuse, R156, 0x2, P1 ;  /* 0x000000099b07a211 */ /* 0x080fe400008f149c */
[-C--:B-1----:R-:W-:Y:S02]  /*24950*/  @!P4 LEA R4, P0, R159, R0.reuse, 0x2 ;  /* 0x000000009f04c211 */ /* 0x082fe400078010ff */
[-C--:B--2---:R-:W-:Y:S02]  /*24960*/  @!P3 LEA R2, P6, R157, R0.reuse, 0x2 ;  /* 0x000000009d02b211 */ /* 0x084fe400078c10ff */
[-C--:B------:R-:W-:Y:S02]  /*24970*/  @!P4 LEA.HI.X R5, R159, R9.reuse, R160, 0x2, P0 ;  /* 0x000000099f05c211 */ /* 0x080fe400000f14a0 */
[----:B------:R-:W-:Y:S02]  /*24980*/  @!P5 LEA R10, P0, R93, R0, 0x2 ;  /* 0x000000005d0ad211 */ /* 0x000fe400078010ff */
[-C--:B------:R-:W-:Y:S01]  /*24990*/  @!P3 LEA.HI.X R3, R157, R9.reuse, R158, 0x2, P6 ;  /* 0x000000099d03b211 */ /* 0x080fe200030f149e */
[----:B------:R0:W-:Y:S01]  /*249a0*/  @!P4 ST.E.64 desc[UR60][R4.64], R134 ;  /* 0x000000860400c985 */ /* 0x0001e2000c101b3c */
[----:B------:R-:W-:-:S02]  /*249b0*/  @!P5 LEA.HI.X R11, R93, R9, R154, 0x2, P0 ;  /* 0x000000095d0bd211 */ /* 0x000fc400000f149a */
[----:B------:R-:W-:Y:S01]  /*249c0*/  ISETP.GE.AND P0, PT, R24, UR4, PT ;  /* 0x0000000418007c0c */ /* 0x000fe2000bf06270 */
[----:B------:R0:W-:Y:S04]  /*249d0*/  @!P3 ST.E.64 desc[UR60][R2.64], R138 ;  /* 0x0000008a0200b985 */ /* 0x0001e8000c101b3c */
[----:B------:R0:W-:Y:S04]  /*249e0*/  @!P2 ST.E.64 desc[UR60][R6.64], R142 ;  /* 0x0000008e0600a985 */ /* 0x0001e8000c101b3c */
[----:B------:R0:W-:Y:S04]  /*249f0*/  @!P5 ST.E.64 desc[UR60][R10.64], R146 ;  /* 0x000000920a00d985 */ /* 0x0001e8000c101b3c */
[----:B------:R-:W-:Y:S05]  /*24a00*/  @P0 BRA `(.L_x_1835) ;  /* 0x0000000c00940947 */ /* 0x000fea0003800000 */
[----:B0-----:R-:W-:-:S04]  /*24a10*/  LEA R2, P0, R24, R0, 0x2 ;  /* 0x0000000018027211 */ /* 0x001fc800078010ff */
[----:B------:R-:W-:-:S05]  /*24a20*/  LEA.HI.X R3, R24, R9, R92, 0x2, P0 ;  /* 0x0000000918037211 */ /* 0x000fca00000f145c */
[----:B------:R0:W-:Y:S01]  /*24a30*/  ST.E.64 desc[UR60][R2.64], R150 ;  /* 0x0000009602007985 */ /* 0x0001e2000c101b3c */
[----:B------:R-:W-:Y:S05]  /*24a40*/  BRA `(.L_x_1835) ;  /* 0x0000000c00847947 */ /* 0x000fea0003800000 */
.L_x_1826:
[----:B------:R-:W3:Y:S01]  /*24a50*/  LDL R8, [R1+0x8c] ;  /* 0x00008c0001087983 */ /* 0x000ee20000100800 */
[----:B------:R-:W-:Y:S01]  /*24a60*/  ULDC.64 UR4, c[0x0][0xc08] ;  /* 0x0003020000047ab9 */ /* 0x000fe20000000a00 */
[----:B------:R-:W3:Y:S01]  /*24a70*/  LDC.64 R2, c[0x0][0xc00] ;  /* 0x00030000ff027b82 */ /* 0x000ee20000000a00 */
[----:B------:R-:W-:Y:S01]  /*24a80*/  ISETP.NE.U32.AND P0, PT, RZ, UR4, PT ;  /* 0x00000004ff007c0c */ /* 0x000fe2000bf05070 */
[----:B------:R-:W4:Y:S01]  /*24a90*/  LDL R7, [R1+0x88] ;  /* 0x0000880001077983 */ /* 0x000f220000100800 */
[----:B------:R-:W-:Y:S02]  /*24aa0*/  IMAD.MOV.U32 R15, RZ, RZ, RZ ;  /* 0x000000ffff0f7224 */ /* 0x000fe400078e00ff */
[----:B------:R-:W-:Y:S01]  /*24ab0*/  ISETP.NE.AND.EX P1, PT, RZ, UR5, PT, P0 ;  /* 0x00000005ff007c0c */ /* 0x000fe2000bf25300 */
[----:B------:R-:W-:Y:S02]  /*24ac0*/  ULDC.64 UR4, c[0x0][0xc00] ;  /* 0x0003000000047ab9 */ /* 0x000fe40000000a00 */
[----:B------:R-:W-:-:S04]  /*24ad0*/  ISETP.NE.U32.AND P0, PT, RZ, UR4, PT ;  /* 0x00000004ff007c0c */ /* 0x000fc8000bf05070 */
[----:B------:R-:W-:-:S06]  /*24ae0*/  ISETP.NE.AND.EX P0, PT, RZ, UR5, PT, P0 ;  /* 0x00000005ff007c0c */ /* 0x000fcc000bf05300 */
[----:B------:R-:W1:Y:S01]  /*24af0*/  @P1 LDC.64 R4, c[0x0][0xc08] ;  /* 0x00030200ff041b82 */ /* 0x000e620000000a00 */
[----:B------:R-:W-:Y:S02]  /*24b00*/  ULDC UR4, c[0x0][0xa88] ;  /* 0x0002a20000047ab9 */ /* 0x000fe40000000800 */
[----:B0-----:R-:W-:Y:S01]  /*24b10*/  IMAD.U32 R0, RZ, RZ, UR4 ;  /* 0x00000004ff007e24 */ /* 0x001fe2000f8e00ff */
[----:B------:R-:W0:Y:S01]  /*24b20*/  S2R R35, SR_TID.X ;  /* 0x0000000000237919 */ /* 0x000e220000002100 */
[----:B---3--:R-:W-:-:S04]  /*24b30*/  IMAD.WIDE R2, R8, 0x4, R2 ;  /* 0x0000000408027825 */ /* 0x008fc800078e0202 */
[----:B-1----:R-:W-:Y:S01]  /*24b40*/  @P1 IMAD.WIDE R4, R8, 0x4, R4 ;  /* 0x0000000408041825 */ /* 0x002fe200078e0204 */
[----:B------:R1:W5:Y:S04]  /*24b50*/  @P0 LDG.E R15, desc[UR60][R2.64] ;  /* 0x0000003c020f0981 */ /* 0x000368000c1e1900 */
[----:B------:R1:W5:Y:S01]  /*24b60*/  @P1 LDG.E R0, desc[UR60][R4.64] ;  /* 0x0000003c04001981 */ /* 0x000362000c1e1900 */
[----:B----4-:R-:W-:Y:S01]  /*24b70*/  ISETP.NE.AND P2, PT, R7, RZ, PT ;  /* 0x000000ff0700720c */ /* 0x010fe20003f45270 */
[----:B0-----:R-:W-:Y:S01]  /*24b80*/  VIADD R6, R35, 0xffffff80 ;  /* 0xffffff8023067836 */ /* 0x001fe20000000000 */
[----:B------:R-:W-:-:S04]  /*24b90*/  SHF.R.S32.HI R28, RZ, 0x1f, R8 ;  /* 0x0000001fff1c7819 */ /* 0x000fc80000011408 */
[----:B------:R-:W-:-:S07]  /*24ba0*/  ISETP.GT.AND P3, PT, R6, 0x7f, PT ;  /* 0x0000007f0600780c */ /* 0x000fce0003f64270 */
[----:B------:R-:W0:Y:S02]  /*24bb0*/  @!P2 LDC R7, c[0x0][0xad4] ;  /* 0x0002b500ff07ab82 */ /* 0x000e240000000800 */
[----:B0-----:R1:W-:Y:S01]  /*24bc0*/  @!P2 STL [R1+0x88], R7 ;  /* 0x000088070100a387 */ /* 0x0013e20000100800 */
[----:B------:R-:W-:Y:S01]  /*24bd0*/  ISETP.GT.AND P2, PT, R7, 0x1, PT ;  /* 0x000000010700780c */ /* 0x000fe20003f44270 */
[----:B------:R-:W-:-:S12]  /*24be0*/  @P1 BRA `(.L_x_1838) ;  /* 0x0000000000101947 */ /* 0x000fd80003800000 */
[----:B------:R-:W-:Y:S05]  /*24bf0*/  @!P0 BRA `(.L_x_1838) ;  /* 0x00000000000c8947 */ /* 0x000fea0003800000 */
[----:B-1----:R-:W3:Y:S04]  /*24c00*/  LDG.E R5, desc[UR60][R2.64] ;  /* 0x0000003c02057981 */ /* 0x002ee8000c1e1900 */
[----:B-----5:R-:W3:Y:S02]  /*24c10*/  LDG.E R0, desc[UR60][R2.64+0x4] ;  /* 0x0000043c02007981 */ /* 0x020ee4000c1e1900 */
[----:B---3--:R-:W-:-:S07]  /*24c20*/  IMAD.IADD R0, R0, 0x1, -R5 ;  /* 0x0000000100007824 */ /* 0x008fce00078e0a05 */
.L_x_1838:
[----:B------:R-:W-:Y:S01]  /*24c30*/  BSSY B1, `(.L_x_1839) ;  /* 0x0000037000017945 */ /* 0x000fe20003800000 */
[----:B------:R-:W-:Y:S02]  /*24c40*/  SEL R33, R8, RZ, !P0 ;  /* 0x000000ff08217207 */ /* 0x000fe40004000000 */
[----:B------:R-:W-:Y:S02]  /*24c50*/  SEL R28, R28, RZ, !P0 ;  /* 0x000000ff1c1c7207 */ /* 0x000fe40004000000 */
[----:B--2--5:R-:W-:Y:S01]  /*24c60*/  SHF.R.S32.HI R24, RZ, 0x1f, R15 ;  /* 0x0000001fff187819 */ /* 0x024fe2000001140f */
[----:B------:R-:W-:Y:S06]  /*24c70*/  @P3 BRA `(.L_x_1840) ;  /* 0x0000000000c83947 */ /* 0x000fec0003800000 */
[----:B-1----:R-:W2:Y:S01]  /*24c80*/  LDL R3, [R1+0x5c] ;  /* 0x00005c0001037983 */ /* 0x002ea20000100800 */
[----:B------:R-:W0:Y:S02]  /*24c90*/  LDC R37, c[0x0][0xbe8] ;  /* 0x0002fa00ff257b82 */ /* 0x000e240000000800 */
[----:B0-----:R-:W-:Y:S01]  /*24ca0*/  IMAD R2, R0, R37, RZ ;  /* 0x0000002500027224 */ /* 0x001fe200078e02ff */
[----:B--2---:R-:W-:-:S04]  /*24cb0*/  IADD3 R35, R3, -0x80, R35 ;  /* 0xffffff8003237810 */ /* 0x004fc80007ffe023 */
[----:B------:R-:W-:-:S13]  /*24cc0*/  ISETP.GE.AND P0, PT, R35, R2, PT ;  /* 0x000000022300720c */ /* 0x000fda0003f06270 */
[----:B------:R-:W-:Y:S05]  /*24cd0*/  @P0 BRA `(.L_x_1840) ;  /* 0x0000000000b00947 */ /* 0x000fea0003800000 */
[----:B------:R-:W2:Y:S01]  /*24ce0*/  LDL.LU R30, [R1+0x94] ;  /* 0x00009400011e7983 */ /* 0x000ea20000300800 */
[----:B------:R-:W-:Y:S01]  /*24cf0*/  IMAD.MOV.U32 R20, RZ, RZ, 0x9b8 ;  /* 0x000009b8ff147424 */ /* 0x000fe200078e00ff */
[----:B------:R-:W-:Y:S01]  /*24d00*/  ISETP.GT.AND P0, PT, R7, 0x1, PT ;  /* 0x000000010700780c */ /* 0x000fe20003f04270 */
[----:B------:R-:W0:Y:S01]  /*24d10*/  LDC.64 R8, c[0x0][0xba8] ;  /* 0x0002ea00ff087b82 */ /* 0x000e220000000a00 */
[----:B------:R-:W-:Y:S01]  /*24d20*/  ISETP.NE.AND P1, PT, R37, 0x1, PT ;  /* 0x000000012500780c */ /* 0x000fe20003f25270 */
[----:B------:R-:W-:Y:S01]  /*24d30*/  IMAD.MOV.U32 R21, RZ, RZ, R35 ;  /* 0x000000ffff157224 */ /* 0x000fe200078e0023 */
[----:B------:R-:W-:-:S05]  /*24d40*/  SEL R20, R20, 0x978, P0 ;  /* 0x0000097814147807 */ /* 0x000fca0000000000 */
[----:B------:R-:W1:Y:S08]  /*24d50*/  LDC.64 R2, c[0x0][R20+0x220] ;  /* 0x0000880014027b82 */ /* 0x000e700000000a00 */
[----:B------:R-:W3:Y:S08]  /*24d60*/  LDC.64 R10, c[0x0][R20+0x218] ;  /* 0x00008600140a7b82 */ /* 0x000ef00000000a00 */
[----:B------:R-:W4:Y:S08]  /*24d70*/  LDC.64 R4, c[0x0][R20+0x228] ;  /* 0x00008a0014047b82 */ /* 0x000f300000000a00 */
[----:B------:R-:W5:Y:S08]  /*24d80*/  @P1 LDC R14, c[0x0][0xbec] ;  /* 0x0002fb00ff0e1b82 */ /* 0x000f700000000800 */
[----:B------:R-:W4:Y:S08]  /*24d90*/  LDC.64 R6, c[0x0][R20+0x210] ;  /* 0x0000840014067b82 */ /* 0x000f300000000a00 */
[----:B------:R-:W4:Y:S01]  /*24da0*/  @P1 LDC R31, c[0x0][0xbf0] ;  /* 0x0002fc00ff1f1b82 */ /* 0x000f220000000800 */
[----:B-----5:R-:W-:-:S07]  /*24db0*/  @P1 IMAD.HI.U32 R14, R35, R14, RZ ;  /* 0x0000000e230e1227 */ /* 0x020fce00078e00ff */
[----:B0-----:R-:W0:Y:S01]  /*24dc0*/  @!P0 LDC R8, c[0x0][0xb50] ;  /* 0x0002d400ff088b82 */ /* 0x001e220000000800 */
[-C--:B-1----:R-:W-:Y:S02]  /*24dd0*/  IMAD R3, R3, R33.reuse, RZ ;  /* 0x0000002103037224 */ /* 0x082fe400078e02ff */
[----:B------:R-:W-:-:S05]  /*24de0*/  IMAD.WIDE.U32 R12, R2, R33, RZ ;  /* 0x00000021020c7225 */ /* 0x000fca00078e00ff */
[----:B------:R-:W1:Y:S01]  /*24df0*/  @!P0 LDC R9, c[0x0][0xb54] ;  /* 0x0002d500ff098b82 */ /* 0x000e620000000800 */
[-C--:B---3--:R-:W-:Y:S02]  /*24e00*/  IMAD R29, R11, R226.reuse, RZ ;  /* 0x000000e20b1d7224 */ /* 0x088fe400078e02ff */
[----:B------:R-:W-:Y:S01]  /*24e10*/  IMAD.WIDE.U32 R10, R10, R226, RZ ;  /* 0x000000e20a0a7225 */ /* 0x000fe200078e00ff */
[----:B----4-:R-:W-:-:S03]  /*24e20*/  @P1 SHF.R.U32.HI R21, RZ, R31, R14 ;  /* 0x0000001fff151219 */ /* 0x010fc6000001160e */
        /* <DEDUP_REMOVED lines=23> */
.L_x_1840:
[----:B------:R-:W-:Y:S05]  /*24fa0*/  BSYNC B1 ;  /* 0x0000000000017941 */ /* 0x000fea0003800000 */
.L_x_1839:
[----:B------:R-:W-:Y:S05]  /*24fb0*/  @P2 BRA `(.L_x_1835) ;  /* 0x0000000800282947 */ /* 0x000fea0003800000 */
[----:B-1----:R-:W2:Y:S01]  /*24fc0*/  LDL R4, [R1+0x84] ;  /* 0x0000840001047983 */ /* 0x002ea20000100800 */
[----:B------:R-:W1:Y:S01]  /*24fd0*/  LDC R11, c[0x0][0xbe8] ;  /* 0x0002fa00ff0b7b82 */ /* 0x000e620000000800 */
[----:B------:R-:W-:Y:S01]  /*24fe0*/  ULDC.64 UR4, c[0x0][0xaa0] ;  /* 0x0002a80000047ab9 */ /* 0x000fe20000000a00 */
[----:B------:R-:W-:Y:S01]  /*24ff0*/  ULDC.64 UR6, c[0x0][0xaf0] ;  /* 0x0002bc0000067ab9 */ /* 0x000fe20000000a00 */
[----:B------:R-:W3:Y:S04]  /*25000*/  LDL.LU R10, [R1+0x5c] ;  /* 0x00005c00010a7983 */ /* 0x000ee80000300800 */
[----:B0-----:R-:W2:Y:S01]  /*25010*/  LDL R8, [R1+0x10] ;  /* 0x0000100001087983 */ /* 0x001ea20000100800 */
[----:B------:R-:W-:-:S03]  /*25020*/  IMAD R2, R24, UR4, RZ ;  /* 0x0000000418027c24 */ /* 0x000fc6000f8e02ff */
[----:B------:R0:W5:Y:S01]  /*25030*/  LDL R14, [R1+0x8] ;  /* 0x00000800010e7983 */ /* 0x0001620000100800 */
[C---:B------:R-:W-:Y:S02]  /*25040*/  IMAD R5, R15.reuse, UR5, R2 ;  /* 0x000000050f057c24 */ /* 0x040fe4000f8e0202 */
[----:B------:R-:W-:Y:S01]  /*25050*/  IMAD.WIDE.U32 R2, R15, UR4, RZ ;  /* 0x000000040f027c25 */ /* 0x000fe2000f8e00ff */
[----:B------:R-:W-:Y:S01]  /*25060*/  ULDC.64 UR4, c[0x0][0xae8] ;  /* 0x0002ba0000047ab9 */ /* 0x000fe20000000a00 */
[----:B-1----:R-:W-:-:S13]  /*25070*/  ISETP.NE.AND P0, PT, R11, 0x1, PT ;  /* 0x000000010b00780c */ /* 0x002fda0003f05270 */
[----:B------:R-:W1:Y:S08]  /*25080*/  @P0 LDC R6, c[0x0][0xbec] ;  /* 0x0002fb00ff060b82 */ /* 0x000e700000000800 */
[----:B------:R-:W4:Y:S01]  /*25090*/  @P0 LDC R7, c[0x0][0xbf0] ;  /* 0x0002fc00ff070b82 */ /* 0x000f220000000800 */
[----:B------:R-:W-:Y:S02]  /*250a0*/  IMAD.IADD R3, R3, 0x1, R5 ;  /* 0x0000000103037824 */ /* 0x000fe400078e0205 */
[----:B------:R-:W-:-:S04]  /*250b0*/  IMAD.WIDE.U32 R2, R226, UR4, R2 ;  /* 0x00000004e2027c25 */ /* 0x000fc8000f8e0002 */
[----:B------:R-:W-:Y:S01]  /*250c0*/  IMAD R3, R226, UR5, R3 ;  /* 0x00000005e2037c24 */ /* 0x000fe2000f8e0203 */
[----:B------:R-:W-:Y:S01]  /*250d0*/  ULDC.64 UR4, c[0x0][0xae0] ;  /* 0x0002b80000047ab9 */ /* 0x000fe20000000a00 */
[----:B------:R-:W-:-:S04]  /*250e0*/  IMAD.WIDE.U32 R2, R33, UR6, R2 ;  /* 0x0000000621027c25 */ /* 0x000fc8000f8e0002 */
[----:B------:R-:W-:Y:S01]  /*250f0*/  IMAD R13, R0, R11, RZ ;  /* 0x0000000b000d7224 */ /* 0x000fe200078e02ff */
[----:B------:R-:W-:Y:S01]  /*25100*/  BSSY B1, `(.L_x_1841) ;  /* 0x0000033000017945 */ /* 0x000fe20003800000 */
[----:B--2---:R-:W-:-:S04]  /*25110*/  IMAD R4, R4, 0x20, R8 ;  /* 0x0000002004047824 */ /* 0x004fc800078e0208 */
[----:B---3--:R-:W-:-:S04]  /*25120*/  IMAD.IADD R9, R10, 0x1, R4 ;  /* 0x000000010a097824 */ /* 0x008fc800078e0204 */
[----:B-1----:R-:W-:-:S04]  /*25130*/  @P0 IMAD.HI.U32 R4, R9, R6, RZ ;  /* 0x0000000609040227 */ /* 0x002fc800078e00ff */
[----:B------:R-:W-:Y:S01]  /*25140*/  IMAD.MOV.U32 R5, RZ, RZ, R9 ;  /* 0x000000ffff057224 */ /* 0x000fe200078e0009 */
[----:B----4-:R-:W-:Y:S01]  /*25150*/  @P0 SHF.R.U32.HI R5, RZ, R7, R4 ;  /* 0x00000007ff050219 */ /* 0x010fe20000011604 */
[----:B------:R-:W-:-:S03]  /*25160*/  IMAD R6, R28, UR6, RZ ;  /* 0x000000061c067c24 */ /* 0x000fc6000f8e02ff */
[--C-:B------:R-:W-:Y:S01]  /*25170*/  SHF.R.S32.HI R4, RZ, 0x1f, R5.reuse ;  /* 0x0000001fff047819 */ /* 0x100fe20000011405 */
[----:B------:R-:W-:Y:S02]  /*25180*/  IMAD R7, R33, UR7, R6 ;  /* 0x0000000721077c24 */ /* 0x000fe4000f8e0206 */
[----:B------:R-:W-:Y:S02]  /*25190*/  IMAD.MOV R6, RZ, RZ, -R5 ;  /* 0x000000ffff067224 */ /* 0x000fe400078e0a05 */
[----:B------:R-:W-:Y:S02]  /*251a0*/  IMAD.IADD R3, R3, 0x1, R7 ;  /* 0x0000000103037824 */ /* 0x000fe400078e0207 */
[----:B------:R-:W-:Y:S02]  /*251b0*/  IMAD R4, R4, UR4, RZ ;  /* 0x0000000404047c24 */ /* 0x000fe4000f8e02ff */
[----:B------:R-:W-:Y:S02]  /*251c0*/  IMAD R7, R11, R6, R9 ;  /* 0x000000060b077224 */ /* 0x000fe400078e0209 */
[----:B------:R-:W-:-:S02]  /*251d0*/  IMAD R9, R5, UR5, R4 ;  /* 0x0000000505097c24 */ /* 0x000fc4000f8e0204 */
[----:B------:R-:W-:Y:S01]  /*251e0*/  IMAD.WIDE.U32 R2, R5, UR4, R2 ;  /* 0x0000000405027c25 */ /* 0x000fe2000f8e0002 */
[----:B------:R-:W-:Y:S01]  /*251f0*/  SHF.R.S32.HI R4, RZ, 0x1f, R7 ;  /* 0x0000001fff047819 */ /* 0x000fe20000011407 */
[----:B------:R-:W-:Y:S02]  /*25200*/  ULDC.64 UR4, c[0x0][0xad8] ;  /* 0x0002b60000047ab9 */ /* 0x000fe40000000a00 */
[----:B------:R-:W-:Y:S02]  /*25210*/  IMAD.IADD R3, R3, 0x1, R9 ;  /* 0x0000000103037824 */ /* 0x000fe400078e0209 */
[----:B------:R-:W-:Y:S02]  /*25220*/  IMAD R4, R4, UR4, RZ ;  /* 0x0000000404047c24 */ /* 0x000fe4000f8e02ff */
[----:B------:R-:W-:Y:S02]  /*25230*/  IMAD.IADD R12, R8, 0x1, R10 ;  /* 0x00000001080c7824 */ /* 0x000fe400078e020a */
[----:B------:R-:W-:-:S02]  /*25240*/  IMAD R5, R7, UR5, R4 ;  /* 0x0000000507057c24 */ /* 0x000fc4000f8e0204 */
[----:B------:R-:W-:Y:S01]  /*25250*/  IMAD.WIDE.U32 R2, R7, UR4, R2 ;  /* 0x0000000407027c25 */ /* 0x000fe2000f8e0002 */
[C---:B------:R-:W-:Y:S01]  /*25260*/  ISETP.GE.AND P2, PT, R12.reuse, R13, PT ;  /* 0x0000000d0c00720c */ /* 0x040fe20003f46270 */
[----:B------:R-:W-:Y:S02]  /*25270*/  ULDC.64 UR4, c[0x0][0xa80] ;  /* 0x0002a00000047ab9 */ /* 0x000fe40000000a00 */
[----:B------:R-:W-:Y:S01]  /*25280*/  VIADD R0, R12, 0x20 ;  /* 0x000000200c007836 */ /* 0x000fe20000000000 */
[----:B------:R-:W-:Y:S01]  /*25290*/  LEA R10, P3, R2, UR4, 0x1 ;  /* 0x00000004020a7c11 */ /* 0x000fe2000f8608ff */
[----:B------:R-:W-:-:S03]  /*252a0*/  IMAD.IADD R3, R3, 0x1, R5 ;  /* 0x0000000103037824 */ /* 0x000fc600078e0205 */
[-C--:B------:R-:W-:Y:S01]  /*252b0*/  ISETP.GE.AND P1, PT, R0, R13.reuse, PT ;  /* 0x0000000d0000720c */ /* 0x080fe20003f26270 */
[----:B------:R-:W-:Y:S01]  /*252c0*/  VIADD R0, R12, 0x40 ;  /* 0x000000400c007836 */ /* 0x000fe20000000000 */
[----:B------:R-:W-:Y:S01]  /*252d0*/  LEA.HI.X R11, R2, UR5, R3, 0x1, P3 ;  /* 0x00000005020b7c11 */ /* 0x000fe200098f0c03 */
[----:B------:R0:W1:Y:S03]  /*252e0*/  SHFL.IDX PT, R8, R10, RZ, 0x181f ;  /* 0x00181fff0a087589 */ /* 0x00006600000e0000 */
[----:B------:R-:W-:Y:S02]  /*252f0*/  ISETP.GE.AND P0, PT, R0, R13, PT ;  /* 0x0000000d0000720c */ /* 0x000fe40003f06270 */
[----:B------:R0:W2:Y:S01]  /*25300*/  SHFL.IDX PT, R0, R11, RZ, 0x181f ;  /* 0x00181fff0b007589 */ /* 0x0000a200000e0000 */
[----:B------:R-:W-:Y:S10]  /*25310*/  @P2 BRA `(.L_x_1842) ;  /* 0x0000000000442947 */ /* 0x000ff40003800000 */
        /* <DEDUP_REMOVED lines=12> */
[----:B-----5:R-:W-:Y:S02]  /*253e0*/  @!P3 LEA.HI.X R7, R22, R0, R14, 0x1, P6 ;  /* 0x000000001607b211 */ /* 0x020fe400030f0c0e */
[----:B------:R-:W-:-:S03]  /*253f0*/  @!P2 LEA R8, P6, R23, R8, 0x1 ;  /* 0x000000081708a211 */ /* 0x000fc600078c08ff */
[----:B------:R3:W-:Y:S01]  /*25400*/  @!P3 ST.E.128 desc[UR60][R6.64], RZ ;  /* 0x000000ff0600b985 */ /* 0x0007e2000c101d3c */
[----:B------:R-:W-:-:S05]  /*25410*/  @!P2 LEA.HI.X R9, R23, R0, R229, 0x1, P6 ;  /* 0x000000001709a211 */ /* 0x000fca00030f0ce5 */
[----:B------:R3:W-:Y:S04]  /*25420*/  @!P2 ST.E.128 desc[UR60][R8.64], RZ ;  /* 0x000000ff0800a985 */ /* 0x0007e8000c101d3c */
.L_x_1842:
[----:B------:R-:W-:Y:S05]  /*25430*/  BSYNC B1 ;  /* 0x0000000000017941 */ /* 0x000fea0003800000 */
.L_x_1841:
        /* <DEDUP_REMOVED lines=9> */
[CC--:B-1----:R-:W-:Y:S02]  /*254d0*/  @!P4 LEA R2, P6, R18.reuse, R8.reuse, 0x1 ;  /* 0x000000081202c211 */ /* 0x0c2fe400078c08ff */
[C---:B------:R-:W-:Y:S02]  /*254e0*/  @!P3 LEA R4, P5, R201.reuse, R8, 0x1 ;  /* 0x00000008c904b211 */ /* 0x040fe400078a08ff */
[----:B----4-:R-:W-:Y:S02]  /*254f0*/  @!P4 LEA.HI.X R3, R18, R0, R19, 0x1, P6 ;  /* 0x000000001203c211 */ /* 0x010fe400030f0c13 */
[----:B------:R-:W-:Y:S02]  /*25500*/  @!P2 LEA R6, P6, R22, R8, 0x1 ;  /* 0x000000081606a211 */ /* 0x000fe400078c08ff */
[----:B------:R-:W-:Y:S01]  /*25510*/  @!P3 LEA.HI.X R5, R201, R0, R224, 0x1, P5 ;  /* 0x00000000c905b211 */ /* 0x000fe200028f0ce0 */
[----:B------:R3:W-:Y:S01]  /*25520*/  @!P4 ST.E.128 desc[UR60][R2.64], RZ ;  /* 0x000000ff0200c985 */ /* 0x0007e2000c101d3c */
[----:B------:R-:W-:-:S02]  /*25530*/  @!P1 LEA R8, P5, R23, R8, 0x1 ;  /* 0x0000000817089211 */ /* 0x000fc400078a08ff */
[-C--:B-----5:R-:W-:Y:S01]  /*25540*/  @!P2 LEA.HI.X R7, R22, R0.reuse, R14, 0x1, P6 ;  /* 0x000000001607a211 */ /* 0x0a0fe200030f0c0e */
[----:B------:R3:W-:Y:S01]  /*25550*/  @!P3 ST.E.128 desc[UR60][R4.64], RZ ;  /* 0x000000ff0400b985 */ /* 0x0007e2000c101d3c */
[----:B------:R-:W-:-:S03]  /*25560*/  @!P1 LEA.HI.X R9, R23, R0, R229, 0x1, P5 ;  /* 0x0000000017099211 */ /* 0x000fc600028f0ce5 */
[----:B------:R3:W-:Y:S04]  /*25570*/  @!P2 ST.E.128 desc[UR60][R6.64], RZ ;  /* 0x000000ff0600a985 */ /* 0x0007e8000c101d3c */
[----:B------:R3:W-:Y:S02]  /*25580*/  @!P1 ST.E.128 desc[UR60][R8.64], RZ ;  /* 0x000000ff08009985 */ /* 0x0007e4000c101d3c */
.L_x_1844:
[----:B------:R-:W-:Y:S05]  /*25590*/  BSYNC B1 ;  /* 0x0000000000017941 */ /* 0x000fea0003800000 */
.L_x_1843:
        /* <DEDUP_REMOVED lines=16> */
[----:B-----5:R-:W-:-:S02]  /*256a0*/  @!P1 LEA.HI.X R7, R22, R0, R14, 0x1, P4 ;  /* 0x0000000016079211 */ /* 0x020fc400020f0c0e */
[----:B------:R-:W-:Y:S01]  /*256b0*/  @!P0 LEA.HI.X R9, R23, R0, R229, 0x1, P6 ;  /* 0x0000000017098211 */ /* 0x000fe200030f0ce5 */
[----:B------:R3:W-:Y:S04]  /*256c0*/  @!P2 ST.E.128 desc[UR60][R4.64], RZ ;  /* 0x000000ff0400a985 */ /* 0x0007e8000c101d3c */
[----:B------:R3:W-:Y:S04]  /*256d0*/  @!P1 ST.E.128 desc[UR60][R6.64], RZ ;  /* 0x000000ff06009985 */ /* 0x0007e8000c101d3c */
[----:B------:R3:W-:Y:S02]  /*256e0*/  @!P0 ST.E.128 desc[UR60][R8.64], RZ ;  /* 0x000000ff08008985 */ /* 0x0007e4000c101d3c */
.L_x_1846:
[----:B------:R-:W-:Y:S05]  /*256f0*/  BSYNC B1 ;  /* 0x0000000000017941 */ /* 0x000fea0003800000 */
.L_x_1845:
        /* <DEDUP_REMOVED lines=10> */
[-C--:B--2---:R-:W-:Y:S02]  /*257a0*/  @!P3 LEA R2, P6, R18, R8.reuse, 0x1 ;  /* 0x000000081202b211 */ /* 0x084fe400078c08ff */
[-C--:B------:R-:W-:Y:S02]  /*257b0*/  @!P2 LEA R4, P5, R201, R8.reuse, 0x1 ;  /* 0x00000008c904a211 */ /* 0x080fe400078a08ff */
[-C--:B------:R-:W-:Y:S02]  /*257c0*/  @!P1 LEA R6, P4, R22, R8.reuse, 0x1 ;  /* 0x0000000816069211 */ /* 0x080fe400078808ff */
[-C--:B0-----:R-:W-:Y:S02]  /*257d0*/  @!P3 LEA.HI.X R3, R18, R11.reuse, R19, 0x1, P6 ;  /* 0x0000000b1203b211 */ /* 0x081fe400030f0c13 */
        /* <DEDUP_REMOVED lines=8> */
.L_x_1835:
[----:B------:R-:W-:Y:S05]  /*25860*/  BSYNC B0 ;  /* 0x0000000000007941 */ /* 0x000fea0003800000 */
.L_x_1825:
[----:B------:R-:W-:Y:S02]  /*25870*/  ULDC UR4, c[0x0][0xc3c] ;  /* 0x00030f0000047ab9 */ /* 0x000fe40000000800 */
[----:B------:R-:W-:-:S13]  /*25880*/  ISETP.GE.AND P0, PT, R27, UR4, PT ;  /* 0x000000041b007c0c */ /* 0x000fda000bf06270 */
[----:B------:R-:W-:Y:S05]  /*25890*/  @!P0 BRA `(.L_x_1847) ;  /* 0xfffffdc000188947 */ /* 0x000fea000383ffff */
[----:B------:R-:W-:Y:S05]  /*258a0*/  BRA `(.L_x_1537) ;  /* 0x0000008400487947 */ /* 0x000fea0003800000 */
.L_x_1535:
        /* <DEDUP_REMOVED lines=16> */
.L_x_1848:
        /* <DEDUP_REMOVED lines=43> */
.L_x_1852:
[----:B------:R-:W0:Y:S01]  /*25c60*/  LDC R2, c[0x0][0xc3c] ;  /* 0x00030f00ff027b82 */ /* 0x000e220000000800 */
[----:B------:R-:W-:Y:S01]  /*25c70*/  UIADD3 UR4, UR4, 0x1f, URZ ;  /* 0x0000001f04047890 */ /* 0x000fe2000fffe03f */
[----:B------:R-:W-:Y:S02]  /*25c80*/  ULDC UR7, c[0x0][0xc3c] ;  /* 0x00030f0000077ab9 */ /* 0x000fe40000000800 */
[----:B------:R-:W-:-:S03]  /*25c90*/  IMAD.U32 R27, RZ, RZ, UR7 ;  /* 0x00000007ff1b7e24 */ /* 0x000fc6000f8e00ff */
[----:B0-----:R-:W-:-:S13]  /*25ca0*/  ISETP.LE.AND P6, PT, R2, UR4, PT ;  /* 0x0000000402007c0c */ /* 0x001fda000bfc3270 */
[----:B------:R-:W-:Y:S05]  /*25cb0*/  @P6 BRA `(.L_x_1851) ;  /* 0x0000000800a86947 */ /* 0x000fea0003800000 */
[----:B------:R-:W-:Y:S02]  /*25cc0*/  VIADD R11, R6, UR4 ;  /* 0x00000004060b7c36 */ /* 0x000fe40008000000 */
[----:B------:R-:W-:Y:S02]  /*25cd0*/  IMAD.MOV.U32 R7, RZ, RZ, RZ ;  /* 0x000000ffff077224 */ /* 0x000fe400078e00ff */
[----:B------:R-:W-:Y:S01]  /*25ce0*/  IMAD.MOV.U32 R8, RZ, RZ, RZ ;  /* 0x000000ffff087224 */ /* 0x000fe200078e00ff */
[----:B------:R-:W-:-:S13]  /*25cf0*/  ISETP.GE.OR P6, PT, R11, R2, !P0 ;  /* 0x000000020b00720c */ /* 0x000fda00047c6670 */
[----:B------:R-:W0:Y:S08]  /*25d00*/  @!P6 LDC.64 R4, c[0x0][0xc80] ;  /* 0x00032000ff04eb82 */ /* 0x000e300000000a00 */
[----:B------:R-:W1:Y:S01]  /*25d10*/  @!P6 LDC.64 R2, c[0x0][0xc78] ;  /* 0x00031e00ff02eb82 */ /* 0x000e620000000a00 */
[----:B0-----:R-:W-:-:S05]  /*25d20*/  @!P6 IMAD.WIDE R4, R11, 0x4, R4 ;  /* 0x000000040b04e825 */ /* 0x001fca00078e0204 */
[----:B------:R-:W2:Y:S01]  /*25d30*/  @!P6 LDG.E R7, desc[UR60][R4.64] ;  /* 0x0000003c0407e981 */ /* 0x000ea2000c1e1900 */
[----:B-1----:R-:W-:-:S05]  /*25d40*/  @!P6 IMAD.WIDE R2, R11, 0x4, R2 ;  /* 0x000000040b02e825 */ /* 0x002fca00078e0202 */
        /* <DEDUP_REMOVED lines=22> */
.L_x_1850:
        /* <DEDUP_REMOVED lines=11> */
[----:B------:R-:W-:-:S05]  /*25f60*/  VIADD R3, R27, 0xffffffff ;  /* 0xffffffff1b037836 */ /* 0x000fca0000000000 */
[----:B------:R0:W1:Y:S02]  /*25f70*/  SHFL.IDX PT, R24, R2, R3, 0x1f ;  /* 0x00001f0302187589 */ /* 0x00006400000e0000 */
.L_x_1853:
[----:B-1----:R-:W-:Y:S02]  /*25f80*/  IMAD R24, R24, UR5, R5 ;  /* 0x0000000518187c24 */ /* 0x002fe4000f8e0205 */
[----:B------:R-:W-:-:S03]  /*25f90*/  VIADD R27, R27, UR4 ;  /* 0x000000041b1b7c36 */ /* 0x000fc60008000000 */
[----:B------:R-:W-:Y:S01]  /*25fa0*/  IADD3 R4, -R24, UR6, RZ ;  /* 0x0000000618047c10 */ /* 0x000fe2000fffe1ff */
[----:B------:R-:W-:Y:S06]  /*25fb0*/  @!P1 BRA `(.L_x_1854) ;  /* 0x0000000000e89947 */ /* 0x000fec0003800000 */
[-C--:B--2---:R-:W-:Y:S02]  /*25fc0*/  IABS R12, R7.reuse ;  /* 0x00000007000c7213 */ /* 0x084fe40000000000 */
[----:B------:R-:W-:Y:S02]  /*25fd0*/  IABS R5, R8 ;  /* 0x0000000800057213 */ /* 0x000fe40000000000 */
[----:B------:R-:W1:Y:S01]  /*25fe0*/  I2F.RP R9, R12 ;  /* 0x0000000c00097306 */ /* 0x000e620000209400 */
[----:B------:R-:W-:-:S07]  /*25ff0*/  IABS R13, R7 ;  /* 0x00000007000d7213 */ /* 0x000fce0000000000 */
[----:B------:R-:W2:Y:S08]  /*26000*/  I2F.RP R10, R5 ;  /* 0x00000005000a7306 */ /* 0x000eb00000209400 */
[----:B-1----:R-:W0:Y:S08]  /*26010*/  MUFU.RCP R9, R9 ;  /* 0x0000000900097308 */ /* 0x002e300000001000 */
[----:B--2---:R-:W-:Y:S01]  /*26020*/  MUFU.RCP R10, R10 ;  /* 0x0000000a000a7308 */ /* 0x004fe20000001000 */
        /* <DEDUP_REMOVED lines=18> */
[----:B------:R-:W0:Y:S01]  /*26150*/  F2I.FTZ.U32.TRUNC.NTZ R3, R11 ;  /* 0x0000000b00037305 */ /* 0x000e22000021f000 */
[----:B------:R-:W-:-:S05]  /*26160*/  IABS R12, R8 ;  /* 0x00000008000c7213 */ /* 0x000fca0000000000 */
[----:B------:R-:W-:-:S05]  /*26170*/  IMAD.MOV R12, RZ, RZ, -R12 ;  /* 0x000000ffff0c7224 */ /* 0x000fca00078e0a0c */
[----:B------:R-:W-:-:S04]  /*26180*/  @P0 VIADD R2, R2, 0x1 ;  /* 0x0000000102020836 */ /* 0x000fc80000000000 */
[----:B------:R-:W-:Y:S02]  /*26190*/  IMAD.MOV.U32 R13, RZ, RZ, R2 ;  /* 0x000000ffff0d7224 */ /* 0x000fe400078e0002 */
[----:B0-----:R-:W-:Y:S02]  /*261a0*/  IMAD.MOV R2, RZ, RZ, -R3 ;  /* 0x000000ffff027224 */ /* 0x001fe400078e0a03 */
[----:B------:R-:W-:Y:S01]  /*261b0*/  @!P2 IMAD.MOV R13, RZ, RZ, -R13 ;  /* 0x000000ffff0da224 */ /* 0x000fe200078e0a0d */
[----:B------:R-:W-:Y:S01]  /*261c0*/  @!P1 LOP3.LUT R13, RZ, R7, RZ, 0x33, !PT ;  /* 0x00000007ff0d9212 */ /* 0x000fe200078e33ff */
[----:B------:R-:W-:Y:S02]  /*261d0*/  IMAD R9, R2, R5, RZ ;  /* 0x0000000502097224 */ /* 0x000fe400078e02ff */
[----:B------:R-:W-:Y:S01]  /*261e0*/  IMAD.MOV.U32 R2, RZ, RZ, RZ ;  /* 0x000000ffff027224 */ /* 0x000fe200078e00ff */
[----:B------:R-:W-:-:S03]  /*261f0*/  IABS R10, R13 ;  /* 0x0000000d000a7213 */ /* 0x000fc60000000000 */
[----:B------:R-:W-:-:S04]  /*26200*/  IMAD.HI.U32 R2, R3, R9, R2 ;  /* 0x0000000903027227 */ /* 0x000fc800078e0002 */
[----:B------:R-:W-:Y:S02]  /*26210*/  IMAD.MOV.U32 R3, RZ, RZ, R10 ;  /* 0x000000ffff037224 */ /* 0x000fe400078e000a */
[----:B------:R-:W-:Y:S02]  /*26220*/  IMAD.MOV.U32 R10, RZ, RZ, R12 ;  /* 0x000000ffff0a7224 */ /* 0x000fe400078e000c */
[----:B------:R-:W-:-:S04]  /*26230*/  IMAD.HI.U32 R2, R2, R3, RZ ;  /* 0x0000000302027227 */ /* 0x000fc800078e00ff */
[----:B------:R-:W-:Y:S01]  /*26240*/  IMAD R10, R2, R10, R3 ;  /* 0x0000000a020a7224 */ /* 0x000fe200078e0203 */
[----:B------:R-:W-:-:S04]  /*26250*/  LOP3.LUT R3, R13, R8, RZ, 0x3c, !PT ;  /* 0x000000080d037212 */ /* 0x000fc800078e3cff */
[----:B------:R-:W-:Y:S02]  /*26260*/  ISETP.GT.U32.AND P1, PT, R5, R10, PT ;  /* 0x0000000a0500720c */ /* 0x000fe40003f24070 */
[----:B------:R-:W-:-:S11]  /*26270*/  ISETP.GE.AND P2, PT, R3, RZ, PT ;  /* 0x000000ff0300720c */ /* 0x000fd60003f46270 */
[----:B------:R-:W-:Y:S02]  /*26280*/  @!P1 IMAD.IADD R10, R10, 0x1, -R5 ;  /* 0x000000010a0a9824 */ /* 0x000fe400078e0a05 */
[----:B------:R-:W-:Y:S01]  /*26290*/  @!P1 VIADD R2, R2, 0x1 ;  /* 0x0000000102029836 */ /* 0x000fe20000000000 */
[----:B------:R-:W-:Y:S02]  /*262a0*/  ISETP.NE.AND P1, PT, R8, RZ, PT ;  /* 0x000000ff0800720c */ /* 0x000fe40003f25270 */
[----:B------:R-:W-:Y:S01]  /*262b0*/  ISETP.GE.U32.AND P0, PT, R10, R5, PT ;  /* 0x000000050a00720c */ /* 0x000fe20003f06070 */
[----:B------:R-:W-:-:S12]  /*262c0*/  IMAD.MOV R5, RZ, RZ, -R13 ;  /* 0x000000ffff057224 */ /* 0x000fd800078e0a0d */
[----:B------:R-:W-:-:S04]  /*262d0*/  @P0 VIADD R2, R2, 0x1 ;  /* 0x0000000102020836 */ /* 0x000fc80000000000 */
        /* <DEDUP_REMOVED lines=8> */
.L_x_1854:
[----:B0-----:R-:W0:Y:S02]  /*26360*/  LDC.64 R2, c[0x0][0xc90] ;  /* 0x00032400ff027b82 */ /* 0x001e240000000a00 */
        /* <DEDUP_REMOVED lines=32> */
[----:B------:R-:W-:Y:S02]  /*26570*/  VIADDMNMX R8, R8, UR5, R13, PT ;  /* 0x0000000508087c46 */ /* 0x000fe4000b80010d */
[----:B------:R-:W-:-:S02]  /*26580*/  IADD3 R9, R9, 0x1000000, R4 ;  /* 0x0100000009097810 */ /* 0x000fc40007ffe004 */
        /* <DEDUP_REMOVED lines=25> */
[----:B------:R-:W-:-:S07]  /*26720*/  IMAD R26, R2, R26, R9 ;  /* 0x0000001a021a7224 */ /* 0x000fce00078e0209 */
.L_x_1855:
[----:B------:R-:W-:-:S05]  /*26730*/  LOP3.LUT R2, RZ, R2, RZ, 0x33, !PT ;  /* 0x00000002ff027212 */ /* 0x000fca00078e33ff */
[----:B------:R-:W-:Y:S01]  /*26740*/  IMAD.IADD R25, R7, 0x1, R2 ;  /* 0x0000000107197824 */ /* 0x000fe200078e0202 */
[----:B------:R-:W-:Y:S06]  /*26750*/  BRA `(.L_x_1856) ;  /* 0x00000000000c7947 */ /* 0x000fec0003800000 */
.L_x_1851:
[----:B------:R-:W-:Y:S02]  /*26760*/  IMAD.MOV.U32 R25, RZ, RZ, RZ ;  /* 0x000000ffff197224 */ /* 0x000fe400078e00ff */
[----:B------:R-:W-:Y:S02]  /*26770*/  IMAD.U32 R24, RZ, RZ, UR6 ;  /* 0x00000006ff187e24 */ /* 0x000fe4000f8e00ff */
[----:B------:R-:W-:-:S07]  /*26780*/  IMAD.MOV.U32 R26, RZ, RZ, RZ ;  /* 0x000000ffff1a7224 */ /* 0x000fce00078e00ff */
.L_x_1856:
[----:B------:R-:W-:-:S13]  /*26790*/  ISETP.NE.AND P0, PT, R6, RZ, PT ;  /* 0x000000ff0600720c */ /* 0x000fda0003f05270 */
[----:B------:R-:W0:Y:S01]  /*267a0*/  @!P0 S2R R3, SR_CgaCtaId ;  /* 0x0000000000038919 */ /* 0x000e220000008800 */
[----:B------:R-:W-:-:S04]  /*267b0*/  @!P0 MOV R2, 0x400 ;  /* 0x0000040000028802 */ /* 0x000fc80000000f00 */
[----:B0-----:R-:W-:-:S05]  /*267c0*/  @!P0 LEA R2, R3, R2, 0x18 ;  /* 0x0000000203028211 */ /* 0x001fca00078ec0ff */
[----:B------:R1:W-:Y:S01]  /*267d0*/  @!P0 STS.128 [R2+0x308d0], R24 ;  /* 0x0308d01802008388 */ /* 0x0003e20000000c00 */
[----:B------:R-:W-:Y:S06]  /*267e0*/  BAR.ARV 0x5, 0x180 ;  /* 0x0146000000007b1d */ /* 0x000fec0000002000 */
.L_x_1849:
        /* <DEDUP_REMOVED lines=8> */
[C---:B------:R-:W-:Y:S01]  /*26870*/  IMAD.SHL.U32 R36, R0.reuse, 0x8, RZ ;  /* 0x0000000800247824 */ /* 0x040fe200078e00ff */
[----:B------:R-:W-:Y:S01]  /*26880*/  LOP3.LUT R4, R0, 0x7f, RZ, 0xc0, !PT ;  /* 0x0000007f00047812 */ /* 0x000fe200078ec0ff */
[----:B------:R1:W-:Y:S01]  /*26890*/  STL [R1+0x2c], RZ ;  /* 0x00002cff01007387 */ /* 0x0003e20000100800 */
[----:B------:R-:W-:Y:S01]  /*268a0*/  BSSY B8, `(.L_x_1857) ;  /* 0x0000719000087945 */ /* 0x000fe20003800000 */
[----:B------:R-:W-:Y:S01]  /*268b0*/  IMAD.MOV.U32 R30, RZ, RZ, 0x1 ;  /* 0x00000001ff1e7424 */ /* 0x000fe200078e00ff */
[----:B------:R-:W-:Y:S01]  /*268c0*/  LOP3.LUT R3, R36, 0x1f8, RZ, 0xc0, !PT ;  /* 0x000001f824037812 */ /* 0x000fe200078ec0ff */
[----:B------:R-:W-:Y:S01]  /*268d0*/  IMAD.SHL.U32 R33, R4, 0x8, RZ ;  /* 0x0000000804217824 */ /* 0x000fe200078e00ff */
[----:B------:R-:W-:Y:S01]  /*268e0*/  LOP3.LUT R36, R36, 0x38, RZ, 0xc0, !PT ;  /* 0x0000003824247812 */ /* 0x000fe200078ec0ff */
[----:B------:R-:W-:Y:S01]  /*268f0*/  IMAD.MOV.U32 R28, RZ, RZ, RZ ;  /* 0x000000ffff1c7224 */ /* 0x000fe200078e00ff */
[----:B------:R-:W-:Y:S01]  /*26900*/  ULDC.64 UR36, c[0x0][0x198] ;  /* 0x0000660000247ab9 */ /* 0x000fe20000000a00 */
[----:B------:R-:W-:Y:S01]  /*26910*/  IMAD.MOV.U32 R22, RZ, RZ, RZ ;  /* 0x000000ffff167224 */ /* 0x000fe200078e00ff */
[----:B------:R-:W-:Y:S01]  /*26920*/  LOP3.LUT R37, R36, 0xc0, RZ, 0xfc, !PT ;  /* 0x000000c024257812 */ /* 0x000fe200078efcff */
[----:B------:R-:W-:Y:S01]  /*26930*/  IMAD.MOV.U32 R29, RZ, RZ, 0x1 ;  /* 0x00000001ff1d7424 */ /* 0x000fe200078e00ff */
[----:B------:R-:W-:Y:S01]  /*26940*/  ULDC UR38, c[0x0][0xc] ;  /* 0x0000030000267ab9 */ /* 0x000fe20000000800 */
[----:B--2---:R-:W-:-:S02]  /*26950*/  R2UR UR4, R2 ;  /* 0x00000000020472ca */ /* 0x004fc400000e0000 */
[----:B------:R-:W-:Y:S01]  /*26960*/  LOP3.LUT R2, R3, 0x38, R0, 0x78, !PT ;  /* 0x0000003803027812 */ /* 0x000fe200078e7800 */
[----:B------:R-:W-:-:S03]  /*26970*/  IMAD.SHL.U32 R0, R0, 0x10, RZ ;  /* 0x0000001000007824 */ /* 0x000fc600078e00ff */
[----:B------:R-:W-:Y:S02]  /*26980*/  LOP3.LUT R33, R2, 0x200, R33, 0xf8, !PT ;  /* 0x0000020002217812 */ /* 0x000fe400078ef821 */
[----:B------:R-:W-:-:S04]  /*26990*/  SHF.R.U32.HI R2, RZ, 0x3, R4 ;  /* 0x00000003ff027819 */ /* 0x000fc80000011604 */
[----:B------:R-:W-:Y:S01]  /*269a0*/  LOP3.LUT R0, R2, 0x70, R0, 0xf8, !PT ;  /* 0x0000007002007812 */ /* 0x000fe200078ef800 */
[----:B------:R-:W-:Y:S01]  /*269b0*/  ULOP3.LUT UR39, UR4, 0x2, URZ, 0xfc, !UPT ;  /* 0x0000000204277892 */ /* 0x000fe2000f8efc3f */
[C---:B------:R-:W-:Y:S02]  /*269c0*/  LOP3.LUT R2, R36.reuse, 0x40, RZ, 0xfc, !PT ;  /* 0x0000004024027812 */ /* 0x040fe400078efcff */
[----:B------:R-:W-:Y:S01]  /*269d0*/  UMOV UR4, 0x400 ;  /* 0x0000040000047882 */ /* 0x000fe20000000000 */
[----:B------:R-:W-:Y:S01]  /*269e0*/  LOP3.LUT R0, R36, 0x80, RZ, 0xfc, !PT ;  /* 0x0000008024007812 */ /* 0x000fe200078efcff */
[----:B0-----:R-:W-:-:S06]  /*269f0*/  ULEA UR4, UR5, UR4, 0x18 ;  /* 0x0000000405047291 */ /* 0x001fcc000f8ec03f */
[----:B------:R-:W-:-:S04]  /*26a00*/  IMAD.U32 R17, RZ, RZ, UR4 ;  /* 0x00000004ff117e24 */ /* 0x000fc8000f8e00ff */
[----:B-1----:R-:W-:-:S07]  /*26a10*/  IMAD R34, R33, 0x2, R17 ;  /* 0x0000000221227824 */ /* 0x002fce00078e0211 */
.L_x_1984:
[----:B------:R-:W-:Y:S05]  /*26a20*/  YIELD ;  /* 0x0000000000007946 */ /* 0x000fea0003800000 */
[----:B------:R-:W-:Y:S01]  /*26a30*/  ULDC.64 UR4, c[0x0][0xa28] ;  /* 0x00028a0000047ab9 */ /* 0x000fe20000000a00 */
[----:B------:R-:W-:Y:S01]  /*26a40*/  IMAD.MOV.U32 R11, RZ, RZ, RZ ;  /* 0x000000ffff0b7224 */ /* 0x000fe200078e00ff */
[----:B------:R-:W-:Y:S01]  /*26a50*/  ISETP.NE.U32.AND P0, PT, RZ, UR4, PT ;  /* 0x00000004ff007c0c */ /* 0x000fe2000bf05070 */
[----:B0-----:R-:W0:Y:S01]  /*26a60*/  LDC.64 R4, c[0x0][0xa00] ;  /* 0x00028000ff047b82 */ /* 0x001e220000000a00 */
[----:B------:R-:W-:Y:S02]  /*26a70*/  ULDC.64 UR6, c[0x0][0xa10] ;  /* 0x0002840000067ab9 */ /* 0x000fe40000000a00 */
[----:B------:R-:W-:Y:S01]  /*26a80*/  ISETP.NE.AND.EX P0, PT, RZ, UR5, PT, P0 ;  /* 0x00000005ff007c0c */ /* 0x000fe2000bf05300 */
[----:B------:R-:W-:-:S12]  /*26a90*/  ULDC.64 UR4, c[0x0][0xa18] ;  /* 0x0002860000047ab9 */ /* 0x000fd80000000a00 */
[----:B-1----:R-:W1:Y:S01]  /*26aa0*/  @P0 LDC.64 R2, c[0x0][0xa28] ;  /* 0x00028a00ff020b82 */ /* 0x002e620000000a00 */
[----:B------:R-:W-:Y:S01]  /*26ab0*/  ISETP.NE.U32.AND P1, PT, RZ, UR6, PT ;  /* 0x00000006ff007c0c */ /* 0x000fe2000bf25070 */
[----:B-1----:R-:W-:-:S05]  /*26ac0*/  @P0 IMAD.WIDE R2, R27, 0x4, R2 ;  /* 0x000000041b020825 */ /* 0x002fca00078e0202 */
[----:B------:R1:W2:Y:S01]  /*26ad0*/  @P0 LDG.E R11, desc[UR60][R2.64] ;  /* 0x0000003c020b0981 */ /* 0x0002a2000c1e1900 */
[----:B------:R-:W-:Y:S01]  /*26ae0*/  ISETP.NE.U32.AND P0, PT, RZ, UR4, PT ;  /* 0x00000004ff007c0c */ /* 0x000fe2000bf05070 */
[----:B------:R-:W-:Y:S01]  /*26af0*/  IMAD.MOV.U32 R35, RZ, RZ, RZ ;  /* 0x000000ffff237224 */ /* 0x000fe200078e00ff */
[----:B------:R-:W-:Y:S01]  /*26b00*/  ISETP.NE.AND.EX P1, PT, RZ, UR7, PT, P1 ;  /* 0x00000007ff007c0c */ /* 0x000fe2000bf25310 */
[----:B------:R-:W-:Y:S01]  /*26b10*/  IMAD.MOV.U32 R0, RZ, RZ, RZ ;  /* 0x000000ffff007224 */ /* 0x000fe200078e00ff */
[----:B------:R-:W-:Y:S01]  /*26b20*/  ISETP.NE.AND.EX P2, PT, RZ, UR5, PT, P0 ;  /* 0x00000005ff007c0c */ /* 0x000fe2000bf45300 */
[----:B------:R-:W-:Y:S01]  /*26b30*/  ULDC.64 UR4, c[0x0][0xa00] ;  /* 0x0002800000047ab9 */ /* 0x000fe20000000a00 */
[----:B0-----:R-:W-:Y:S01]  /*26b40*/  IMAD.WIDE R4, R27, 0x4, R4 ;  /* 0x000000041b047825 */ /* 0x001fe200078e0204 */
[----:B------:R-:W-:Y:S01]  /*26b50*/  ISETP.NE.U32.AND P0, PT, RZ, UR4, PT ;  /* 0x00000004ff007c0c */ /* 0x000fe2000bf05070 */
[----:B-1----:R-:W0:Y:S03]  /*26b60*/  LDC.64 R2, c[0x0][0xa10] ;  /* 0x00028400ff027b82 */ /* 0x002e260000000a00 */
[----:B------:R-:W-:-:S06]  /*26b70*/  ISETP.NE.AND.EX P0, PT, RZ, UR5, PT, P0 ;  /* 0x00000005ff007c0c */ /* 0x000fcc000bf05300 */
[----:B------:R-:W1:Y:S07]  /*26b80*/  @P2 LDC.64 R6, c[0x0][0xa18] ;  /* 0x00028600ff062b82 */ /* 0x000e6e0000000a00 */
[----:B------:R-:W5:Y:S01]  /*26b90*/  @P0 LDG.E R35, desc[UR60][R4.64] ;  /* 0x0000003c04230981 */ /* 0x000f62000c1e1900 */
[----:B0-----:R-:W-:-:S05]  /*26ba0*/  IMAD.WIDE R2, R27, 0x4, R2 ;  /* 0x000000041b027825 */ /* 0x001fca00078e0202 */
[----:B------:R-:W5:Y:S01]  /*26bb0*/  @P1 LDG.E R0, desc[UR60][R2.64] ;  /* 0x0000003c02001981 */ /* 0x000f62000c1e1900 */
[----:B------:R-:W-:Y:S02]  /*26bc0*/  ULDC UR4, c[0x0][0x288] ;  /* 0x0000a20000047ab9 */ /* 0x000fe40000000800 */
[----:B------:R-:W-:Y:S01]  /*26bd0*/  IMAD.U32 R31, RZ, RZ, UR4 ;  /* 0x00000004ff1f7e24 */ /* 0x000fe2000f8e00ff */
[----:B------:R-:W-:Y:S02]  /*26be0*/  ULDC.64 UR4, c[0x0][0x418] ;  /* 0x0001060000047ab9 */ /* 0x000fe40000000a00 */
[----:B------:R-:W-:-:S03]  /*26bf0*/  UISETP.NE.U32.AND UP0, UPT, UR4, URZ, UPT ;  /* 0x0000003f0400728c */ /* 0x000fc6000bf05070 */
[----:B------:R-:W-:Y:S01]  /*26c00*/  ULDC UR4, c[0x0][0x424] ;  /* 0x0001090000047ab9 */ /* 0x000fe20000000800 */
[----:B------:R-:W-:Y:S01]  /*26c10*/  UISETP.NE.AND.EX UP0, UPT, UR5, URZ, UPT, UP0 ;  /* 0x0000003f0500728c */ /* 0x000fe2000bf05300 */
[----:B-1----:R-:W-:Y:S02]  /*26c20*/  @P2 IMAD.WIDE R6, R27, 0x4, R6 ;  /* 0x000000041b062825 */ /* 0x002fe400078e0206 */
[----:B------:R-:W-:Y:S01]  /*26c30*/  ULDC UR5, c[0x0][0x2f0] ;  /* 0x0000bc0000057ab9 */ /* 0x000fe20000000800 */
[----:B------:R-:W-:Y:S02]  /*26c40*/  USEL UR4, UR4, 0x1, UP0 ;  /* 0x0000000104047887 */ /* 0x000fe40008000000 */
[----:B------:R0:W5:Y:S02]  /*26c50*/  @P2 LDG.E R31, desc[UR60][R6.64] ;  /* 0x0000003c061f2981 */ /* 0x000164000c1e1900 */
[----:B------:R-:W-:-:S03]  /*26c60*/  UIMAD UR4, UR4, UR5, URZ ;  /* 0x00000005040472a4 */ /* 0x000fc6000f8e023f */
[----:B------:R-:W-:-:S03]  /*26c70*/  ULDC UR5, c[0x0][0x348] ;  /* 0x0000d20000057ab9 */ /* 0x000fc60000000800 */
[----:B------:R-:W-:Y:S02]  /*26c80*/  IMAD.U32 R8, RZ, RZ, UR4 ;  /* 0x00000004ff087e24 */ /* 0x000fe4000f8e00ff */
[----:B0-----:R-:W-:Y:S01]  /*26c90*/  IMAD.U32 R7, RZ, RZ, UR5 ;  /* 0x00000005ff077e24 */ /* 0x001fe2000f8e00ff */
[----:B--2---:R0:W-:Y:S01]  /*26ca0*/  STL [R1+0x10], R11 ;  /* 0x0000100b01007387 */ /* 0x0041e20000100800 */
[----:B---3--:R-:W-:Y:S05]  /*26cb0*/  @P2 BRA `(.L_x_1858) ;  /* 0x0000000000102947 */ /* 0x008fea0003800000 */
[----:B------:R-:W-:Y:S05]  /*26cc0*/  @!P0 BRA `(.L_x_1858) ;  /* 0x00000000000c8947 */ /* 0x000fea0003800000 */
[----:B------:R-:W2:Y:S04]  /*26cd0*/  LDG.E R6, desc[UR60][R4.64] ;  /* 0x0000003c04067981 */ /* 0x000ea8000c1e1900 */
[----:B-----5:R-:W2:Y:S02]  /*26ce0*/  LDG.E R31, desc[UR60][R4.64+0x4] ;  /* 0x0000043c041f7981 */ /* 0x020ea4000c1e1900 */
[----:B--2---:R-:W-:-:S07]  /*26cf0*/  IMAD.IADD R31, R31, 0x1, -R6 ;  /* 0x000000011f1f7824 */ /* 0x004fce00078e0a06 */
.L_x_1858:
[----:B------:R-:W-:Y:S01]  /*26d00*/  ULDC.64 UR4, c[0x0][0xa20] ;  /* 0x0002880000047ab9 */ /* 0x000fe20000000a00 */
[C---:B------:R-:W-:Y:S02]  /*26d10*/  LOP3.LUT R4, R26.reuse, 0xff000000, RZ, 0xc0, !PT ;  /* 0xff0000001a047812 */ /* 0x040fe400078ec0ff */
[----:B------:R-:W-:Y:S02]  /*26d20*/  ISETP.NE.U32.AND P0, PT, RZ, UR4, PT ;  /* 0x00000004ff007c0c */ /* 0x000fe4000bf05070 */
[----:B------:R-:W-:Y:S02]  /*26d30*/  SHF.R.U32.HI R5, RZ, 0x8, R4 ;  /* 0x00000008ff057819 */ /* 0x000fe40000011604 */
[----:B------:R-:W-:Y:S02]  /*26d40*/  ISETP.NE.AND.EX P0, PT, RZ, UR5, PT, P0 ;  /* 0x00000005ff007c0c */ /* 0x000fe4000bf05300 */
[C---:B------:R-:W-:Y:S02]  /*26d50*/  LOP3.LUT R6, R26.reuse, 0xff0000, RZ, 0xc0, !PT ;  /* 0x00ff00001a067812 */ /* 0x040fe400078ec0ff */
[----:B------:R-:W-:-:S02]  /*26d60*/  LOP3.LUT R26, R26, 0xffff, RZ, 0xc0, !PT ;  /* 0x0000ffff1a1a7812 */ /* 0x000fc400078ec0ff */
[----:B------:R-:W-:-:S07]  /*26d70*/  LEA.HI R6, R6, R5, RZ, 0x10 ;  /* 0x0000000506067211 */ /* 0x000fce00078f80ff */
[----:B------:R-:W-:Y:S05]  /*26d80*/  @!P0 BRA `(.L_x_1859) ;  /* 0x0000000000108947 */ /* 0x000fea0003800000 */
[----:B------:R-:W1:Y:S02]  /*26d90*/  LDC.64 R4, c[0x0][0xa20] ;  /* 0x00028800ff047b82 */ /* 0x000e640000000a00 */
[----:B-1----:R-:W-:-:S05]  /*26da0*/  IMAD.WIDE R4, R27, 0x4, R4 ;  /* 0x000000041b047825 */ /* 0x002fca00078e0204 */
[----:B------:R1:W5:Y:S01]  /*26db0*/  LDG.E R8, desc[UR60][R4.64] ;  /* 0x0000003c04087981 */ /* 0x000362000c1e1900 */
[----:B------:R-:W-:Y:S05]  /*26dc0*/  BRA `(.L_x_1860) ;  /* 0x0000000000247947 */ /* 0x000fea0003800000 */
.L_x_1859:
[----:B------:R-:W-:Y:S02]  /*26dd0*/  ULDC.64 UR4, c[0x0][0xa08] ;  /* 0x0002820000047ab9 */ /* 0x000fe40000000a00 */
[----:B------:R-:W-:-:S04]  /*26de0*/  ISETP.NE.U32.AND P0, PT, RZ, UR4, PT ;  /* 0x00000004ff007c0c */ /* 0x000fc8000bf05070 */
[----:B------:R-:W-:-:S13]  /*26df0*/  ISETP.NE.AND.EX P0, PT, RZ, UR5, PT, P0 ;  /* 0x00000005ff007c0c */ /* 0x000fda000bf05300 */
[----:B------:R-:W-:Y:S05]  /*26e00*/  @!P0 BRA `(.L_x_1860) ;  /* 0x0000000000148947 */ /* 0x000fea0003800000 */
[----:B------:R-:W1:Y:S02]  /*26e10*/  LDC.64 R4, c[0x0][0xa08] ;  /* 0x00028200ff047b82 */ /* 0x000e640000000a00 */
[----:B-1----:R-:W-:-:S05]  /*26e20*/  IMAD.WIDE R4, R27, 0x4, R4 ;  /* 0x000000041b047825 */ /* 0x002fca00078e0204 */
[----:B------:R-:W2:Y:S04]  /*26e30*/  LDG.E R8, desc[UR60][R4.64] ;  /* 0x0000003c04087981 */ /* 0x000ea8000c1e1900 */
[----:B------:R-:W2:Y:S02]  /*26e40*/  LDG.E R9, desc[UR60][R4.64+0x4] ;  /* 0x0000043c04097981 */ /* 0x000ea4000c1e1900 */
[----:B--2---:R-:W-:-:S07]  /*26e50*/  IMAD.IADD R8, R9, 0x1, -R8 ;  /* 0x0000000109087824 */ /* 0x004fce00078e0a08 */
.L_x_1860:
[----:B------:R-:W2:Y:S01]  /*26e60*/  @P1 LDG.E R10, desc[UR60][R2.64] ;  /* 0x0000003c020a1981 */ /* 0x000ea2000c1e1900 */
[----:B-1----:R-:W1:Y:S03]  /*26e70*/  LDC R4, c[0x0][0x448] ;  /* 0x00011200ff047b82 */ /* 0x002e660000000800 */
[----:B------:R3:W2:Y:S01]  /*26e80*/  @P1 LDG.E R5, desc[UR60][R2.64+0x4] ;  /* 0x0000043c02051981 */ /* 0x0006a2000c1e1900 */
[----:B-----5:R-:W-:Y:S02]  /*26e90*/  IMAD.IADD R8, R8, 0x1, -R11 ;  /* 0x0000000108087824 */ /* 0x020fe400078e0a0b */
[----:B------:R-:W-:-:S04]  /*26ea0*/  IMAD.SHL.U32 R25, R25, 0x80, RZ ;  /* 0x0000008019197824 */ /* 0x000fc800078e00ff */
[----:B------:R-:W-:Y:S01]  /*26eb0*/  VIADD R9, R25, 0x7f ;  /* 0x0000007f19097836 */ /* 0x000fe20000000000 */
[----:B---3--:R-:W3:Y:S01]  /*26ec0*/  LDC.64 R2, c[0x0][0x9e0] ;  /* 0x00027800ff027b82 */ /* 0x008ee20000000a00 */
[----:B-1----:R-:W-:-:S13]  /*26ed0*/  ISETP.NE.AND P2, PT, R4, 0x1, PT ;  /* 0x000000010400780c */ /* 0x002fda0003f45270 */
[----:B------:R-:W1:Y:S01]  /*26ee0*/  @P2 LDC R12, c[0x0][0x44c] ;  /* 0x00011300ff0c2b82 */ /* 0x000e620000000800 */
[----:B---3--:R-:W-:-:S07]  /*26ef0*/  ISETP.GE.AND P3, PT, R3, 0x1, PT ;  /* 0x000000010300780c */ /* 0x008fce0003f66270 */
[----:B------:R-:W3:Y:S01]  /*26f00*/  @P2 LDC R4, c[0x0][0x450] ;  /* 0x00011400ff042b82 */ /* 0x000ee20000000800 */
[----:B--2---:R-:W-:Y:S02]  /*26f10*/  @P1 IMAD.IADD R7, R5, 0x1, -R10 ;  /* 0x0000000105071824 */ /* 0x004fe400078e0a0a */
[----:B-1----:R-:W-:-:S04]  /*26f20*/  @P2 IMAD.HI.U32 R5, R9, R12, RZ ;  /* 0x0000000c09052227 */ /* 0x002fc800078e00ff */
[----:B0-----:R-:W-:Y:S01]  /*26f30*/  IMAD.IADD R11, R8, 0x1, R7 ;  /* 0x00000001080b7824 */ /* 0x001fe200078e0207 */
[----:B---3--:R-:W-:-:S03]  /*26f40*/  @P2 SHF.R.U32.HI R9, RZ, R4, R5 ;  /* 0x00000004ff092219 */ /* 0x008fc60000011605 */
[C---:B------:R-:W-:Y:S01]  /*26f50*/  VIADD R4, R11.reuse, 0x3f ;  /* 0x0000003f0b047836 */ /* 0x040fe20000000000 */
[----:B------:R0:W-:Y:S01]  /*26f60*/  STL [R1+0x8], R11 ;  /* 0x0000080b01007387 */ /* 0x0001e20000100800 */
[----:B------:R-:W-:-:S03]  /*26f70*/  IADD3 R18, R11, 0x1, -R31 ;  /* 0x000000010b127810 */ /* 0x000fc60007ffe81f */
[----:B------:R-:W-:Y:S02]  /*26f80*/  SHF.R.S32.HI R5, RZ, 0x1f, R4 ;  /* 0x0000001fff057819 */ /* 0x000fe40000011404 */
[----:B------:R-:W-:Y:S02]  /*26f90*/  IMAD.IADD R9, R18, 0x1, R9 ;  /* 0x0000000112097824 */ /* 0x000fe400078e0209 */
[----:B------:R-:W-:Y:S02]  /*26fa0*/  LEA.HI R5, R5, R4, RZ, 0x6 ;  /* 0x0000000405057211 */ /* 0x000fe400078f30ff */
[----:B------:R-:W-:Y:S02]  /*26fb0*/  IMAD.IADD R2, R9, 0x1, R2 ;  /* 0x0000000109027824 */ /* 0x000fe400078e0202 */
[----:B------:R-:W-:Y:S01]  /*26fc0*/  SHF.R.S32.HI R19, RZ, 0x6, R5 ;  /* 0x00000006ff137819 */ /* 0x000fe20000011405 */
[----:B0-----:R-:W-:Y:S06]  /*26fd0*/  @!P3 BRA `(.L_x_1861) ;  /* 0x000000000048b947 */ /* 0x001fec0003800000 */
        /* <DEDUP_REMOVED lines=11> */
.L_x_1863:
[----:B------:R-:W-:-:S13]  /*27090*/  ISETP.NE.AND P0, PT, R3, 0x1, PT ;  /* 0x000000010300780c */ /* 0x000fda0003f05270 */
[----:B------:R-:W0:Y:S02]  /*270a0*/  @P0 LDC.64 R4, c[0x0][0x9e8] ;  /* 0x00027a00ff040b82 */ /* 0x000e240000000a00 */
[----:B0-----:R-:W-:-:S05]  /*270b0*/  @P0 IMAD.HI.U32 R4, R10, R4, RZ ;  /* 0x000000040a040227 */ /* 0x001fca00078e00ff */
[----:B------:R-:W-:-:S07]  /*270c0*/  @P0 SHF.R.U32.HI R10, RZ, R5, R4 ;  /* 0x00000005ff0a0219 */ /* 0x000fce0000011604 */
.L_x_1864:
[----:B------:R-:W-:Y:S05]  /*270d0*/  BSYNC B0 ;  /* 0x0000000000007941 */ /* 0x000fea0003800000 */
.L_x_1862:
[----:B------:R-:W-:-:S05]  /*270e0*/  IMAD R5, R10, R3, R3 ;  /* 0x000000030a057224 */ /* 0x000fca00078e0203 */
[----:B------:R-:W-:-:S07]  /*270f0*/  VIMNMX R2, R2, R5, PT ;  /* 0x0000000502027248 */ /* 0x000fce0003fe0100 */
.L_x_1861:
[----:B------:R-:W0:Y:S01]  /*27100*/  @P2 LDC R4, c[0x0][0x44c] ;  /* 0x00011300ff042b82 */ /* 0x000e220000000800 */
[----:B------:R-:W-:Y:S01]  /*27110*/  VIADD R2, R2, 0x3f ;  /* 0x0000003f02027836 */ /* 0x000fe20000000000 */
[----:B------:R-:W-:-:S06]  /*27120*/  ULDC UR4, c[0x0][0x9dc] ;  /* 0x0002770000047ab9 */ /* 0x000fcc0000000800 */
[----:B------:R-:W1:Y:S01]  /*27130*/  @P2 LDC R5, c[0x0][0x450] ;  /* 0x00011400ff052b82 */ /* 0x000e620000000800 */
[----:B0-----:R-:W-:-:S04]  /*27140*/  @P2 IMAD.HI.U32 R9, R25, R4, RZ ;  /* 0x0000000419092227 */ /* 0x001fc800078e00ff */
[----:B------:R-:W-:Y:S01]  /*27150*/  IMAD.MOV.U32 R4, RZ, RZ, R25 ;  /* 0x000000ffff047224 */ /* 0x000fe200078e0019 */
[----:B-1----:R-:W-:Y:S01]  /*27160*/  @P2 SHF.R.U32.HI R4, RZ, R5, R9 ;  /* 0x00000005ff042219 */ /* 0x002fe20000011609 */
[----:B------:R-:W-:Y:S01]  /*27170*/  IMAD.IADD R9, R11, 0x1, -R31 ;  /* 0x000000010b097824 */ /* 0x000fe200078e0a1f */
[----:B------:R-:W-:-:S03]  /*27180*/  SHF.R.S32.HI R5, RZ, 0x1f, R2 ;  /* 0x0000001fff057819 */ /* 0x000fc60000011402 */
[----:B------:R-:W-:Y:S01]  /*27190*/  IMAD.IADD R10, R9, 0x1, R4 ;  /* 0x00000001090a7824 */ /* 0x000fe200078e0204 */
[----:B------:R-:W-:-:S03]  /*271a0*/  LEA.HI R5, R5, R2, RZ, 0x6 ;  /* 0x0000000205057211 */ /* 0x000fc600078f30ff */
[----:B------:R-:W-:Y:S01]  /*271b0*/  VIADD R2, R10, -UR4 ;  /* 0x800000040a027c36 */ /* 0x000fe20008000000 */
[----:B------:R-:W-:-:S04]  /*271c0*/  SHF.R.S32.HI R11, RZ, 0x6, R5 ;  /* 0x00000006ff0b7819 */ /* 0x000fc80000011405 */
[----:B------:R-:W-:Y:S01]  /*271d0*/  VIMNMX R11, R19, R11, PT ;  /* 0x0000000b130b7248 */ /* 0x000fe20003fe0100 */
        /* <DEDUP_REMOVED lines=11> */
.L_x_1867:
[----:B------:R-:W-:-:S13]  /*27290*/  ISETP.NE.AND P0, PT, R3, 0x1, PT ;  /* 0x000000010300780c */ /* 0x000fda0003f05270 */
[----:B------:R-:W0:Y:S02]  /*272a0*/  @P0 LDC.64 R4, c[0x0][0x9e8] ;  /* 0x00027a00ff040b82 */ /* 0x000e240000000a00 */
[----:B0-----:R-:W-:-:S05]  /*272b0*/  @P0 IMAD.HI.U32 R4, R10, R4, RZ ;  /* 0x000000040a040227 */ /* 0x001fca00078e00ff */
[----:B------:R-:W-:-:S07]  /*272c0*/  @P0 SHF.R.U32.HI R10, RZ, R5, R4 ;  /* 0x00000005ff0a0219 */ /* 0x000fce0000011604 */
.L_x_1868:
[----:B------:R-:W-:Y:S05]  /*272d0*/  BSYNC B0 ;  /* 0x0000000000007941 */ /* 0x000fea0003800000 */
.L_x_1866:
[----:B------:R-:W-:-:S05]  /*272e0*/  IMAD R3, R10, R3, RZ ;  /* 0x000000030a037224 */ /* 0x000fca00078e02ff */
[----:B------:R-:W-:-:S07]  /*272f0*/  VIMNMX R2, R2, R3, !PT ;  /* 0x0000000302027248 */ /* 0x000fce0007fe0100 */
.L_x_1865:
[----:B------:R-:W-:Y:S01]  /*27300*/  SHF.R.S32.HI R3, RZ, 0x1f, R2 ;  /* 0x0000001fff037819 */ /* 0x000fe20000011402 */
[----:B------:R-:W-:Y:S01]  /*27310*/  BSSY B0, `(.L_x_1869) ;  /* 0x0000026000007945 */ /* 0x000fe20003800000 */
[----:B------:R-:W-:Y:S01]  /*27320*/  LOP3.LUT R10, R6, 0xff, RZ, 0xc0, !PT ;  /* 0x000000ff060a7812 */ /* 0x000fe200078ec0ff */
[----:B------:R-:W-:Y:S01]  /*27330*/  IMAD.MOV.U32 R14, RZ, RZ, RZ ;  /* 0x000000ffff0e7224 */ /* 0x000fe200078e00ff */
[----:B------:R-:W-:Y:S02]  /*27340*/  LEA.HI R3, R3, R2, RZ, 0x6 ;  /* 0x0000000203037211 */ /* 0x000fe400078f30ff */
[----:B------:R-:W-:Y:S02]  /*27350*/  SHF.R.U32.HI R6, RZ, 0x10, R6 ;  /* 0x00000010ff067819 */ /* 0x000fe40000011606 */
[----:B------:R-:W-:-:S04]  /*27360*/  SHF.R.S32.HI R3, RZ, 0x6, R3 ;  /* 0x00000006ff037819 */ /* 0x000fc80000011403 */
[----:B------:R-:W-:-:S04]  /*27370*/  VIMNMX R4, RZ, R3, !PT ;  /* 0x00000003ff047248 */ /* 0x000fc80007fe0100 */
[----:B------:R-:W-:-:S13]  /*27380*/  ISETP.GT.AND P0, PT, R11, R4, PT ;  /* 0x000000040b00720c */ /* 0x000fda0003f04270 */
[----:B------:R-:W-:Y:S05]  /*27390*/  @!P0 BRA `(.L_x_1870) ;  /* 0x0000000000748947 */ /* 0x000fea0003800000 */
[----:B------:R-:W-:Y:S01]  /*273a0*/  ISETP.NE.AND P0, PT, R6, RZ, PT ;  /* 0x000000ff0600720c */ /* 0x000fe20003f05270 */
[----:B------:R-:W-:-:S03]  /*273b0*/  ULDC UR4, c[0x0][0x9f0] ;  /* 0x00027c0000047ab9 */ /* 0x000fc60000000800 */
[----:B------:R-:W-:-:S04]  /*273c0*/  SEL R5, R6, UR4, P0 ;  /* 0x0000000406057c07 */ /* 0x000fc80008000000 */
[----:B------:R-:W-:Y:S02]  /*273d0*/  IABS R13, R5 ;  /* 0x00000005000d7213 */ /* 0x000fe40000000000 */
[----:B------:R-:W-:Y:S02]  /*273e0*/  IADD3 R12, R5, -0x1, R11 ;  /* 0xffffffff050c7810 */ /* 0x000fe40007ffe00b */
[----:B------:R-:W0:Y:S03]  /*273f0*/  I2F.RP R2, R13 ;  /* 0x0000000d00027306 */ /* 0x000e260000209400 */
[----:B------:R-:W-:-:S05]  /*27400*/  IMAD.IADD R12, R12, 0x1, -R4 ;  /* 0x000000010c0c7824 */ /* 0x000fca00078e0a04 */
        /* <DEDUP_REMOVED lines=22> */
.L_x_1870:
[----:B------:R-:W-:Y:S05]  /*27570*/  BSYNC B0 ;  /* 0x0000000000007941 */ /* 0x000fea0003800000 */
.L_x_1869:
[-C--:B------:R-:W-:Y:S01]  /*27580*/  IMAD R4, R10, R14.reuse, R4 ;  /* 0x0000000e0a047224 */ /* 0x080fe200078e0204 */
[----:B------:R-:W-:Y:S04]  /*27590*/  BSSY B0, `(.L_x_1871) ;  /* 0x0000190000007945 */ /* 0x000fe80003800000 */
[C---:B------:R-:W-:Y:S01]  /*275a0*/  VIADDMNMX R11, R4.reuse, R14, R11, PT ;  /* 0x0000000e040b7246 */ /* 0x040fe2000380010b */
[----:B------:R-:W-:-:S04]  /*275b0*/  IMAD R4, R4, 0x40, -R8 ;  /* 0x0000004004047824 */ /* 0x000fc800078e0a08 */
[----:B------:R-:W-:Y:S01]  /*275c0*/  IMAD R8, R11, 0x40, -R8 ;  /* 0x000000400b087824 */ /* 0x000fe200078e0a08 */
[----:B------:R-:W-:-:S04]  /*275d0*/  VIMNMX R4, RZ, R4, !PT ;  /* 0x00000004ff047248 */ /* 0x000fc80007fe0100 */
[----:B------:R-:W-:-:S04]  /*275e0*/  VIMNMX R7, R8, R7, PT ;  /* 0x0000000708077248 */ /* 0x000fc80003fe0100 */
[----:B------:R-:W-:Y:S02]  /*275f0*/  ISETP.GT.AND P0, PT, R7, R4, PT ;  /* 0x000000040700720c */ /* 0x000fe40003f04270 */
[----:B------:R-:W-:-:S11]  /*27600*/  SHF.R.U32.HI R4, RZ, 0x6, R4 ;  /* 0x00000006ff047819 */ /* 0x000fd60000011604 */
[----:B------:R-:W-:-:S05]  /*27610*/  @P0 VIADD R2, R7, 0x3f ;  /* 0x0000003f07020836 */ /* 0x000fca0000000000 */
[----:B------:R-:W-:-:S04]  /*27620*/  @P0 SHF.R.S32.HI R3, RZ, 0x1f, R2 ;  /* 0x0000001fff030819 */ /* 0x000fc80000011402 */
[----:B------:R-:W-:Y:S01]  /*27630*/  @P0 LEA.HI R3, R3, R2, RZ, 0x6 ;  /* 0x0000000203030211 */ /* 0x000fe200078f30ff */
[----:B------:R-:W-:-:S03]  /*27640*/  IMAD.MOV.U32 R2, RZ, RZ, R4 ;  /* 0x000000ffff027224 */ /* 0x000fc600078e0004 */
[----:B------:R-:W-:Y:S02]  /*27650*/  @P0 SHF.R.S32.HI R2, RZ, 0x6, R3 ;  /* 0x00000006ff020819 */ /* 0x000fe40000011403 */
        /* <DEDUP_REMOVED lines=10> */
.L_x_2076:
[----:B-1----:R-:W-:Y:S02]  /*27700*/  ISETP.NE.AND P0, PT, R14, RZ, PT ;  /* 0x000000ff0e00720c */ /* 0x002fe40003f05270 */
[----:B------:R-:W-:-:S11]  /*27710*/  PLOP3.LUT P6, PT, PT, PT, PT, 0x8, 0x0 ;  /* 0x000000000000781c */ /* 0x000fd60003fce170 */
[----:B------:R-:W-:Y:S05]  /*27720*/  @P0 BRA `(.L_x_1874) ;  /* 0x00000000000c0947 */ /* 0x000fea0003800000 */
[----:B------:R-:W-:-:S03]  /*27730*/  UMOV UR4, 0xffffffff ;  /* 0xffffffff00047882 */ /* 0x000fc60000000000 */
[----:B------:R-:W-:Y:S05]  /*27740*/  BRA.DIV UR4, `(.L_x_1875) ;  /* 0x0000008204507947 */ /* 0x000fea000b800000 */
[----:B------:R-:W-:-:S13]  /*27750*/  ELECT P6, URZ, PT ;  /* 0x00000000003f782f */ /* 0x000fda00038c0000 */
.L_x_1874:
        /* <DEDUP_REMOVED lines=9> */
.L_x_2079:
[----:B------:R-:W-:Y:S05]  /*277f0*/  BSYNC B1 ;  /* 0x0000000000017941 */ /* 0x000fea0003800000 */
.L_x_1876:
        /* <DEDUP_REMOVED lines=10> */
.L_x_2080:
[----:B------:R-:W-:Y:S05]  /*278a0*/  BSYNC B2 ;  /* 0x0000000000027941 */ /* 0x000fea0003800000 */
.L_x_1880:
[----:B------:R-:W-:Y:S04]  /*278b0*/  BSSY B2, `(.L_x_1882) ;  /* 0x0000009000027945 */ /* 0x000fe80003800000 */
[----:B------:R-:W-:Y:S05]  /*278c0*/  @P1 BRA `(.L_x_1883) ;  /* 0x00000000001c1947 */ /* 0x000fea0003800000 */
[----:B------:R-:W2:Y:S01]  /*278d0*/  S2R R7, SR_TID.X ;  /* 0x0000000000077919 */ /* 0x000ea20000002100 */
[----:B------:R-:W-:-:S04]  /*278e0*/  IMAD.MOV.U32 R3, RZ, RZ, 0x8000 ;  /* 0x00008000ff037424 */ /* 0x000fc800078e00ff */
[----:B------:R3:W-:Y:S01]  /*278f0*/  SYNCS.ARRIVE.TRANS64 RZ, [R12+URZ+0x30890], R3 ;  /* 0x030890030cff79a7 */ /* 0x0007e2000800003f */
[----:B--2---:R-:W-:-:S04]  /*27900*/  LOP3.LUT R7, R7, 0x1f, RZ, 0xc0, !PT ;  /* 0x0000001f07077812 */ /* 0x004fc800078ec0ff */
[----:B------:R-:W-:-:S13]  /*27910*/  ISETP.NE.AND P0, PT, R7, RZ, PT ;  /* 0x000000ff0700720c */ /* 0x000fda0003f05270 */
[----:B---3--:R-:W-:Y:S05]  /*27920*/  @!P0 BRA `(.L_x_1883) ;  /* 0x0000000000048947 */ /* 0x008fea0003800000 */
[----:B------:R-:W-:Y:S01]  /*27930*/  BPT.TRAP 0x1 ;  /* 0x000000040000795c */ /* 0x000fe20000300000 */
.L_x_1883:
[----:B------:R-:W-:Y:S05]  /*27940*/  BSYNC B2 ;  /* 0x0000000000027941 */ /* 0x000fea0003800000 */
.L_x_1882:
[----:B------:R-:W-:Y:S01]  /*27950*/  IMAD.MOV.U32 R15, RZ, RZ, RZ ;  /* 0x000000ffff0f7224 */ /* 0x000fe200078e00ff */
[----:B------:R-:W-:Y:S01]  /*27960*/  UIADD3 UR4, UP0, UR36, 0x570, URZ ;  /* 0x0000057024047890 */ /* 0x000fe2000ff1e03f */
[----:B0-----:R-:W-:Y:S01]  /*27970*/  IMAD R8, R2, 0x40, R0 ;  /* 0x0000004002087824 */ /* 0x001fe200078e0200 */
[----:B------:R-:W-:Y:S01]  /*27980*/  PLOP3.LUT P0, PT, PT, PT, PT, 0x80, 0x0 ;  /* 0x000000000000781c */ /* 0x000fe20003f0f070 */
[----:B------:R-:W-:Y:S01]  /*27990*/  IMAD R7, R28, 0x8000, R17 ;  /* 0x000080001c077824 */ /* 0x000fe200078e0211 */
[----:B------:R-:W-:Y:S01]  /*279a0*/  R2UR UR10, R15 ;  /* 0x000000000f0a72ca */ /* 0x000fe200000e0000 */
[----:B------:R-:W-:Y:S01]  /*279b0*/  VIADD R8, R8, 0xffffffc0 ;  /* 0xffffffc008087836 */ /* 0x000fe20000000000 */
[----:B------:R-:W-:Y:S01]  /*279c0*/  UIADD3.X UR5, URZ, UR37, URZ, UP0, !UPT ;  /* 0x000000253f057290 */ /* 0x000fe200087fe43f */
[----:B------:R-:W-:Y:S01]  /*279d0*/  IMAD.SHL.U32 R14, R28, 0x4000, RZ ;  /* 0x000040001c0e7824 */ /* 0x000fe200078e00ff */
[----:B------:R-:W-:Y:S01]  /*279e0*/  UMOV UR6, 0x0 ;  /* 0x0000000000067882 */ /* 0x000fe20000000000 */
[----:B------:R-:W-:Y:S01]  /*279f0*/  VIADD R3, R12, 0x30890 ;  /* 0x000308900c037836 */ /* 0x000fe20000000000 */
[----:B------:R-:W-:Y:S01]  /*27a00*/  UMOV UR7, 0x12f00000 ;  /* 0x12f0000000077882 */ /* 0x000fe20000000000 */
[----:B------:R-:W-:-:S08]  /*27a10*/  VIADD R13, R7, 0x20400 ;  /* 0x00020400070d7836 */ /* 0x000fd00000000000 */
.L_x_1884:
        /* <DEDUP_REMOVED lines=16> */
.L_x_1885:
        /* <DEDUP_REMOVED lines=16> */
.L_x_1886:
        /* <DEDUP_REMOVED lines=16> */
.L_x_1887:
        /* <DEDUP_REMOVED lines=13> */
.L_x_2081:
[----:B------:R-:W-:Y:S05]  /*27df0*/  BSYNC B2 ;  /* 0x0000000000027941 */ /* 0x000fea0003800000 */
.L_x_1888:
        /* <DEDUP_REMOVED lines=11> */
.L_x_1891:
[----:B------:R-:W-:Y:S05]  /*27eb0*/  BSYNC B2 ;  /* 0x0000000000027941 */ /* 0x000fea0003800000 */
.L_x_1890:
[----:B------:R-:W-:Y:S01]  /*27ec0*/  R2UR UR10, R15 ;  /* 0x000000000f0a72ca */ /* 0x000fe200000e0000 */
[----:B------:R-:W-:Y:S01]  /*27ed0*/  IMAD R14, R14, 0x2, R17 ;  /* 0x000000020e0e7824 */ /* 0x000fe200078e0211 */
[----:B------:R-:W-:Y:S01]  /*27ee0*/  R2UR UR6, R20 ;  /* 0x00000000140672ca */ /* 0x000fe200000e0000 */
[----:B------:R-:W-:Y:S01]  /*27ef0*/  UIADD3 UR4, UP0, UR36, 0x670, URZ ;  /* 0x0000067024047890 */ /* 0x000fe2000ff1e03f */
[----:B------:R-:W-:Y:S01]  /*27f00*/  R2UR UR7, R21 ;  /* 0x00000000150772ca */ /* 0x000fe200000e0000 */
[----:B01----:R-:W-:Y:S01]  /*27f10*/  VIADD R12, R12, 0x308b0 ;  /* 0x000308b00c0c7836 */ /* 0x003fe20000000000 */
[----:B------:R-:W-:Y:S01]  /*27f20*/  PLOP3.LUT P0, PT, PT, PT, PT, 0x80, 0x0 ;  /* 0x000000000000781c */ /* 0x000fe20003f0f070 */
[----:B------:R-:W-:Y:S01]  /*27f30*/  VIADD R3, R14, 0x400 ;  /* 0x000004000e037836 */ /* 0x000fe20000000000 */
[----:B------:R-:W-:-:S12]  /*27f40*/  UIADD3.X UR5, URZ, UR37, URZ, UP0, !UPT ;  /* 0x000000253f057290 */ /* 0x000fd800087fe43f */
.L_x_1892:
        /* <DEDUP_REMOVED lines=15> */
.L_x_1893:
        /* <DEDUP_REMOVED lines=15> */
.L_x_1894:
        /* <DEDUP_REMOVED lines=15> */
.L_x_1895:
        /* <DEDUP_REMOVED lines=10> */
.L_x_1879:
[----:B------:R-:W-:Y:S05]  /*282c0*/  BSYNC B1 ;  /* 0x0000000000017941 */ /* 0x000fea0003800000 */
.L_x_1878:
[----:B0-----:R-:W-:Y:S01]  /*282d0*/  VIADD R8, R2, 0xfffffffe ;  /* 0xfffffffe02087836 */ /* 0x001fe20000000000 */
        /* <DEDUP_REMOVED lines=8> */
.L_x_1914:
[----:B------:R-:W-:Y:S05]  /*28360*/  YIELD ;  /* 0x0000000000007946 */ /* 0x000fea0003800000 */
[----:B------:R-:W-:Y:S04]  /*28370*/  BSSY B1, `(.L_x_1896) ;  /* 0x00000a9000017945 */ /* 0x000fe80003800000 */
[----:B------:R-:W-:Y:S05]  /*28380*/  @!P6 BRA `(.L_x_1897) ;  /* 0x00000008009ce947 */ /* 0x000fea0003800000 */
[----:B------:R-:W-:Y:S01]  /*28390*/  IMAD R7, R28, 0x8, R17 ;  /* 0x000000081c077824 */ /* 0x000fe200078e0211 */
[----:B------:R-:W-:Y:S01]  /*283a0*/  SHF.L.U32 R3, R30, 0x1f, RZ ;  /* 0x0000001f1e037819 */ /* 0x000fe200000006ff */
[----:B------:R-:W0:Y:S01]  /*283b0*/  S2R R2, SR_TID.X ;  /* 0x0000000000027919 */ /* 0x000e220000002100 */
[----:B------:R-:W-:Y:S02]  /*283c0*/  BSSY B2, `(.L_x_1898) ;  /* 0x0000005000027945 */ /* 0x000fe40003800000 */
[----:B------:R-:W1:Y:S01]  /*283d0*/  SYNCS.PHASECHK.TRANS64.TRYWAIT P1, [R7+URZ+0x308a0], R3 ;  /* 0x0308a003070075a7 */ /* 0x000e62000802017f */
[----:B0-----:R-:W-:-:S04]  /*283e0*/  LOP3.LUT R2, R2, 0x7f, RZ, 0xc0, !PT ;  /* 0x0000007f02027812 */ /* 0x001fc800078ec0ff */
[----:B------:R-:W-:Y:S01]  /*283f0*/  ISETP.NE.AND P2, PT, R2, RZ, PT ;  /* 0x000000ff0200720c */ /* 0x000fe20003f45270 */
[----:B-1----:R-:W-:-:S12]  /*28400*/  @!P1 BRA `(.L_x_1899) ;  /* 0x00000074007c9947 */ /* 0x002fd80003800000 */
.L_x_2082:
[----:B------:R-:W-:Y:S05]  /*28410*/  BSYNC B2 ;  /* 0x0000000000027941 */ /* 0x000fea0003800000 */
.L_x_1898:
[----:B------:R-:W-:Y:S04]  /*28420*/  BSSY B2, `(.L_x_1900) ;  /* 0x0000009000027945 */ /* 0x000fe80003800000 */
[----:B------:R-:W-:Y:S05]  /*28430*/  @P2 BRA `(.L_x_1901) ;  /* 0x00000000001c2947 */ /* 0x000fea0003800000 */
[----:B------:R-:W1:Y:S01]  /*28440*/  S2R R11, SR_TID.X ;  /* 0x00000000000b7919 */ /* 0x000e620000002100 */
[----:B------:R-:W-:-:S04]  /*28450*/  IMAD.MOV.U32 R2, RZ, RZ, 0x8000 ;  /* 0x00008000ff027424 */ /* 0x000fc800078e00ff */
[----:B------:R2:W-:Y:S01]  /*28460*/  SYNCS.ARRIVE.TRANS64 RZ, [R7+URZ+0x30890], R2 ;  /* 0x0308900207ff79a7 */ /* 0x0005e2000800003f */
[----:B-1----:R-:W-:-:S04]  /*28470*/  LOP3.LUT R11, R11, 0x1f, RZ, 0xc0, !PT ;  /* 0x0000001f0b0b7812 */ /* 0x002fc800078ec0ff */
[----:B------:R-:W-:-:S13]  /*28480*/  ISETP.NE.AND P1, PT, R11, RZ, PT ;  /* 0x000000ff0b00720c */ /* 0x000fda0003f25270 */
[----:B--2---:R-:W-:Y:S05]  /*28490*/  @!P1 BRA `(.L_x_1901) ;  /* 0x0000000000049947 */ /* 0x004fea0003800000 */
[----:B------:R-:W-:Y:S01]  /*284a0*/  BPT.TRAP 0x1 ;  /* 0x000000040000795c */ /* 0x000fe20000300000 */
.L_x_1901:
[----:B------:R-:W-:Y:S05]  /*284b0*/  BSYNC B2 ;  /* 0x0000000000027941 */ /* 0x000fea0003800000 */
.L_x_1900:
[----:B------:R-:W-:Y:S01]  /*284c0*/  IMAD.MOV.U32 R14, RZ, RZ, RZ ;  /* 0x000000ffff0e7224 */ /* 0x000fe200078e00ff */
[----:B------:R-:W-:Y:S01]  /*284d0*/  UIADD3 UR4, UP0, UR36, 0x570, URZ ;  /* 0x0000057024047890 */ /* 0x000fe2000ff1e03f */
[----:B------:R-:W-:Y:S01]  /*284e0*/  IMAD R11, R28, 0x8000, R17 ;  /* 0x000080001c0b7824 */ /* 0x000fe200078e0211 */
[----:B------:R-:W-:Y:S01]  /*284f0*/  PLOP3.LUT P1, PT, PT, PT, PT, 0x80, 0x0 ;  /* 0x000000000000781c */ /* 0x000fe20003f2f070 */
[----:B------:R-:W-:Y:S01]  /*28500*/  IMAD R12, R8, 0x40, R0 ;  /* 0x00000040080c7824 */ /* 0x000fe200078e0200 */
[----:B------:R-:W-:Y:S01]  /*28510*/  R2UR UR10, R14 ;  /* 0x000000000e0a72ca */ /* 0x000fe200000e0000 */
[----:B------:R-:W-:Y:S01]  /*28520*/  VIADD R2, R7, 0x30890 ;  /* 0x0003089007027836 */ /* 0x000fe20000000000 */
[----:B------:R-:W-:Y:S01]  /*28530*/  UIADD3.X UR5, URZ, UR37, URZ, UP0, !UPT ;  /* 0x000000253f057290 */ /* 0x000fe200087fe43f */
[----:B------:R-:W-:Y:S01]  /*28540*/  VIADD R13, R11, 0x20400 ;  /* 0x000204000b0d7836 */ /* 0x000fe20000000000 */
[----:B------:R-:W-:Y:S01]  /*28550*/  UMOV UR6, 0x0 ;  /* 0x0000000000067882 */ /* 0x000fe20000000000 */
[----:B------:R-:W-:-:S10]  /*28560*/  UMOV UR7, 0x12f00000 ;  /* 0x12f0000000077882 */ /* 0x000fd40000000000 */
.L_x_1902:
        /* <DEDUP_REMOVED lines=10> */
[----:B------:R-:W-:Y:S01]  /*28610*/  IMAD.MOV.U32 R21, RZ, RZ, 0x40 ;  /* 0x00000040ff157424 */ /* 0x000fe200078e00ff */
[----:B------:R-:W-:Y:S01]  /*28620*/  PLOP3.LUT P1, PT, PT, PT, PT, 0x80, 0x0 ;  /* 0x000000000000781c */ /* 0x000fe20003f2f070 */
[----:B------:R-:W-:Y:S01]  /*28630*/  VIADD R13, R11, 0x22400 ;  /* 0x000224000b0d7836 */ /* 0x000fe20000000000 */
[----:B------:R-:W-:Y:S01]  /*28640*/  UMOV UR6, 0x0 ;  /* 0x0000000000067882 */ /* 0x000fe20000000000 */
[----:B------:R-:W-:Y:S01]  /*28650*/  UMOV UR7, 0x12f00000 ;  /* 0x12f0000000077882 */ /* 0x000fe20000000000 */
[----:B------:R-:W-:-:S15]  /*28660*/  R2UR UR10, R21 ;  /* 0x00000000150a72ca */ /* 0x000fde00000e0000 */
.L_x_1903:
        /* <DEDUP_REMOVED lines=16> */
.L_x_1904:
        /* <DEDUP_REMOVED lines=16> */
.L_x_1905:
        /* <DEDUP_REMOVED lines=10> */
[----:B------:R-:W1:Y:S01]  /*28910*/  SYNCS.PHASECHK.TRANS64.TRYWAIT P1, [R7+URZ+0x308c0], R3 ;  /* 0x0308c003070075a7 */ /* 0x000e62000802017f */
[----:B------:R-:W-:Y:S04]  /*28920*/  BSSY B2, `(.L_x_1906) ;  /* 0x0000002000027945 */ /* 0x000fe80003800000 */
[----:B-1----:R-:W-:Y:S05]  /*28930*/  @!P1 BRA `(.L_x_1907) ;  /* 0x0000007000449947 */ /* 0x002fea0003800000 */
.L_x_2083:
[----:B------:R-:W-:Y:S05]  /*28940*/  BSYNC B2 ;  /* 0x0000000000027941 */ /* 0x000fea0003800000 */
.L_x_1906:
[----:B------:R-:W-:Y:S01]  /*28950*/  BSSY B2, `(.L_x_1908) ;  /* 0x000000b000027945 */ /* 0x000fe20003800000 */
[----:B------:R-:W-:Y:S02]  /*28960*/  IMAD.MOV.U32 R2, RZ, RZ, 0x0 ;  /* 0x00000000ff027424 */ /* 0x000fe400078e00ff */
[----:B01----:R-:W-:Y:S01]  /*28970*/  IMAD.MOV.U32 R3, RZ, RZ, 0x12f00000 ;  /* 0x12f00000ff037424 */ /* 0x003fe200078e00ff */
[----:B------:R-:W-:Y:S06]  /*28980*/  @P2 BRA `(.L_x_1909) ;  /* 0x00000000001c2947 */ /* 0x000fec0003800000 */
[----:B------:R-:W0:Y:S01]  /*28990*/  S2R R23, SR_TID.X ;  /* 0x0000000000177919 */ /* 0x000e220000002100 */
[----:B------:R-:W-:-:S04]  /*289a0*/  IMAD.MOV.U32 R13, RZ, RZ, 0x8000 ;  /* 0x00008000ff0d7424 */ /* 0x000fc800078e00ff */
[----:B------:R1:W-:Y:S01]  /*289b0*/  SYNCS.ARRIVE.TRANS64 RZ, [R7+URZ+0x308b0], R13 ;  /* 0x0308b00d07ff79a7 */ /* 0x0003e2000800003f */
[----:B0-----:R-:W-:-:S04]  /*289c0*/  LOP3.LUT R23, R23, 0x1f, RZ, 0xc0, !PT ;  /* 0x0000001f17177812 */ /* 0x001fc800078ec0ff */
[----:B------:R-:W-:-:S13]  /*289d0*/  ISETP.NE.AND P1, PT, R23, RZ, PT ;  /* 0x000000ff1700720c */ /* 0x000fda0003f25270 */
[----:B-1----:R-:W-:Y:S05]  /*289e0*/  @!P1 BRA `(.L_x_1909) ;  /* 0x0000000000049947 */ /* 0x002fea0003800000 */
[----:B------:R-:W-:Y:S01]  /*289f0*/  BPT.TRAP 0x1 ;  /* 0x000000040000795c */ /* 0x000fe20000300000 */
.L_x_1909:
[----:B------:R-:W-:Y:S05]  /*28a00*/  BSYNC B2 ;  /* 0x0000000000027941 */ /* 0x000fea0003800000 */
.L_x_1908:
[----:B------:R-:W-:Y:S01]  /*28a10*/  R2UR UR10, R14 ;  /* 0x000000000e0a72ca */ /* 0x000fe200000e0000 */
[----:B------:R-:W-:Y:S01]  /*28a20*/  UIADD3 UR4, UP0, UR36, 0x670, URZ ;  /* 0x0000067024047890 */ /* 0x000fe2000ff1e03f */
[----:B------:R-:W-:Y:S01]  /*28a30*/  R2UR UR6, R2 ;  /* 0x00000000020672ca */ /* 0x000fe200000e0000 */
[----:B------:R-:W-:Y:S01]  /*28a40*/  VIADD R7, R7, 0x308b0 ;  /* 0x000308b007077836 */ /* 0x000fe20000000000 */
[----:B------:R-:W-:Y:S01]  /*28a50*/  R2UR UR7, R3 ;  /* 0x00000000030772ca */ /* 0x000fe200000e0000 */
[----:B------:R-:W-:Y:S01]  /*28a60*/  VIADD R13, R11, 0x400 ;  /* 0x000004000b0d7836 */ /* 0x000fe20000000000 */
[----:B------:R-:W-:Y:S01]  /*28a70*/  PLOP3.LUT P1, PT, PT, PT, PT, 0x80, 0x0 ;  /* 0x000000000000781c */ /* 0x000fe20003f2f070 */
[----:B------:R-:W-:-:S12]  /*28a80*/  UIADD3.X UR5, URZ, UR37, URZ, UP0, !UPT ;  /* 0x000000253f057290 */ /* 0x000fd800087fe43f */
.L_x_1910:
        /* <DEDUP_REMOVED lines=15> */
.L_x_1911:
        /* <DEDUP_REMOVED lines=15> */
.L_x_1912:
        /* <DEDUP_REMOVED lines=15> */
.L_x_1913:
        /* <DEDUP_REMOVED lines=10> */
.L_x_1897:
[----:B------:R-:W-:Y:S05]  /*28e00*/  BSYNC B1 ;  /* 0x0000000000017941 */ /* 0x000fea0003800000 */
.L_x_1896:
        /* <DEDUP_REMOVED lines=8> */
.L_x_1872:
[----:B------:R-:W-:Y:S05]  /*28e90*/  BSYNC B0 ;  /* 0x0000000000007941 */ /* 0x000fea0003800000 */
.L_x_1871:
[----:B------:R-:W0:Y:S01]  /*28ea0*/  LDC R0, c[0x0][0x448] ;  /* 0x00011200ff007b82 */ /* 0x000e220000000800 */
[----:B------:R-:W-:Y:S01]  /*28eb0*/  VIADD R7, R25, 0x7f ;  /* 0x0000007f19077836 */ /* 0x000fe20000000000 */
[----:B------:R-:W-:Y:S06]  /*28ec0*/  @!P0 WARPSYNC.ALL ;  /* 0x0000000000008948 */ /* 0x000fec0003800000 */
[----:B------:R-:W-:Y:S01]  /*28ed0*/  @!P0 BAR.SYNC.DEFER_BLOCKING 0xc, 0x180 ;  /* 0x0306000000008b1d */ /* 0x000fe20000010000 */
[----:B0-----:R-:W-:-:S13]  /*28ee0*/  ISETP.NE.AND P1, PT, R0, 0x1, PT ;  /* 0x000000010000780c */ /* 0x001fda0003f25270 */
[----:B------:R-:W0:Y:S08]  /*28ef0*/  @P1 LDC R0, c[0x0][0x44c] ;  /* 0x00011300ff001b82 */ /* 0x000e300000000800 */
[----:B------:R-:W1:Y:S01]  /*28f00*/  @P1 LDC R3, c[0x0][0x450] ;  /* 0x00011400ff031b82 */ /* 0x000e620000000800 */
[----:B0-----:R-:W-:-:S05]  /*28f10*/  @P1 IMAD.HI.U32 R0, R7, R0, RZ ;  /* 0x0000000007001227 */ /* 0x001fca00078e00ff */
[----:B-1----:R-:W-:Y:S02]  /*28f20*/  @P1 SHF.R.U32.HI R7, RZ, R3, R0 ;  /* 0x00000003ff071219 */ /* 0x002fe40000011600 */
[----:B------:R-:W0:Y:S03]  /*28f30*/  LDC.64 R2, c[0x0][0x9e0] ;  /* 0x00027800ff027b82 */ /* 0x000e260000000a00 */
[----:B------:R-:W-:Y:S01]  /*28f40*/  IMAD.IADD R7, R18, 0x1, R7 ;  /* 0x0000000112077824 */ /* 0x000fe200078e0207 */
[----:B0-----:R-:W-:-:S03]  /*28f50*/  ISETP.GE.AND P2, PT, R3, 0x1, PT ;  /* 0x000000010300780c */ /* 0x001fc60003f46270 */
[----:B------:R-:W-:-:S10]  /*28f60*/  IMAD.IADD R2, R7, 0x1, R2 ;  /* 0x0000000107027824 */ /* 0x000fd400078e0202 */
[----:B------:R-:W-:Y:S05]  /*28f70*/  @!P2 BRA `(.L_x_1915) ;  /* 0x000000000048a947 */ /* 0x000fea0003800000 */
        /* <DEDUP_REMOVED lines=11> */
.L_x_1917:
[----:B------:R-:W-:-:S13]  /*29030*/  ISETP.NE.AND P0, PT, R3, 0x1, PT ;  /* 0x000000010300780c */ /* 0x000fda0003f05270 */
[----:B------:R-:W0:Y:S02]  /*29040*/  @P0 LDC.64 R4, c[0x0][0x9e8] ;  /* 0x00027a00ff040b82 */ /* 0x000e240000000a00 */
[----:B0-----:R-:W-:-:S05]  /*29050*/  @P0 IMAD.HI.U32 R4, R0, R4, RZ ;  /* 0x0000000400040227 */ /* 0x001fca00078e00ff */
[----:B------:R-:W-:-:S07]  /*29060*/  @P0 SHF.R.U32.HI R0, RZ, R5, R4 ;  /* 0x00000005ff000219 */ /* 0x000fce0000011604 */
.L_x_1918:
[----:B------:R-:W-:Y:S05]  /*29070*/  BSYNC B0 ;  /* 0x0000000000007941 */ /* 0x000fea0003800000 */
.L_x_1916:
[----:B------:R-:W-:-:S05]  /*29080*/  IMAD R5, R0, R3, R3 ;  /* 0x0000000300057224 */ /* 0x000fca00078e0203 */
[----:B------:R-:W-:-:S07]  /*29090*/  VIMNMX R2, R2, R5, PT ;  /* 0x0000000502027248 */ /* 0x000fce0003fe0100 */
.L_x_1915:
[----:B------:R-:W0:Y:S01]  /*290a0*/  @P1 LDC R4, c[0x0][0x44c] ;  /* 0x00011300ff041b82 */ /* 0x000e220000000800 */
[----:B------:R-:W-:Y:S01]  /*290b0*/  VIADD R2, R2, 0x3f ;  /* 0x0000003f02027836 */ /* 0x000fe20000000000 */
[----:B------:R-:W-:-:S04]  /*290c0*/  ULDC UR4, c[0x0][0x9dc] ;  /* 0x0002770000047ab9 */ /* 0x000fc80000000800 */
[----:B------:R-:W-:Y:S02]  /*290d0*/  SHF.R.S32.HI R5, RZ, 0x1f, R2 ;  /* 0x0000001fff057819 */ /* 0x000fe40000011402 */
[----:B------:R-:W1:Y:S02]  /*290e0*/  @P1 LDC R0, c[0x0][0x450] ;  /* 0x00011400ff001b82 */ /* 0x000e640000000800 */
[----:B------:R-:W-:Y:S01]  /*290f0*/  LEA.HI R5, R5, R2, RZ, 0x6 ;  /* 0x0000000205057211 */ /* 0x000fe200078f30ff */
[----:B------:R-:W-:Y:S02]  /*29100*/  IMAD.MOV.U32 R2, RZ, RZ, R25 ;  /* 0x000000ffff027224 */ /* 0x000fe400078e0019 */
        /* <DEDUP_REMOVED lines=17> */
.L_x_1921:
[----:B------:R-:W-:-:S13]  /*29220*/  ISETP.NE.AND P0, PT, R3, 0x1, PT ;  /* 0x000000010300780c */ /* 0x000fda0003f05270 */
[----:B------:R-:W0:Y:S02]  /*29230*/  @P0 LDC.64 R4, c[0x0][0x9e8] ;  /* 0x00027a00ff040b82 */ /* 0x000e240000000a00 */
[----:B0-----:R-:W-:-:S05]  /*29240*/  @P0 IMAD.HI.U32 R4, R2, R4, RZ ;  /* 0x0000000402040227 */ /* 0x001fca00078e00ff */
[----:B------:R-:W-:-:S07]  /*29250*/  @P0 SHF.R.U32.HI R2, RZ, R5, R4 ;  /* 0x00000005ff020219 */ /* 0x000fce0000011604 */
.L_x_1922:
[----:B------:R-:W-:Y:S05]  /*29260*/  BSYNC B0 ;  /* 0x0000000000007941 */ /* 0x000fea0003800000 */
.L_x_1920:
[----:B------:R-:W-:-:S05]  /*29270*/  IMAD R3, R2, R3, RZ ;  /* 0x0000000302037224 */ /* 0x000fca00078e02ff */
[----:B------:R-:W-:-:S07]  /*29280*/  VIMNMX R0, R0, R3, !PT ;  /* 0x0000000300007248 */ /* 0x000fce0007fe0100 */
.L_x_1919:
[----:B------:R-:W-:Y:S01]  /*29290*/  ISETP.NE.AND P1, PT, R6, RZ, PT ;  /* 0x000000ff0600720c */ /* 0x000fe20003f25270 */
[----:B------:R-:W-:Y:S01]  /*292a0*/  BSSY B0, `(.L_x_1923) ;  /* 0x0000024000007945 */ /* 0x000fe20003800000 */
[----:B------:R-:W-:-:S04]  /*292b0*/  SHF.R.S32.HI R3, RZ, 0x1f, R0 ;  /* 0x0000001fff037819 */ /* 0x000fc80000011400 */
[----:B------:R-:W-:-:S04]  /*292c0*/  LEA.HI R3, R3, R0, RZ, 0x6 ;  /* 0x0000000003037211 */ /* 0x000fc800078f30ff */
[----:B------:R-:W-:Y:S01]  /*292d0*/  SHF.R.S32.HI R0, RZ, 0x6, R3 ;  /* 0x00000006ff007819 */ /* 0x000fe20000011403 */
[----:B------:R-:W-:Y:S02]  /*292e0*/  IMAD.MOV.U32 R3, RZ, RZ, RZ ;  /* 0x000000ffff037224 */ /* 0x000fe400078e00ff */
[----:B------:R-:W0:Y:S01]  /*292f0*/  @!P1 LDC R6, c[0x0][0x9f0] ;  /* 0x00027c00ff069b82 */ /* 0x000e220000000800 */
[----:B------:R-:W-:-:S04]  /*29300*/  VIMNMX R0, RZ, R0, !PT ;  /* 0x00000000ff007248 */ /* 0x000fc80007fe0100 */
[----:B------:R-:W-:-:S13]  /*29310*/  ISETP.GT.AND P0, PT, R19, R0, PT ;  /* 0x000000001300720c */ /* 0x000fda0003f04270 */
[----:B------:R-:W-:Y:S05]  /*29320*/  @!P0 BRA `(.L_x_1924) ;  /* 0x00000000006c8947 */ /* 0x000fea0003800000 */
[-C--:B0-----:R-:W-:Y:S01]  /*29330*/  IABS R4, R6.reuse ;  /* 0x0000000600047213 */ /* 0x081fe20000000000 */
[----:B------:R-:W-:Y:S01]  /*29340*/  IMAD.MOV.U32 R2, RZ, RZ, RZ ;  /* 0x000000ffff027224 */ /* 0x000fe200078e00ff */
[----:B------:R-:W-:Y:S02]  /*29350*/  IABS R8, R6 ;  /* 0x0000000600087213 */ /* 0x000fe40000000000 */
[----:B------:R-:W0:Y:S08]  /*29360*/  I2F.RP R5, R4 ;  /* 0x0000000400057306 */ /* 0x000e300000209400 */
[----:B0-----:R-:W0:Y:S02]  /*29370*/  MUFU.RCP R5, R5 ;  /* 0x0000000500057308 */ /* 0x001e240000001000 */
[----:B0-----:R-:W-:-:S06]  /*29380*/  VIADD R7, R5, 0xffffffe ;  /* 0x0ffffffe05077836 */ /* 0x001fcc0000000000 */
[----:B------:R0:W1:Y:S02]  /*29390*/  F2I.FTZ.U32.TRUNC.NTZ R3, R7 ;  /* 0x0000000700037305 */ /* 0x000064000021f000 */
[----:B0-----:R-:W-:Y:S02]  /*293a0*/  IMAD.MOV R7, RZ, RZ, -R8 ;  /* 0x000000ffff077224 */ /* 0x001fe400078e0a08 */
[----:B-1----:R-:W-:-:S04]  /*293b0*/  IMAD.MOV R9, RZ, RZ, -R3 ;  /* 0x000000ffff097224 */ /* 0x002fc800078e0a03 */
[----:B------:R-:W-:-:S04]  /*293c0*/  IMAD R9, R9, R4, RZ ;  /* 0x0000000409097224 */ /* 0x000fc800078e02ff */
[----:B------:R-:W-:Y:S01]  /*293d0*/  IMAD.HI.U32 R2, R3, R9, R2 ;  /* 0x0000000903027227 */ /* 0x000fe200078e0002 */
[----:B------:R-:W-:-:S05]  /*293e0*/  IADD3 R3, R6, -0x1, R19 ;  /* 0xffffffff06037810 */ /* 0x000fca0007ffe013 */
[----:B------:R-:W-:-:S05]  /*293f0*/  IMAD.IADD R3, R3, 0x1, -R0 ;  /* 0x0000000103037824 */ /* 0x000fca00078e0a00 */
        /* <DEDUP_REMOVED lines=14> */
.L_x_1924:
[----:B------:R-:W-:Y:S05]  /*294e0*/  BSYNC B0 ;  /* 0x0000000000007941 */ /* 0x000fea0003800000 */
.L_x_1923:
[-C--:B------:R-:W-:Y:S01]  /*294f0*/  IMAD R0, R10, R3.reuse, R0 ;  /* 0x000000030a007224 */ /* 0x080fe200078e0200 */
        /* <DEDUP_REMOVED lines=13> */
[----:B------:R-:W1:Y:S02]  /*295d0*/  FLO.U32 R0, UR4 ;  /* 0x0000000400007d00 */ /* 0x000e6400080e0000 */
        /* <DEDUP_REMOVED lines=9> */
.L_x_1926:
        /* <DEDUP_REMOVED lines=20> */
.L_x_1929:
[----:B------:R-:W-:Y:S05]  /*297b0*/  BSYNC B6 ;  /* 0x0000000000067941 */ /* 0x000fea0003800000 */
.L_x_1928:
        /* <DEDUP_REMOVED lines=11> */
[----:B0-----:R-:W-:Y:S02]  /*29870*/  IMAD.U32 R6, RZ, RZ, UR8 ;  /* 0x00000008ff067e24 */ /* 0x001fe4000f8e00ff */
[----:B------:R-:W-:-:S02]  /*29880*/  IMAD.U32 R7, RZ, RZ, UR9 ;  /* 0x00000009ff077e24 */ /* 0x000fc4000f8e00ff */
[----:B------:R-:W-:Y:S02]  /*29890*/  IMAD.U32 R10, RZ, RZ, UR4 ;  /* 0x00000004ff0a7e24 */ /* 0x000fe4000f8e00ff */
[----:B------:R-:W-:Y:S02]  /*298a0*/  IMAD.U32 R11, RZ, RZ, UR5 ;  /* 0x00000005ff0b7e24 */ /* 0x000fe4000f8e00ff */
[----:B------:R-:W-:Y:S02]  /*298b0*/  IMAD.MOV.U32 R8, RZ, RZ, 0x70 ;  /* 0x00000070ff087424 */ /* 0x000fe400078e00ff */
[----:B------:R-:W-:Y:S02]  /*298c0*/  IMAD.MOV.U32 R12, RZ, RZ, 0x1 ;  /* 0x00000001ff0c7424 */ /* 0x000fe400078e00ff */
[----:B-1----:R-:W-:-:S07]  /*298d0*/  IMAD.MOV.U32 R13, RZ, RZ, RZ ;  /* 0x000000ffff0d7224 */ /* 0x002fce00078e00ff */
[----:B------:R-:W-:-:S07]  /*298e0*/  LEPC R20, `(.L_x_1932) ;  /* 0x000000001014794e */ /* 0x000fce0000000000 */
[----:B--2---:R-:W-:Y:S05]  /*298f0*/  CALL.ABS.NOINC R2 ;  /* 0x0000000002007343 */ /* 0x004fea0003c00000 */
.L_x_1932:
        /* <DEDUP_REMOVED lines=15> */
.L_x_1931:
[----:B------:R-:W-:Y:S05]  /*299f0*/  BSYNC B6 ;  /* 0x0000000000067941 */ /* 0x000fea0003800000 */
.L_x_1930:
[----:B------:R-:W-:Y:S01]  /*29a00*/  ULDC.64 UR4, c[0x0][0x9f8] ;  /* 0x00027e0000047ab9 */ /* 0x000fe20000000a00 */
[----:B------:R-:W2:Y:S01]  /*29a10*/  LDL R20, [R1+0x8] ;  /* 0x0000080001147983 */ /* 0x000ea20000100800 */
[----:B------:R-:W-:-:S03]  /*29a20*/  ISETP.NE.U32.AND P0, PT, RZ, UR4, PT ;  /* 0x00000004ff007c0c */ /* 0x000fc6000bf05070 */
[----:B------:R-:W3:Y:S01]  /*29a30*/  LDL R19, [R1+0x10] ;  /* 0x0000100001137983 */ /* 0x000ee20000100800 */
[----:B------:R-:W-:Y:S01]  /*29a40*/  ISETP.NE.AND.EX P0, PT, RZ, UR5, PT, P0 ;  /* 0x00000005ff007c0c */ /* 0x000fe2000bf05300 */
[----:B------:R-:W-:Y:S01]  /*29a50*/  IMAD.MOV.U32 R32, RZ, RZ, R27 ;  /* 0x000000ffff207224 */ /* 0x000fe200078e001b */
[----:B------:R-:W1:Y:S01]  /*29a60*/  LDC R5, c[0x0][0x430] ;  /* 0x00010c00ff057b82 */ /* 0x000e620000000800 */
[----:B------:R-:W4:Y:S01]  /*29a70*/  S2R R18, SR_TID.X ;  /* 0x0000000000127919 */ /* 0x000f220000002100 */
[----:B------:R-:W-:Y:S01]  /*29a80*/  VIADD R7, R23, 0xffffffff ;  /* 0xffffffff17077836 */ /* 0x000fe20000000000 */
[----:B------:R-:W-:Y:S01]  /*29a90*/  LOP3.LUT R16, R16, 0xfffffffe, RZ, 0xc0, !PT ;  /* 0xfffffffe10107812 */ /* 0x000fe200078ec0ff */
[----:B------:R-:W-:-:S07]  /*29aa0*/  ULDC UR4, c[0x0][0x2f4] ;  /* 0x0000bd0000047ab9 */ /* 0x000fce0000000800 */
[----:B------:R-:W0:Y:S01]  /*29ab0*/  @P0 LDC.64 R2, c[0x0][0x9f8] ;  /* 0x00027e00ff020b82 */ /* 0x000e220000000a00 */
[----:B----4-:R-:W-:Y:S01]  /*29ac0*/  LOP3.LUT R18, R18, 0x7f, RZ, 0xc0, !PT ;  /* 0x0000007f12127812 */ /* 0x010fe200078ec0ff */
[----:B0-----:R-:W-:-:S05]  /*29ad0*/  @P0 IMAD.WIDE R2, R27, 0x4, R2 ;  /* 0x000000041b020825 */ /* 0x001fca00078e0202 */
[----:B------:R0:W4:Y:S01]  /*29ae0*/  @P0 LDG.E R32, desc[UR60][R2.64] ;  /* 0x0000003c02200981 */ /* 0x000122000c1e1900 */
[----:B------:R-:W-:Y:S02]  /*29af0*/  SHF.R.U32.HI R21, RZ, 0x3, R18 ;  /* 0x00000003ff157819 */ /* 0x000fe40000011612 */
[----:B-1----:R-:W-:Y:S01]  /*29b00*/  ISETP.NE.AND P1, PT, R5, 0x1, PT ;  /* 0x000000010500780c */ /* 0x002fe20003f25270 */
[----:B------:R-:W1:-:S12]  /*29b10*/  S2R R18, SR_TID.X ;  /* 0x0000000000127919 */ /* 0x000e580000002100 */
[----:B------:R-:W0:Y:S08]  /*29b20*/  @P1 LDC R9, c[0x0][0x434] ;  /* 0x00010d00ff091b82 */ /* 0x000e300000000800 */
[----:B------:R-:W0:Y:S01]  /*29b30*/  @P1 LDC R6, c[0x0][0x438] ;  /* 0x00010e00ff061b82 */ /* 0x000e220000000800 */
[----:B-1----:R-:W-:-:S05]  /*29b40*/  IMAD.SHL.U32 R18, R18, 0x10, RZ ;  /* 0x0000001012127824 */ /* 0x002fca00078e00ff */
[----:B------:R-:W-:-:S05]  /*29b50*/  LOP3.LUT R18, R21, 0x70, R18, 0xf8, !PT ;  /* 0x0000007015127812 */ /* 0x000fca00078ef812 */
[----:B------:R-:W-:Y:S01]  /*29b60*/  IMAD R0, R7, 0x40, R18 ;  /* 0x0000004007007824 */ /* 0x000fe200078e0212 */
[----:B------:R-:W-:-:S04]  /*29b70*/  LOP3.LUT R10, R36, 0x40, RZ, 0xfc, !PT ;  /* 0x00000040240a7812 */ /* 0x000fc800078efcff */
[----:B------:R-:W-:Y:S01]  /*29b80*/  ISETP.GE.AND P3, PT, R10, UR4, PT ;  /* 0x000000040a007c0c */ /* 0x000fe2000bf66270 */
[----:B------:R-:W-:Y:S01]  /*29b90*/  UMOV UR5, 0xffffffff ;  /* 0xffffffff00057882 */ /* 0x000fe20000000000 */
[----:B--2---:R-:W-:-:S04]  /*29ba0*/  ISETP.GE.AND P0, PT, R0, R20, PT ;  /* 0x000000140000720c */ /* 0x004fc80003f06270 */
[----:B------:R-:W-:Y:S01]  /*29bb0*/  ISETP.GT.U32.OR P0, PT, R18, 0x3f, P0 ;  /* 0x0000003f1200780c */ /* 0x000fe20000704470 */
[----:B---3--:R-:W-:-:S04]  /*29bc0*/  IMAD.IADD R0, R0, 0x1, R19 ;  /* 0x0000000100007824 */ /* 0x008fc800078e0213 */
[----:B0-----:R-:W-:-:S04]  /*29bd0*/  @P1 IMAD.HI.U32 R9, R0, R9, RZ ;  /* 0x0000000900091227 */ /* 0x001fc800078e00ff */
[----:B------:R-:W-:Y:S01]  /*29be0*/  IMAD.MOV.U32 R4, RZ, RZ, R0 ;  /* 0x000000ffff047224 */ /* 0x000fe200078e0000 */
[----:B------:R-:W-:-:S03]  /*29bf0*/  @P1 SHF.R.U32.HI R4, RZ, R6, R9 ;  /* 0x00000006ff041219 */ /* 0x000fc60000011609 */
[----:B------:R-:W0:Y:S02]  /*29c00*/  @!P0 LDC.64 R2, c[0x0][0x428] ;  /* 0x00010a00ff028b82 */ /* 0x000e240000000a00 */
[----:B------:R-:W-:-:S04]  /*29c10*/  IMAD.MOV R6, RZ, RZ, -R4 ;  /* 0x000000ffff067224 */ /* 0x000fc800078e0a04 */
[----:B------:R-:W-:Y:S01]  /*29c20*/  IMAD R0, R5, R6, R0 ;  /* 0x0000000605007224 */ /* 0x000fe200078e0200 */
[----:B------:R-:W-:Y:S02]  /*29c30*/  @!P0 SHF.R.S32.HI R5, RZ, 0x1f, R4 ;  /* 0x0000001fff058819 */ /* 0x000fe40000011404 */
[----:B----4-:R-:W-:Y:S01]  /*29c40*/  SHF.R.S32.HI R8, RZ, 0x1f, R32 ;  /* 0x0000001fff087819 */ /* 0x010fe20000011420 */
[----:B0-----:R-:W-:-:S04]  /*29c50*/  @!P0 IMAD.WIDE.U32 R4, R32, R2, R4 ;  /* 0x0000000220048225 */ /* 0x001fc800078e0004 */
[----:B------:R-:W-:Y:S01]  /*29c60*/  @!P0 IMAD R6, R8, R2, RZ ;  /* 0x0000000208068224 */ /* 0x000fe200078e02ff */
[----:B------:R0:W-:Y:S03]  /*29c70*/  STL [R1+0x14], R8 ;  /* 0x0000140801007387 */ /* 0x0001e60000100800 */
[----:B------:R-:W-:Y:S02]  /*29c80*/  @!P0 IMAD R6, R32, R3, R6 ;  /* 0x0000000320068224 */ /* 0x000fe400078e0206 */
[----:B------:R-:W1:Y:S02]  /*29c90*/  @!P0 LDC.64 R2, c[0x0][0x418] ;  /* 0x00010600ff028b82 */ /* 0x000e640000000a00 */
[----:B------:R-:W-:Y:S02]  /*29ca0*/  @!P0 IMAD.IADD R6, R5, 0x1, R6 ;  /* 0x0000000105068824 */ /* 0x000fe400078e0206 */
[----:B------:R-:W-:Y:S01]  /*29cb0*/  IMAD.MOV.U32 R5, RZ, RZ, RZ ;  /* 0x000000ffff057224 */ /* 0x000fe200078e00ff */
[----:B-1----:R-:W-:-:S04]  /*29cc0*/  @!P0 LEA R2, P1, R4, R2, 0x2 ;  /* 0x0000000204028211 */ /* 0x002fc800078210ff */
[----:B------:R-:W-:Y:S01]  /*29cd0*/  @!P0 LEA.HI.X R3, R4, R3, R6, 0x2, P1 ;  /* 0x0000000304038211 */ /* 0x000fe200008f1406 */
[----:B------:R-:W-:-:S04]  /*29ce0*/  IMAD.U32 R4, RZ, RZ, UR39 ;  /* 0x00000027ff047e24 */ /* 0x000fc8000f8e00ff */
[----:B------:R1:W5:Y:S01]  /*29cf0*/  @!P0 LDG.E R5, desc[UR60][R2.64] ;  /* 0x0000003c02058981 */ /* 0x000362000c1e1900 */
[----:B------:R-:W-:Y:S02]  /*29d00*/  ISETP.GT.U32.AND P0, PT, R18, 0x3f, PT ;  /* 0x0000003f1200780c */ /* 0x000fe40003f04070 */
[----:B------:R-:W-:Y:S02]  /*29d10*/  ISETP.NE.AND P2, PT, R4, 0x3, PT ;  /* 0x000000030400780c */ /* 0x000fe40003f45270 */
[----:B0-----:R-:W-:-:S04]  /*29d20*/  LOP3.LUT R8, R36, 0x80, RZ, 0xfc, !PT ;  /* 0x0000008024087812 */ /* 0x001fc800078efcff */
[----:B------:R-:W-:-:S05]  /*29d30*/  ISETP.GE.AND P1, PT, R8, UR4, PT ;  /* 0x0000000408007c0c */ /* 0x000fca000bf26270 */
[----:B------:R-:W-:Y:S02]  /*29d40*/  @P0 LOP3.LUT R16, R16, 0x1, RZ, 0xfc, !PT ;  /* 0x0000000110100812 */ /* 0x000fe400078efcff */
[----:B------:R-:W-:Y:S02]  /*29d50*/  ISETP.GE.AND P0, PT, R36, UR4, PT ;  /* 0x0000000424007c0c */ /* 0x000fe4000bf06270 */
[----:B------:R-:W-:-:S04]  /*29d60*/  LOP3.LUT R16, R16, 0xffffffdf, RZ, 0xc0, !PT ;  /* 0xffffffdf10107812 */ /* 0x000fc800078ec0ff */
[----:B------:R-:W-:-:S04]  /*29d70*/  @P2 LOP3.LUT R16, R16, 0x20, RZ, 0xfc, !PT ;  /* 0x0000002010102812 */ /* 0x000fc800078efcff */
[----:B------:R-:W-:-:S04]  /*29d80*/  LOP3.LUT R16, R16, 0xffffffef, RZ, 0xc0, !PT ;  /* 0xffffffef10107812 */ /* 0x000fc800078ec0ff */
        /* <DEDUP_REMOVED lines=8> */
[----:B-1----:R-:W-:Y:S06]  /*29e10*/  BRA.DIV UR5, `(.L_x_1933) ;  /* 0x0000005e05207947 */ /* 0x002fec000b800000 */
.L_x_2086:
[----:B------:R-:W-:Y:S01]  /*29e20*/  IMAD.MOV.U32 R23, RZ, RZ, R7 ;  /* 0x000000ffff177224 */ /* 0x000fe200078e0007 */
[----:B------:R-:W-:Y:S06]  /*29e30*/  @!P2 BRA `(.L_x_1934) ;  /* 0x000000000004a947 */ /* 0x000fec0003800000 */
[----:B------:R-:W-:Y:S01]  /*29e40*/  BPT.TRAP 0x1 ;  /* 0x000000040000795c */ /* 0x000fe20000300000 */
.L_x_1934:
[----:B------:R-:W-:Y:S01]  /*29e50*/  SHF.R.S32.HI R6, RZ, 0x1f, R0 ;  /* 0x0000001fff067819 */ /* 0x000fe20000011400 */
[----:B------:R-:W-:Y:S01]  /*29e60*/  ULDC.64 UR4, c[0x0][0x328] ;  /* 0x0000ca0000047ab9 */ /* 0x000fe20000000a00 */
[----:B-----5:R-:W-:Y:S01]  /*29e70*/  SHF.R.S32.HI R8, RZ, 0x1f, R5 ;  /* 0x0000001fff087819 */ /* 0x020fe20000011405 */
[----:B------:R-:W-:Y:S01]  /*29e80*/  ULDC.64 UR6, c[0x0][0x318] ;  /* 0x0000c60000067ab9 */ /* 0x000fe20000000a00 */
[----:B------:R-:W-:Y:S01]  /*29e90*/  BSSY B0, `(.L_x_1935) ;  /* 0x0000013000007945 */ /* 0x000fe20003800000 */
        /* <DEDUP_REMOVED lines=18> */
.L_x_2087:
[----:B------:R-:W-:Y:S05]  /*29fc0*/  BSYNC B0 ;  /* 0x0000000000007941 */ /* 0x000fea0003800000 */
.L_x_1935:
[----:B------:R-:W2:Y:S01]  /*29fd0*/  LDL R10, [R1+0x8] ;  /* 0x00000800010a7983 */ /* 0x000ea20000100800 */
[----:B------:R-:W-:Y:S01]  /*29fe0*/  ULDC.64 UR4, c[0x0][0x300] ;  /* 0x0000c00000047ab9 */ /* 0x000fe20000000a00 */
[----:B------:R-:W-:Y:S01]  /*29ff0*/  ULDC.64 UR6, c[0x0][0x2e8] ;  /* 0x0000ba0000067ab9 */ /* 0x000fe20000000a00 */
[----:B------:R-:W-:Y:S01]  /*2a000*/  IMAD R6, R6, UR4, RZ ;  /* 0x0000000406067c24 */ /* 0x000fe2000f8e02ff */
[----:B------:R-:W1:Y:S01]  /*2a010*/  S2R R9, SR_TID.X ;  /* 0x0000000000097919 */ /* 0x000e620000002100 */
[----:B0-----:R-:W-:Y:S01]  /*2a020*/  IMAD.WIDE.U32 R2, R0, UR4, RZ ;  /* 0x0000000400027c25 */ /* 0x001fe2000f8e00ff */
[C---:B------:R-:W-:Y:S02]  /*2a030*/  LOP3.LUT P5, RZ, R16.reuse, 0x10, RZ, 0xc0, !PT ;  /* 0x0000001010ff7812 */ /* 0x040fe400078ac0ff */
[----:B------:R-:W-:Y:S01]  /*2a040*/  LOP3.LUT P4, RZ, R16, 0x8, RZ, 0xc0, !PT ;  /* 0x0000000810ff7812 */ /* 0x000fe2000788c0ff */
        /* <DEDUP_REMOVED lines=14> */
[----:B------:R-:W-:Y:S02]  /*2a130*/  LEA.HI.X R6, R2, UR7, R6, 0x1, P0 ;  /* 0x0000000702067c11 */ /* 0x000fe400080f0c06 */
[----:B-1----:R-:W-:-:S04]  /*2a140*/  LOP3.LUT R9, R9, 0x7f, RZ, 0xc0, !PT ;  /* 0x0000007f09097812 */ /* 0x002fc800078ec0ff */
[----:B------:R-:W-:Y:S01]  /*2a150*/  SHF.R.U32.HI R9, RZ, 0x3, R9 ;  /* 0x00000003ff097819 */ /* 0x000fe20000011609 */
[----:B--2---:R-:W-:Y:S02]  /*2a160*/  IMAD R5, R7, -0x40, R10 ;  /* 0xffffffc007057824 */ /* 0x004fe400078e020a */
[----:B------:R-:W-:Y:S02]  /*2a170*/  IMAD R7, R22, 0x4000, R33 ;  /* 0x0000400016077824 */ /* 0x000fe400078e0221 */
        /* <DEDUP_REMOVED lines=37> */
.L_x_2097:
        /* <DEDUP_REMOVED lines=13> */
.L_x_1938:
        /* <DEDUP_REMOVED lines=10> */
.L_x_1939:
[----:B------:R1:W-:Y:S02]  /*2a540*/  SYNCS.ARRIVE.TRANS64.A1T0 RZ, [R4+URZ+0x30830], RZ ;  /* 0x030830ff04ff79a7 */ /* 0x0003e4000810003f */
[----:B------:R-:W-:Y:S05]  /*2a550*/  WARPSYNC.ALL ;  /* 0x0000000000007948 */ /* 0x000fea0003800000 */
[----:B------:R-:W-:Y:S01]  /*2a560*/  ULDC.64 UR4, c[0x0][0xa00] ;  /* 0x0002800000047ab9 */ /* 0x000fe20000000a00 */
[----:B0-----:R-:W-:Y:S01]  /*2a570*/  VIADD R2, R17, 0x10400 ;  /* 0x0001040011027836 */ /* 0x001fe20000000000 */
[----:B------:R-:W-:Y:S01]  /*2a580*/  BAR.SYNC.DEFER_BLOCKING 0x8, 0x180 ;  /* 0x0206000000007b1d */ /* 0x000fe20000010000 */
[----:B------:R-:W-:Y:S02]  /*2a590*/  ISETP.NE.U32.AND P0, PT, RZ, UR4, PT ;  /* 0x00000004ff007c0c */ /* 0x000fe4000bf05070 */
[----:B------:R-:W-:-:S02]  /*2a5a0*/  SHF.R.S32.HI R0, RZ, 0x1f, R27 ;  /* 0x0000001fff007819 */ /* 0x000fc4000001141b */
[----:B------:R-:W-:Y:S01]  /*2a5b0*/  ISETP.NE.AND.EX P0, PT, RZ, UR5, PT, P0 ;  /* 0x00000005ff007c0c */ /* 0x000fe2000bf05300 */
[----:B------:R-:W-:Y:S01]  /*2a5c0*/  ULDC.64 UR4, c[0x0][0x298] ;  /* 0x0000a60000047ab9 */ /* 0x000fe20000000a00 */
[----:B------:R-:W-:Y:S01]  /*2a5d0*/  LOP3.LUT P1, RZ, R2, 0x3ff, RZ, 0xc0, !PT ;  /* 0x000003ff02ff7812 */ /* 0x000fe2000782c0ff */
[----:B------:R-:W-:Y:S01]  /*2a5e0*/  BSSY B6, `(.L_x_1940) ;  /* 0x000001c000067945 */ /* 0x000fe20003800000 */
[----:B------:R-:W-:Y:S02]  /*2a5f0*/  SEL R0, R0, RZ, !P0 ;  /* 0x000000ff00007207 */ /* 0x000fe40004000000 */
[----:B------:R-:W-:-:S03]  /*2a600*/  SEL R2, R27, RZ, !P0 ;  /* 0x000000ff1b027207 */ /* 0x000fc60004000000 */
[----:B------:R0:W-:Y:S04]  /*2a610*/  STL [R1+0x30], R0 ;  /* 0x0000300001007387 */ /* 0x0001e80000100800 */
[----:B------:R2:W-:Y:S01]  /*2a620*/  STL [R1+0x18], R2 ;  /* 0x0000180201007387 */ /* 0x0005e20000100800 */
[----:B0-----:R-:W-:Y:S01]  /*2a630*/  SHF.R.S32.HI R0, RZ, 0x1f, R35 ;  /* 0x0000001fff007819 */ /* 0x001fe20000011423 */
[----:B--2---:R-:W-:-:S04]  /*2a640*/  IMAD.WIDE.U32 R2, R35, UR4, RZ ;  /* 0x0000000423027c25 */ /* 0x004fc8000f8e00ff */
[----:B------:R-:W-:Y:S01]  /*2a650*/  IMAD R0, R0, UR4, RZ ;  /* 0x0000000400007c24 */ /* 0x000fe2000f8e02ff */
[----:B------:R0:W-:Y:S03]  /*2a660*/  STL.64 [R1+0x20], R2 ;  /* 0x0000200201007387 */ /* 0x0001e60000100a00 */
[----:B------:R-:W-:-:S04]  /*2a670*/  IMAD R0, R35, UR5, R0 ;  /* 0x0000000523007c24 */ /* 0x000fc8000f8e0200 */
[----:B------:R-:W-:Y:S01]  /*2a680*/  IMAD.IADD R35, R3, 0x1, R0 ;  /* 0x0000000103237824 */ /* 0x000fe200078e0200 */
[----:B------:R-:W-:Y:S06]  /*2a690*/  @!P1 BRA `(.L_x_1941) ;  /* 0x0000000000409947 */ /* 0x000fec0003800000 */
[----:B0-----:R-:W-:Y:S01]  /*2a6a0*/  MOV R2, 0x0 ;  /* 0x0000000000027802 */ /* 0x001fe20000000f00 */
[----:B------:R-:W-:Y:S01]  /*2a6b0*/  ULDC.64 UR4, c[0x4][0xa8] ;  /* 0x01002a0000047ab9 */ /* 0x000fe20000000a00 */
[----:B------:R-:W-:Y:S01]  /*2a6c0*/  ULDC.64 UR6, c[0x4][0xb0] ;  /* 0x01002c0000067ab9 */ /* 0x000fe20000000a00 */
[----:B------:R-:W-:Y:S01]  /*2a6d0*/  ULDC.64 UR8, c[0x4][0x20] ;  /* 0x0100080000087ab9 */ /* 0x000fe20000000a00 */
[----:B-1----:R-:W-:Y:S02]  /*2a6e0*/  IMAD.U32 R4, RZ, RZ, UR4 ;  /* 0x00000004ff047e24 */ /* 0x002fe4000f8e00ff */
        /* <DEDUP_REMOVED lines=11> */
.L_x_1941:
[----:B------:R-:W-:Y:S05]  /*2a7a0*/  BSYNC B6 ;  /* 0x0000000000067941 */ /* 0x000fea0003800000 */
.L_x_1940:
[----:B------:R-:W2:Y:S01]  /*2a7b0*/  LDL.LU R20, [R1+0x30] ;  /* 0x0000300001147983 */ /* 0x000ea20000300800 */
[----:B------:R-:W-:Y:S01]  /*2a7c0*/  ULDC.64 UR4, c[0x0][0x2d8] ;  /* 0x0000b60000047ab9 */ /* 0x000fe20000000a00 */
[----:B------:R-:W3:Y:S02]  /*2a7d0*/  LDC R7, c[0x0][0x448] ;  /* 0x00011200ff077b82 */ /* 0x000ee40000000800 */
[----:B------:R-:W4:Y:S04]  /*2a7e0*/  LDL.LU R21, [R1+0x18] ;  /* 0x0000180001157983 */ /* 0x000f280000300800 */
[----:B0-----:R-:W5:Y:S01]  /*2a7f0*/  LDL.LU.64 R2, [R1+0x20] ;  /* 0x0000200001027983 */ /* 0x001f620000300a00 */
[C---:B------:R-:W-:Y:S02]  /*2a800*/  LOP3.LUT R9, R36.reuse, 0x40, RZ, 0xfc, !PT ;  /* 0x0000004024097812 */ /* 0x040fe400078efcff */
[----:B------:R-:W-:-:S02]  /*2a810*/  LOP3.LUT R8, R36, 0x80, RZ, 0xfc, !PT ;  /* 0x0000008024087812 */ /* 0x000fc400078efcff */
[----:B---3--:R-:W-:-:S13]  /*2a820*/  ISETP.NE.AND P0, PT, R7, 0x1, PT ;  /* 0x000000010700780c */ /* 0x008fda0003f05270 */
[----:B------:R-:W0:Y:S01]  /*2a830*/  @P0 LDC R6, c[0x0][0x44c] ;  /* 0x00011300ff060b82 */ /* 0x000e220000000800 */
[----:B-----5:R-:W-:Y:S02]  /*2a840*/  IMAD.MOV.U32 R3, RZ, RZ, R35 ;  /* 0x000000ffff037224 */ /* 0x020fe400078e0023 */
[----:B------:R-:W-:-:S04]  /*2a850*/  IMAD.WIDE.U32 R2, R26, UR4, R2 ;  /* 0x000000041a027c25 */ /* 0x000fc8000f8e0002 */
[----:B------:R-:W-:Y:S01]  /*2a860*/  IMAD R3, R26, UR5, R3 ;  /* 0x000000051a037c24 */ /* 0x000fe2000f8e0203 */
[----:B------:R-:W-:Y:S02]  /*2a870*/  ULDC.64 UR4, c[0x0][0x2e0] ;  /* 0x0000b80000047ab9 */ /* 0x000fe40000000a00 */
[----:B--2---:R-:W-:Y:S02]  /*2a880*/  IMAD R0, R20, UR4, RZ ;  /* 0x0000000414007c24 */ /* 0x004fe4000f8e02ff */
[----:B------:R-:W2:Y:S01]  /*2a890*/  S2R R20, SR_TID.X ;  /* 0x0000000000147919 */ /* 0x000ea20000002100 */
[----:B----4-:R-:W-:-:S04]  /*2a8a0*/  IMAD.WIDE.U32 R2, R21, UR4, R2 ;  /* 0x0000000415027c25 */ /* 0x010fc8000f8e0002 */
[----:B------:R-:W-:Y:S01]  /*2a8b0*/  IMAD R0, R21, UR5, R0 ;  /* 0x0000000515007c24 */ /* 0x000fe2000f8e0200 */
[----:B------:R-:W-:-:S03]  /*2a8c0*/  ULDC.64 UR4, c[0x0][0x2d0] ;  /* 0x0000b40000047ab9 */ /* 0x000fc60000000a00 */
[----:B------:R-:W-:Y:S02]  /*2a8d0*/  IMAD.IADD R3, R3, 0x1, R0 ;  /* 0x0000000103037824 */ /* 0x000fe400078e0200 */
[----:B------:R-:W3:Y:S01]  /*2a8e0*/  @P0 LDC R0, c[0x0][0x450] ;  /* 0x00011400ff000b82 */ /* 0x000ee20000000800 */
[----:B--2---:R-:W-:-:S04]  /*2a8f0*/  LOP3.LUT R20, R20, 0x7f, RZ, 0xc0, !PT ;  /* 0x0000007f14147812 */ /* 0x004fc800078ec0ff */
[----:B------:R-:W-:Y:S02]  /*2a900*/  SHF.R.U32.HI R21, RZ, 0x3, R20 ;  /* 0x00000003ff157819 */ /* 0x000fe40000011614 */
[----:B------:R-:W2:Y:S02]  /*2a910*/  S2R R20, SR_TID.X ;  /* 0x0000000000147919 */ /* 0x000ea40000002100 */
[----:B--2---:R-:W-:-:S05]  /*2a920*/  IMAD.SHL.U32 R20, R20, 0x10, RZ ;  /* 0x0000001014147824 */ /* 0x004fca00078e00ff */
[----:B------:R-:W-:-:S05]  /*2a930*/  LOP3.LUT R20, R21, 0x70, R20, 0xf8, !PT ;  /* 0x0000007015147812 */ /* 0x000fca00078ef814 */
[----:B------:R-:W-:Y:S02]  /*2a940*/  IMAD.IADD R5, R20, 0x1, R25 ;  /* 0x0000000114057824 */ /* 0x000fe400078e0219 */
[----:B------:R-:W2:Y:S02]  /*2a950*/  S2R R20, SR_TID.X ;  /* 0x0000000000147919 */ /* 0x000ea40000002100 */
[----:B0-----:R-:W-:-:S04]  /*2a960*/  @P0 IMAD.HI.U32 R6, R5, R6, RZ ;  /* 0x0000000605060227 */ /* 0x001fc800078e00ff */
[----:B-1----:R-:W-:Y:S01]  /*2a970*/  IMAD.MOV.U32 R4, RZ, RZ, R5 ;  /* 0x000000ffff047224 */ /* 0x002fe200078e0005 */
[----:B---3--:R-:W-:-:S05]  /*2a980*/  @P0 SHF.R.U32.HI R4, RZ, R0, R6 ;  /* 0x00000000ff040219 */ /* 0x008fca0000011606 */
[----:B------:R-:W-:Y:S02]  /*2a990*/  IMAD.MOV R0, RZ, RZ, -R4 ;  /* 0x000000ffff007224 */ /* 0x000fe400078e0a04 */
[----:B------:R-:W-:-:S04]  /*2a9a0*/  IMAD.WIDE.U32 R2, R4, UR4, R2 ;  /* 0x0000000404027c25 */ /* 0x000fc8000f8e0002 */
[----:B------:R-:W-:Y:S01]  /*2a9b0*/  IMAD R0, R7, R0, R5 ;  /* 0x0000000007007224 */ /* 0x000fe200078e0205 */
[----:B------:R-:W-:-:S05]  /*2a9c0*/  SHF.R.S32.HI R5, RZ, 0x1f, R4 ;  /* 0x0000001fff057819 */ /* 0x000fca0000011404 */
[----:B------:R-:W-:-:S04]  /*2a9d0*/  IMAD R5, R5, UR4, RZ ;  /* 0x0000000405057c24 */ /* 0x000fc8000f8e02ff */
[----:B------:R-:W-:Y:S01]  /*2a9e0*/  IMAD R5, R4, UR5, R5 ;  /* 0x0000000504057c24 */ /* 0x000fe2000f8e0205 */
[----:B------:R-:W-:Y:S01]  /*2a9f0*/  SHF.R.S32.HI R4, RZ, 0x1f, R0 ;  /* 0x0000001fff047819 */ /* 0x000fe20000011400 */
[----:B------:R-:W-:Y:S02]  /*2aa00*/  ULDC.64 UR4, c[0x0][0x2c8] ;  /* 0x0000b20000047ab9 */ /* 0x000fe40000000a00 */
[----:B------:R-:W-:Y:S01]  /*2aa10*/  IMAD.IADD R3, R3, 0x1, R5 ;  /* 0x0000000103037824 */ /* 0x000fe200078e0205 */
[----:B--2---:R-:W-:Y:S01]  /*2aa20*/  LOP3.LUT R20, R20, 0x7f, RZ, 0xc0, !PT ;  /* 0x0000007f14147812 */ /* 0x004fe200078ec0ff */
[----:B------:R-:W-:Y:S02]  /*2aa30*/  IMAD R4, R4, UR4, RZ ;  /* 0x0000000404047c24 */ /* 0x000fe4000f8e02ff */
[----:B------:R-:W-:-:S04]  /*2aa40*/  IMAD.WIDE.U32 R2, R0, UR4, R2 ;  /* 0x0000000400027c25 */ /* 0x000fc8000f8e0002 */
[----:B------:R-:W-:Y:S01]  /*2aa50*/  IMAD R5, R0, UR5, R4 ;  /* 0x0000000500057c24 */ /* 0x000fe2000f8e0204 */
[----:B------:R-:W-:Y:S02]  /*2aa60*/  ULDC.64 UR4, c[0x0][0x280] ;  /* 0x0000a00000047ab9 */ /* 0x000fe40000000a00 */
[----:B------:R-:W-:Y:S01]  /*2aa70*/  LEA R4, P0, R2, UR4, 0x1 ;  /* 0x0000000402047c11 */ /* 0x000fe2000f8008ff */
[----:B------:R-:W-:Y:S01]  /*2aa80*/  IMAD.IADD R0, R3, 0x1, R5 ;  /* 0x0000000103007824 */ /* 0x000fe200078e0205 */
[----:B------:R-:W-:Y:S02]  /*2aa90*/  ULDC UR4, c[0x0][0x2b8] ;  /* 0x0000ae0000047ab9 */ /* 0x000fe40000000800 */
[----:B------:R-:W-:Y:S02]  /*2aaa0*/  ISETP.GE.AND P4, PT, R36, UR4, PT ;  /* 0x0000000424007c0c */ /* 0x000fe4000bf86270 */
[----:B------:R-:W-:Y:S01]  /*2aab0*/  LEA.HI.X R0, R2, UR5, R0, 0x1, P0 ;  /* 0x0000000502007c11 */ /* 0x000fe200080f0c00 */
[----:B------:R-:W-:Y:S01]  /*2aac0*/  UMOV UR5, 0xffffffff ;  /* 0xffffffff00057882 */ /* 0x000fe20000000000 */
[----:B------:R-:W-:-:S02]  /*2aad0*/  ISETP.GE.AND P3, PT, R9, UR4, PT ;  /* 0x0000000409007c0c */ /* 0x000fc4000bf66270 */
[----:B------:R-:W-:Y:S02]  /*2aae0*/  ISETP.GE.AND P2, PT, R8, UR4, PT ;  /* 0x0000000408007c0c */ /* 0x000fe4000bf46270 */
[----:B------:R-:W-:Y:S02]  /*2aaf0*/  ISETP.GE.AND P1, PT, R37, UR4, PT ;  /* 0x0000000425007c0c */ /* 0x000fe4000bf26270 */
[----:B------:R-:W-:Y:S01]  /*2ab00*/  SHF.R.U32.HI R8, RZ, 0x3, R20 ;  /* 0x00000003ff087819 */ /* 0x000fe20000011614 */
[----:B------:R-:W-:Y:S10]  /*2ab10*/  BRA.DIV UR5, `(.L_x_1942) ;  /* 0x0000005605847947 */ /* 0x000ff4000b800000 */
[----:B------:R-:W0:Y:S01]  /*2ab20*/  SHFL.IDX PT, R3, R4, RZ, 0x181f ;  /* 0x00181fff04037589 */ /* 0x000e2200000e0000 */
[----:B------:R-:W-:Y:S02]  /*2ab30*/  IMAD R5, R31, R7, RZ ;  /* 0x000000071f057224 */ /* 0x000fe400078e02ff */
        /* <DEDUP_REMOVED lines=84> */
.L_x_2114:
[----:B0-----:R-:W-:Y:S01]  /*2b080*/  VIADD R0, R25, 0x70 ;  /* 0x0000007019007836 */ /* 0x001fe20000000000 */
[----:B------:R-:W-:Y:S04]  /*2b090*/  BSSY B0, `(.L_x_1943) ;  /* 0x000000c000007945 */ /* 0x000fe80003800000 */
[----:B------:R-:W-:-:S13]  /*2b0a0*/  ISETP.GE.AND P0, PT, R0, R5, PT ;  /* 0x000000050000720c */ /* 0x000fda0003f06270 */
[----:B------:R-:W-:Y:S05]  /*2b0b0*/  @P0 BRA `(.L_x_1944) ;  /* 0x0000000000240947 */ /* 0x000fea0003800000 */
[----:B------:R-:W-:-:S05]  /*2b0c0*/  LEA R2, P0, R36, R14, 0x1 ;  /* 0x0000000e24027211 */ /* 0x000fca00078008ff */
        /* <DEDUP_REMOVED lines=8> */
.L_x_1944:
[----:B------:R-:W-:Y:S05]  /*2b150*/  BSYNC B0 ;  /* 0x0000000000007941 */ /* 0x000fea0003800000 */
.L_x_1943:
[----:B------:R-:W-:Y:S01]  /*2b160*/  NOP ;  /* 0x0000000000007918 */ /* 0x000fe20000000000 */
[----:B------:R-:W-:-:S13]  /*2b170*/  PLOP3.LUT P0, PT, PT, PT, PT, 0x80, 0x0 ;  /* 0x000000000000781c */ /* 0x000fda0003f0f070 */
.L_x_1945:
        /* <DEDUP_REMOVED lines=20> */
.L_x_2115:
[----:B------:R-:W-:Y:S05]  /*2b2c0*/  BSYNC B0 ;  /* 0x0000000000007941 */ /* 0x000fea0003800000 */
.L_x_1946:
        /* <DEDUP_REMOVED lines=14> */
.L_x_1962:
[----:B0-----:R-:W2:Y:S01]  /*2b3b0*/  LDL R0, [R1+0x10] ;  /* 0x0000100001007983 */ /* 0x001ea20000100800 */
[----:B------:R-:W0:Y:S03]  /*2b3c0*/  LDC R12, c[0x0][0x430] ;  /* 0x00010c00ff0c7b82 */ /* 0x000e260000000800 */
[----:B------:R-:W3:Y:S01]  /*2b3d0*/  LDL R8, [R1+0x14] ;  /* 0x0000140001087983 */ /* 0x000ee20000100800 */
[----:B------:R-:W1:Y:S01]  /*2b3e0*/  S2R R2, SR_TID.X ;  /* 0x0000000000027919 */ /* 0x000e620000002100 */
[----:B------:R-:W4:Y:S01]  /*2b3f0*/  S2R R4, SR_TID.X ;  /* 0x0000000000047919 */ /* 0x000f220000002100 */
[----:B0-----:R-:W-:-:S13]  /*2b400*/  ISETP.NE.AND P0, PT, R12, 0x1, PT ;  /* 0x000000010c00780c */ /* 0x001fda0003f05270 */
[----:B------:R-:W0:Y:S01]  /*2b410*/  @P0 LDC R3, c[0x0][0x434] ;  /* 0x00010d00ff030b82 */ /* 0x000e220000000800 */
[----:B-1----:R-:W-:Y:S01]  /*2b420*/  LOP3.LUT R2, R2, 0x7f, RZ, 0xc0, !PT ;  /* 0x0000007f02027812 */ /* 0x002fe200078ec0ff */
[----:B----4-:R-:W-:-:S03]  /*2b430*/  IMAD.SHL.U32 R4, R4, 0x10, RZ ;  /* 0x0000001004047824 */ /* 0x010fc600078e00ff */
[----:B------:R-:W-:-:S04]  /*2b440*/  SHF.R.U32.HI R2, RZ, 0x3, R2 ;  /* 0x00000003ff027819 */ /* 0x000fc80000011602 */
[----:B------:R-:W-:Y:S02]  /*2b450*/  LOP3.LUT R4, R2, 0x70, R4, 0xf8, !PT ;  /* 0x0000007002047812 */ /* 0x000fe400078ef804 */
[----:B------:R-:W1:Y:S02]  /*2b460*/  @P0 LDC R2, c[0x0][0x438] ;  /* 0x00010e00ff020b82 */ /* 0x000e640000000800 */
[----:B------:R-:W-:Y:S01]  /*2b470*/  ISETP.GT.U32.AND P6, PT, R4, 0x3f, PT ;  /* 0x0000003f0400780c */ /* 0x000fe20003fc4070 */
[----:B--2---:R-:W-:-:S04]  /*2b480*/  IMAD R0, R7, 0x40, R0 ;  /* 0x0000004007007824 */ /* 0x004fc800078e0200 */
[----:B------:R-:W-:-:S08]  /*2b490*/  IMAD.IADD R0, R4, 0x1, R0 ;  /* 0x0000000104007824 */ /* 0x000fd000078e0200 */
[----:B------:R-:W2:Y:S01]  /*2b4a0*/  @!P6 LDC.64 R4, c[0x0][0x428] ;  /* 0x00010a00ff04eb82 */ /* 0x000ea20000000a00 */
        /* <DEDUP_REMOVED lines=10> */
[----:B------:R-:W-:-:S04]  /*2b550*/  IMAD.MOV R5, RZ, RZ, -R11 ;  /* 0x000000ffff057224 */ /* 0x000fc800078e0a0b */
[----:B------:R-:W-:Y:S02]  /*2b560*/  IMAD R5, R12, R5, R0 ;  /* 0x000000050c057224 */ /* 0x000fe400078e0200 */
[----:B------:R-:W-:Y:S01]  /*2b570*/  IMAD.MOV.U32 R0, RZ, RZ, RZ ;  /* 0x000000ffff007224 */ /* 0x000fe200078e00ff */
[----:B0-----:R-:W-:-:S04]  /*2b580*/  @!P6 LEA R8, P0, R2, R8, 0x2 ;  /* 0x000000080208e211 */ /* 0x001fc800078010ff */
[----:B------:R-:W-:-:S05]  /*2b590*/  @!P6 LEA.HI.X R9, R2, R9, R3, 0x2, P0 ;  /* 0x000000090209e211 */ /* 0x000fca00000f1403 */
[----:B------:R0:W5:Y:S01]  /*2b5a0*/  @!P6 LDG.E R0, desc[UR60][R8.64] ;  /* 0x0000003c0800e981 */ /* 0x000162000c1e1900 */
[----:B------:R-:W-:Y:S01]  /*2b5b0*/  LOP3.LUT P5, RZ, R16, 0x20, RZ, 0xc0, !PT ;  /* 0x0000002010ff7812 */ /* 0x000fe200078ac0ff */
[----:B------:R-:W-:-:S05]  /*2b5c0*/  VIADD R22, R6, 0x1 ;  /* 0x0000000106167836 */ /* 0x000fca0000000000 */
[C---:B------:R-:W-:Y:S01]  /*2b5d0*/  ISETP.NE.AND P0, PT, R22.reuse, 0x2, PT ;  /* 0x000000021600780c */ /* 0x040fe20003f05270 */
[----:B------:R-:W-:Y:S05]  /*2b5e0*/  YIELD ;  /* 0x0000000000007946 */ /* 0x000fea0003800000 */
[----:B------:R-:W-:Y:S01]  /*2b5f0*/  SEL R29, RZ, 0x1, P0 ;  /* 0x00000001ff1d7807 */ /* 0x000fe20000000000 */
[----:B------:R-:W-:Y:S01]  /*2b600*/  IMAD.MOV.U32 R23, RZ, RZ, R7 ;  /* 0x000000ffff177224 */ /* 0x000fe200078e0007 */
[----:B------:R-:W-:Y:S02]  /*2b610*/  SEL R22, R22, RZ, P0 ;  /* 0x000000ff16167207 */ /* 0x000fe40000000000 */
[----:B------:R-:W-:Y:S01]  /*2b620*/  LOP3.LUT R29, R10, R29, RZ, 0x3c, !PT ;  /* 0x0000001d0a1d7212 */ /* 0x000fe200078e3cff */
[----:B0-----:R-:W-:Y:S06]  /*2b630*/  @!P5 BRA `(.L_x_1950) ;  /* 0x000000000004d947 */ /* 0x001fec0003800000 */
[----:B------:R-:W-:Y:S01]  /*2b640*/  BPT.TRAP 0x1 ;  /* 0x000000040000795c */ /* 0x000fe20000300000 */
.L_x_1950:
[----:B------:R-:W-:Y:S01]  /*2b650*/  IMAD R7, R22, 0x8, R17 ;  /* 0x0000000816077824 */ /* 0x000fe200078e0211 */
[----:B------:R-:W-:Y:S01]  /*2b660*/  SHF.L.U32 R2, R29, 0x1f, RZ ;  /* 0x0000001f1d027819 */ /* 0x000fe200000006ff */
[----:B------:R-:W-:Y:S03]  /*2b670*/  BSSY B1, `(.L_x_1951) ;  /* 0x0000003000017945 */ /* 0x000fe60003800000 */
[----:B------:R-:W0:Y:S02]  /*2b680*/  SYNCS.PHASECHK.TRANS64.TRYWAIT P0, [R7+URZ+0x30840], R2 ;  /* 0x03084002070075a7 */ /* 0x000e24000800017f */
[----:B0-----:R-:W-:Y:S05]  /*2b690*/  @!P0 BRA `(.L_x_1952) ;  /* 0x00000054008c8947 */ /* 0x001fea0003800000 */
.L_x_2116:
[----:B------:R-:W-:Y:S05]  /*2b6a0*/  BSYNC B1 ;  /* 0x0000000000017941 */ /* 0x000fea0003800000 */
.L_x_1951:
[----:B------:R-:W-:Y:S01]  /*2b6b0*/  SHF.R.S32.HI R20, RZ, 0x1f, R5 ;  /* 0x0000001fff147819 */ /* 0x000fe20000011405 */
[----:B------:R-:W-:Y:S01]  /*2b6c0*/  ULDC.64 UR4, c[0x0][0x300] ;  /* 0x0000c00000047ab9 */ /* 0x000fe20000000a00 */
[----:B-----5:R-:W-:Y:S01]  /*2b6d0*/  SHF.R.S32.HI R25, RZ, 0x1f, R0 ;  /* 0x0000001fff197819 */ /* 0x020fe20000011400 */
[C---:B0-----:R-:W-:Y:S01]  /*2b6e0*/  IMAD.WIDE.U32 R2, R5.reuse, UR4, RZ ;  /* 0x0000000405027c25 */ /* 0x041fe2000f8e00ff */
        /* <DEDUP_REMOVED lines=55> */
.L_x_2126:
        /* <DEDUP_REMOVED lines=17> */
.L_x_1954:
        /* <DEDUP_REMOVED lines=10> */
.L_x_1955:
[----:B------:R2:W-:Y:S01]  /*2bc10*/  SYNCS.ARRIVE.TRANS64.A1T0 RZ, [R7+URZ+0x30830], RZ ;  /* 0x030830ff07ff79a7 */ /* 0x0005e2000810003f */
[----:B------:R-:W-:Y:S05]  /*2bc20*/  @!P6 BRA `(.L_x_1956) ;  /* 0x000000000004e947 */ /* 0x000fea0003800000 */
[----:B------:R-:W-:Y:S01]  /*2bc30*/  BPT.TRAP 0x1 ;  /* 0x000000040000795c */ /* 0x000fe20000300000 */
.L_x_1956:
[----:B-1----:R-:W-:Y:S01]  /*2bc40*/  SHF.L.U32 R2, R10, 0x1f, RZ ;  /* 0x0000001f0a027819 */ /* 0x002fe200000006ff */
[----:B--2---:R-:W-:Y:S01]  /*2bc50*/  IMAD R7, R6, 0x8, R17 ;  /* 0x0000000806077824 */ /* 0x004fe200078e0211 */
[----:B------:R-:W-:Y:S03]  /*2bc60*/  BSSY B1, `(.L_x_1957) ;  /* 0x0000003000017945 */ /* 0x000fe60003800000 */
[----:B------:R-:W1:Y:S02]  /*2bc70*/  SYNCS.PHASECHK.TRANS64.TRYWAIT P0, [R7+URZ+0x30860], R2 ;  /* 0x03086002070075a7 */ /* 0x000e64000800017f */
[----:B-1----:R-:W-:Y:S05]  /*2bc80*/  @!P0 BRA `(.L_x_1958) ;  /* 0x0000005400988947 */ /* 0x002fea0003800000 */
.L_x_2127:
[----:B------:R-:W-:Y:S05]  /*2bc90*/  BSYNC B1 ;  /* 0x0000000000017941 */ /* 0x000fea0003800000 */
.L_x_1957:
        /* <DEDUP_REMOVED lines=49> */
.L_x_2137:
[----:B-1----:R-:W-:Y:S01]  /*2bfb0*/  IADD3 R2, P0, R2, R4, RZ ;  /* 0x0000000402027210 */ /* 0x002fe20007f1e0ff */
        /* <DEDUP_REMOVED lines=27> */
[----:B0-----:R-:W-:-:S04]  /*2c170*/  LEA R18, P0, R2, UR6, 0x1 ;  /* 0x0000000602127c11 */ /* 0x001fc8000f8008ff */
[----:B------:R-:W-:Y:S02]  /*2c180*/  LEA.HI.X R19, R2, UR7, R3, 0x1, P0 ;  /* 0x0000000702137c11 */ /* 0x000fe400080f0c03 */
[----:B------:R-:W-:-:S13]  /*2c190*/  PLOP3.LUT P0, PT, PT, PT, PT, 0x80, 0x0 ;  /* 0x000000000000781c */ /* 0x000fda0003f0f070 */
.L_x_1960:
        /* <DEDUP_REMOVED lines=10> */
.L_x_1961:
[----:B------:R-:W2:Y:S01]  /*2c240*/  LDL R0, [R1+0xc] ;  /* 0x00000c0001007983 */ /* 0x000ea20000100800 */
[----:B------:R0:W-:Y:S01]  /*2c250*/  SYNCS.ARRIVE.TRANS64.A1T0 RZ, [R7+URZ+0x30850], RZ ;  /* 0x030850ff07ff79a7 */ /* 0x0001e2000810003f */
[----:B------:R-:W-:Y:S02]  /*2c260*/  IMAD.MOV.U32 R6, RZ, RZ, R22 ;  /* 0x000000ffff067224 */ /* 0x000fe400078e0016 */
[----:B------:R-:W-:Y:S02]  /*2c270*/  IMAD.MOV.U32 R10, RZ, RZ, R29 ;  /* 0x000000ffff0a7224 */ /* 0x000fe400078e001d */
[----:B------:R-:W-:Y:S02]  /*2c280*/  IMAD.MOV.U32 R31, RZ, RZ, R23 ;  /* 0x000000ffff1f7224 */ /* 0x000fe400078e0017 */
[C---:B0-----:R-:W-:Y:S01]  /*2c290*/  VIADD R7, R23.reuse, 0xffffffff ;  /* 0xffffffff17077836 */ /* 0x041fe20000000000 */
[----:B--2---:R-:W-:-:S13]  /*2c2a0*/  ISETP.GT.AND P0, PT, R23, R0, PT ;  /* 0x000000001700720c */ /* 0x004fda0003f04270 */
[----:B------:R-:W-:Y:S05]  /*2c2b0*/  @P0 BRA `(.L_x_1962) ;  /* 0xfffffff0003c0947 */ /* 0x000fea000383ffff */
.L_x_1949:
[----:B------:R-:W-:Y:S05]  /*2c2c0*/  BSYNC B0 ;  /* 0x0000000000007941 */ /* 0x000fea0003800000 */
.L_x_1948:
        /* <DEDUP_REMOVED lines=17> */
.L_x_1964:
[----:B------:R-:W-:Y:S05]  /*2c3e0*/  BSYNC B0 ;  /* 0x0000000000007941 */ /* 0x000fea0003800000 */
.L_x_1963:
[----:B------:R-:W-:-:S13]  /*2c3f0*/  LOP3.LUT P0, RZ, R16, 0x20, RZ, 0xc0, !PT ;  /* 0x0000002010ff7812 */ /* 0x000fda000780c0ff */
[----:B------:R-:W-:Y:S05]  /*2c400*/  @!P0 BRA `(.L_x_1965) ;  /* 0x0000000000048947 */ /* 0x000fea0003800000 */
[----:B------:R-:W-:Y:S01]  /*2c410*/  BPT.TRAP 0x1 ;  /* 0x000000040000795c */ /* 0x000fe20000300000 */
.L_x_1965:
[----:B------:R-:W2:Y:S01]  /*2c420*/  LDL.LU R0, [R1+0x8] ;  /* 0x0000080001007983 */ /* 0x000ea20000300800 */
[----:B------:R-:W-:Y:S01]  /*2c430*/  IMAD R4, R22, 0x8, R17 ;  /* 0x0000000816047824 */ /* 0x000fe200078e0211 */
[----:B------:R-:W-:Y:S01]  /*2c440*/  SHF.L.U32 R3, R29, 0x1f, RZ ;  /* 0x0000001f1d037819 */ /* 0x000fe200000006ff */
[----:B------:R-:W-:Y:S03]  /*2c450*/  BSSY B0, `(.L_x_1966) ;  /* 0x0000004000007945 */ /* 0x000fe60003800000 */
[----:B------:R-:W0:Y:S01]  /*2c460*/  SYNCS.PHASECHK.TRANS64.TRYWAIT P0, [R4+URZ+0x30860], R3 ;  /* 0x03086003040075a7 */ /* 0x000e22000800017f */
[----:B--2---:R-:W-:Y:S01]  /*2c470*/  IMAD R5, R23, -0x40, R0 ;  /* 0xffffffc017057824 */ /* 0x004fe200078e0200 */
[----:B0-----:R-:W-:Y:S06]  /*2c480*/  @!P0 BRA `(.L_x_1967) ;  /* 0x0000005400288947 */ /* 0x001fec0003800000 */
.L_x_2138:
[----:B------:R-:W-:Y:S05]  /*2c490*/  BSYNC B0 ;  /* 0x0000000000007941 */ /* 0x000fea0003800000 */
.L_x_1966:
[----:B------:R-:W2:Y:S01]  /*2c4a0*/  S2R R0, SR_TID.X ;  /* 0x0000000000007919 */ /* 0x000ea20000002100 */
[----:B------:R-:W-:Y:S01]  /*2c4b0*/  UMOV UR4, 0xffffffff ;  /* 0xffffffff00047882 */ /* 0x000fe20000000000 */
[----:B--2---:R-:W-:-:S04]  /*2c4c0*/  LOP3.LUT R0, R0, 0x7f, RZ, 0xc0, !PT ;  /* 0x0000007f00007812 */ /* 0x004fc800078ec0ff */
[----:B------:R-:W-:-:S05]  /*2c4d0*/  SHF.R.U32.HI R0, RZ, 0x3, R0 ;  /* 0x00000003ff007819 */ /* 0x000fca0000011600 */
[----:B------:R-:W-:Y:S02]  /*2c4e0*/  IMAD.IADD R5, R5, 0x1, -R0 ;  /* 0x0000000105057824 */ /* 0x000fe400078e0a00 */
[----:B------:R-:W-:Y:S01]  /*2c4f0*/  IMAD R0, R22, 0x4000, R33 ;  /* 0x0000400016007824 */ /* 0x000fe200078e0221 */
        /* <DEDUP_REMOVED lines=8> */
[----:B------:R-:W-:Y:S02]  /*2c580*/  ISETP.LT.OR P4, PT, R5, 0x1, P3 ;  /* 0x000000010500780c */ /* 0x000fe40001f81670 */
        /* <DEDUP_REMOVED lines=28> */
[----:B-1----:R-:W-:Y:S02]  /*2c750*/  IADD3 R2, P4, R14, R8, RZ ;  /* 0x000000080e027210 */ /* 0x002fe40007f9e0ff */
[----:B------:R1:W3:Y:S03]  /*2c760*/  SHFL.IDX PT, R14, R18, 0x3, 0x181f ;  /* 0x00781f00120e7f89 */ /* 0x0002e600000e0000 */
        /* <DEDUP_REMOVED lines=9> */
.L_x_2148:
        /* <DEDUP_REMOVED lines=15> */
.L_x_1969:
        /* <DEDUP_REMOVED lines=10> */
.L_x_1970:
[----:B------:R1:W-:Y:S01]  /*2c990*/  SYNCS.ARRIVE.TRANS64.A1T0 RZ, [R4+URZ+0x30850], RZ ;  /* 0x030850ff04ff79a7 */ /* 0x0003e2000810003f */
[----:B------:R-:W-:-:S05]  /*2c9a0*/  VIADD R22, R22, 0x1 ;  /* 0x0000000116167836 */ /* 0x000fca0000000000 */
[----:B------:R-:W-:-:S04]  /*2c9b0*/  ISETP.NE.AND P0, PT, R22, 0x2, PT ;  /* 0x000000021600780c */ /* 0x000fc80003f05270 */
[----:B0-----:R-:W-:Y:S02]  /*2c9c0*/  SEL R0, RZ, 0x1, P0 ;  /* 0x00000001ff007807 */ /* 0x001fe40000000000 */
[----:B------:R-:W-:Y:S02]  /*2c9d0*/  SEL R22, R22, RZ, P0 ;  /* 0x000000ff16167207 */ /* 0x000fe40000000000 */
[----:B-1----:R-:W-:-:S07]  /*2c9e0*/  LOP3.LUT R29, R29, R0, RZ, 0x3c, !PT ;  /* 0x000000001d1d7212 */ /* 0x002fce00078e3cff */
.L_x_1927:
[----:B------:R-:W-:Y:S05]  /*2c9f0*/  BSYNC B7 ;  /* 0x0000000000077941 */ /* 0x000fea0003800000 */
.L_x_1925:
[----:B------:R-:W-:-:S13]  /*2ca00*/  LOP3.LUT P0, RZ, R16, 0x40, RZ, 0xc0, !PT ;  /* 0x0000004010ff7812 */ /* 0x000fda000780c0ff */
[----:B------:R-:W-:Y:S05]  /*2ca10*/  @!P0 BRA `(.L_x_1971) ;  /* 0x0000000000248947 */ /* 0x000fea0003800000 */
[----:B------:R-:W-:Y:S05]  /*2ca20*/  WARPSYNC.ALL ;  /* 0x0000000000007948 */ /* 0x000fea0003800000 */
[----:B------:R-:W1:Y:S08]  /*2ca30*/  S2UR UR5, SR_CgaCtaId ;  /* 0x00000000000579c3 */ /* 0x000e700000008800 */
[----:B------:R-:W-:Y:S06]  /*2ca40*/  BAR.SYNC.DEFER_BLOCKING 0x5, 0x180 ;  /* 0x0146000000007b1d */ /* 0x000fec0000010000 */
[----:B------:R-:W-:-:S02]  /*2ca50*/  UMOV UR4, 0x400 ;  /* 0x0000040000047882 */ /* 0x000fc40000000000 */
[----:B-1----:R-:W-:-:S06]  /*2ca60*/  ULEA UR4, UR5, UR4, 0x18 ;  /* 0x0000000405047291 */ /* 0x002fcc000f8ec03f */
[----:B------:R-:W-:-:S05]  /*2ca70*/  IMAD.U32 R17, RZ, RZ, UR4 ;  /* 0x00000004ff117e24 */ /* 0x000fca000f8e00ff */
[----:B------:R1:W2:Y:S01]  /*2ca80*/  LDS.128 R24, [R17+0x308d0] ;  /* 0x0308d00011187984 */ /* 0x0002a20000000c00 */
[----:B------:R-:W-:Y:S06]  /*2ca90*/  BAR.ARV 0x4, 0x180 ;  /* 0x0106000000007b1d */ /* 0x000fec0000002000 */
[----:B------:R-:W-:Y:S05]  /*2caa0*/  BRA `(.L_x_1972) ;  /* 0x0000000c00d47947 */ /* 0x000fea0003800000 */
.L_x_1971:
[----:B------:R-:W1:Y:S01]  /*2cab0*/  S2R R10, SR_TID.X ;  /* 0x00000000000a7919 */ /* 0x000e620000002100 */
[----:B------:R-:W-:Y:S01]  /*2cac0*/  UMOV UR4, 0xffffffff ;  /* 0xffffffff00047882 */ /* 0x000fe20000000000 */
[----:B-1----:R-:W-:-:S04]  /*2cad0*/  LOP3.LUT R10, R10, 0x1f, RZ, 0xc0, !PT ;  /* 0x0000001f0a0a7812 */ /* 0x002fc800078ec0ff */
[----:B------:R-:W-:Y:S01]  /*2cae0*/  ISETP.NE.AND P0, PT, R10, 0x1f, PT ;  /* 0x0000001f0a00780c */ /* 0x000fe20003f05270 */
[----:B------:R-:W-:-:S12]  /*2caf0*/  BRA.DIV UR4, `(.L_x_1973) ;  /* 0x0000005604447947 */ /* 0x000fd8000b800000 */
[----:B------:R-:W-:Y:S01]  /*2cb00*/  IMAD.IADD R9, R27, 0x1, R10 ;  /* 0x000000011b097824 */ /* 0x000fe200078e020a */
[----:B------:R-:W-:-:S04]  /*2cb10*/  ULDC UR4, c[0x0][0xc3c] ;  /* 0x00030f0000047ab9 */ /* 0x000fc80000000800 */
        /* <DEDUP_REMOVED lines=14> */
[----:B0-----:R0:W-:Y:S02]  /*2cc00*/  SHFL.IDX PT, R6, R24, 0x1, 0x1f ;  /* 0x00201f0018067f89 */ /* 0x0011e400000e0000 */
[----:B0-----:R-:W-:-:S02]  /*2cc10*/  IMAD.MOV.U32 R24, RZ, RZ, RZ ;  /* 0x000000ffff187224 */ /* 0x001fc400078e00ff */
[----:B---3--:R-:W-:Y:S02]  /*2cc20*/  @!P1 IMAD.MOV.U32 R25, RZ, RZ, R7 ;  /* 0x000000ffff199224 */ /* 0x008fe400078e0007 */
        /* <DEDUP_REMOVED lines=19> */
.L_x_2158:
[----:B------:R-:W-:Y:S02]  /*2cd60*/  ULDC UR4, c[0x0][0xc38] ;  /* 0x00030e0000047ab9 */ /* 0x000fe40000000800 */
[----:B------:R-:W-:-:S04]  /*2cd70*/  IMAD.U32 R4, RZ, RZ, UR4 ;  /* 0x00000004ff047e24 */ /* 0x000fc8000f8e00ff */
[----:B-1----:R-:W-:-:S04]  /*2cd80*/  IMAD R5, R14, R4, RZ ;  /* 0x000000040e057224 */ /* 0x002fc800078e02ff */
[----:B------:R-:W-:-:S05]  /*2cd90*/  IMAD.IADD R6, R6, 0x1, R5 ;  /* 0x0000000106067824 */ /* 0x000fca00078e0205 */
[----:B------:R-:W-:-:S13]  /*2cda0*/  ISETP.GT.AND P6, PT, R6, R0, PT ;  /* 0x000000000600720c */ /* 0x000fda0003fc4270 */
[----:B------:R-:W-:Y:S05]  /*2cdb0*/  @P6 BRA `(.L_x_1974) ;  /* 0x0000000000a46947 */ /* 0x000fea0003800000 */
.L_x_1977:
[----:B------:R-:W1:Y:S01]  /*2cdc0*/  LDC R2, c[0x0][0xc3c] ;  /* 0x00030f00ff027b82 */ /* 0x000e620000000800 */
[----:B------:R-:W-:-:S05]  /*2cdd0*/  VIADD R27, R27, 0x1f ;  /* 0x0000001f1b1b7836 */ /* 0x000fca0000000000 */
[----:B-1----:R-:W-:-:S13]  /*2cde0*/  ISETP.GE.AND P6, PT, R27, R2, PT ;  /* 0x000000021b00720c */ /* 0x002fda0003fc6270 */
[----:B------:R-:W-:Y:S05]  /*2cdf0*/  @P6 BRA `(.L_x_1975) ;  /* 0x0000000800bc6947 */ /* 0x000fea0003800000 */
[----:B0-----:R-:W0:Y:S01]  /*2ce00*/  S2R R3, SR_TID.X ;  /* 0x0000000000037919 */ /* 0x001e220000002100 */
[----:B------:R-:W-:Y:S01]  /*2ce10*/  IMAD.MOV.U32 R25, RZ, RZ, RZ ;  /* 0x000000ffff197224 */ /* 0x000fe200078e00ff */
[----:B0-----:R-:W-:-:S05]  /*2ce20*/  LOP3.LUT R3, R3, 0x1f, RZ, 0xc0, !PT ;  /* 0x0000001f03037812 */ /* 0x001fca00078ec0ff */
[----:B------:R-:W-:-:S05]  /*2ce30*/  IMAD.IADD R7, R27, 0x1, R3 ;  /* 0x000000011b077824 */ /* 0x000fca00078e0203 */
[----:B------:R-:W-:-:S13]  /*2ce40*/  ISETP.GE.OR P6, PT, R7, R2, !P0 ;  /* 0x000000020700720c */ /* 0x000fda00047c6670 */
[----:B------:R-:W0:Y:S08]  /*2ce50*/  @!P6 LDC.64 R2, c[0x0][0xc80] ;  /* 0x00032000ff02eb82 */ /* 0x000e300000000a00 */
[----:B------:R-:W1:Y:S01]  /*2ce60*/  @!P6 LDC.64 R4, c[0x0][0xc78] ;  /* 0x00031e00ff04eb82 */ /* 0x000e620000000a00 */
[----:B------:R-:W-:Y:S02]  /*2ce70*/  IMAD.MOV.U32 R8, RZ, RZ, RZ ;  /* 0x000000ffff087224 */ /* 0x000fe400078e00ff */
[----:B0-----:R-:W-:-:S05]  /*2ce80*/  @!P6 IMAD.WIDE R2, R7, 0x4, R2 ;  /* 0x000000040702e825 */ /* 0x001fca00078e0202 */
[----:B------:R1:W2:Y:S02]  /*2ce90*/  @!P6 LDG.E R25, desc[UR60][R2.64] ;  /* 0x0000003c0219e981 */ /* 0x0002a4000c1e1900 */
[----:B-1----:R-:W-:-:S05]  /*2cea0*/  @!P6 IMAD.WIDE R2, R7, 0x4, R4 ;  /* 0x000000040702e825 */ /* 0x002fca00078e0204 */
        /* <DEDUP_REMOVED lines=20> */
.L_x_2166:
[----:B------:R-:W-:Y:S02]  /*2cff0*/  ULDC UR4, c[0x0][0xc38] ;  /* 0x00030e0000047ab9 */ /* 0x000fe40000000800 */
[----:B------:R-:W-:-:S04]  /*2d000*/  IMAD.U32 R4, RZ, RZ, UR4 ;  /* 0x00000004ff047e24 */ /* 0x000fc8000f8e00ff */
[----:B-1----:R-:W-:-:S04]  /*2d010*/  IMAD R5, R14, R4, RZ ;  /* 0x000000040e057224 */ /* 0x002fc800078e02ff */
[----:B------:R-:W-:-:S05]  /*2d020*/  IMAD.IADD R6, R5, 0x1, R6 ;  /* 0x0000000105067824 */ /* 0x000fca00078e0206 */
[----:B------:R-:W-:-:S13]  /*2d030*/  ISETP.GT.AND P6, PT, R6, R0, PT ;  /* 0x000000000600720c */ /* 0x000fda0003fc4270 */
[----:B------:R-:W-:Y:S05]  /*2d040*/  @!P6 BRA `(.L_x_1977) ;  /* 0xfffffffc005ce947 */ /* 0x000fea000383ffff */
.L_x_1974:
        /* <DEDUP_REMOVED lines=10> */
.L_x_2171:
[----:B------:R-:W-:-:S13]  /*2d0f0*/  ISETP.NE.AND P0, PT, R2, RZ, PT ;  /* 0x000000ff0200720c */ /* 0x000fda0003f05270 */
[----:B------:R-:W-:Y:S05]  /*2d100*/  @!P0 BRA `(.L_x_1979) ;  /* 0x0000000000108947 */ /* 0x000fea0003800000 */
[----:B------:R-:W-:Y:S01]  /*2d110*/  UMOV UR4, 0xffffffff ;  /* 0xffffffff00047882 */ /* 0x000fe20000000000 */
[----:B-1----:R-:W-:Y:S02]  /*2d120*/  VIADD R12, R12, 0xffffffff ;  /* 0xffffffff0c0c7836 */ /* 0x002fe40000000000 */
[----:B------:R-:W-:Y:S05]  /*2d130*/  BRA.DIV UR4, `(.L_x_1980) ;  /* 0x0000005a04007947 */ /* 0x000fea000b800000 */
[----:B------:R4:W1:Y:S02]  /*2d140*/  SHFL.IDX PT, R24, R3, R12, 0x1f ;  /* 0x00001f0c03187589 */ /* 0x00086400000e0000 */
.L_x_1979:
[----:B---3--:R-:W-:Y:S01]  /*2d150*/  ISETP.NE.AND P0, PT, R8, 0x1, PT ;  /* 0x000000010800780c */ /* 0x008fe20003f05270 */
[----:B-1----:R-:W-:-:S04]  /*2d160*/  IMAD R24, R24, R4, R5 ;  /* 0x0000000418187224 */ /* 0x002fc800078e0205 */
[----:B------:R-:W-:-:S08]  /*2d170*/  IMAD.IADD R0, R0, 0x1, -R24 ;  /* 0x0000000100007824 */ /* 0x000fd000078e0a18 */
[----:B------:R-:W-:Y:S05]  /*2d180*/  @!P0 BRA `(.L_x_1981) ;  /* 0x0000000000dc8947 */ /* 0x000fea0003800000 */
[----:B--2---:R-:W-:Y:S02]  /*2d190*/  IABS R4, R25 ;  /* 0x0000001900047213 */ /* 0x004fe40000000000 */
[----:B------:R-:W-:Y:S02]  /*2d1a0*/  IABS R5, R8 ;  /* 0x0000000800057213 */ /* 0x000fe40000000000 */
[----:B------:R-:W1:Y:S08]  /*2d1b0*/  I2F.RP R6, R4 ;  /* 0x0000000400067306 */ /* 0x000e700000209400 */
[----:B------:R-:W2:Y:S08]  /*2d1c0*/  I2F.RP R9, R5 ;  /* 0x0000000500097306 */ /* 0x000eb00000209400 */
[----:B-1----:R-:W1:Y:S08]  /*2d1d0*/  MUFU.RCP R6, R6 ;  /* 0x0000000600067308 */ /* 0x002e700000001000 */
[----:B--2---:R-:W-:Y:S01]  /*2d1e0*/  MUFU.RCP R9, R9 ;  /* 0x0000000900097308 */ /* 0x004fe20000001000 */
[----:B-1----:R-:W-:-:S07]  /*2d1f0*/  VIADD R2, R6, 0xffffffe ;  /* 0x0ffffffe06027836 */ /* 0x002fce0000000000 */
[----:B0---4-:R0:W1:Y:S02]  /*2d200*/  F2I.FTZ.U32.TRUNC.NTZ R3, R2 ;  /* 0x0000000200037305 */ /* 0x011064000021f000 */
[----:B0-----:R-:W-:Y:S02]  /*2d210*/  IMAD.MOV.U32 R2, RZ, RZ, RZ ;  /* 0x000000ffff027224 */ /* 0x001fe400078e00ff */
[----:B-1----:R-:W-:-:S04]  /*2d220*/  IMAD.MOV R7, RZ, RZ, -R3 ;  /* 0x000000ffff077224 */ /* 0x002fc800078e0a03 */
[----:B------:R-:W-:-:S04]  /*2d230*/  IMAD R7, R7, R4, RZ ;  /* 0x0000000407077224 */ /* 0x000fc800078e02ff */
[----:B------:R-:W-:Y:S01]  /*2d240*/  IMAD.HI.U32 R3, R3, R7, R2 ;  /* 0x0000000703037227 */ /* 0x000fe200078e0002 */
[----:B------:R-:W-:Y:S02]  /*2d250*/  IABS R7, R0 ;  /* 0x0000000000077213 */ /* 0x000fe40000000000 */
[----:B------:R-:W-:-:S03]  /*2d260*/  IABS R2, R25 ;  /* 0x0000001900027213 */ /* 0x000fc60000000000 */
[----:B------:R-:W-:-:S04]  /*2d270*/  IMAD.HI.U32 R6, R3, R7, RZ ;  /* 0x0000000703067227 */ /* 0x000fc800078e00ff */
[----:B------:R-:W-:Y:S02]  /*2d280*/  IMAD.MOV R2, RZ, RZ, -R2 ;  /* 0x000000ffff027224 */ /* 0x000fe400078e0a02 */
        /* <DEDUP_REMOVED lines=39> */
.L_x_1981:
        /* <DEDUP_REMOVED lines=37> */
[----:B0-----:R-:W-:-:S06]  /*2d750*/  VIADD R3, R8, 0xffffffe ;  /* 0x0ffffffe08037836 */ /* 0x001fcc0000000000 */
[----:B------:R-:W0:Y:S02]  /*2d760*/  F2I.FTZ.U32.TRUNC.NTZ R3, R3 ;  /* 0x0000000300037305 */ /* 0x000e24000021f000 */
[----:B0-----:R-:W-:-:S04]  /*2d770*/  IMAD.MOV R0, RZ, RZ, -R3 ;  /* 0x000000ffff007224 */ /* 0x001fc800078e0a03 */
[----:B------:R-:W-:Y:S01]  /*2d780*/  IMAD R9, R0, R7, RZ ;  /* 0x0000000700097224 */ /* 0x000fe200078e02ff */
[----:B------:R-:W-:-:S03]  /*2d790*/  IABS R0, R4 ;  /* 0x0000000400007213 */ /* 0x000fc60000000000 */
        /* <DEDUP_REMOVED lines=10> */
[----:B------:R-:W-:Y:S02]  /*2d840*/  LOP3.LUT R0, R5, R4, RZ, 0x3c, !PT ;  /* 0x0000000405007212 */ /* 0x000fe400078e3cff */
[----:B------:R-:W-:Y:S02]  /*2d850*/  IADD3 R5, R6, 0x1000000, R5 ;  /* 0x0100000006057810 */ /* 0x000fe40007ffe005 */
[----:B------:R-:W-:-:S07]  /*2d860*/  ISETP.GE.AND P2, PT, R0, RZ, PT ;  /* 0x000000ff0000720c */ /* 0x000fce0003f46270 */
[----:B------:R-:W-:-:S06]  /*2d870*/  @P0 VIADD R2, R2, 0x1 ;  /* 0x0000000102020836 */ /* 0x000fcc0000000000 */
[----:B------:R-:W-:Y:S01]  /*2d880*/  @!P2 IMAD.MOV R2, RZ, RZ, -R2 ;  /* 0x000000ffff02a224 */ /* 0x000fe200078e0a02 */
[----:B------:R-:W-:Y:S01]  /*2d890*/  @!P1 LOP3.LUT R2, RZ, R4, RZ, 0x33, !PT ;  /* 0x00000004ff029212 */ /* 0x000fe200078e33ff */
[----:B------:R-:W-:-:S04]  /*2d8a0*/  IMAD.MOV R4, RZ, RZ, -R4 ;  /* 0x000000ffff047224 */ /* 0x000fc800078e0a04 */
[----:B------:R-:W-:-:S07]  /*2d8b0*/  IMAD R26, R2, R4, R5 ;  /* 0x00000004021a7224 */ /* 0x000fce00078e0205 */
.L_x_1982:
[----:B------:R-:W-:-:S05]  /*2d8c0*/  LOP3.LUT R2, RZ, R2, RZ, 0x33, !PT ;  /* 0x00000002ff027212 */ /* 0x000fca00078e33ff */
[----:B------:R-:W-:Y:S01]  /*2d8d0*/  IMAD.IADD R25, R25, 0x1, R2 ;  /* 0x0000000119197824 */ /* 0x000fe200078e0202 */
[----:B------:R-:W-:Y:S06]  /*2d8e0*/  BRA `(.L_x_1983) ;  /* 0x00000000001c7947 */ /* 0x000fec0003800000 */
.L_x_1975:
[----:B------:R-:W-:Y:S01]  /*2d8f0*/  UMOV UR4, URZ ;  /* 0x0000003f00047c82 */ /* 0x000fe20008000000 */
[----:B------:R-:W-:Y:S01]  /*2d900*/  UMOV UR5, URZ ;  /* 0x0000003f00057c82 */ /* 0x000fe20008000000 */
[----:B------:R-:W-:Y:S01]  /*2d910*/  ULDC UR6, c[0x0][0xc3c] ;  /* 0x00030f0000067ab9 */ /* 0x000fe20000000800 */
[----:B------:R-:W-:Y:S02]  /*2d920*/  IMAD.MOV.U32 R24, RZ, RZ, R0 ;  /* 0x000000ffff187224 */ /* 0x000fe400078e0000 */
[----:B------:R-:W-:Y:S02]  /*2d930*/  IMAD.U32 R25, RZ, RZ, UR4 ;  /* 0x00000004ff197e24 */ /* 0x000fe4000f8e00ff */
[----:B------:R-:W-:Y:S02]  /*2d940*/  IMAD.U32 R26, RZ, RZ, UR5 ;  /* 0x00000005ff1a7e24 */ /* 0x000fe4000f8e00ff */
[----:B------:R-:W-:-:S07]  /*2d950*/  IMAD.U32 R27, RZ, RZ, UR6 ;  /* 0x00000006ff1b7e24 */ /* 0x000fce000f8e00ff */
.L_x_1983:
[----:B------:R-:W1:Y:S01]  /*2d960*/  S2R R0, SR_TID.X ;  /* 0x0000000000007919 */ /* 0x000e620000002100 */
[----:B------:R-:W-:Y:S05]  /*2d970*/  WARPSYNC.ALL ;  /* 0x0000000000007948 */ /* 0x000fea0003800000 */
[----:B------:R-:W-:Y:S01]  /*2d980*/  BAR.SYNC.DEFER_BLOCKING 0x4, 0x180 ;  /* 0x0106000000007b1d */ /* 0x000fe20000010000 */
[----:B-1----:R-:W-:-:S04]  /*2d990*/  LOP3.LUT R0, R0, 0x1f, RZ, 0xc0, !PT ;  /* 0x0000001f00007812 */ /* 0x002fc800078ec0ff */
[----:B------:R-:W-:-:S13]  /*2d9a0*/  ISETP.NE.AND P0, PT, R0, RZ, PT ;  /* 0x000000ff0000720c */ /* 0x000fda0003f05270 */
[----:B0-----:R-:W0:Y:S01]  /*2d9b0*/  @!P0 S2R R3, SR_CgaCtaId ;  /* 0x0000000000038919 */ /* 0x001e220000008800 */
[----:B------:R-:W-:-:S04]  /*2d9c0*/  @!P0 MOV R0, 0x400 ;  /* 0x0000040000008802 */ /* 0x000fc80000000f00 */
[----:B0-----:R-:W-:-:S05]  /*2d9d0*/  @!P0 LEA R17, R3, R0, 0x18 ;  /* 0x0000000003118211 */ /* 0x001fca00078ec0ff */
[----:B------:R3:W-:Y:S01]  /*2d9e0*/  @!P0 STS.128 [R17+0x308d0], R24 ;  /* 0x0308d01811008388 */ /* 0x0007e20000000c00 */
[----:B------:R-:W-:Y:S06]  /*2d9f0*/  BAR.ARV 0x5, 0x180 ;  /* 0x0146000000007b1d */ /* 0x000fec0000002000 */
.L_x_1972:
[----:B------:R-:W-:Y:S02]  /*2da00*/  ULDC UR4, c[0x0][0xc3c] ;  /* 0x00030f0000047ab9 */ /* 0x000fe40000000800 */
[----:B--2---:R-:W-:-:S13]  /*2da10*/  ISETP.GE.AND P0, PT, R27, UR4, PT ;  /* 0x000000041b007c0c */ /* 0x004fda000bf06270 */
[----:B------:R-:W-:Y:S05]  /*2da20*/  @!P0 BRA `(.L_x_1984) ;  /* 0xffffff8c00fc8947 */ /* 0x000fea000383ffff */
[----:B------:R-:W-:Y:S05]  /*2da30*/  BSYNC B8 ;  /* 0x0000000000087941 */ /* 0x000fea0003800000 */
.L_x_1857:
[----:B------:R-:W2:Y:S01]  /*2da40*/  LDL.LU R0, [R1+0x2c] ;  /* 0x00002c0001007983 */ /* 0x000ea20000300800 */
[----:B------:R-:W-:Y:S01]  /*2da50*/  BSSY B0, `(.L_x_1985) ;  /* 0x000000b000007945 */ /* 0x000fe20003800000 */
[----:B------:R-:W4:Y:S01]  /*2da60*/  S2R R5, SR_CgaCtaId ;  /* 0x0000000000057919 */ /* 0x000f220000008800 */
[----:B--2---:R-:W-:-:S05]  /*2da70*/  VIADD R0, R0, 0x1 ;  /* 0x0000000100007836 */ /* 0x004fca0000000000 */
        /* <DEDUP_REMOVED lines=8> */
.L_x_2174:
[----:B------:R-:W-:Y:S05]  /*2db00*/  BSYNC B0 ;  /* 0x0000000000007941 */ /* 0x000fea0003800000 */
.L_x_1985:
[----:B------:R-:W-:-:S03]  /*2db10*/  UMOV UR4, 0xffffffff ;  /* 0xffffffff00047882 */ /* 0x000fc60000000000 */
[----:B------:R-:W-:Y:S05]  /*2db20*/  BRA.DIV UR4, `(.L_x_1987) ;  /* 0x0000004e04c07947 */ /* 0x000fea000b800000 */
[----:B-1----:R-:W1:Y:S02]  /*2db30*/  S2R R0, SR_TID.X ;  /* 0x0000000000007919 */ /* 0x002e640000002100 */
[----:B-1----:R-:W-:-:S04]  /*2db40*/  SHF.R.U32.HI R0, RZ, 0x5, R0 ;  /* 0x00000005ff007819 */ /* 0x002fc80000011600 */
[----:B------:R-:W-:-:S05]  /*2db50*/  LOP3.LUT R0, R0, 0x3, RZ, 0xc0, !PT ;  /* 0x0000000300007812 */ /* 0x000fca00078ec0ff */
[----:B------:R1:W2:Y:S02]  /*2db60*/  SHFL.IDX PT, R14, R0, RZ, 0x1f ;  /* 0x00001fff000e7589 */ /* 0x0002a400000e0000 */
.L_x_2177:
[----:B--2---:R-:W-:-:S13]  /*2db70*/  ISETP.NE.AND P0, PT, R14, RZ, PT ;  /* 0x000000ff0e00720c */ /* 0x004fda0003f05270 */
[----:B------:R-:W-:Y:S05]  /*2db80*/  @P0 BRA `(.L_x_1537) ;  /* 0x0000000000900947 */ /* 0x000fea0003800000 */
[----:B------:R-:W-:-:S03]  /*2db90*/  UMOV UR4, 0xffffffff ;  /* 0xffffffff00047882 */ /* 0x000fc60000000000 */
[----:B------:R-:W-:Y:S05]  /*2dba0*/  BRA.DIV UR4, `(.L_x_1988) ;  /* 0x0000004e04d47947 */ /* 0x000fea000b800000 */
[----:B------:R-:W-:-:S13]  /*2dbb0*/  ELECT P6, URZ, PT ;  /* 0x00000000003f782f */ /* 0x000fda00038c0000 */
.L_x_2180:
        /* <DEDUP_REMOVED lines=8> */
.L_x_1989:
[C---:B------:R-:W-:Y:S01]  /*2dc40*/  IMAD R3, R22.reuse, 0x8, R5 ;  /* 0x0000000816037824 */ /* 0x040fe200078e0205 */
[----:B------:R-:W-:Y:S01]  /*2dc50*/  SHF.L.U32 R2, R29, 0x1f, RZ ;  /* 0x0000001f1d027819 */ /* 0x000fe200000006ff */
[----:B------:R-:W-:-:S03]  /*2dc60*/  VIADD R22, R22, 0x1 ;  /* 0x0000000116167836 */ /* 0x000fc60000000000 */
[----:B------:R-:W1:Y:S02]  /*2dc70*/  SYNCS.PHASECHK.TRANS64.TRYWAIT P1, [R3+URZ+0x30840], R2 ;  /* 0x03084002030075a7 */ /* 0x000e64000802017f */
[----:B------:R-:W-:-:S04]  /*2dc80*/  ISETP.NE.AND P2, PT, R22, 0x2, PT ;  /* 0x000000021600780c */ /* 0x000fc80003f45270 */
[----:B------:R-:W-:Y:S01]  /*2dc90*/  SEL R0, RZ, 0x1, P2 ;  /* 0x00000001ff007807 */ /* 0x000fe20001000000 */
[----:B-1----:R-:W-:Y:S08]  /*2dca0*/  @!P1 BRA `(.L_x_1990) ;  /* 0x0000004c00b49947 */ /* 0x002ff00003800000 */
.L_x_2181:
[----:B------:R-:W-:Y:S02]  /*2dcb0*/  SEL R22, R22, RZ, P2 ;  /* 0x000000ff16167207 */ /* 0x000fe40001000000 */
[----:B------:R-:W-:Y:S01]  /*2dcc0*/  LOP3.LUT R0, R29, R0, RZ, 0x3c, !PT ;  /* 0x000000001d007212 */ /* 0x000fe200078e3cff */
[----:B------:R-:W-:Y:S06]  /*2dcd0*/  @!P0 BRA `(.L_x_1991) ;  /* 0x0000000000048947 */ /* 0x000fec0003800000 */
[----:B------:R-:W-:Y:S01]  /*2dce0*/  BPT.TRAP 0x1 ;  /* 0x000000040000795c */ /* 0x000fe20000300000 */
.L_x_1991:
[----:B------:R-:W-:Y:S01]  /*2dcf0*/  IMAD R5, R22, 0x8, R5 ;  /* 0x0000000816057824 */ /* 0x000fe200078e0205 */
[----:B------:R-:W-:-:S04]  /*2dd00*/  SHF.L.U32 R0, R0, 0x1f, RZ ;  /* 0x0000001f00007819 */ /* 0x000fc800000006ff */
[----:B------:R-:W2:Y:S02]  /*2dd10*/  SYNCS.PHASECHK.TRANS64.TRYWAIT P1, [R5+URZ+0x30840], R0 ;  /* 0x03084000050075a7 */ /* 0x000ea4000802017f */
[----:B--2---:R-:W-:Y:S05]  /*2dd20*/  @!P1 BRA `(.L_x_1992) ;  /* 0x0000004c00a89947 */ /* 0x004fea0003800000 */
.L_x_2182:
[----:B------:R-:W-:Y:S05]  /*2dd30*/  @!P0 BRA `(.L_x_1993) ;  /* 0x0000000000048947 */ /* 0x000fea0003800000 */
[----:B------:R-:W-:Y:S01]  /*2dd40*/  BPT.TRAP 0x1 ;  /* 0x000000040000795c */ /* 0x000fe20000300000 */
.L_x_1993:
[----:B------:R-:W4:Y:S02]  /*2dd50*/  SYNCS.PHASECHK.TRANS64.TRYWAIT P1, [R3+URZ+0x30860], R2 ;  /* 0x03086002030075a7 */ /* 0x000f24000802017f */
[----:B----4-:R-:W-:Y:S05]  /*2dd60*/  @!P1 BRA `(.L_x_1994) ;  /* 0x0000004c00ac9947 */ /* 0x010fea0003800000 */
.L_x_2183:
[----:B------:R-:W-:Y:S05]  /*2dd70*/  @!P0 BRA `(.L_x_1995) ;  /* 0x0000000000048947 */ /* 0x000fea0003800000 */
[----:B------:R-:W-:Y:S01]  /*2dd80*/  BPT.TRAP 0x1 ;  /* 0x000000040000795c */ /* 0x000fe20000300000 */
.L_x_1995:
[----:B------:R0:W0:Y:S02]  /*2dd90*/  SYNCS.PHASECHK.TRANS64.TRYWAIT P0, [R5+URZ+0x30860], R0 ;  /* 0x03086000050075a7 */ /* 0x000024000800017f */
[----:B0-----:R-:W-:Y:S05]  /*2dda0*/  @!P0 NANOSLEEP.SYNCS 0x989680 ;  /* 0x009896800000895d */ /* 0x001fea0003900000 */
[----:B------:R-:W0:Y:S02]  /*2ddb0*/  @!P0 SYNCS.PHASECHK.TRANS64 P0, [R5+URZ+0x30860], R0 ;  /* 0x03086000050085a7 */ /* 0x000e24000800007f */
[----:B0-----:R-:W-:Y:S05]  /*2ddc0*/  @!P0 BRA `(.L_x_1995) ;  /* 0xfffffffc00f08947 */ /* 0x001fea000383ffff */
.L_x_1537:
[----:B------:R-:W-:Y:S05]  /*2ddd0*/  BSYNC B9 ;  /* 0x0000000000097941 */ /* 0x000fea0003800000 */
.L_x_1534:
[----:B------:R-:W-:Y:S05]  /*2dde0*/  EXIT ;  /* 0x000000000000794d */ /* 0x000fea0003800000 */
.L_x_1565:
[----:B0-----:R0:W1:Y:S02]  /*2ddf0*/  SYNCS.PHASECHK.TRANS64.TRYWAIT P6, [R88+URZ+0x30890], R100 ;  /* 0x03089064580075a7 */ /* 0x00106400080c017f */
[----:B-1----:R-:W-:Y:S05]  /*2de00*/  @!P6 NANOSLEEP.SYNCS 0x989680 ;  /* 0x009896800000e95d */ /* 0x002fea0003900000 */
[----:B------:R-:W1:Y:S02]  /*2de10*/  @!P6 SYNCS.PHASECHK.TRANS64 P6, [R88+URZ+0x30890], R100 ;  /* 0x030890645800e5a7 */ /* 0x000e6400080c007f */
[----:B-1----:R-:W-:Y:S05]  /*2de20*/  @!P6 BRA `(.L_x_1565) ;  /* 0xfffffffc00f0e947 */ /* 0x002fea000383ffff */
[----:B------:R-:W-:Y:S05]  /*2de30*/  BRA `(.L_x_1996) ;  /* 0xfffffd5c00e07947 */ /* 0x000fea000383ffff */
.L_x_1566:
        /* <DEDUP_REMOVED lines=8> */
.L_x_1998:
[----:B------:R-:W-:Y:S05]  /*2dec0*/  BSYNC B1 ;  /* 0x0000000000017941 */ /* 0x000fea0003800000 */
.L_x_1997:
        /* <DEDUP_REMOVED lines=8> */
.L_x_1999:
[----:B------:R-:W-:Y:S01]  /*2df50*/  IMAD.MOV.U32 R11, RZ, RZ, R14 ;  /* 0x000000ffff0b7224 */ /* 0x000fe200078e000e */
[----:B------:R-:W-:Y:S06]  /*2df60*/  BRA `(.L_x_2000) ;  /* 0xfffffd5c00a87947 */ /* 0x000fec000383ffff */
.L_x_1583:
        /* <DEDUP_REMOVED lines=8> */
.L_x_2002:
[----:B------:R-:W-:Y:S05]  /*2dff0*/  BSYNC B1 ;  /* 0x0000000000017941 */ /* 0x000fea0003800000 */
.L_x_2001:
        /* <DEDUP_REMOVED lines=8> */
.L_x_2003:
[----:B------:R-:W-:Y:S01]  /*2e080*/  IMAD.MOV.U32 R104, RZ, RZ, R14 ;  /* 0x000000ffff687224 */ /* 0x000fe200078e000e */
[----:B------:R-:W-:Y:S06]  /*2e090*/  BRA `(.L_x_2004) ;  /* 0xfffffd6c000c7947 */ /* 0x000fec000383ffff */
.L_x_1605:
[----:B0-----:R0:W1:Y:S02]  /*2e0a0*/  SYNCS.PHASECHK.TRANS64.TRYWAIT P6, [R88+URZ+0x30890], R100 ;  /* 0x03089064580075a7 */ /* 0x00106400080c017f */
[----:B-1----:R-:W-:Y:S05]  /*2e0b0*/  @!P6 NANOSLEEP.SYNCS 0x989680 ;  /* 0x009896800000e95d */ /* 0x002fea0003900000 */
[----:B------:R-:W1:Y:S02]  /*2e0c0*/  @!P6 SYNCS.PHASECHK.TRANS64 P6, [R88+URZ+0x30890], R100 ;  /* 0x030890645800e5a7 */ /* 0x000e6400080c007f */
[----:B-1----:R-:W-:Y:S05]  /*2e0d0*/  @!P6 BRA `(.L_x_1605) ;  /* 0xfffffffc00f0e947 */ /* 0x002fea000383ffff */
[----:B------:R-:W-:Y:S05]  /*2e0e0*/  BRA `(.L_x_2005) ;  /* 0xfffffd8000c07947 */ /* 0x000fea000383ffff */
.L_x_1606:
        /* <DEDUP_REMOVED lines=8> */
.L_x_2007:
[----:B------:R-:W-:Y:S05]  /*2e170*/  BSYNC B1 ;  /* 0x0000000000017941 */ /* 0x000fea0003800000 */
.L_x_2006:
        /* <DEDUP_REMOVED lines=8> */
.L_x_2008:
[----:B------:R-:W-:Y:S01]  /*2e200*/  IMAD.MOV.U32 R11, RZ, RZ, R14 ;  /* 0x000000ffff0b7224 */ /* 0x000fe200078e000e */
[----:B------:R-:W-:Y:S06]  /*2e210*/  BRA `(.L_x_2009) ;  /* 0xfffffd80008c7947 */ /* 0x000fec000383ffff */
.L_x_1615:
        /* <DEDUP_REMOVED lines=8> */
.L_x_2011:
[----:B------:R-:W-:Y:S05]  /*2e2a0*/  BSYNC B1 ;  /* 0x0000000000017941 */ /* 0x000fea0003800000 */
.L_x_2010:
        /* <DEDUP_REMOVED lines=8> */
.L_x_2012:
[----:B------:R-:W-:Y:S01]  /*2e330*/  IMAD.MOV.U32 R104, RZ, RZ, R14 ;  /* 0x000000ffff687224 */ /* 0x000fe200078e000e */
[----:B------:R-:W-:Y:S06]  /*2e340*/  BRA `(.L_x_2013) ;  /* 0xfffffd90005c7947 */ /* 0x000fec000383ffff */
.L_x_1624:
[----:B0-----:R0:W1:Y:S02]  /*2e350*/  SYNCS.PHASECHK.TRANS64.TRYWAIT P0, [R88+URZ+0x30890], R100 ;  /* 0x03089064580075a7 */ /* 0x001064000800017f */
[----:B-1----:R-:W-:Y:S05]  /*2e360*/  @!P0 NANOSLEEP.SYNCS 0x989680 ;  /* 0x009896800000895d */ /* 0x002fea0003900000 */
[----:B------:R-:W1:Y:S02]  /*2e370*/  @!P0 SYNCS.PHASECHK.TRANS64 P0, [R88+URZ+0x30890], R100 ;  /* 0x03089064580085a7 */ /* 0x000e64000800007f */
[----:B-1----:R-:W-:Y:S05]  /*2e380*/  @!P0 BRA `(.L_x_1624) ;  /* 0xfffffffc00f08947 */ /* 0x002fea000383ffff */
[----:B------:R-:W-:Y:S05]  /*2e390*/  BRA `(.L_x_2014) ;  /* 0xfffffda000847947 */ /* 0x000fea000383ffff */
.L_x_1625:
        /* <DEDUP_REMOVED lines=8> */
.L_x_2016:
[----:B------:R-:W-:Y:S05]  /*2e420*/  BSYNC B1 ;  /* 0x0000000000017941 */ /* 0x000fea0003800000 */
.L_x_2015:
        /* <DEDUP_REMOVED lines=8> */
.L_x_2017:
[----:B------:R-:W-:Y:S01]  /*2e4b0*/  IMAD.MOV.U32 R39, RZ, RZ, R14 ;  /* 0x000000ffff277224 */ /* 0x000fe200078e000e */
[----:B------:R-:W-:Y:S06]  /*2e4c0*/  BRA `(.L_x_2018) ;  /* 0xfffffda000a47947 */ /* 0x000fec000383ffff */
.L_x_1628:
[----:B------:R-:W-:Y:S01]  /*2e4d0*/  BSSY B1, `(.L_x_2019) ;  /* 0x0000008000017945 */ /* 0x000fe20003800000 */
[----:B----4-:R-:W-:Y:S02]  /*2e4e0*/  IMAD.MOV.U32 R13, RZ, RZ, R41 ;  /* 0x000000ffff0d7224 */ /* 0x010fe400078e0029 */
[----:B------:R-:W-:Y:S02]  /*2e4f0*/  IMAD.MOV.U32 R12, RZ, RZ, 0x1 ;  /* 0x00000001ff0c7424 */ /* 0x000fe400078e00ff */
[----:B------:R-:W-:Y:S02]  /*2e500*/  IMAD.MOV.U32 R11, RZ, RZ, 0x181f ;  /* 0x0000181fff0b7424 */ /* 0x000fe400078e00ff */
[----:B------:R-:W-:-:S07]  /*2e510*/  IMAD.MOV.U32 R15, RZ, RZ, -0x1 ;  /* 0xffffffffff0f7424 */ /* 0x000fce00078e00ff */
[----:B0123--:R-:W-:Y:S05]  /*2e520*/  WARPSYNC.COLLECTIVE R15, `(.L_x_2020) ;  /* 0x000000000f087348 */ /* 0x00ffea0003c00000 */
[----:B------:R4:W0:Y:S02]  /*2e530*/  SHFL.IDX P6, R14, R13, R12, R11 ;  /* 0x0000000c0d0e7389 */ /* 0x00082400000c000b */
[----:B01234-:R-:W-:Y:S01]  /*2e540*/  ENDCOLLECTIVE ;  /* 0x000000000000791b */ /* 0x01ffe20003800000 */
.L_x_2020:
[----:B------:R-:W-:Y:S05]  /*2e550*/  BSYNC B1 ;  /* 0x0000000000017941 */ /* 0x000fea0003800000 */
.L_x_2019:
        /* <DEDUP_REMOVED lines=8> */
.L_x_2021:
[----:B------:R-:W-:Y:S01]  /*2e5e0*/  IMAD.MOV.U32 R39, RZ, RZ, R14 ;  /* 0x000000ffff277224 */ /* 0x000fe200078e000e */
[----:B------:R-:W-:Y:S06]  /*2e5f0*/  BRA `(.L_x_2022) ;  /* 0xfffffda000cc7947 */ /* 0x000fec000383ffff */
.L_x_1632:
[----:B------:R0:W0:Y:S02]  /*2e600*/  SYNCS.PHASECHK.TRANS64.TRYWAIT P4, [R88+URZ+0x308b0], R100 ;  /* 0x0308b064580075a7 */ /* 0x000024000808017f */
[----:B0-----:R-:W-:Y:S05]  /*2e610*/  @!P4 NANOSLEEP.SYNCS 0x989680 ;  /* 0x009896800000c95d */ /* 0x001fea0003900000 */
[----:B------:R-:W0:Y:S02]  /*2e620*/  @!P4 SYNCS.PHASECHK.TRANS64 P4, [R88+URZ+0x308b0], R100 ;  /* 0x0308b0645800c5a7 */ /* 0x000e24000808007f */
[----:B0-----:R-:W-:Y:S05]  /*2e630*/  @!P4 BRA `(.L_x_1632) ;  /* 0xfffffffc00f0c947 */ /* 0x001fea000383ffff */
[----:B------:R-:W-:Y:S05]  /*2e640*/  BRA `(.L_x_2023) ;  /* 0xfffffda400707947 */ /* 0x000fea000383ffff */
.L_x_1662:
        /* <DEDUP_REMOVED lines=8> */
.L_x_2025:
[----:B------:R-:W-:Y:S05]  /*2e6d0*/  BSYNC B1 ;  /* 0x0000000000017941 */ /* 0x000fea0003800000 */
.L_x_2024:
        /* <DEDUP_REMOVED lines=8> */
.L_x_2026:
[----:B------:R-:W-:Y:S02]  /*2e760*/  IMAD.MOV.U32 R13, RZ, RZ, R33 ;  /* 0x000000ffff0d7224 */ /* 0x000fe400078e0021 */
[----:B------:R-:W-:-:S07]  /*2e770*/  IMAD.MOV.U32 R8, RZ, RZ, R14 ;  /* 0x000000ffff087224 */ /* 0x000fce00078e000e */
[----:B------:R-:W-:Y:S05]  /*2e780*/  WARPSYNC.COLLECTIVE R15, `(.L_x_2027) ;  /* 0x000000000f087348 */ /* 0x000fea0003c00000 */
[----:B------:R0:W1:Y:S02]  /*2e790*/  SHFL.IDX P6, R14, R13, R12, R11 ;  /* 0x0000000c0d0e7389 */ /* 0x00006400000c000b */
[----:B01----:R-:W-:Y:S01]  /*2e7a0*/  ENDCOLLECTIVE ;  /* 0x000000000000791b */ /* 0x003fe20003800000 */
.L_x_2027:
[----:B------:R-:W-:Y:S02]  /*2e7b0*/  IMAD.MOV.U32 R13, RZ, RZ, R31 ;  /* 0x000000ffff0d7224 */ /* 0x000fe400078e001f */
[----:B------:R-:W-:-:S07]  /*2e7c0*/  IMAD.MOV.U32 R26, RZ, RZ, R14 ;  /* 0x000000ffff1a7224 */ /* 0x000fce00078e000e */
[----:B------:R-:W-:Y:S05]  /*2e7d0*/  WARPSYNC.COLLECTIVE R15, `(.L_x_2028) ;  /* 0x000000000f087348 */ /* 0x000fea0003c00000 */
[----:B------:R0:W1:Y:S02]  /*2e7e0*/  SHFL.IDX P6, R14, R13, R12, R11 ;  /* 0x0000000c0d0e7389 */ /* 0x00006400000c000b */
[----:B01----:R-:W-:Y:S01]  /*2e7f0*/  ENDCOLLECTIVE ;  /* 0x000000000000791b */ /* 0x003fe20003800000 */
.L_x_2028:
[----:B------:R-:W-:Y:S01]  /*2e800*/  IMAD.MOV.U32 R5, RZ, RZ, R14 ;  /* 0x000000ffff057224 */ /* 0x000fe200078e000e */
[----:B------:R-:W-:Y:S06]  /*2e810*/  BRA `(.L_x_2029) ;  /* 0xfffffdbc00387947 */ /* 0x000fec000383ffff */
.L_x_1665:
[----:B------:R-:W-:Y:S01]  /*2e820*/  BSSY B1, `(.L_x_2030) ;  /* 0x0000008000017945 */ /* 0x000fe20003800000 */
[----:B------:R-:W-:Y:S02]  /*2e830*/  IMAD.MOV.U32 R13, RZ, RZ, R32 ;  /* 0x000000ffff0d7224 */ /* 0x000fe400078e0020 */
[----:B------:R-:W-:Y:S02]  /*2e840*/  IMAD.MOV.U32 R12, RZ, RZ, 0x1 ;  /* 0x00000001ff0c7424 */ /* 0x000fe400078e00ff */
[----:B------:R-:W-:Y:S02]  /*2e850*/  IMAD.MOV.U32 R11, RZ, RZ, 0x181f ;  /* 0x0000181fff0b7424 */ /* 0x000fe400078e00ff */
[----:B------:R-:W-:-:S07]  /*2e860*/  IMAD.MOV.U32 R15, RZ, RZ, -0x1 ;  /* 0xffffffffff0f7424 */ /* 0x000fce00078e00ff */
[----:B0-23--:R-:W-:Y:S05]  /*2e870*/  WARPSYNC.COLLECTIVE R15, `(.L_x_2031) ;  /* 0x000000000f087348 */ /* 0x00dfea0003c00000 */
[----:B------:R1:W4:Y:S02]  /*2e880*/  SHFL.IDX P6, R14, R13, R12, R11 ;  /* 0x0000000c0d0e7389 */ /* 0x00032400000c000b */
[----:B01234-:R-:W-:Y:S01]  /*2e890*/  ENDCOLLECTIVE ;  /* 0x000000000000791b */ /* 0x01ffe20003800000 */
.L_x_2031:
[----:B------:R-:W-:Y:S05]  /*2e8a0*/  BSYNC B1 ;  /* 0x0000000000017941 */ /* 0x000fea0003800000 */
.L_x_2030:
        /* <DEDUP_REMOVED lines=8> */
.L_x_2032:
[----:B------:R-:W-:Y:S02]  /*2e930*/  IMAD.MOV.U32 R13, RZ, RZ, R33 ;  /* 0x000000ffff0d7224 */ /* 0x000fe400078e0021 */
[----:B------:R-:W-:-:S07]  /*2e940*/  IMAD.MOV.U32 R8, RZ, RZ, R14 ;  /* 0x000000ffff087224 */ /* 0x000fce00078e000e */
[----:B------:R-:W-:Y:S05]  /*2e950*/  WARPSYNC.COLLECTIVE R15, `(.L_x_2033) ;  /* 0x000000000f087348 */ /* 0x000fea0003c00000 */
[----:B------:R0:W1:Y:S02]  /*2e960*/  SHFL.IDX P6, R14, R13, R12, R11 ;  /* 0x0000000c0d0e7389 */ /* 0x00006400000c000b */
[----:B01----:R-:W-:Y:S01]  /*2e970*/  ENDCOLLECTIVE ;  /* 0x000000000000791b */ /* 0x003fe20003800000 */
.L_x_2033:
[----:B------:R-:W-:Y:S02]  /*2e980*/  IMAD.MOV.U32 R13, RZ, RZ, R31 ;  /* 0x000000ffff0d7224 */ /* 0x000fe400078e001f */
[----:B------:R-:W-:-:S07]  /*2e990*/  IMAD.MOV.U32 R26, RZ, RZ, R14 ;  /* 0x000000ffff1a7224 */ /* 0x000fce00078e000e */
[----:B------:R-:W-:Y:S05]  /*2e9a0*/  WARPSYNC.COLLECTIVE R15, `(.L_x_2034) ;  /* 0x000000000f087348 */ /* 0x000fea0003c00000 */
[----:B------:R0:W1:Y:S02]  /*2e9b0*/  SHFL.IDX P6, R14, R13, R12, R11 ;  /* 0x0000000c0d0e7389 */ /* 0x00006400000c000b */
[----:B01----:R-:W-:Y:S01]  /*2e9c0*/  ENDCOLLECTIVE ;  /* 0x000000000000791b */ /* 0x003fe20003800000 */
.L_x_2034:
[----:B------:R-:W-:Y:S01]  /*2e9d0*/  IMAD.MOV.U32 R5, RZ, RZ, R14 ;  /* 0x000000ffff057224 */ /* 0x000fe200078e000e */
[----:B------:R-:W-:Y:S06]  /*2e9e0*/  BRA `(.L_x_2035) ;  /* 0xfffffdc000507947 */ /* 0x000fec000383ffff */
.L_x_1668:
[----:B------:R-:W-:Y:S01]  /*2e9f0*/  BSSY B1, `(.L_x_2036) ;  /* 0x0000008000017945 */ /* 0x000fe20003800000 */
[----:B------:R-:W-:Y:S02]  /*2ea00*/  IMAD.MOV.U32 R13, RZ, RZ, R32 ;  /* 0x000000ffff0d7224 */ /* 0x000fe400078e0020 */
[----:B------:R-:W-:Y:S02]  /*2ea10*/  IMAD.MOV.U32 R12, RZ, RZ, 0x2 ;  /* 0x00000002ff0c7424 */ /* 0x000fe400078e00ff */
[----:B------:R-:W-:Y:S02]  /*2ea20*/  IMAD.MOV.U32 R11, RZ, RZ, 0x181f ;  /* 0x0000181fff0b7424 */ /* 0x000fe400078e00ff */
[----:B------:R-:W-:-:S07]  /*2ea30*/  IMAD.MOV.U32 R15, RZ, RZ, -0x1 ;  /* 0xffffffffff0f7424 */ /* 0x000fce00078e00ff */
[----:B-1-34-:R-:W-:Y:S05]  /*2ea40*/  WARPSYNC.COLLECTIVE R15, `(.L_x_2037) ;  /* 0x000000000f087348 */ /* 0x01afea0003c00000 */
[----:B------:R0:W2:Y:S02]  /*2ea50*/  SHFL.IDX P6, R14, R13, R12, R11 ;  /* 0x0000000c0d0e7389 */ /* 0x0000a400000c000b */
[----:B01234-:R-:W-:Y:S01]  /*2ea60*/  ENDCOLLECTIVE ;  /* 0x000000000000791b */ /* 0x01ffe20003800000 */
.L_x_2037:
[----:B------:R-:W-:Y:S05]  /*2ea70*/  BSYNC B1 ;  /* 0x0000000000017941 */ /* 0x000fea0003800000 */
.L_x_2036:
        /* <DEDUP_REMOVED lines=8> */
.L_x_2038:
[----:B------:R-:W-:Y:S02]  /*2eb00*/  IMAD.MOV.U32 R13, RZ, RZ, R33 ;  /* 0x000000ffff0d7224 */ /* 0x000fe400078e0021 */
[----:B------:R-:W-:-:S07]  /*2eb10*/  IMAD.MOV.U32 R8, RZ, RZ, R14 ;  /* 0x000000ffff087224 */ /* 0x000fce00078e000e */
[----:B------:R-:W-:Y:S05]  /*2eb20*/  WARPSYNC.COLLECTIVE R15, `(.L_x_2039) ;  /* 0x000000000f087348 */ /* 0x000fea0003c00000 */
[----:B------:R0:W1:Y:S02]  /*2eb30*/  SHFL.IDX P6, R14, R13, R12, R11 ;  /* 0x0000000c0d0e7389 */ /* 0x00006400000c000b */
[----:B01----:R-:W-:Y:S01]  /*2eb40*/  ENDCOLLECTIVE ;  /* 0x000000000000791b */ /* 0x003fe20003800000 */
.L_x_2039:
[----:B------:R-:W-:Y:S02]  /*2eb50*/  IMAD.MOV.U32 R13, RZ, RZ, R31 ;  /* 0x000000ffff0d7224 */ /* 0x000fe400078e001f */
[----:B------:R-:W-:-:S07]  /*2eb60*/  IMAD.MOV.U32 R78, RZ, RZ, R14 ;  /* 0x000000ffff4e7224 */ /* 0x000fce00078e000e */
[----:B------:R-:W-:Y:S05]  /*2eb70*/  WARPSYNC.COLLECTIVE R15, `(.L_x_2040) ;  /* 0x000000000f087348 */ /* 0x000fea0003c00000 */
[----:B------:R0:W1:Y:S02]  /*2eb80*/  SHFL.IDX P6, R14, R13, R12, R11 ;  /* 0x0000000c0d0e7389 */ /* 0x00006400000c000b */
[----:B01----:R-:W-:Y:S01]  /*2eb90*/  ENDCOLLECTIVE ;  /* 0x000000000000791b */ /* 0x003fe20003800000 */
.L_x_2040:
[----:B------:R-:W-:Y:S01]  /*2eba0*/  IMAD.MOV.U32 R5, RZ, RZ, R14 ;  /* 0x000000ffff057224 */ /* 0x000fe200078e000e */
[----:B------:R-:W-:Y:S06]  /*2ebb0*/  BRA `(.L_x_2041) ;  /* 0xfffffdc400487947 */ /* 0x000fec000383ffff */
.L_x_1671:
[----:B------:R-:W-:Y:S01]  /*2ebc0*/  BSSY B1, `(.L_x_2042) ;  /* 0x0000008000017945 */ /* 0x000fe20003800000 */
[----:B------:R-:W-:Y:S02]  /*2ebd0*/  IMAD.MOV.U32 R13, RZ, RZ, R32 ;  /* 0x000000ffff0d7224 */ /* 0x000fe400078e0020 */
[----:B------:R-:W-:Y:S02]  /*2ebe0*/  IMAD.MOV.U32 R12, RZ, RZ, 0x3 ;  /* 0x00000003ff0c7424 */ /* 0x000fe400078e00ff */
[----:B------:R-:W-:Y:S02]  /*2ebf0*/  IMAD.MOV.U32 R11, RZ, RZ, 0x181f ;  /* 0x0000181fff0b7424 */ /* 0x000fe400078e00ff */
[----:B------:R-:W-:-:S07]  /*2ec00*/  IMAD.MOV.U32 R15, RZ, RZ, -0x1 ;  /* 0xffffffffff0f7424 */ /* 0x000fce00078e00ff */
[----:B-1--4-:R-:W-:Y:S05]  /*2ec10*/  WARPSYNC.COLLECTIVE R15, `(.L_x_2043) ;  /* 0x000000000f087348 */ /* 0x012fea0003c00000 */
[----:B------:R0:W2:Y:S02]  /*2ec20*/  SHFL.IDX P6, R14, R13, R12, R11 ;  /* 0x0000000c0d0e7389 */ /* 0x0000a400000c000b */
[----:B012-4-:R-:W-:Y:S01]  /*2ec30*/  ENDCOLLECTIVE ;  /* 0x000000000000791b */ /* 0x017fe20003800000 */
.L_x_2043:
[----:B------:R-:W-:Y:S05]  /*2ec40*/  BSYNC B1 ;  /* 0x0000000000017941 */ /* 0x000fea0003800000 */
.L_x_2042:
        /* <DEDUP_REMOVED lines=8> */
.L_x_2044:
[----:B------:R-:W-:Y:S02]  /*2ecd0*/  IMAD.MOV.U32 R13, RZ, RZ, R33 ;  /* 0x000000ffff0d7224 */ /* 0x000fe400078e0021 */
[----:B------:R-:W-:-:S07]  /*2ece0*/  IMAD.MOV.U32 R80, RZ, RZ, R14 ;  /* 0x000000ffff507224 */ /* 0x000fce00078e000e */
[----:B------:R-:W-:Y:S05]  /*2ecf0*/  WARPSYNC.COLLECTIVE R15, `(.L_x_2045) ;  /* 0x000000000f087348 */ /* 0x000fea0003c00000 */
[----:B------:R0:W1:Y:S02]  /*2ed00*/  SHFL.IDX P6, R14, R13, R12, R11 ;  /* 0x0000000c0d0e7389 */ /* 0x00006400000c000b */
[----:B01----:R-:W-:Y:S01]  /*2ed10*/  ENDCOLLECTIVE ;  /* 0x000000000000791b */ /* 0x003fe20003800000 */
.L_x_2045:
[----:B------:R-:W-:Y:S02]  /*2ed20*/  IMAD.MOV.U32 R13, RZ, RZ, R31 ;  /* 0x000000ffff0d7224 */ /* 0x000fe400078e001f */
[----:B------:R-:W-:-:S07]  /*2ed30*/  IMAD.MOV.U32 R79, RZ, RZ, R14 ;  /* 0x000000ffff4f7224 */ /* 0x000fce00078e000e */
[----:B------:R-:W-:Y:S05]  /*2ed40*/  WARPSYNC.COLLECTIVE R15, `(.L_x_2046) ;  /* 0x000000000f087348 */ /* 0x000fea0003c00000 */
[----:B------:R0:W1:Y:S02]  /*2ed50*/  SHFL.IDX P6, R14, R13, R12, R11 ;  /* 0x0000000c0d0e7389 */ /* 0x00006400000c000b */
[----:B01----:R-:W-:Y:S01]  /*2ed60*/  ENDCOLLECTIVE ;  /* 0x000000000000791b */ /* 0x003fe20003800000 */
.L_x_2046:
[----:B------:R-:W-:Y:S01]  /*2ed70*/  IMAD.MOV.U32 R12, RZ, RZ, R14 ;  /* 0x000000ffff0c7224 */ /* 0x000fe200078e000e */
[----:B------:R-:W-:Y:S06]  /*2ed80*/  BRA `(.L_x_2047) ;  /* 0xfffffdc800487947 */ /* 0x000fec000383ffff */
.L_x_1675:
[----:B0-----:R0:W1:Y:S02]  /*2ed90*/  SYNCS.PHASECHK.TRANS64.TRYWAIT P0, [R17+URZ+0x30800], R0 ;  /* 0x03080000110075a7 */ /* 0x001064000800017f */
[----:B-1----:R-:W-:Y:S05]  /*2eda0*/  @!P0 NANOSLEEP.SYNCS 0x989680 ;  /* 0x009896800000895d */ /* 0x002fea0003900000 */
[----:B------:R-:W1:Y:S02]  /*2edb0*/  @!P0 SYNCS.PHASECHK.TRANS64 P0, [R17+URZ+0x30800], R0 ;  /* 0x03080000110085a7 */ /* 0x000e64000800007f */
[----:B-1----:R-:W-:Y:S05]  /*2edc0*/  @!P0 BRA `(.L_x_1675) ;  /* 0xfffffffc00f08947 */ /* 0x002fea000383ffff */
[----:B------:R-:W-:Y:S05]  /*2edd0*/  BRA `(.L_x_2048) ;  /* 0xfffffdcc00507947 */ /* 0x000fea000383ffff */
.L_x_1707:
        /* <DEDUP_REMOVED lines=8> */
.L_x_2050:
[----:B------:R-:W-:Y:S05]  /*2ee60*/  BSYNC B1 ;  /* 0x0000000000017941 */ /* 0x000fea0003800000 */
.L_x_2049:
        /* <DEDUP_REMOVED lines=8> */
.L_x_2051:
[----:B------:R-:W-:Y:S02]  /*2eef0*/  IMAD.MOV.U32 R13, RZ, RZ, R72 ;  /* 0x000000ffff0d7224 */ /* 0x000fe400078e0048 */
[----:B------:R-:W-:-:S07]  /*2ef00*/  IMAD.MOV.U32 R6, RZ, RZ, R14 ;  /* 0x000000ffff067224 */ /* 0x000fce00078e000e */
[----:B------:R-:W-:Y:S05]  /*2ef10*/  WARPSYNC.COLLECTIVE R15, `(.L_x_2052) ;  /* 0x000000000f087348 */ /* 0x000fea0003c00000 */
[----:B------:R0:W1:Y:S02]  /*2ef20*/  SHFL.IDX P6, R14, R13, R12, R11 ;  /* 0x0000000c0d0e7389 */ /* 0x00006400000c000b */
[----:B01----:R-:W-:Y:S01]  /*2ef30*/  ENDCOLLECTIVE ;  /* 0x000000000000791b */ /* 0x003fe20003800000 */
.L_x_2052:
[----:B------:R-:W-:Y:S02]  /*2ef40*/  IMAD.MOV.U32 R13, RZ, RZ, R3 ;  /* 0x000000ffff0d7224 */ /* 0x000fe400078e0003 */
[----:B------:R-:W-:-:S07]  /*2ef50*/  IMAD.MOV.U32 R9, RZ, RZ, R14 ;  /* 0x000000ffff097224 */ /* 0x000fce00078e000e */
[----:B------:R-:W-:Y:S05]  /*2ef60*/  WARPSYNC.COLLECTIVE R15, `(.L_x_2053) ;  /* 0x000000000f087348 */ /* 0x000fea0003c00000 */
[----:B------:R0:W1:Y:S02]  /*2ef70*/  SHFL.IDX P6, R14, R13, R12, R11 ;  /* 0x0000000c0d0e7389 */ /* 0x00006400000c000b */
[----:B01----:R-:W-:Y:S01]  /*2ef80*/  ENDCOLLECTIVE ;  /* 0x000000000000791b */ /* 0x003fe20003800000 */
.L_x_2053:
[----:B------:R-:W-:Y:S05]  /*2ef90*/  BRA `(.L_x_2054) ;  /* 0xfffffe0000c47947 */ /* 0x000fea000383ffff */
.L_x_1710:
[----:B------:R-:W-:Y:S01]  /*2efa0*/  BSSY B1, `(.L_x_2055) ;  /* 0x0000008000017945 */ /* 0x000fe20003800000 */
[----:B------:R-:W-:Y:S02]  /*2efb0*/  IMAD.MOV.U32 R13, RZ, RZ, R21 ;  /* 0x000000ffff0d7224 */ /* 0x000fe400078e0015 */
[----:B------:R-:W-:Y:S02]  /*2efc0*/  IMAD.MOV.U32 R12, RZ, RZ, 0x1 ;  /* 0x00000001ff0c7424 */ /* 0x000fe400078e00ff */
[----:B------:R-:W-:Y:S02]  /*2efd0*/  IMAD.MOV.U32 R11, RZ, RZ, 0x181f ;  /* 0x0000181fff0b7424 */ /* 0x000fe400078e00ff */
[----:B------:R-:W-:-:S07]  /*2efe0*/  IMAD.MOV.U32 R15, RZ, RZ, -0x1 ;  /* 0xffffffffff0f7424 */ /* 0x000fce00078e00ff */
[----:B0--34-:R-:W-:Y:S05]  /*2eff0*/  WARPSYNC.COLLECTIVE R15, `(.L_x_2056) ;  /* 0x000000000f087348 */ /* 0x019fea0003c00000 */
[----:B----4-:R1:W2:Y:S02]  /*2f000*/  SHFL.IDX P6, R14, R13, R12, R11 ;  /* 0x0000000c0d0e7389 */ /* 0x0102a400000c000b */
[----:B0123--:R-:W-:Y:S01]  /*2f010*/  ENDCOLLECTIVE ;  /* 0x000000000000791b */ /* 0x00ffe20003800000 */
.L_x_2056:
[----:B------:R-:W-:Y:S05]  /*2f020*/  BSYNC B1 ;  /* 0x0000000000017941 */ /* 0x000fea0003800000 */
.L_x_2055:
        /* <DEDUP_REMOVED lines=8> */
.L_x_2057:
[----:B------:R-:W-:Y:S02]  /*2f0b0*/  IMAD.MOV.U32 R13, RZ, RZ, R72 ;  /* 0x000000ffff0d7224 */ /* 0x000fe400078e0048 */
[----:B------:R-:W-:-:S07]  /*2f0c0*/  IMAD.MOV.U32 R6, RZ, RZ, R14 ;  /* 0x000000ffff067224 */ /* 0x000fce00078e000e */
[----:B------:R-:W-:Y:S05]  /*2f0d0*/  WARPSYNC.COLLECTIVE R15, `(.L_x_2058) ;  /* 0x000000000f087348 */ /* 0x000fea0003c00000 */
[----:B------:R0:W1:Y:S02]  /*2f0e0*/  SHFL.IDX P6, R14, R13, R12, R11 ;  /* 0x0000000c0d0e7389 */ /* 0x00006400000c000b */
[----:B01----:R-:W-:Y:S01]  /*2f0f0*/  ENDCOLLECTIVE ;  /* 0x000000000000791b */ /* 0x003fe20003800000 */
.L_x_2058:
[----:B------:R-:W-:Y:S02]  /*2f100*/  IMAD.MOV.U32 R13, RZ, RZ, R3 ;  /* 0x000000ffff0d7224 */ /* 0x000fe400078e0003 */
[----:B------:R-:W-:-:S07]  /*2f110*/  IMAD.MOV.U32 R9, RZ, RZ, R14 ;  /* 0x000000ffff097224 */ /* 0x000fce00078e000e */
[----:B------:R-:W-:Y:S05]  /*2f120*/  WARPSYNC.COLLECTIVE R15, `(.L_x_2059) ;  /* 0x000000000f087348 */ /* 0x000fea0003c00000 */
[----:B------:R0:W1:Y:S02]  /*2f130*/  SHFL.IDX P6, R14, R13, R12, R11 ;  /* 0x0000000c0d0e7389 */ /* 0x00006400000c000b */
[----:B01----:R-:W-:Y:S01]  /*2f140*/  ENDCOLLECTIVE ;  /* 0x000000000000791b */ /* 0x003fe20003800000 */
.L_x_2059:
[----:B------:R-:W-:Y:S05]  /*2f150*/  BRA `(.L_x_2060) ;  /* 0xfffffe04008c7947 */ /* 0x000fea000383ffff */
.L_x_1713:
[----:B------:R-:W-:Y:S01]  /*2f160*/  BSSY B1, `(.L_x_2061) ;  /* 0x0000008000017945 */ /* 0x000fe20003800000 */
[----:B------:R-:W-:Y:S02]  /*2f170*/  IMAD.MOV.U32 R13, RZ, RZ, R21 ;  /* 0x000000ffff0d7224 */ /* 0x000fe400078e0015 */
[----:B------:R-:W-:Y:S02]  /*2f180*/  IMAD.MOV.U32 R12, RZ, RZ, 0x2 ;  /* 0x00000002ff0c7424 */ /* 0x000fe400078e00ff */
[----:B------:R-:W-:Y:S02]  /*2f190*/  IMAD.MOV.U32 R11, RZ, RZ, 0x181f ;  /* 0x0000181fff0b7424 */ /* 0x000fe400078e00ff */
[----:B------:R-:W-:-:S07]  /*2f1a0*/  IMAD.MOV.U32 R15, RZ, RZ, -0x1 ;  /* 0xffffffffff0f7424 */ /* 0x000fce00078e00ff */
[----:B-1-34-:R-:W-:Y:S05]  /*2f1b0*/  WARPSYNC.COLLECTIVE R15, `(.L_x_2062) ;  /* 0x000000000f087348 */ /* 0x01afea0003c00000 */
[----:B----4-:R0:W2:Y:S02]  /*2f1c0*/  SHFL.IDX P6, R14, R13, R12, R11 ;  /* 0x0000000c0d0e7389 */ /* 0x0100a400000c000b */
[----:B0123--:R-:W-:Y:S01]  /*2f1d0*/  ENDCOLLECTIVE ;  /* 0x000000000000791b */ /* 0x00ffe20003800000 */
.L_x_2062:
[----:B------:R-:W-:Y:S05]  /*2f1e0*/  BSYNC B1 ;  /* 0x0000000000017941 */ /* 0x000fea0003800000 */
.L_x_2061:
        /* <DEDUP_REMOVED lines=8> */
.L_x_2063:
[----:B------:R-:W-:Y:S02]  /*2f270*/  IMAD.MOV.U32 R13, RZ, RZ, R72 ;  /* 0x000000ffff0d7224 */ /* 0x000fe400078e0048 */
[----:B------:R-:W-:-:S07]  /*2f280*/  IMAD.MOV.U32 R6, RZ, RZ, R14 ;  /* 0x000000ffff067224 */ /* 0x000fce00078e000e */
[----:B------:R-:W-:Y:S05]  /*2f290*/  WARPSYNC.COLLECTIVE R15, `(.L_x_2064) ;  /* 0x000000000f087348 */ /* 0x000fea0003c00000 */
[----:B------:R0:W1:Y:S02]  /*2f2a0*/  SHFL.IDX P6, R14, R13, R12, R11 ;  /* 0x0000000c0d0e7389 */ /* 0x00006400000c000b */
[----:B01----:R-:W-:Y:S01]  /*2f2b0*/  ENDCOLLECTIVE ;  /* 0x000000000000791b */ /* 0x003fe20003800000 */
.L_x_2064:
[----:B------:R-:W-:Y:S02]  /*2f2c0*/  IMAD.MOV.U32 R13, RZ, RZ, R3 ;  /* 0x000000ffff0d7224 */ /* 0x000fe400078e0003 */
[----:B------:R-:W-:-:S07]  /*2f2d0*/  IMAD.MOV.U32 R9, RZ, RZ, R14 ;  /* 0x000000ffff097224 */ /* 0x000fce00078e000e */
[----:B------:R-:W-:Y:S05]  /*2f2e0*/  WARPSYNC.COLLECTIVE R15, `(.L_x_2065) ;  /* 0x000000000f087348 */ /* 0x000fea0003c00000 */
[----:B------:R0:W1:Y:S02]  /*2f2f0*/  SHFL.IDX P6, R14, R13, R12, R11 ;  /* 0x0000000c0d0e7389 */ /* 0x00006400000c000b */
[----:B01----:R-:W-:Y:S01]  /*2f300*/  ENDCOLLECTIVE ;  /* 0x000000000000791b */ /* 0x003fe20003800000 */
.L_x_2065:
[----:B------:R-:W-:Y:S05]  /*2f310*/  BRA `(.L_x_2066) ;  /* 0xfffffe0800307947 */ /* 0x000fea000383ffff */
.L_x_1716:
        /* <DEDUP_REMOVED lines=8> */
.L_x_2068:
[----:B------:R-:W-:Y:S05]  /*2f3a0*/  BSYNC B1 ;  /* 0x0000000000017941 */ /* 0x000fea0003800000 */
.L_x_2067:
        /* <DEDUP_REMOVED lines=8> */
.L_x_2069:
[----:B------:R-:W-:Y:S02]  /*2f430*/  IMAD.MOV.U32 R13, RZ, RZ, R72 ;  /* 0x000000ffff0d7224 */ /* 0x000fe400078e0048 */
[----:B------:R-:W-:-:S07]  /*2f440*/  IMAD.MOV.U32 R20, RZ, RZ, R14 ;  /* 0x000000ffff147224 */ /* 0x000fce00078e000e */
[----:B------:R-:W-:Y:S05]  /*2f450*/  WARPSYNC.COLLECTIVE R15, `(.L_x_2070) ;  /* 0x000000000f087348 */ /* 0x000fea0003c00000 */
[----:B------:R0:W1:Y:S02]  /*2f460*/  SHFL.IDX P6, R14, R13, R12, R11 ;  /* 0x0000000c0d0e7389 */ /* 0x00006400000c000b */
[----:B01----:R-:W-:Y:S01]  /*2f470*/  ENDCOLLECTIVE ;  /* 0x000000000000791b */ /* 0x003fe20003800000 */
.L_x_2070:
[----:B------:R-:W-:Y:S02]  /*2f480*/  IMAD.MOV.U32 R13, RZ, RZ, R3 ;  /* 0x000000ffff0d7224 */ /* 0x000fe400078e0003 */
[----:B------:R-:W-:-:S07]  /*2f490*/  IMAD.MOV.U32 R77, RZ, RZ, R14 ;  /* 0x000000ffff4d7224 */ /* 0x000fce00078e000e */
[----:B------:R-:W-:Y:S05]  /*2f4a0*/  WARPSYNC.COLLECTIVE R15, `(.L_x_2071) ;  /* 0x000000000f087348 */ /* 0x000fea0003c00000 */
[----:B------:R0:W1:Y:S02]  /*2f4b0*/  SHFL.IDX P6, R14, R13, R12, R11 ;  /* 0x0000000c0d0e7389 */ /* 0x00006400000c000b */
[----:B01----:R-:W-:Y:S01]  /*2f4c0*/  ENDCOLLECTIVE ;  /* 0x000000000000791b */ /* 0x003fe20003800000 */
.L_x_2071:
[----:B------:R-:W-:Y:S01]  /*2f4d0*/  IMAD.MOV.U32 R3, RZ, RZ, R14 ;  /* 0x000000ffff037224 */ /* 0x000fe200078e000e */
[----:B------:R-:W-:Y:S06]  /*2f4e0*/  BRA `(.L_x_2072) ;  /* 0xfffffe0800d87947 */ /* 0x000fec000383ffff */
.L_x_1720:
[----:B---3--:R3:W4:Y:S02]  /*2f4f0*/  SYNCS.PHASECHK.TRANS64.TRYWAIT P0, [R17+URZ+0x30800], R0 ;  /* 0x03080000110075a7 */ /* 0x008724000800017f */
[----:B----4-:R-:W-:Y:S05]  /*2f500*/  @!P0 NANOSLEEP.SYNCS 0x989680 ;  /* 0x009896800000895d */ /* 0x010fea0003900000 */
[----:B------:R-:W4:Y:S02]  /*2f510*/  @!P0 SYNCS.PHASECHK.TRANS64 P0, [R17+URZ+0x30800], R0 ;  /* 0x03080000110085a7 */ /* 0x000f24000800007f */
[----:B----4-:R-:W-:Y:S05]  /*2f520*/  @!P0 BRA `(.L_x_1720) ;  /* 0xfffffffc00f08947 */ /* 0x010fea000383ffff */
[----:B------:R-:W-:Y:S05]  /*2f530*/  BRA `(.L_x_2073) ;  /* 0xfffffe0c00807947 */ /* 0x000fea000383ffff */
.L_x_1738:
[----:B-1----:R1:W3:Y:S02]  /*2f540*/  SYNCS.PHASECHK.TRANS64.TRYWAIT P1, [R0+URZ+0x30830], R5 ;  /* 0x03083005000075a7 */ /* 0x0022e4000802017f */
[----:B---3--:R-:W-:Y:S05]  /*2f550*/  @!P1 NANOSLEEP.SYNCS 0x989680 ;  /* 0x009896800000995d */ /* 0x008fea0003900000 */
[----:B------:R-:W3:Y:S02]  /*2f560*/  @!P1 SYNCS.PHASECHK.TRANS64 P1, [R0+URZ+0x30830], R5 ;  /* 0x03083005000095a7 */ /* 0x000ee4000802007f */
[----:B---3--:R-:W-:Y:S05]  /*2f570*/  @!P1 BRA `(.L_x_1738) ;  /* 0xfffffffc00f09947 */ /* 0x008fea000383ffff */
[----:B------:R-:W-:Y:S05]  /*2f580*/  BRA `(.L_x_1737) ;  /* 0xfffffe4800907947 */ /* 0x000fea000383ffff */
.L_x_1759:
[----:B-1----:R1:W2:Y:S02]  /*2f590*/  SYNCS.PHASECHK.TRANS64.TRYWAIT P1, [R2+URZ+0x30830], R152 ;  /* 0x03083098020075a7 */ /* 0x0022a4000802017f */
[----:B--2---:R-:W-:Y:S05]  /*2f5a0*/  @!P1 NANOSLEEP.SYNCS 0x989680 ;  /* 0x009896800000995d */ /* 0x004fea0003900000 */
[----:B------:R-:W2:Y:S02]  /*2f5b0*/  @!P1 SYNCS.PHASECHK.TRANS64 P1, [R2+URZ+0x30830], R152 ;  /* 0x03083098020095a7 */ /* 0x000ea4000802007f */
[----:B--2---:R-:W-:Y:S05]  /*2f5c0*/  @!P1 BRA `(.L_x_1759) ;  /* 0xfffffffc00f09947 */ /* 0x004fea000383ffff */
[----:B------:R-:W-:Y:S05]  /*2f5d0*/  BRA `(.L_x_1758) ;  /* 0xfffffe7800207947 */ /* 0x000fea000383ffff */
.L_x_1764:
[----:B-1----:R1:W2:Y:S02]  /*2f5e0*/  SYNCS.PHASECHK.TRANS64.TRYWAIT P1, [R218+URZ+0x30850], R0 ;  /* 0x03085000da0075a7 */ /* 0x0022a4000802017f */
[----:B--2---:R-:W-:Y:S05]  /*2f5f0*/  @!P1 NANOSLEEP.SYNCS 0x989680 ;  /* 0x009896800000995d */ /* 0x004fea0003900000 */
[----:B------:R-:W2:Y:S02]  /*2f600*/  @!P1 SYNCS.PHASECHK.TRANS64 P1, [R218+URZ+0x30850], R0 ;  /* 0x03085000da0095a7 */ /* 0x000ea4000802007f */
[----:B--2---:R-:W-:Y:S05]  /*2f610*/  @!P1 BRA `(.L_x_1764) ;  /* 0xfffffffc00f09947 */ /* 0x004fea000383ffff */
[----:B------:R-:W-:Y:S05]  /*2f620*/  BRA `(.L_x_1763) ;  /* 0xfffffe8800a47947 */ /* 0x000fea000383ffff */
.L_x_1787:
[----:B-1----:R1:W2:Y:S02]  /*2f630*/  SYNCS.PHASECHK.TRANS64.TRYWAIT P1, [R222+URZ+0x30830], R2 ;  /* 0x03083002de0075a7 */ /* 0x0022a4000802017f */
[----:B--2---:R-:W-:Y:S05]  /*2f640*/  @!P1 NANOSLEEP.SYNCS 0x989680 ;  /* 0x009896800000995d */ /* 0x004fea0003900000 */
[----:B------:R-:W2:Y:S02]  /*2f650*/  @!P1 SYNCS.PHASECHK.TRANS64 P1, [R222+URZ+0x30830], R2 ;  /* 0x03083002de0095a7 */ /* 0x000ea4000802007f */
[----:B--2---:R-:W-:Y:S05]  /*2f660*/  @!P1 BRA `(.L_x_1787) ;  /* 0xfffffffc00f09947 */ /* 0x004fea000383ffff */
[----:B------:R-:W-:Y:S05]  /*2f670*/  BRA `(.L_x_1786) ;  /* 0xfffffeac00507947 */ /* 0x000fea000383ffff */
.L_x_1792:
[----:B-1----:R1:W2:Y:S02]  /*2f680*/  SYNCS.PHASECHK.TRANS64.TRYWAIT P1, [R11+URZ+0x30850], R0 ;  /* 0x030850000b0075a7 */ /* 0x0022a4000802017f */
[----:B--2---:R-:W-:Y:S05]  /*2f690*/  @!P1 NANOSLEEP.SYNCS 0x989680 ;  /* 0x009896800000995d */ /* 0x004fea0003900000 */
[----:B------:R-:W2:Y:S02]  /*2f6a0*/  @!P1 SYNCS.PHASECHK.TRANS64 P1, [R11+URZ+0x30850], R0 ;  /* 0x030850000b0095a7 */ /* 0x000ea4000802007f */
[----:B--2---:R-:W-:Y:S05]  /*2f6b0*/  @!P1 BRA `(.L_x_1792) ;  /* 0xfffffffc00f09947 */ /* 0x004fea000383ffff */
[----:B------:R-:W-:Y:S05]  /*2f6c0*/  BRA `(.L_x_1791) ;  /* 0xfffffebc00d87947 */ /* 0x000fea000383ffff */
.L_x_1802:
[----:B--2---:R2:W3:Y:S02]  /*2f6d0*/  SYNCS.PHASECHK.TRANS64.TRYWAIT P1, [R4+URZ+0x30830], R2 ;  /* 0x03083002040075a7 */ /* 0x0044e4000802017f */
[----:B---3--:R-:W-:Y:S05]  /*2f6e0*/  @!P1 NANOSLEEP.SYNCS 0x989680 ;  /* 0x009896800000995d */ /* 0x008fea0003900000 */
[----:B------:R-:W3:Y:S02]  /*2f6f0*/  @!P1 SYNCS.PHASECHK.TRANS64 P1, [R4+URZ+0x30830], R2 ;  /* 0x03083002040095a7 */ /* 0x000ee4000802007f */
[----:B---3--:R-:W-:Y:S05]  /*2f700*/  @!P1 BRA `(.L_x_1802) ;  /* 0xfffffffc00f09947 */ /* 0x008fea000383ffff */
[----:B------:R-:W-:Y:S05]  /*2f710*/  BRA `(.L_x_1801) ;  /* 0xfffffed000b47947 */ /* 0x000fea000383ffff */
.L_x_1807:
[----:B-1----:R1:W2:Y:S02]  /*2f720*/  SYNCS.PHASECHK.TRANS64.TRYWAIT P1, [R222+URZ+0x30850], R0 ;  /* 0x03085000de0075a7 */ /* 0x0022a4000802017f */
[----:B--2---:R-:W-:Y:S05]  /*2f730*/  @!P1 NANOSLEEP.SYNCS 0x989680 ;  /* 0x009896800000995d */ /* 0x004fea0003900000 */
[----:B------:R-:W2:Y:S02]  /*2f740*/  @!P1 SYNCS.PHASECHK.TRANS64 P1, [R222+URZ+0x30850], R0 ;  /* 0x03085000de0095a7 */ /* 0x000ea4000802007f */
[----:B--2---:R-:W-:Y:S05]  /*2f750*/  @!P1 BRA `(.L_x_1807) ;  /* 0xfffffffc00f09947 */ /* 0x004fea000383ffff */
[----:B------:R-:W-:Y:S05]  /*2f760*/  BRA `(.L_x_1806) ;  /* 0xfffffee400407947 */ /* 0x000fea000383ffff */
.L_x_1823:
[----:B--2---:R2:W3:Y:S02]  /*2f770*/  SYNCS.PHASECHK.TRANS64.TRYWAIT P1, [R5+URZ+0x30850], R0 ;  /* 0x03085000050075a7 */ /* 0x0044e4000802017f */
[----:B---3--:R-:W-:Y:S05]  /*2f780*/  @!P1 NANOSLEEP.SYNCS 0x989680 ;  /* 0x009896800000995d */ /* 0x008fea0003900000 */
[----:B------:R-:W3:Y:S02]  /*2f790*/  @!P1 SYNCS.PHASECHK.TRANS64 P1, [R5+URZ+0x30850], R0 ;  /* 0x03085000050095a7 */ /* 0x000ee4000802007f */
[----:B---3--:R-:W-:Y:S05]  /*2f7a0*/  @!P1 BRA `(.L_x_1823) ;  /* 0xfffffffc00f09947 */ /* 0x008fea000383ffff */
[----:B------:R-:W-:Y:S05]  /*2f7b0*/  BRA `(.L_x_1822) ;  /* 0xffffff0800e47947 */ /* 0x000fea000383ffff */
.L_x_1873:
[----:B------:R-:W0:Y:S01]  /*2f7c0*/  S2R R12, SR_TID.X ;  /* 0x00000000000c7919 */ /* 0x000e220000002100 */
[----:B------:R-:W-:Y:S01]  /*2f7d0*/  BSSY B1, `(.L_x_2074) ;  /* 0x000000a000017945 */ /* 0x000fe20003800000 */
[----:B------:R-:W-:Y:S02]  /*2f7e0*/  IMAD.MOV.U32 R11, RZ, RZ, 0x1f ;  /* 0x0000001fff0b7424 */ /* 0x000fe400078e00ff */
[----:B------:R-:W-:Y:S01]  /*2f7f0*/  IMAD.MOV.U32 R15, RZ, RZ, -0x1 ;  /* 0xffffffffff0f7424 */ /* 0x000fe200078e00ff */
[----:B0-----:R-:W-:-:S04]  /*2f800*/  SHF.R.U32.HI R12, RZ, 0x5, R12 ;  /* 0x00000005ff0c7819 */ /* 0x001fc8000001160c */
[----:B------:R-:W-:-:S05]  /*2f810*/  LOP3.LUT R12, R12, 0x3, RZ, 0xc0, !PT ;  /* 0x000000030c0c7812 */ /* 0x000fca00078ec0ff */
[----:B------:R-:W-:Y:S02]  /*2f820*/  IMAD.MOV.U32 R13, RZ, RZ, R12 ;  /* 0x000000ffff0d7224 */ /* 0x000fe400078e000c */
[----:B------:R-:W-:-:S07]  /*2f830*/  IMAD.MOV.U32 R12, RZ, RZ, RZ ;  /* 0x000000ffff0c7224 */ /* 0x000fce00078e00ff */
[----:B------:R-:W-:Y:S05]  /*2f840*/  WARPSYNC.COLLECTIVE R15, `(.L_x_2075) ;  /* 0x000000000f087348 */ /* 0x000fea0003c00000 */
[----:B------:R0:W1:Y:S02]  /*2f850*/  SHFL.IDX P6, R14, R13, R12, R11 ;  /* 0x0000000c0d0e7389 */ /* 0x00006400000c000b */
[----:B01----:R-:W-:Y:S01]  /*2f860*/  ENDCOLLECTIVE ;  /* 0x000000000000791b */ /* 0x003fe20003800000 */
.L_x_2075:
[----:B------:R-:W-:Y:S05]  /*2f870*/  BSYNC B1 ;  /* 0x0000000000017941 */ /* 0x000fea0003800000 */
.L_x_2074:
[----:B------:R-:W-:Y:S05]  /*2f880*/  BRA `(.L_x_2076) ;  /* 0xffffff7c009c7947 */ /* 0x000fea000383ffff */
.L_x_1875:
[----:B------:R-:W-:Y:S01]  /*2f890*/  BSSY B1, `(.L_x_2077) ;  /* 0x0000006000017945 */ /* 0x000fe20003800000 */
[----:B------:R-:W-:-:S07]  /*2f8a0*/  IMAD.MOV.U32 R15, RZ, RZ, -0x1 ;  /* 0xffffffffff0f7424 */ /* 0x000fce00078e00ff */
[----:B0-----:R-:W-:Y:S05]  /*2f8b0*/  WARPSYNC.COLLECTIVE R15, `(.L_x_2078) ;  /* 0x000000000f0c7348 */ /* 0x001fea0003c00000 */
[----:B------:R-:W-:Y:S02]  /*2f8c0*/  ELECT P6, UR62, PT ;  /* 0x00000000003e782f */ /* 0x000fe400038c0000 */
[----:B------:R-:W-:Y:S01]  /*2f8d0*/  MOV R14, UR62 ;  /* 0x0000003e000e7c02 */ /* 0x000fe20008000f00 */
[----:B0-----:R-:W-:Y:S10]  /*2f8e0*/  ENDCOLLECTIVE ;  /* 0x000000000000791b */ /* 0x001ff40003800000 */
.L_x_2078:
[----:B------:R-:W-:Y:S05]  /*2f8f0*/  BSYNC B1 ;  /* 0x0000000000017941 */ /* 0x000fea0003800000 */
.L_x_2077:
[----:B------:R-:W-:Y:S05]  /*2f900*/  BRA `(.L_x_1874) ;  /* 0xffffff7c00947947 */ /* 0x000fea000383ffff */
.L_x_1877:
[----:B0-----:R0:W1:Y:S02]  /*2f910*/  SYNCS.PHASECHK.TRANS64.TRYWAIT P0, [R17+URZ+0x30820], R8 ;  /* 0x03082008110075a7 */ /* 0x001064000800017f */
[----:B-1----:R-:W-:Y:S05]  /*2f920*/  @!P0 NANOSLEEP.SYNCS 0x989680 ;  /* 0x009896800000895d */ /* 0x002fea0003900000 */
[----:B------:R-:W1:Y:S02]  /*2f930*/  @!P0 SYNCS.PHASECHK.TRANS64 P0, [R17+URZ+0x30820], R8 ;  /* 0x03082008110085a7 */ /* 0x000e64000800007f */
[----:B-1----:R-:W-:Y:S05]  /*2f940*/  @!P0 BRA `(.L_x_1877) ;  /* 0xfffffffc00f08947 */ /* 0x002fea000383ffff */
[----:B------:R-:W-:Y:S05]  /*2f950*/  BRA `(.L_x_2079) ;  /* 0xffffff7c00a47947 */ /* 0x000fea000383ffff */
.L_x_1881:
[----:B-1----:R1:W2:Y:S02]  /*2f960*/  SYNCS.PHASECHK.TRANS64.TRYWAIT P0, [R12+URZ+0x308a0], R11 ;  /* 0x0308a00b0c0075a7 */ /* 0x0022a4000800017f */
[----:B--2---:R-:W-:Y:S05]  /*2f970*/  @!P0 NANOSLEEP.SYNCS 0x989680 ;  /* 0x009896800000895d */ /* 0x004fea0003900000 */
[----:B------:R-:W2:Y:S02]  /*2f980*/  @!P0 SYNCS.PHASECHK.TRANS64 P0, [R12+URZ+0x308a0], R11 ;  /* 0x0308a00b0c0085a7 */ /* 0x000ea4000800007f */
[----:B--2---:R-:W-:Y:S05]  /*2f990*/  @!P0 BRA `(.L_x_1881) ;  /* 0xfffffffc00f08947 */ /* 0x004fea000383ffff */
[----:B------:R-:W-:Y:S05]  /*2f9a0*/  BRA `(.L_x_2080) ;  /* 0xffffff7c00bc7947 */ /* 0x000fea000383ffff */
.L_x_1889:
[----:B0-----:R0:W2:Y:S02]  /*2f9b0*/  SYNCS.PHASECHK.TRANS64.TRYWAIT P0, [R12+URZ+0x308c0], R11 ;  /* 0x0308c00b0c0075a7 */ /* 0x0010a4000800017f */
[----:B--2---:R-:W-:Y:S05]  /*2f9c0*/  @!P0 NANOSLEEP.SYNCS 0x989680 ;  /* 0x009896800000895d */ /* 0x004fea0003900000 */
[----:B------:R-:W2:Y:S02]  /*2f9d0*/  @!P0 SYNCS.PHASECHK.TRANS64 P0, [R12+URZ+0x308c0], R11 ;  /* 0x0308c00b0c0085a7 */ /* 0x000ea4000800007f */
[----:B--2---:R-:W-:Y:S05]  /*2f9e0*/  @!P0 BRA `(.L_x_1889) ;  /* 0xfffffffc00f08947 */ /* 0x004fea000383ffff */
[----:B------:R-:W-:Y:S05]  /*2f9f0*/  BRA `(.L_x_2081) ;  /* 0xffffff8000fc7947 */ /* 0x000fea000383ffff */
.L_x_1899:
[----:B0-----:R0:W1:Y:S02]  /*2fa00*/  SYNCS.PHASECHK.TRANS64.TRYWAIT P1, [R7+URZ+0x308a0], R3 ;  /* 0x0308a003070075a7 */ /* 0x001064000802017f */
[----:B-1----:R-:W-:Y:S05]  /*2fa10*/  @!P1 NANOSLEEP.SYNCS 0x989680 ;  /* 0x009896800000995d */ /* 0x002fea0003900000 */
[----:B------:R-:W1:Y:S02]  /*2fa20*/  @!P1 SYNCS.PHASECHK.TRANS64 P1, [R7+URZ+0x308a0], R3 ;  /* 0x0308a003070095a7 */ /* 0x000e64000802007f */
[----:B-1----:R-:W-:Y:S05]  /*2fa30*/  @!P1 BRA `(.L_x_1899) ;  /* 0xfffffffc00f09947 */ /* 0x002fea000383ffff */
[----:B------:R-:W-:Y:S05]  /*2fa40*/  BRA `(.L_x_2082) ;  /* 0xffffff8800707947 */ /* 0x000fea000383ffff */
.L_x_1907:
[----:B-1----:R1:W2:Y:S02]  /*2fa50*/  SYNCS.PHASECHK.TRANS64.TRYWAIT P1, [R7+URZ+0x308c0], R3 ;  /* 0x0308c003070075a7 */ /* 0x0022a4000802017f */
[----:B--2---:R-:W-:Y:S05]  /*2fa60*/  @!P1 NANOSLEEP.SYNCS 0x989680 ;  /* 0x009896800000995d */ /* 0x004fea0003900000 */
[----:B------:R-:W2:Y:S02]  /*2fa70*/  @!P1 SYNCS.PHASECHK.TRANS64 P1, [R7+URZ+0x308c0], R3 ;  /* 0x0308c003070095a7 */ /* 0x000ea4000802007f */
[----:B--2---:R-:W-:Y:S05]  /*2fa80*/  @!P1 BRA `(.L_x_1907) ;  /* 0xfffffffc00f09947 */ /* 0x004fea000383ffff */
[----:B------:R-:W-:Y:S05]  /*2fa90*/  BRA `(.L_x_2083) ;  /* 0xffffff8c00a87947 */ /* 0x000fea000383ffff */
.L_x_1933:
        /* <DEDUP_REMOVED lines=11> */
.L_x_2085:
[----:B------:R-:W-:Y:S05]  /*2fb50*/  BSYNC B0 ;  /* 0x0000000000007941 */ /* 0x000fea0003800000 */
.L_x_2084:
[----:B------:R-:W-:Y:S05]  /*2fb60*/  BRA `(.L_x_2086) ;  /* 0xffffffa000ac7947 */ /* 0x000fea000383ffff */
.L_x_1936:
[----:B0-----:R0:W1:Y:S02]  /*2fb70*/  SYNCS.PHASECHK.TRANS64.TRYWAIT P0, [R4+URZ+0x30840], R2 ;  /* 0x03084002040075a7 */ /* 0x001064000800017f */
[----:B-1----:R-:W-:Y:S05]  /*2fb80*/  @!P0 NANOSLEEP.SYNCS 0x989680 ;  /* 0x009896800000895d */ /* 0x002fea0003900000 */
[----:B------:R-:W1:Y:S02]  /*2fb90*/  @!P0 SYNCS.PHASECHK.TRANS64 P0, [R4+URZ+0x30840], R2 ;  /* 0x03084002040085a7 */ /* 0x000e64000800007f */
[----:B-1----:R-:W-:Y:S05]  /*2fba0*/  @!P0 BRA `(.L_x_1936) ;  /* 0xfffffffc00f08947 */ /* 0x002fea000383ffff */
[----:B------:R-:W-:Y:S05]  /*2fbb0*/  BRA `(.L_x_2087) ;  /* 0xffffffa400007947 */ /* 0x000fea000383ffff */
.L_x_1937:
        /* <DEDUP_REMOVED lines=8> */
.L_x_2089:
[----:B------:R-:W-:Y:S05]  /*2fc40*/  BSYNC B0 ;  /* 0x0000000000007941 */ /* 0x000fea0003800000 */
.L_x_2088:
        /* <DEDUP_REMOVED lines=9> */
.L_x_2090:
[----:B------:R-:W-:Y:S02]  /*2fce0*/  IMAD.MOV.U32 R13, RZ, RZ, R6 ;  /* 0x000000ffff0d7224 */ /* 0x000fe400078e0006 */
[----:B------:R-:W-:Y:S02]  /*2fcf0*/  IMAD.MOV.U32 R12, RZ, RZ, 0x1 ;  /* 0x00000001ff0c7424 */ /* 0x000fe400078e00ff */
[----:B------:R-:W-:-:S07]  /*2fd00*/  IMAD.MOV.U32 R3, RZ, RZ, R14 ;  /* 0x000000ffff037224 */ /* 0x000fce00078e000e */
[----:B------:R-:W-:Y:S05]  /*2fd10*/  WARPSYNC.COLLECTIVE R15, `(.L_x_2091) ;  /* 0x000000000f087348 */ /* 0x000fea0003c00000 */
[----:B------:R0:W1:Y:S02]  /*2fd20*/  SHFL.IDX P6, R14, R13, R12, R11 ;  /* 0x0000000c0d0e7389 */ /* 0x00006400000c000b */
[----:B01----:R-:W-:Y:S01]  /*2fd30*/  ENDCOLLECTIVE ;  /* 0x000000000000791b */ /* 0x003fe20003800000 */
.L_x_2091:
        /* <DEDUP_REMOVED lines=10> */
.L_x_2092:
        /* <DEDUP_REMOVED lines=14> */
.L_x_2093:
        /* <DEDUP_REMOVED lines=16> */
.L_x_2094:
[----:B------:R-:W-:Y:S02]  /*2ffc0*/  @P0 IMAD R9, R7, 0x2, R17 ;  /* 0x0000000207090824 */ /* 0x000fe400078e0211 */
[----:B------:R-:W-:Y:S02]  /*2ffd0*/  IMAD.MOV.U32 R13, RZ, RZ, R6 ;  /* 0x000000ffff0d7224 */ /* 0x000fe400078e0006 */
[----:B------:R-:W-:Y:S02]  /*2ffe0*/  IMAD.MOV.U32 R12, RZ, RZ, 0x3 ;  /* 0x00000003ff0c7424 */ /* 0x000fe400078e00ff */
[----:B------:R-:W-:-:S07]  /*2fff0*/  IMAD.MOV.U32 R2, RZ, RZ, R14 ;  /* 0x000000ffff027224 */ /* 0x000fce00078e000e */
[----:B------:R-:W-:Y:S05]  /*30000*/  WARPSYNC.COLLECTIVE R15, `(.L_x_2095) ;  /* 0x000000000f087348 */ /* 0x000fea0003c00000 */
[----:B------:R0:W1:Y:S02]  /*30010*/  SHFL.IDX P6, R14, R13, R12, R11 ;  /* 0x0000000c0d0e7389 */ /* 0x00006400000c000b */
[----:B01----:R-:W-:Y:S01]  /*30020*/  ENDCOLLECTIVE ;  /* 0x000000000000791b */ /* 0x003fe20003800000 */
.L_x_2095:
        /* <DEDUP_REMOVED lines=14> */
.L_x_2096:
[----:B------:R-:W-:Y:S01]  /*30110*/  IMAD.MOV.U32 R0, RZ, RZ, R14 ;  /* 0x000000ffff007224 */ /* 0x000fe200078e000e */
[----:B------:R-:W-:Y:S06]  /*30120*/  BRA `(.L_x_2097) ;  /* 0xffffffa000a87947 */ /* 0x000fec000383ffff */
.L_x_1942:
        /* <DEDUP_REMOVED lines=9> */
.L_x_2098:
[----:B------:R-:W-:Y:S01]  /*301c0*/  ISETP.GE.AND P0, PT, R25, R5, PT ;  /* 0x000000051900720c */ /* 0x000fe20003f06270 */
[----:B------:R-:W-:Y:S02]  /*301d0*/  IMAD.MOV.U32 R13, RZ, RZ, R4 ;  /* 0x000000ffff0d7224 */ /* 0x000fe400078e0004 */
[----:B------:R-:W-:-:S10]  /*301e0*/  IMAD.MOV.U32 R2, RZ, RZ, R14 ;  /* 0x000000ffff027224 */ /* 0x000fd400078e000e */
[----:B------:R-:W-:Y:S05]  /*301f0*/  WARPSYNC.COLLECTIVE R15, `(.L_x_2099) ;  /* 0x000000000f087348 */ /* 0x000fea0003c00000 */
[----:B------:R0:W1:Y:S02]  /*30200*/  SHFL.IDX P6, R14, R13, R12, R11 ;  /* 0x0000000c0d0e7389 */ /* 0x00006400000c000b */
[----:B01----:R-:W-:Y:S01]  /*30210*/  ENDCOLLECTIVE ;  /* 0x000000000000791b */ /* 0x003fe20003800000 */
.L_x_2099:
[----:B------:R-:W-:Y:S02]  /*30220*/  IMAD.MOV.U32 R13, RZ, RZ, R0 ;  /* 0x000000ffff0d7224 */ /* 0x000fe400078e0000 */
[----:B------:R-:W-:Y:S02]  /*30230*/  IMAD.MOV.U32 R12, RZ, RZ, 0x1 ;  /* 0x00000001ff0c7424 */ /* 0x000fe400078e00ff */
[----:B------:R-:W-:-:S07]  /*30240*/  IMAD.MOV.U32 R3, RZ, RZ, R14 ;  /* 0x000000ffff037224 */ /* 0x000fce00078e000e */
[----:B------:R-:W-:Y:S05]  /*30250*/  WARPSYNC.COLLECTIVE R15, `(.L_x_2100) ;  /* 0x000000000f087348 */ /* 0x000fea0003c00000 */
[----:B------:R0:W1:Y:S02]  /*30260*/  SHFL.IDX P6, R14, R13, R12, R11 ;  /* 0x0000000c0d0e7389 */ /* 0x00006400000c000b */
[----:B01----:R-:W-:Y:S01]  /*30270*/  ENDCOLLECTIVE ;  /* 0x000000000000791b */ /* 0x003fe20003800000 */
.L_x_2100:
[----:B------:R-:W-:-:S05]  /*30280*/  @!P0 LEA R6, P5, R36, R3, 0x1 ;  /* 0x0000000324068211 */ /* 0x000fca00078a08ff */
[----:B------:R-:W-:Y:S02]  /*30290*/  @!P0 IMAD.X R3, RZ, RZ, R2, P5 ;  /* 0x000000ffff038224 */ /* 0x000fe400028e0602 */
[----:B------:R-:W-:Y:S02]  /*302a0*/  @!P0 IMAD.MOV.U32 R2, RZ, RZ, R6 ;  /* 0x000000ffff028224 */ /* 0x000fe400078e0006 */
[----:B------:R-:W-:Y:S02]  /*302b0*/  VIADD R6, R25, 0x10 ;  /* 0x0000001019067836 */ /* 0x000fe40000000000 */
[----:B------:R-:W-:Y:S01]  /*302c0*/  IMAD.MOV.U32 R13, RZ, RZ, R4 ;  /* 0x000000ffff0d7224 */ /* 0x000fe200078e0004 */
[----:B------:R-:W-:Y:S01]  /*302d0*/  @!PT LDS RZ, [RZ] ;  /* 0x00000000fffff984 */ /* 0x000fe20000000800 */
[----:B------:R-:W-:Y:S01]  /*302e0*/  @!PT LDS RZ, [RZ] ;  /* 0x00000000fffff984 */ /* 0x000fe20000000800 */
[----:B------:R-:W-:Y:S01]  /*302f0*/  @!PT LDS RZ, [RZ] ;  /* 0x00000000fffff984 */ /* 0x000fe20000000800 */
[----:B------:R-:W-:Y:S04]  /*30300*/  @!P0 LDGSTS.E.BYPASS.LTC128B.128 [R34+0x10400], desc[UR60][R2.64], !P4 ;  /* 0x1040000002228fae */ /* 0x000fe8000e101d7c */
[----:B------:R-:W-:Y:S04]  /*30310*/  @!P0 LDGSTS.E.BYPASS.LTC128B.128 [R34+0x14400], desc[UR60][R2.64+0x80], !P3 ;  /* 0x1440008002228fae */ /* 0x000fe8000d901d7c */
[----:B------:R-:W-:Y:S04]  /*30320*/  @!P0 LDGSTS.E.BYPASS.LTC128B.128 [R34+0x18400], desc[UR60][R2.64+0x100], !P2 ;  /* 0x1840010002228fae */ /* 0x000fe8000d101d7c */
[----:B------:R0:W-:Y:S01]  /*30330*/  @!P0 LDGSTS.E.BYPASS.LTC128B.128 [R34+0x1c400], desc[UR60][R2.64+0x180], !P1 ;  /* 0x1c40018002228fae */ /* 0x0001e2000c901d7c */
[----:B------:R-:W-:Y:S01]  /*30340*/  ISETP.GE.AND P0, PT, R6, R5, PT ;  /* 0x000000050600720c */ /* 0x000fe20003f06270 */
[----:B0-----:R-:W-:-:S12]  /*30350*/  IMAD.MOV.U32 R2, RZ, RZ, R14 ;  /* 0x000000ffff027224 */ /* 0x001fd800078e000e */
[----:B------:R-:W-:Y:S05]  /*30360*/  WARPSYNC.COLLECTIVE R15, `(.L_x_2101) ;  /* 0x000000000f087348 */ /* 0x000fea0003c00000 */
[----:B------:R0:W1:Y:S02]  /*30370*/  SHFL.IDX P6, R14, R13, R12, R11 ;  /* 0x0000000c0d0e7389 */ /* 0x00006400000c000b */
[----:B01----:R-:W-:Y:S01]  /*30380*/  ENDCOLLECTIVE ;  /* 0x000000000000791b */ /* 0x003fe20003800000 */
.L_x_2101:
[----:B------:R-:W-:Y:S02]  /*30390*/  IMAD.MOV.U32 R13, RZ, RZ, R0 ;  /* 0x000000ffff0d7224 */ /* 0x000fe400078e0000 */
[----:B------:R-:W-:Y:S02]  /*303a0*/  IMAD.MOV.U32 R12, RZ, RZ, 0x2 ;  /* 0x00000002ff0c7424 */ /* 0x000fe400078e00ff */
[----:B------:R-:W-:-:S07]  /*303b0*/  IMAD.MOV.U32 R3, RZ, RZ, R14 ;  /* 0x000000ffff037224 */ /* 0x000fce00078e000e */
[----:B------:R-:W-:Y:S05]  /*303c0*/  WARPSYNC.COLLECTIVE R15, `(.L_x_2102) ;  /* 0x000000000f087348 */ /* 0x000fea0003c00000 */
[----:B------:R0:W1:Y:S02]  /*303d0*/  SHFL.IDX P6, R14, R13, R12, R11 ;  /* 0x0000000c0d0e7389 */ /* 0x00006400000c000b */
[----:B01----:R-:W-:Y:S01]  /*303e0*/  ENDCOLLECTIVE ;  /* 0x000000000000791b */ /* 0x003fe20003800000 */
.L_x_2102:
[----:B------:R-:W-:-:S05]  /*303f0*/  @!P0 LEA R6, P5, R36, R3, 0x1 ;  /* 0x0000000324068211 */ /* 0x000fca00078a08ff */
[----:B------:R-:W-:Y:S02]  /*30400*/  @!P0 IMAD.X R7, RZ, RZ, R2, P5 ;  /* 0x000000ffff078224 */ /* 0x000fe400028e0602 */
[----:B------:R-:W-:Y:S02]  /*30410*/  @!P0 IMAD.MOV.U32 R2, RZ, RZ, R6 ;  /* 0x000000ffff028224 */ /* 0x000fe400078e0006 */
[----:B------:R-:W-:Y:S02]  /*30420*/  @!P0 IMAD.MOV.U32 R3, RZ, RZ, R7 ;  /* 0x000000ffff038224 */ /* 0x000fe400078e0007 */
[----:B------:R-:W-:Y:S02]  /*30430*/  IMAD.MOV.U32 R13, RZ, RZ, R4 ;  /* 0x000000ffff0d7224 */ /* 0x000fe400078e0004 */
[----:B------:R-:W-:Y:S01]  /*30440*/  VIADD R6, R25, 0x20 ;  /* 0x0000002019067836 */ /* 0x000fe20000000000 */
        /* <DEDUP_REMOVED lines=12> */
.L_x_2103:
[----:B------:R-:W-:Y:S02]  /*30510*/  IMAD.MOV.U32 R13, RZ, RZ, R0 ;  /* 0x000000ffff0d7224 */ /* 0x000fe400078e0000 */
[----:B------:R-:W-:Y:S02]  /*30520*/  IMAD.MOV.U32 R12, RZ, RZ, 0x3 ;  /* 0x00000003ff0c7424 */ /* 0x000fe400078e00ff */
[----:B------:R-:W-:-:S07]  /*30530*/  IMAD.MOV.U32 R3, RZ, RZ, R14 ;  /* 0x000000ffff037224 */ /* 0x000fce00078e000e */
[----:B------:R-:W-:Y:S05]  /*30540*/  WARPSYNC.COLLECTIVE R15, `(.L_x_2104) ;  /* 0x000000000f087348 */ /* 0x000fea0003c00000 */
[----:B------:R0:W1:Y:S02]  /*30550*/  SHFL.IDX P6, R14, R13, R12, R11 ;  /* 0x0000000c0d0e7389 */ /* 0x00006400000c000b */
[----:B01----:R-:W-:Y:S01]  /*30560*/  ENDCOLLECTIVE ;  /* 0x000000000000791b */ /* 0x003fe20003800000 */
.L_x_2104:
        /* <DEDUP_REMOVED lines=18> */
.L_x_2105:
[----:B------:R-:W-:Y:S02]  /*30690*/  IMAD.MOV.U32 R13, RZ, RZ, R0 ;  /* 0x000000ffff0d7224 */ /* 0x000fe400078e0000 */
[----:B------:R-:W-:Y:S02]  /*306a0*/  IMAD.MOV.U32 R12, RZ, RZ, 0x4 ;  /* 0x00000004ff0c7424 */ /* 0x000fe400078e00ff */
[----:B------:R-:W-:-:S07]  /*306b0*/  IMAD.MOV.U32 R3, RZ, RZ, R14 ;  /* 0x000000ffff037224 */ /* 0x000fce00078e000e */
[----:B------:R-:W-:Y:S05]  /*306c0*/  WARPSYNC.COLLECTIVE R15, `(.L_x_2106) ;  /* 0x000000000f087348 */ /* 0x000fea0003c00000 */
[----:B------:R0:W1:Y:S02]  /*306d0*/  SHFL.IDX P6, R14, R13, R12, R11 ;  /* 0x0000000c0d0e7389 */ /* 0x00006400000c000b */
[----:B01----:R-:W-:Y:S01]  /*306e0*/  ENDCOLLECTIVE ;  /* 0x000000000000791b */ /* 0x003fe20003800000 */
.L_x_2106:
        /* <DEDUP_REMOVED lines=18> */
.L_x_2107:
[----:B------:R-:W-:Y:S02]  /*30810*/  IMAD.MOV.U32 R13, RZ, RZ, R0 ;  /* 0x000000ffff0d7224 */ /* 0x000fe400078e0000 */
[----:B------:R-:W-:Y:S02]  /*30820*/  IMAD.MOV.U32 R12, RZ, RZ, 0x5 ;  /* 0x00000005ff0c7424 */ /* 0x000fe400078e00ff */
[----:B------:R-:W-:-:S07]  /*30830*/  IMAD.MOV.U32 R3, RZ, RZ, R14 ;  /* 0x000000ffff037224 */ /* 0x000fce00078e000e */
[----:B------:R-:W-:Y:S05]  /*30840*/  WARPSYNC.COLLECTIVE R15, `(.L_x_2108) ;  /* 0x000000000f087348 */ /* 0x000fea0003c00000 */
[----:B------:R0:W1:Y:S02]  /*30850*/  SHFL.IDX P6, R14, R13, R12, R11 ;  /* 0x0000000c0d0e7389 */ /* 0x00006400000c000b */
[----:B01----:R-:W-:Y:S01]  /*30860*/  ENDCOLLECTIVE ;  /* 0x000000000000791b */ /* 0x003fe20003800000 */
.L_x_2108:
        /* <DEDUP_REMOVED lines=18> */
.L_x_2109:
[----:B------:R-:W-:Y:S02]  /*30990*/  IMAD.MOV.U32 R13, RZ, RZ, R0 ;  /* 0x000000ffff0d7224 */ /* 0x000fe400078e0000 */
[----:B------:R-:W-:Y:S02]  /*309a0*/  IMAD.MOV.U32 R12, RZ, RZ, 0x6 ;  /* 0x00000006ff0c7424 */ /* 0x000fe400078e00ff */
[----:B------:R-:W-:-:S07]  /*309b0*/  IMAD.MOV.U32 R3, RZ, RZ, R14 ;  /* 0x000000ffff037224 */ /* 0x000fce00078e000e */
[----:B------:R-:W-:Y:S05]  /*309c0*/  WARPSYNC.COLLECTIVE R15, `(.L_x_2110) ;  /* 0x000000000f087348 */ /* 0x000fea0003c00000 */
[----:B------:R0:W1:Y:S02]  /*309d0*/  SHFL.IDX P6, R14, R13, R12, R11 ;  /* 0x0000000c0d0e7389 */ /* 0x00006400000c000b */
[----:B01----:R-:W-:Y:S01]  /*309e0*/  ENDCOLLECTIVE ;  /* 0x000000000000791b */ /* 0x003fe20003800000 */
.L_x_2110:
        /* <DEDUP_REMOVED lines=18> */
.L_x_2111:
[----:B------:R-:W-:Y:S02]  /*30b10*/  IMAD.MOV.U32 R13, RZ, RZ, R0 ;  /* 0x000000ffff0d7224 */ /* 0x000fe400078e0000 */
[----:B------:R-:W-:Y:S02]  /*30b20*/  IMAD.MOV.U32 R12, RZ, RZ, 0x7 ;  /* 0x00000007ff0c7424 */ /* 0x000fe400078e00ff */
[----:B------:R-:W-:-:S07]  /*30b30*/  IMAD.MOV.U32 R3, RZ, RZ, R14 ;  /* 0x000000ffff037224 */ /* 0x000fce00078e000e */
[----:B------:R-:W-:Y:S05]  /*30b40*/  WARPSYNC.COLLECTIVE R15, `(.L_x_2112) ;  /* 0x000000000f087348 */ /* 0x000fea0003c00000 */
[----:B------:R0:W1:Y:S02]  /*30b50*/  SHFL.IDX P6, R14, R13, R12, R11 ;  /* 0x0000000c0d0e7389 */ /* 0x00006400000c000b */
[----:B01----:R-:W-:Y:S01]  /*30b60*/  ENDCOLLECTIVE ;  /* 0x000000000000791b */ /* 0x003fe20003800000 */
.L_x_2112:
[----:B------:R-:W-:-:S05]  /*30b70*/  @!P0 LEA R6, P5, R36, R3, 0x1 ;  /* 0x0000000324068211 */ /* 0x000fca00078a08ff */
[----:B------:R-:W-:Y:S02]  /*30b80*/  @!P0 IMAD.X R7, RZ, RZ, R2, P5 ;  /* 0x000000ffff078224 */ /* 0x000fe400028e0602 */
[----:B------:R-:W-:Y:S02]  /*30b90*/  @!P0 IMAD.MOV.U32 R2, RZ, RZ, R6 ;  /* 0x000000ffff028224 */ /* 0x000fe400078e0006 */
[----:B------:R-:W-:Y:S02]  /*30ba0*/  @!P0 IMAD.MOV.U32 R3, RZ, RZ, R7 ;  /* 0x000000ffff038224 */ /* 0x000fe400078e0007 */
[----:B------:R-:W-:-:S03]  /*30bb0*/  IMAD.MOV.U32 R13, RZ, RZ, R4 ;  /* 0x000000ffff0d7224 */ /* 0x000fc600078e0004 */
[----:B------:R-:W-:Y:S01]  /*30bc0*/  @!PT LDS RZ, [RZ] ;  /* 0x00000000fffff984 */ /* 0x000fe20000000800 */
[----:B------:R-:W-:Y:S01]  /*30bd0*/  @!PT LDS RZ, [RZ] ;  /* 0x00000000fffff984 */ /* 0x000fe20000000800 */
[----:B------:R-:W-:Y:S01]  /*30be0*/  @!PT LDS RZ, [RZ] ;  /* 0x00000000fffff984 */ /* 0x000fe20000000800 */
[----:B------:R0:W-:Y:S04]  /*30bf0*/  @!P0 LDGSTS.E.BYPASS.LTC128B.128 [R34+0x13400], desc[UR60][R2.64], !P4 ;  /* 0x1340000002228fae */ /* 0x0001e8000e101d7c */
[----:B------:R0:W-:Y:S01]  /*30c00*/  @!P0 LDGSTS.E.BYPASS.LTC128B.128 [R34+0x17400], desc[UR60][R2.64+0x80], !P3 ;  /* 0x1740008002228fae */ /* 0x0001e2000d901d7c */
[----:B------:R-:W-:-:S03]  /*30c10*/  IMAD.MOV.U32 R6, RZ, RZ, R14 ;  /* 0x000000ffff067224 */ /* 0x000fc600078e000e */
[----:B------:R0:W-:Y:S04]  /*30c20*/  @!P0 LDGSTS.E.BYPASS.LTC128B.128 [R34+0x1b400], desc[UR60][R2.64+0x100], !P2 ;  /* 0x1b40010002228fae */ /* 0x0001e8000d101d7c */
[----:B------:R0:W-:Y:S02]  /*30c30*/  @!P0 LDGSTS.E.BYPASS.LTC128B.128 [R34+0x1f400], desc[UR60][R2.64+0x180], !P1 ;  /* 0x1f40018002228fae */ /* 0x0001e4000c901d7c */
[----:B0-----:R-:W-:Y:S05]  /*30c40*/  WARPSYNC.COLLECTIVE R15, `(.L_x_2113) ;  /* 0x000000000f087348 */ /* 0x001fea0003c00000 */
[----:B------:R1:W2:Y:S02]  /*30c50*/  SHFL.IDX P6, R14, R13, R12, R11 ;  /* 0x0000000c0d0e7389 */ /* 0x0002a400000c000b */
[----:B012---:R-:W-:Y:S01]  /*30c60*/  ENDCOLLECTIVE ;  /* 0x000000000000791b */ /* 0x007fe20003800000 */
.L_x_2113:
[----:B------:R-:W-:Y:S05]  /*30c70*/  BRA `(.L_x_2114) ;  /* 0xffffffa400007947 */ /* 0x000fea000383ffff */
.L_x_1947:
[----:B0-----:R0:W2:Y:S02]  /*30c80*/  SYNCS.PHASECHK.TRANS64.TRYWAIT P0, [R17+URZ+0x30820], R0 ;  /* 0x03082000110075a7 */ /* 0x0010a4000800017f */
[----:B--2---:R-:W-:Y:S05]  /*30c90*/  @!P0 NANOSLEEP.SYNCS 0x989680 ;  /* 0x009896800000895d */ /* 0x004fea0003900000 */
[----:B------:R-:W2:Y:S02]  /*30ca0*/  @!P0 SYNCS.PHASECHK.TRANS64 P0, [R17+URZ+0x30820], R0 ;  /* 0x03082000110085a7 */ /* 0x000ea4000800007f */
[----:B--2---:R-:W-:Y:S05]  /*30cb0*/  @!P0 BRA `(.L_x_1947) ;  /* 0xfffffffc00f08947 */ /* 0x004fea000383ffff */
[----:B------:R-:W-:Y:S05]  /*30cc0*/  BRA `(.L_x_2115) ;  /* 0xffffffa4007c7947 */ /* 0x000fea000383ffff */
.L_x_1952:
[----:B0-----:R0:W1:Y:S02]  /*30cd0*/  SYNCS.PHASECHK.TRANS64.TRYWAIT P0, [R7+URZ+0x30840], R2 ;  /* 0x03084002070075a7 */ /* 0x001064000800017f */
[----:B-1----:R-:W-:Y:S05]  /*30ce0*/  @!P0 NANOSLEEP.SYNCS 0x989680 ;  /* 0x009896800000895d */ /* 0x002fea0003900000 */
[----:B------:R-:W1:Y:S02]  /*30cf0*/  @!P0 SYNCS.PHASECHK.TRANS64 P0, [R7+URZ+0x30840], R2 ;  /* 0x03084002070085a7 */ /* 0x000e64000800007f */
[----:B-1----:R-:W-:Y:S05]  /*30d00*/  @!P0 BRA `(.L_x_1952) ;  /* 0xfffffffc00f08947 */ /* 0x002fea000383ffff */
[----:B------:R-:W-:Y:S05]  /*30d10*/  BRA `(.L_x_2116) ;  /* 0xffffffa800607947 */ /* 0x000fea000383ffff */
.L_x_1953:
        /* <DEDUP_REMOVED lines=8> */
.L_x_2118:
[----:B------:R-:W-:Y:S05]  /*30da0*/  BSYNC B1 ;  /* 0x0000000000017941 */ /* 0x000fea0003800000 */
.L_x_2117:
        /* <DEDUP_REMOVED lines=12> */
.L_x_2119:
        /* <DEDUP_REMOVED lines=13> */
.L_x_2120:
        /* <DEDUP_REMOVED lines=14> */
.L_x_2121:
[----:B------:R-:W-:Y:S02]  /*31020*/  IMAD.MOV.U32 R13, RZ, RZ, R21 ;  /* 0x000000ffff0d7224 */ /* 0x000fe400078e0015 */
[----:B------:R-:W-:Y:S02]  /*31030*/  IMAD.MOV.U32 R12, RZ, RZ, 0x2 ;  /* 0x00000002ff0c7424 */ /* 0x000fe400078e00ff */
[----:B------:R-:W-:-:S07]  /*31040*/  IMAD.MOV.U32 R2, RZ, RZ, R14 ;  /* 0x000000ffff027224 */ /* 0x000fce00078e000e */
[----:B------:R-:W-:Y:S05]  /*31050*/  WARPSYNC.COLLECTIVE R15, `(.L_x_2122) ;  /* 0x000000000f087348 */ /* 0x000fea0003c00000 */
[----:B------:R0:W1:Y:S02]  /*31060*/  SHFL.IDX P6, R14, R13, R12, R11 ;  /* 0x0000000c0d0e7389 */ /* 0x00006400000c000b */
[----:B01----:R-:W-:Y:S01]  /*31070*/  ENDCOLLECTIVE ;  /* 0x000000000000791b */ /* 0x003fe20003800000 */
.L_x_2122:
        /* <DEDUP_REMOVED lines=14> */
.L_x_2123:
[----:B------:R-:W-:Y:S02]  /*31160*/  IMAD.MOV.U32 R13, RZ, RZ, R21 ;  /* 0x000000ffff0d7224 */ /* 0x000fe400078e0015 */
[----:B------:R-:W-:Y:S02]  /*31170*/  IMAD.MOV.U32 R12, RZ, RZ, 0x3 ;  /* 0x00000003ff0c7424 */ /* 0x000fe400078e00ff */
[----:B------:R-:W-:-:S07]  /*31180*/  IMAD.MOV.U32 R2, RZ, RZ, R14 ;  /* 0x000000ffff027224 */ /* 0x000fce00078e000e */
[----:B------:R-:W-:Y:S05]  /*31190*/  WARPSYNC.COLLECTIVE R15, `(.L_x_2124) ;  /* 0x000000000f087348 */ /* 0x000fea0003c00000 */
[----:B------:R0:W1:Y:S02]  /*311a0*/  SHFL.IDX P6, R14, R13, R12, R11 ;  /* 0x0000000c0d0e7389 */ /* 0x00006400000c000b */
[----:B01----:R-:W-:Y:S01]  /*311b0*/  ENDCOLLECTIVE ;  /* 0x000000000000791b */ /* 0x003fe20003800000 */
.L_x_2124:
        /* <DEDUP_REMOVED lines=17> */
.L_x_2125:
[----:B------:R-:W-:Y:S01]  /*312d0*/  IMAD.MOV.U32 R2, RZ, RZ, R14 ;  /* 0x000000ffff027224 */ /* 0x000fe200078e000e */
[----:B------:R-:W-:Y:S06]  /*312e0*/  BRA `(.L_x_2126) ;  /* 0xffffffa400dc7947 */ /* 0x000fec000383ffff */
.L_x_1958:
[----:B-1----:R1:W2:Y:S02]  /*312f0*/  SYNCS.PHASECHK.TRANS64.TRYWAIT P0, [R7+URZ+0x30860], R2 ;  /* 0x03086002070075a7 */ /* 0x0022a4000800017f */
[----:B--2---:R-:W-:Y:S05]  /*31300*/  @!P0 NANOSLEEP.SYNCS 0x989680 ;  /* 0x009896800000895d */ /* 0x004fea0003900000 */
[----:B------:R-:W2:Y:S02]  /*31310*/  @!P0 SYNCS.PHASECHK.TRANS64 P0, [R7+URZ+0x30860], R2 ;  /* 0x03086002070085a7 */ /* 0x000ea4000800007f */
[----:B--2---:R-:W-:Y:S05]  /*31320*/  @!P0 BRA `(.L_x_1958) ;  /* 0xfffffffc00f08947 */ /* 0x004fea000383ffff */
[----:B------:R-:W-:Y:S05]  /*31330*/  BRA `(.L_x_2127) ;  /* 0xffffffa800547947 */ /* 0x000fea000383ffff */
.L_x_1959:
        /* <DEDUP_REMOVED lines=8> */
.L_x_2129:
[----:B------:R-:W-:Y:S05]  /*313c0*/  BSYNC B1 ;  /* 0x0000000000017941 */ /* 0x000fea0003800000 */
.L_x_2128:
        /* <DEDUP_REMOVED lines=9> */
.L_x_2130:
[----:B------:R-:W-:Y:S02]  /*31460*/  IMAD.MOV.U32 R13, RZ, RZ, R19 ;  /* 0x000000ffff0d7224 */ /* 0x000fe400078e0013 */
[----:B------:R-:W-:Y:S02]  /*31470*/  IMAD.MOV.U32 R12, RZ, RZ, 0x1 ;  /* 0x00000001ff0c7424 */ /* 0x000fe400078e00ff */
[----:B------:R-:W-:-:S07]  /*31480*/  IMAD.MOV.U32 R2, RZ, RZ, R14 ;  /* 0x000000ffff027224 */ /* 0x000fce00078e000e */
[----:B------:R-:W-:Y:S05]  /*31490*/  WARPSYNC.COLLECTIVE R15, `(.L_x_2131) ;  /* 0x000000000f087348 */ /* 0x000fea0003c00000 */
[----:B------:R0:W1:Y:S02]  /*314a0*/  SHFL.IDX P6, R14, R13, R12, R11 ;  /* 0x0000000c0d0e7389 */ /* 0x00006400000c000b */
[----:B01----:R-:W-:Y:S01]  /*314b0*/  ENDCOLLECTIVE ;  /* 0x000000000000791b */ /* 0x003fe20003800000 */
.L_x_2131:
        /* <DEDUP_REMOVED lines=18> */
.L_x_2132:
[----:B------:R-:W-:Y:S02]  /*315e0*/  IMAD.MOV.U32 R13, RZ, RZ, R19 ;  /* 0x000000ffff0d7224 */ /* 0x000fe400078e0013 */
[----:B------:R-:W-:Y:S02]  /*315f0*/  IMAD.MOV.U32 R12, RZ, RZ, 0x2 ;  /* 0x00000002ff0c7424 */ /* 0x000fe400078e00ff */
[----:B------:R-:W-:-:S07]  /*31600*/  IMAD.MOV.U32 R2, RZ, RZ, R14 ;  /* 0x000000ffff027224 */ /* 0x000fce00078e000e */
[----:B------:R-:W-:Y:S05]  /*31610*/  WARPSYNC.COLLECTIVE R15, `(.L_x_2133) ;  /* 0x000000000f087348 */ /* 0x000fea0003c00000 */
[----:B------:R0:W1:Y:S02]  /*31620*/  SHFL.IDX P6, R14, R13, R12, R11 ;  /* 0x0000000c0d0e7389 */ /* 0x00006400000c000b */
[----:B01----:R-:W-:Y:S01]  /*31630*/  ENDCOLLECTIVE ;  /* 0x000000000000791b */ /* 0x003fe20003800000 */
.L_x_2133:
        /* <DEDUP_REMOVED lines=18> */
.L_x_2134:
[----:B------:R-:W-:Y:S02]  /*31760*/  IMAD.MOV.U32 R13, RZ, RZ, R19 ;  /* 0x000000ffff0d7224 */ /* 0x000fe400078e0013 */
[----:B------:R-:W-:Y:S02]  /*31770*/  IMAD.MOV.U32 R12, RZ, RZ, 0x3 ;  /* 0x00000003ff0c7424 */ /* 0x000fe400078e00ff */
[----:B------:R-:W-:-:S07]  /*31780*/  IMAD.MOV.U32 R2, RZ, RZ, R14 ;  /* 0x000000ffff027224 */ /* 0x000fce00078e000e */
[----:B------:R-:W-:Y:S05]  /*31790*/  WARPSYNC.COLLECTIVE R15, `(.L_x_2135) ;  /* 0x000000000f087348 */ /* 0x000fea0003c00000 */
[----:B------:R0:W1:Y:S02]  /*317a0*/  SHFL.IDX P6, R14, R13, R12, R11 ;  /* 0x0000000c0d0e7389 */ /* 0x00006400000c000b */
[----:B01----:R-:W-:Y:S01]  /*317b0*/  ENDCOLLECTIVE ;  /* 0x000000000000791b */ /* 0x003fe20003800000 */
.L_x_2135:
        /* <DEDUP_REMOVED lines=13> */
.L_x_2136:
[----:B------:R-:W-:Y:S01]  /*31890*/  @!PT LDS RZ, [RZ] ;  /* 0x00000000fffff984 */ /* 0x000fe20000000800 */
[----:B------:R-:W-:Y:S01]  /*318a0*/  @!PT LDS RZ, [RZ] ;  /* 0x00000000fffff984 */ /* 0x000fe20000000800 */
[----:B------:R-:W-:Y:S01]  /*318b0*/  @!PT LDS RZ, [RZ] ;  /* 0x00000000fffff984 */ /* 0x000fe20000000800 */
[----:B------:R-:W-:Y:S01]  /*318c0*/  LDGSTS.E.BYPASS.LTC128B.128 [R6+0x3400], desc[UR60][R2.64+0x80], !P0 ;  /* 0x0340008002067fae */ /* 0x000fe2000c101d7c */
[----:B------:R-:W-:-:S13]  /*318d0*/  ISETP.LT.OR P0, PT, R8, 0x21, P2 ;  /* 0x000000210800780c */ /* 0x000fda0001701670 */
[----:B------:R-:W-:Y:S01]  /*318e0*/  LDGSTS.E.BYPASS.LTC128B.128 [R6+0x5400], desc[UR60][R2.64+0x100], !P0 ;  /* 0x0540010002067fae */ /* 0x000fe2000c101d7c */
[----:B------:R-:W-:-:S13]  /*318f0*/  ISETP.LT.OR P0, PT, R8, 0x21, P1 ;  /* 0x000000210800780c */ /* 0x000fda0000f01670 */
[----:B------:R0:W-:Y:S02]  /*31900*/  LDGSTS.E.BYPASS.LTC128B.128 [R6+0x7400], desc[UR60][R2.64+0x180], !P0 ;  /* 0x0740018002067fae */ /* 0x0001e4000c101d7c */
[----:B0-----:R-:W-:Y:S01]  /*31910*/  IMAD.MOV.U32 R2, RZ, RZ, R14 ;  /* 0x000000ffff027224 */ /* 0x001fe200078e000e */
[----:B------:R-:W-:Y:S06]  /*31920*/  BRA `(.L_x_2137) ;  /* 0xffffffa400a07947 */ /* 0x000fec000383ffff */
.L_x_1967:
[----:B0-----:R0:W2:Y:S02]  /*31930*/  SYNCS.PHASECHK.TRANS64.TRYWAIT P0, [R4+URZ+0x30860], R3 ;  /* 0x03086003040075a7 */ /* 0x0010a4000800017f */
[----:B--2---:R-:W-:Y:S05]  /*31940*/  @!P0 NANOSLEEP.SYNCS 0x989680 ;  /* 0x009896800000895d */ /* 0x004fea0003900000 */
[----:B------:R-:W2:Y:S02]  /*31950*/  @!P0 SYNCS.PHASECHK.TRANS64 P0, [R4+URZ+0x30860], R3 ;  /* 0x03086003040085a7 */ /* 0x000ea4000800007f */
[----:B--2---:R-:W-:Y:S05]  /*31960*/  @!P0 BRA `(.L_x_1967) ;  /* 0xfffffffc00f08947 */ /* 0x004fea000383ffff */
[----:B------:R-:W-:Y:S05]  /*31970*/  BRA `(.L_x_2138) ;  /* 0xffffffa800c47947 */ /* 0x000fea000383ffff */
.L_x_1968:
[----:B------:R-:W-:Y:S01]  /*31980*/  BSSY B0, `(.L_x_2139) ;  /* 0x0000008000007945 */ /* 0x000fe20003800000 */
[----:B------:R-:W-:Y:S02]  /*31990*/  IMAD.MOV.U32 R13, RZ, RZ, R19 ;  /* 0x000000ffff0d7224 */ /* 0x000fe400078e0013 */
[----:B------:R-:W-:Y:S02]  /*319a0*/  IMAD.MOV.U32 R12, RZ, RZ, RZ ;  /* 0x000000ffff0c7224 */ /* 0x000fe400078e00ff */
[----:B------:R-:W-:Y:S02]  /*319b0*/  IMAD.MOV.U32 R11, RZ, RZ, 0x181f ;  /* 0x0000181fff0b7424 */ /* 0x000fe400078e00ff */
[----:B------:R-:W-:-:S07]  /*319c0*/  IMAD.MOV.U32 R15, RZ, RZ, -0x1 ;  /* 0xffffffffff0f7424 */ /* 0x000fce00078e00ff */
[----:B01----:R-:W-:Y:S05]  /*319d0*/  WARPSYNC.COLLECTIVE R15, `(.L_x_2140) ;  /* 0x000000000f087348 */ /* 0x003fea0003c00000 */
[----:B------:R2:W3:Y:S02]  /*319e0*/  SHFL.IDX P6, R14, R13, R12, R11 ;  /* 0x0000000c0d0e7389 */ /* 0x0004e400000c000b */
[----:B0123--:R-:W-:Y:S01]  /*319f0*/  ENDCOLLECTIVE ;  /* 0x000000000000791b */ /* 0x00ffe20003800000 */
.L_x_2140:
[----:B------:R-:W-:Y:S05]  /*31a00*/  BSYNC B0 ;  /* 0x0000000000007941 */ /* 0x000fea0003800000 */
.L_x_2139:
[----:B------:R-:W-:Y:S01]  /*31a10*/  IMAD.MOV.U32 R13, RZ, RZ, R18 ;  /* 0x000000ffff0d7224 */ /* 0x000fe200078e0012 */
[C---:B------:R-:W-:Y:S01]  /*31a20*/  LOP3.LUT R7, R36.reuse, 0x40, RZ, 0xfc, !PT ;  /* 0x0000004024077812 */ /* 0x040fe200078efcff */
[----:B------:R-:W-:Y:S01]  /*31a30*/  IMAD.MOV.U32 R12, RZ, RZ, RZ ;  /* 0x000000ffff0c7224 */ /* 0x000fe200078e00ff */
[C---:B------:R-:W-:Y:S01]  /*31a40*/  LOP3.LUT R6, R36.reuse, 0x80, RZ, 0xfc, !PT ;  /* 0x0000008024067812 */ /* 0x040fe200078efcff */
[----:B------:R-:W-:Y:S02]  /*31a50*/  IMAD.MOV.U32 R11, RZ, RZ, 0x181f ;  /* 0x0000181fff0b7424 */ /* 0x000fe400078e00ff */
[----:B------:R-:W-:Y:S02]  /*31a60*/  IMAD.MOV.U32 R15, RZ, RZ, -0x1 ;  /* 0xffffffffff0f7424 */ /* 0x000fe400078e00ff */
[----:B------:R-:W-:Y:S02]  /*31a70*/  IMAD.MOV.U32 R3, RZ, RZ, R14 ;  /* 0x000000ffff037224 */ /* 0x000fe400078e000e */
[----:B------:R-:W-:-:S07]  /*31a80*/  IMAD.SHL.U32 R8, R36, 0x2, RZ ;  /* 0x0000000224087824 */ /* 0x000fce00078e00ff */
[----:B------:R-:W-:Y:S05]  /*31a90*/  WARPSYNC.COLLECTIVE R15, `(.L_x_2141) ;  /* 0x000000000f087348 */ /* 0x000fea0003c00000 */
[----:B------:R0:W1:Y:S02]  /*31aa0*/  SHFL.IDX P6, R14, R13, R12, R11 ;  /* 0x0000000c0d0e7389 */ /* 0x00006400000c000b */
[----:B01----:R-:W-:Y:S01]  /*31ab0*/  ENDCOLLECTIVE ;  /* 0x000000000000791b */ /* 0x003fe20003800000 */
.L_x_2141:
        /* <DEDUP_REMOVED lines=21> */
.L_x_2142:
[----:B------:R-:W-:Y:S01]  /*31c10*/  @!PT LDS RZ, [RZ] ;  /* 0x00000000fffff984 */ /* 0x000fe20000000800 */
[----:B------:R-:W-:Y:S01]  /*31c20*/  @!PT LDS RZ, [RZ] ;  /* 0x00000000fffff984 */ /* 0x000fe20000000800 */
[----:B------:R-:W-:Y:S01]  /*31c30*/  @!PT LDS RZ, [RZ] ;  /* 0x00000000fffff984 */ /* 0x000fe20000000800 */
[----:B------:R-:W-:Y:S01]  /*31c40*/  LDGSTS.E.BYPASS.LTC128B.128 [R0+0x4400], desc[UR60][R2.64+0x100], !P4 ;  /* 0x0440010002007fae */ /* 0x000fe2000e101d7c */
[----:B------:R-:W-:Y:S01]  /*31c50*/  ISETP.LT.OR P4, PT, R5, 0x1, P0 ;  /* 0x000000010500780c */ /* 0x000fe20000781670 */
[----:B------:R-:W-:-:S12]  /*31c60*/  IMAD.MOV.U32 R13, RZ, RZ, R18 ;  /* 0x000000ffff0d7224 */ /* 0x000fd800078e0012 */
[----:B------:R0:W-:Y:S02]  /*31c70*/  LDGSTS.E.BYPASS.LTC128B.128 [R0+0x6400], desc[UR60][R2.64+0x180], !P4 ;  /* 0x0640018002007fae */ /* 0x0001e4000e101d7c */
[----:B0-----:R-:W-:-:S07]  /*31c80*/  IMAD.MOV.U32 R3, RZ, RZ, R14 ;  /* 0x000000ffff037224 */ /* 0x001fce00078e000e */
[----:B------:R-:W-:Y:S05]  /*31c90*/  WARPSYNC.COLLECTIVE R15, `(.L_x_2143) ;  /* 0x000000000f087348 */ /* 0x000fea0003c00000 */
[----:B------:R0:W1:Y:S02]  /*31ca0*/  SHFL.IDX P6, R14, R13, R12, R11 ;  /* 0x0000000c0d0e7389 */ /* 0x00006400000c000b */
[----:B01----:R-:W-:Y:S01]  /*31cb0*/  ENDCOLLECTIVE ;  /* 0x000000000000791b */ /* 0x003fe20003800000 */
.L_x_2143:
[----:B------:R-:W-:Y:S02]  /*31cc0*/  IMAD.MOV.U32 R13, RZ, RZ, R19 ;  /* 0x000000ffff0d7224 */ /* 0x000fe400078e0013 */
[----:B------:R-:W-:Y:S01]  /*31cd0*/  IMAD.MOV.U32 R12, RZ, RZ, 0x2 ;  /* 0x00000002ff0c7424 */ /* 0x000fe200078e00ff */
[----:B------:R-:W-:-:S13]  /*31ce0*/  IADD3 R2, P4, R14, R8, RZ ;  /* 0x000000080e027210 */ /* 0x000fda0007f9e0ff */
[----:B------:R-:W-:Y:S05]  /*31cf0*/  WARPSYNC.COLLECTIVE R15, `(.L_x_2144) ;  /* 0x000000000f087348 */ /* 0x000fea0003c00000 */
[----:B------:R0:W1:Y:S02]  /*31d00*/  SHFL.IDX P6, R14, R13, R12, R11 ;  /* 0x0000000c0d0e7389 */ /* 0x00006400000c000b */
[----:B01----:R-:W-:Y:S01]  /*31d10*/  ENDCOLLECTIVE ;  /* 0x000000000000791b */ /* 0x003fe20003800000 */
.L_x_2144:
        /* <DEDUP_REMOVED lines=12> */
.L_x_2145:
        /* <DEDUP_REMOVED lines=14> */
.L_x_2146:
        /* <DEDUP_REMOVED lines=12> */
.L_x_2147:
        /* <DEDUP_REMOVED lines=9> */
.L_x_1973:
        /* <DEDUP_REMOVED lines=8> */
.L_x_2150:
[----:B------:R-:W-:Y:S05]  /*32090*/  BSYNC B0 ;  /* 0x0000000000007941 */ /* 0x000fea0003800000 */
.L_x_2149:
        /* <DEDUP_REMOVED lines=9> */
.L_x_2151:
[----:B------:R-:W-:Y:S02]  /*32130*/  ULDC UR4, c[0x0][0xc3c] ;  /* 0x00030f0000047ab9 */ /* 0x000fe40000000800 */
[----:B------:R-:W-:-:S13]  /*32140*/  ISETP.GE.OR P1, PT, R9, UR4, !P0 ;  /* 0x0000000409007c0c */ /* 0x000fda000c726670 */
[----:B------:R-:W0:Y:S08]  /*32150*/  @!P1 LDC.64 R2, c[0x0][0xc80] ;  /* 0x00032000ff029b82 */ /* 0x000e300000000a00 */
[----:B------:R-:W1:Y:S01]  /*32160*/  @!P1 LDC.64 R4, c[0x0][0xc78] ;  /* 0x00031e00ff049b82 */ /* 0x000e620000000a00 */
[----:B------:R-:W-:Y:S01]  /*32170*/  CS2R R24, SRZ ;  /* 0x0000000000187805 */ /* 0x000fe2000001ff00 */
[----:B------:R-:W-:-:S02]  /*32180*/  IMAD.MOV.U32 R8, RZ, RZ, RZ ;  /* 0x000000ffff087224 */ /* 0x000fc400078e00ff */
[----:B------:R-:W-:Y:S02]  /*32190*/  IMAD.MOV.U32 R11, RZ, RZ, RZ ;  /* 0x000000ffff0b7224 */ /* 0x000fe400078e00ff */
[----:B------:R-:W-:Y:S02]  /*321a0*/  IMAD.MOV.U32 R6, RZ, RZ, R14 ;  /* 0x000000ffff067224 */ /* 0x000fe400078e000e */
[----:B0-----:R-:W-:-:S05]  /*321b0*/  @!P1 IMAD.WIDE R2, R9, 0x4, R2 ;  /* 0x0000000409029825 */ /* 0x001fca00078e0202 */
[----:B------:R1:W2:Y:S02]  /*321c0*/  @!P1 LDG.E R7, desc[UR60][R2.64] ;  /* 0x0000003c02079981 */ /* 0x0002a4000c1e1900 */
[----:B-1----:R-:W-:-:S05]  /*321d0*/  @!P1 IMAD.WIDE R2, R9, 0x4, R4 ;  /* 0x0000000409029825 */ /* 0x002fca00078e0204 */
[----:B------:R-:W3:Y:S01]  /*321e0*/  @!P1 LDG.E R4, desc[UR60][R2.64] ;  /* 0x0000003c02049981 */ /* 0x000ee2000c1e1900 */
[C---:B------:R-:W-:Y:S02]  /*321f0*/  ISETP.GE.U32.AND P2, PT, R10.reuse, 0x2, PT ;  /* 0x000000020a00780c */ /* 0x040fe40003f46070 */
[C---:B------:R-:W-:Y:S02]  /*32200*/  ISETP.GE.U32.AND P3, PT, R10.reuse, 0x4, PT ;  /* 0x000000040a00780c */ /* 0x040fe40003f66070 */
[C---:B------:R-:W-:Y:S02]  /*32210*/  ISETP.GE.U32.AND P4, PT, R10.reuse, 0x8, PT ;  /* 0x000000080a00780c */ /* 0x040fe40003f86070 */
[C---:B------:R-:W-:Y:S01]  /*32220*/  ISETP.GE.U32.AND P5, PT, R10.reuse, 0x10, PT ;  /* 0x000000100a00780c */ /* 0x040fe20003fa6070 */
[----:B--2---:R-:W-:Y:S02]  /*32230*/  @!P1 IMAD.MOV.U32 R25, RZ, RZ, R7 ;  /* 0x000000ffff199224 */ /* 0x004fe400078e0007 */
[----:B---3--:R-:W-:Y:S01]  /*32240*/  @!P1 IMAD.MOV.U32 R8, RZ, RZ, R4 ;  /* 0x000000ffff089224 */ /* 0x008fe200078e0004 */
[----:B------:R-:W-:-:S03]  /*32250*/  ISETP.NE.AND P1, PT, R10, RZ, PT ;  /* 0x000000ff0a00720c */ /* 0x000fc60003f25270 */
[----:B------:R-:W-:-:S10]  /*32260*/  IMAD R13, R8, R25, RZ ;  /* 0x00000019080d7224 */ /* 0x000fd400078e02ff */
[----:B------:R-:W-:Y:S05]  /*32270*/  WARPSYNC.COLLECTIVE R15, `(.L_x_2152) ;  /* 0x000000000f087348 */ /* 0x000fea0003c00000 */
[----:B------:R0:W1:Y:S02]  /*32280*/  SHFL.UP P6, R14, R13, R12, R11 ;  /* 0x0400000c0d0e7389 */ /* 0x00006400000c000b */
[----:B01----:R-:W-:Y:S01]  /*32290*/  ENDCOLLECTIVE ;  /* 0x000000000000791b */ /* 0x003fe20003800000 */
.L_x_2152:
[----:B------:R-:W-:Y:S01]  /*322a0*/  IMAD.MOV.U32 R12, RZ, RZ, 0x2 ;  /* 0x00000002ff0c7424 */ /* 0x000fe200078e00ff */
[----:B------:R-:W-:-:S05]  /*322b0*/  SEL R4, R14, RZ, P1 ;  /* 0x000000ff0e047207 */ /* 0x000fca0000800000 */
[----:B------:R-:W-:-:S04]  /*322c0*/  IMAD.IADD R4, R13, 0x1, R4 ;  /* 0x000000010d047824 */ /* 0x000fc800078e0204 */
[----:B------:R-:W-:-:S07]  /*322d0*/  IMAD.MOV.U32 R13, RZ, RZ, R4 ;  /* 0x000000ffff0d7224 */ /* 0x000fce00078e0004 */
[----:B------:R-:W-:Y:S05]  /*322e0*/  WARPSYNC.COLLECTIVE R15, `(.L_x_2153) ;  /* 0x000000000f087348 */ /* 0x000fea0003c00000 */
[----:B------:R0:W1:Y:S02]  /*322f0*/  SHFL.UP P6, R14, R13, R12, R11 ;  /* 0x0400000c0d0e7389 */ /* 0x00006400000c000b */
[----:B01----:R-:W-:Y:S01]  /*32300*/  ENDCOLLECTIVE ;  /* 0x000000000000791b */ /* 0x003fe20003800000 */
.L_x_2153:
[----:B------:R-:W-:Y:S01]  /*32310*/  IMAD.MOV.U32 R12, RZ, RZ, 0x4 ;  /* 0x00000004ff0c7424 */ /* 0x000fe200078e00ff */
[----:B------:R-:W-:-:S05]  /*32320*/  SEL R3, R14, RZ, P2 ;  /* 0x000000ff0e037207 */ /* 0x000fca0001000000 */
[----:B------:R-:W-:-:S04]  /*32330*/  IMAD.IADD R2, R4, 0x1, R3 ;  /* 0x0000000104027824 */ /* 0x000fc800078e0203 */
[----:B------:R-:W-:-:S07]  /*32340*/  IMAD.MOV.U32 R13, RZ, RZ, R2 ;  /* 0x000000ffff0d7224 */ /* 0x000fce00078e0002 */
[----:B------:R-:W-:Y:S05]  /*32350*/  WARPSYNC.COLLECTIVE R15, `(.L_x_2154) ;  /* 0x000000000f087348 */ /* 0x000fea0003c00000 */
[----:B------:R0:W1:Y:S02]  /*32360*/  SHFL.UP P6, R14, R13, R12, R11 ;  /* 0x0400000c0d0e7389 */ /* 0x00006400000c000b */
[----:B01----:R-:W-:Y:S01]  /*32370*/  ENDCOLLECTIVE ;  /* 0x000000000000791b */ /* 0x003fe20003800000 */
.L_x_2154:
[----:B------:R-:W-:Y:S01]  /*32380*/  IMAD.MOV.U32 R12, RZ, RZ, 0x8 ;  /* 0x00000008ff0c7424 */ /* 0x000fe200078e00ff */
[----:B------:R-:W-:-:S05]  /*32390*/  SEL R3, R14, RZ, P3 ;  /* 0x000000ff0e037207 */ /* 0x000fca0001800000 */
[----:B------:R-:W-:-:S04]  /*323a0*/  IMAD.IADD R3, R2, 0x1, R3 ;  /* 0x0000000102037824 */ /* 0x000fc800078e0203 */
[----:B------:R-:W-:-:S07]  /*323b0*/  IMAD.MOV.U32 R13, RZ, RZ, R3 ;  /* 0x000000ffff0d7224 */ /* 0x000fce00078e0003 */
[----:B------:R-:W-:Y:S05]  /*323c0*/  WARPSYNC.COLLECTIVE R15, `(.L_x_2155) ;  /* 0x000000000f087348 */ /* 0x000fea0003c00000 */
[----:B------:R0:W1:Y:S02]  /*323d0*/  SHFL.UP P6, R14, R13, R12, R11 ;  /* 0x0400000c0d0e7389 */ /* 0x00006400000c000b */
[----:B01----:R-:W-:Y:S01]  /*323e0*/  ENDCOLLECTIVE ;  /* 0x000000000000791b */ /* 0x003fe20003800000 */
.L_x_2155:
[----:B------:R-:W-:Y:S01]  /*323f0*/  IMAD.MOV.U32 R12, RZ, RZ, 0x10 ;  /* 0x00000010ff0c7424 */ /* 0x000fe200078e00ff */
[----:B------:R-:W-:-:S05]  /*32400*/  SEL R4, R14, RZ, P4 ;  /* 0x000000ff0e047207 */ /* 0x000fca0002000000 */
[----:B------:R-:W-:-:S04]  /*32410*/  IMAD.IADD R4, R3, 0x1, R4 ;  /* 0x0000000103047824 */ /* 0x000fc800078e0204 */
[----:B------:R-:W-:-:S07]  /*32420*/  IMAD.MOV.U32 R13, RZ, RZ, R4 ;  /* 0x000000ffff0d7224 */ /* 0x000fce00078e0004 */
[----:B------:R-:W-:Y:S05]  /*32430*/  WARPSYNC.COLLECTIVE R15, `(.L_x_2156) ;  /* 0x000000000f087348 */ /* 0x000fea0003c00000 */
[----:B------:R0:W1:Y:S02]  /*32440*/  SHFL.UP P6, R14, R13, R12, R11 ;  /* 0x0400000c0d0e7389 */ /* 0x00006400000c000b */
[----:B01----:R-:W-:Y:S01]  /*32450*/  ENDCOLLECTIVE ;  /* 0x000000000000791b */ /* 0x003fe20003800000 */
.L_x_2156:
        /* <DEDUP_REMOVED lines=8> */
.L_x_2157:
[----:B------:R-:W-:Y:S05]  /*324e0*/  BRA `(.L_x_2158) ;  /* 0xffffffa8001c7947 */ /* 0x000fea000383ffff */
.L_x_1976:
[----:B------:R-:W-:Y:S01]  /*324f0*/  BSSY B0, `(.L_x_2159) ;  /* 0x0000007000007945 */ /* 0x000fe20003800000 */
[----:B------:R-:W-:Y:S02]  /*32500*/  IMAD.MOV.U32 R12, RZ, RZ, 0x1 ;  /* 0x00000001ff0c7424 */ /* 0x000fe400078e00ff */
[----:B------:R-:W-:Y:S02]  /*32510*/  IMAD.MOV.U32 R11, RZ, RZ, RZ ;  /* 0x000000ffff0b7224 */ /* 0x000fe400078e00ff */
[----:B------:R-:W-:-:S07]  /*32520*/  IMAD.MOV.U32 R15, RZ, RZ, -0x1 ;  /* 0xffffffffff0f7424 */ /* 0x000fce00078e00ff */
[----:B------:R-:W-:Y:S05]  /*32530*/  WARPSYNC.COLLECTIVE R15, `(.L_x_2160) ;  /* 0x000000000f087348 */ /* 0x000fea0003c00000 */
[----:B------:R0:W1:Y:S02]  /*32540*/  SHFL.UP P6, R14, R13, R12, R11 ;  /* 0x0400000c0d0e7389 */ /* 0x00006400000c000b */
[----:B01----:R-:W-:Y:S01]  /*32550*/  ENDCOLLECTIVE ;  /* 0x000000000000791b */ /* 0x003fe20003800000 */
.L_x_2160:
[----:B------:R-:W-:Y:S05]  /*32560*/  BSYNC B0 ;  /* 0x0000000000007941 */ /* 0x000fea0003800000 */
.L_x_2159:
        /* <DEDUP_REMOVED lines=8> */
.L_x_2161:
[----:B------:R-:W-:Y:S01]  /*325f0*/  IMAD.MOV.U32 R12, RZ, RZ, 0x4 ;  /* 0x00000004ff0c7424 */ /* 0x000fe200078e00ff */
[----:B------:R-:W-:-:S05]  /*32600*/  SEL R2, R14, RZ, P2 ;  /* 0x000000ff0e027207 */ /* 0x000fca0001000000 */
[----:B------:R-:W-:-:S04]  /*32610*/  IMAD.IADD R2, R13, 0x1, R2 ;  /* 0x000000010d027824 */ /* 0x000fc800078e0202 */
[----:B------:R-:W-:-:S07]  /*32620*/  IMAD.MOV.U32 R13, RZ, RZ, R2 ;  /* 0x000000ffff0d7224 */ /* 0x000fce00078e0002 */
[----:B------:R-:W-:Y:S05]  /*32630*/  WARPSYNC.COLLECTIVE R15, `(.L_x_2162) ;  /* 0x000000000f087348 */ /* 0x000fea0003c00000 */
[----:B------:R0:W1:Y:S02]  /*32640*/  SHFL.UP P6, R14, R13, R12, R11 ;  /* 0x0400000c0d0e7389 */ /* 0x00006400000c000b */
[----:B01----:R-:W-:Y:S01]  /*32650*/  ENDCOLLECTIVE ;  /* 0x000000000000791b */ /* 0x003fe20003800000 */
.L_x_2162:
[----:B------:R-:W-:Y:S01]  /*32660*/  IMAD.MOV.U32 R12, RZ, RZ, 0x8 ;  /* 0x00000008ff0c7424 */ /* 0x000fe200078e00ff */
[----:B------:R-:W-:-:S05]  /*32670*/  SEL R3, R14, RZ, P3 ;  /* 0x000000ff0e037207 */ /* 0x000fca0001800000 */
[----:B------:R-:W-:-:S04]  /*32680*/  IMAD.IADD R3, R2, 0x1, R3 ;  /* 0x0000000102037824 */ /* 0x000fc800078e0203 */
[----:B------:R-:W-:-:S07]  /*32690*/  IMAD.MOV.U32 R13, RZ, RZ, R3 ;  /* 0x000000ffff0d7224 */ /* 0x000fce00078e0003 */
[----:B------:R-:W-:Y:S05]  /*326a0*/  WARPSYNC.COLLECTIVE R15, `(.L_x_2163) ;  /* 0x000000000f087348 */ /* 0x000fea0003c00000 */
[----:B------:R0:W1:Y:S02]  /*326b0*/  SHFL.UP P6, R14, R13, R12, R11 ;  /* 0x0400000c0d0e7389 */ /* 0x00006400000c000b */
[----:B01----:R-:W-:Y:S01]  /*326c0*/  ENDCOLLECTIVE ;  /* 0x000000000000791b */ /* 0x003fe20003800000 */
.L_x_2163:
[----:B------:R-:W-:Y:S01]  /*326d0*/  IMAD.MOV.U32 R12, RZ, RZ, 0x10 ;  /* 0x00000010ff0c7424 */ /* 0x000fe200078e00ff */
[----:B------:R-:W-:-:S05]  /*326e0*/  SEL R4, R14, RZ, P4 ;  /* 0x000000ff0e047207 */ /* 0x000fca0002000000 */
[----:B------:R-:W-:-:S04]  /*326f0*/  IMAD.IADD R4, R3, 0x1, R4 ;  /* 0x0000000103047824 */ /* 0x000fc800078e0204 */
[----:B------:R-:W-:-:S07]  /*32700*/  IMAD.MOV.U32 R13, RZ, RZ, R4 ;  /* 0x000000ffff0d7224 */ /* 0x000fce00078e0004 */
[----:B------:R-:W-:Y:S05]  /*32710*/  WARPSYNC.COLLECTIVE R15, `(.L_x_2164) ;  /* 0x000000000f087348 */ /* 0x000fea0003c00000 */
[----:B------:R0:W1:Y:S02]  /*32720*/  SHFL.UP P6, R14, R13, R12, R11 ;  /* 0x0400000c0d0e7389 */ /* 0x00006400000c000b */
[----:B01----:R-:W-:Y:S01]  /*32730*/  ENDCOLLECTIVE ;  /* 0x000000000000791b */ /* 0x003fe20003800000 */
.L_x_2164:
        /* <DEDUP_REMOVED lines=8> */
.L_x_2165:
[----:B------:R-:W-:Y:S05]  /*327c0*/  BRA `(.L_x_2166) ;  /* 0xffffffa800087947 */ /* 0x000fea000383ffff */
.L_x_1978:
[----:B------:R-:W-:Y:S01]  /*327d0*/  BSSY B0, `(.L_x_2167) ;  /* 0x0000006000007945 */ /* 0x000fe20003800000 */
[----:B------:R-:W-:Y:S01]  /*327e0*/  PLOP3.LUT P6, PT, P6, PT, PT, 0x8, 0x0 ;  /* 0x000000000000781c */ /* 0x000fe200037ce170 */
[----:B------:R-:W-:-:S12]  /*327f0*/  IMAD.MOV.U32 R15, RZ, RZ, -0x1 ;  /* 0xffffffffff0f7424 */ /* 0x000fd800078e00ff */
[----:B0-----:R-:W-:Y:S05]  /*32800*/  WARPSYNC.COLLECTIVE R15, `(.L_x_2168) ;  /* 0x000000000f087348 */ /* 0x001fea0003c00000 */
[----:B------:R-:W-:Y:S01]  /*32810*/  VOTE.ANY R14, PT, P6 ;  /* 0x00000000000e7806 */ /* 0x000fe200030e0100 */
[----:B0-----:R-:W-:Y:S06]  /*32820*/  ENDCOLLECTIVE ;  /* 0x000000000000791b */ /* 0x001fec0003800000 */
.L_x_2168:
[----:B------:R-:W-:Y:S05]  /*32830*/  BSYNC B0 ;  /* 0x0000000000007941 */ /* 0x000fea0003800000 */
.L_x_2167:
        /* <DEDUP_REMOVED lines=8> */
.L_x_2169:
[----:B------:R-:W-:Y:S02]  /*328c0*/  IMAD.IADD R27, R12, 0x1, R27 ;  /* 0x000000010c1b7824 */ /* 0x000fe400078e021b */
[----:B------:R-:W-:Y:S02]  /*328d0*/  IMAD.MOV.U32 R13, RZ, RZ, R8 ;  /* 0x000000ffff0d7224 */ /* 0x000fe400078e0008 */
[----:B------:R-:W-:-:S07]  /*328e0*/  IMAD.MOV.U32 R25, RZ, RZ, R14 ;  /* 0x000000ffff197224 */ /* 0x000fce00078e000e */
[----:B------:R-:W-:Y:S05]  /*328f0*/  WARPSYNC.COLLECTIVE R15, `(.L_x_2170) ;  /* 0x000000000f087348 */ /* 0x000fea0003c00000 */
[----:B------:R0:W1:Y:S02]  /*32900*/  SHFL.IDX P6, R14, R13, R12, R11 ;  /* 0x0000000c0d0e7389 */ /* 0x00006400000c000b */
[----:B01----:R-:W-:Y:S01]  /*32910*/  ENDCOLLECTIVE ;  /* 0x000000000000791b */ /* 0x003fe20003800000 */
.L_x_2170:
[----:B------:R-:W-:Y:S01]  /*32920*/  IMAD.MOV.U32 R8, RZ, RZ, R14 ;  /* 0x000000ffff087224 */ /* 0x000fe200078e000e */
[----:B------:R-:W-:Y:S06]  /*32930*/  BRA `(.L_x_2171) ;  /* 0xffffffa400ec7947 */ /* 0x000fec000383ffff */
.L_x_1980:
[----:B------:R-:W-:Y:S01]  /*32940*/  BSSY B0, `(.L_x_2172) ;  /* 0x0000007000007945 */ /* 0x000fe20003800000 */
[----:B------:R-:W-:Y:S02]  /*32950*/  IMAD.MOV.U32 R13, RZ, RZ, R3 ;  /* 0x000000ffff0d7224 */ /* 0x000fe400078e0003 */
[----:B------:R-:W-:Y:S02]  /*32960*/  IMAD.MOV.U32 R11, RZ, RZ, 0x1f ;  /* 0x0000001fff0b7424 */ /* 0x000fe400078e00ff */
[----:B------:R-:W-:-:S07]  /*32970*/  IMAD.MOV.U32 R15, RZ, RZ, -0x1 ;  /* 0xffffffffff0f7424 */ /* 0x000fce00078e00ff */
[----:B0-23--:R-:W-:Y:S05]  /*32980*/  WARPSYNC.COLLECTIVE R15, `(.L_x_2173) ;  /* 0x000000000f087348 */ /* 0x00dfea0003c00000 */
[----:B------:R1:W4:Y:S02]  /*32990*/  SHFL.IDX P6, R14, R13, R12, R11 ;  /* 0x0000000c0d0e7389 */ /* 0x00032400000c000b */
[----:B01234-:R-:W-:Y:S01]  /*329a0*/  ENDCOLLECTIVE ;  /* 0x000000000000791b */ /* 0x01ffe20003800000 */
.L_x_2173:
[----:B------:R-:W-:Y:S05]  /*329b0*/  BSYNC B0 ;  /* 0x0000000000007941 */ /* 0x000fea0003800000 */
.L_x_2172:
[----:B------:R-:W-:Y:S01]  /*329c0*/  IMAD.MOV.U32 R24, RZ, RZ, R14 ;  /* 0x000000ffff187224 */ /* 0x000fe200078e000e */
[----:B------:R-:W-:Y:S06]  /*329d0*/  BRA `(.L_x_1979) ;  /* 0xffffffa400dc7947 */ /* 0x000fec000383ffff */
.L_x_1986:
[----:B-1----:R1:W2:Y:S02]  /*329e0*/  SYNCS.PHASECHK.TRANS64.TRYWAIT P0, [R5+URZ+0x30820], R0 ;  /* 0x03082000050075a7 */ /* 0x0022a4000800017f */
[----:B--2---:R-:W-:Y:S05]  /*329f0*/  @!P0 NANOSLEEP.SYNCS 0x989680 ;  /* 0x009896800000895d */ /* 0x004fea0003900000 */
[----:B------:R-:W2:Y:S02]  /*32a00*/  @!P0 SYNCS.PHASECHK.TRANS64 P0, [R5+URZ+0x30820], R0 ;  /* 0x03082000050085a7 */ /* 0x000ea4000800007f */
[----:B--2---:R-:W-:Y:S05]  /*32a10*/  @!P0 BRA `(.L_x_1986) ;  /* 0xfffffffc00f08947 */ /* 0x004fea000383ffff */
[----:B------:R-:W-:Y:S05]  /*32a20*/  BRA `(.L_x_2174) ;  /* 0xffffffb000347947 */ /* 0x000fea000383ffff */
.L_x_1987:
[----:B------:R-:W2:Y:S01]  /*32a30*/  S2R R2, SR_TID.X ;  /* 0x0000000000027919 */ /* 0x000ea20000002100 */
[----:B------:R-:W-:Y:S01]  /*32a40*/  BSSY B0, `(.L_x_2175) ;  /* 0x000000a000007945 */ /* 0x000fe20003800000 */
[----:B------:R-:W-:Y:S02]  /*32a50*/  IMAD.MOV.U32 R12, RZ, RZ, RZ ;  /* 0x000000ffff0c7224 */ /* 0x000fe400078e00ff */
[----:B------:R-:W-:Y:S02]  /*32a60*/  IMAD.MOV.U32 R11, RZ, RZ, 0x1f ;  /* 0x0000001fff0b7424 */ /* 0x000fe400078e00ff */
[----:B------:R-:W-:Y:S01]  /*32a70*/  IMAD.MOV.U32 R15, RZ, RZ, -0x1 ;  /* 0xffffffffff0f7424 */ /* 0x000fe200078e00ff */
[----:B--2---:R-:W-:-:S04]  /*32a80*/  SHF.R.U32.HI R2, RZ, 0x5, R2 ;  /* 0x00000005ff027819 */ /* 0x004fc80000011602 */
[----:B------:R-:W-:-:S05]  /*32a90*/  LOP3.LUT R2, R2, 0x3, RZ, 0xc0, !PT ;  /* 0x0000000302027812 */ /* 0x000fca00078ec0ff */
[----:B------:R-:W-:-:S07]  /*32aa0*/  IMAD.MOV.U32 R13, RZ, RZ, R2 ;  /* 0x000000ffff0d7224 */ /* 0x000fce00078e0002 */
[----:B01-3--:R-:W-:Y:S05]  /*32ab0*/  WARPSYNC.COLLECTIVE R15, `(.L_x_2176) ;  /* 0x000000000f087348 */ /* 0x00bfea0003c00000 */
[----:B------:R2:W4:Y:S02]  /*32ac0*/  SHFL.IDX P6, R14, R13, R12, R11 ;  /* 0x0000000c0d0e7389 */ /* 0x00052400000c000b */
[----:B01234-:R-:W-:Y:S01]  /*32ad0*/  ENDCOLLECTIVE ;  /* 0x000000000000791b */ /* 0x01ffe20003800000 */
.L_x_2176:
[----:B------:R-:W-:Y:S05]  /*32ae0*/  BSYNC B0 ;  /* 0x0000000000007941 */ /* 0x000fea0003800000 */
.L_x_2175:
[----:B------:R-:W-:Y:S05]  /*32af0*/  BRA `(.L_x_2177) ;  /* 0xffffffb0001c7947 */ /* 0x000fea000383ffff */
.L_x_1988:
[----:B------:R-:W-:Y:S01]  /*32b00*/  BSSY B0, `(.L_x_2178) ;  /* 0x0000006000007945 */ /* 0x000fe20003800000 */
[----:B------:R-:W-:-:S07]  /*32b10*/  IMAD.MOV.U32 R15, RZ, RZ, -0x1 ;  /* 0xffffffffff0f7424 */ /* 0x000fce00078e00ff */
[----:B01-3--:R-:W-:Y:S05]  /*32b20*/  WARPSYNC.COLLECTIVE R15, `(.L_x_2179) ;  /* 0x000000000f0c7348 */ /* 0x00bfea0003c00000 */
[----:B------:R-:W-:Y:S02]  /*32b30*/  ELECT P6, UR62, PT ;  /* 0x00000000003e782f */ /* 0x000fe400038c0000 */
[----:B------:R-:W-:Y:S01]  /*32b40*/  MOV R14, UR62 ;  /* 0x0000003e000e7c02 */ /* 0x000fe20008000f00 */
[----:B01-3--:R-:W-:Y:S10]  /*32b50*/  ENDCOLLECTIVE ;  /* 0x000000000000791b */ /* 0x00bff40003800000 */
.L_x_2179:
[----:B------:R-:W-:Y:S05]  /*32b60*/  BSYNC B0 ;  /* 0x0000000000007941 */ /* 0x000fea0003800000 */
.L_x_2178:
[----:B------:R-:W-:Y:S05]  /*32b70*/  BRA `(.L_x_2180) ;  /* 0xffffffb000107947 */ /* 0x000fea000383ffff */
.L_x_1990:
[----:B-1----:R1:W2:Y:S02]  /*32b80*/  SYNCS.PHASECHK.TRANS64.TRYWAIT P1, [R3+URZ+0x30840], R2 ;  /* 0x03084002030075a7 */ /* 0x0022a4000802017f */
[----:B--2---:R-:W-:Y:S05]  /*32b90*/  @!P1 NANOSLEEP.SYNCS 0x989680 ;  /* 0x009896800000995d */ /* 0x004fea0003900000 */
[----:B------:R-:W2:Y:S02]  /*32ba0*/  @!P1 SYNCS.PHASECHK.TRANS64 P1, [R3+URZ+0x30840], R2 ;  /* 0x03084002030095a7 */ /* 0x000ea4000802007f */
[----:B--2---:R-:W-:Y:S05]  /*32bb0*/  @!P1 BRA `(.L_x_1990) ;  /* 0xfffffffc00f09947 */ /* 0x004fea000383ffff */
[----:B------:R-:W-:Y:S05]  /*32bc0*/  BRA `(.L_x_2181) ;  /* 0xffffffb000387947 */ /* 0x000fea000383ffff */
.L_x_1992:
[----:B--2---:R2:W4:Y:S02]  /*32bd0*/  SYNCS.PHASECHK.TRANS64.TRYWAIT P1, [R5+URZ+0x30840], R0 ;  /* 0x03084000050075a7 */ /* 0x004524000802017f */
[----:B----4-:R-:W-:Y:S05]  /*32be0*/  @!P1 NANOSLEEP.SYNCS 0x989680 ;  /* 0x009896800000995d */ /* 0x010fea0003900000 */
[----:B------:R-:W4:Y:S02]  /*32bf0*/  @!P1 SYNCS.PHASECHK.TRANS64 P1, [R5+URZ+0x30840], R0 ;  /* 0x03084000050095a7 */ /* 0x000f24000802007f */
[----:B----4-:R-:W-:Y:S05]  /*32c00*/  @!P1 BRA `(.L_x_1992) ;  /* 0xfffffffc00f09947 */ /* 0x010fea000383ffff */
[----:B------:R-:W-:Y:S05]  /*32c10*/  BRA `(.L_x_2182) ;  /* 0xffffffb000447947 */ /* 0x000fea000383ffff */
.L_x_1994:
[----:B----4-:R4:W0:Y:S02]  /*32c20*/  SYNCS.PHASECHK.TRANS64.TRYWAIT P1, [R3+URZ+0x30860], R2 ;  /* 0x03086002030075a7 */ /* 0x010824000802017f */
[----:B0-----:R-:W-:Y:S05]  /*32c30*/  @!P1 NANOSLEEP.SYNCS 0x989680 ;  /* 0x009896800000995d */ /* 0x001fea0003900000 */
[----:B------:R-:W0:Y:S02]  /*32c40*/  @!P1 SYNCS.PHASECHK.TRANS64 P1, [R3+URZ+0x30860], R2 ;  /* 0x03086002030095a7 */ /* 0x000e24000802007f */
[----:B0-----:R-:W-:Y:S05]  /*32c50*/  @!P1 BRA `(.L_x_1994) ;  /* 0xfffffffc00f09947 */ /* 0x001fea000383ffff */
[----:B------:R-:W-:Y:S05]  /*32c60*/  BRA `(.L_x_2183) ;  /* 0xffffffb000407947 */ /* 0x000fea000383ffff */
.L_x_2184:
        /* <DEDUP_REMOVED lines=9> */
.L_x_3276:


//--------------------- .text._ZN7cutlass13device_kernelIN5flash11enable_sm90INS1_16FlashAttnFwdSm90INS1_25CollectiveMainloopFwdSm90ILi2EN4cute5tupleIJNS5_1CILi1EEES8_S8_EEENS6_IJNS7_ILi128EEENS7_ILi80EEENS7_ILi256EEEEEELi256ENS_10bfloat16_tEfNS_4arch4Sm90ELb1ELb0ELb1ELb0ELb1ELb0ELb0ELb1ELb1ELb1ELb1ELb0EEENS1_21CollectiveEpilogueFwdINS6_IJSA_SC_SB_EEES9_SE_SG_Li256ELb0ELb1ELb1ELb0EEENS1_19SingleTileSchedulerILb0ELb1ELb1ELi128EEEEEEEEEvNT_6ParamsE --------------------------
	.section	.text._ZN7cutlass13device_kernelIN5flash11enable_sm90INS1_16FlashAttnFwdSm90INS1_25CollectiveMainloopFwdSm90ILi2EN4cute5tupleIJNS5_1CILi1EEES8_S8_EEENS6_IJNS7_ILi128EEENS7_ILi80EEENS7_ILi256EEEEEELi256ENS_10bfloat16_tEfNS_4arch4Sm90ELb1ELb0ELb1ELb0ELb1ELb0ELb0ELb1ELb1ELb1ELb1ELb0EEENS1_21CollectiveEpilogueFwdINS6_IJSA_SC_SB_EEES9_SE_SG_Li256ELb0ELb1ELb1ELb0EEENS1_19SingleTileSchedulerILb0ELb1ELb1ELi128EEEEEEEEEvNT_6ParamsE,"ax",@progbits
	.align	128
.text._ZN7cutlass13device_kernelIN5flash11enable_sm90INS1_16FlashAttnFwdSm90INS1_25CollectiveMainloopFwdSm90ILi2EN4cute5tupleIJNS5_1CILi1EEES8_S8_EEENS6_IJNS7_ILi128EEENS7_ILi80EEENS7_ILi256EEEEEELi256ENS_10bfloat16_tEfNS_4arch4Sm90ELb1ELb0ELb1ELb0ELb1ELb0ELb0ELb1ELb1ELb1ELb1ELb0EEENS1_21CollectiveEpilogueFwdINS6_IJSA_SC_SB_EEES9_SE_SG_Li256ELb0ELb1ELb1ELb0EEENS1_19SingleTileSchedulerILb0ELb1ELb1ELi128EEEEEEEEEvNT_6ParamsE:
        .type           _ZN7cutlass13device_kernelIN5flash11enable_sm90INS1_16FlashAttnFwdSm90INS1_25CollectiveMainloopFwdSm90ILi2EN4cute5tupleIJNS5_1CILi1EEES8_S8_EEENS6_IJNS7_ILi128EEENS7_ILi80EEENS7_ILi256EEEEEELi256ENS_10bfloat16_tEfNS_4arch4Sm90ELb1ELb0ELb1ELb0ELb1ELb0ELb0ELb1ELb1ELb1ELb1ELb0EEENS1_21CollectiveEpilogueFwdINS6_IJSA_SC_SB_EEES9_SE_SG_Li256ELb0ELb1ELb1ELb0EEENS1_19SingleTileSchedulerILb0ELb1ELb1ELi128EEEEEEEEEvNT_6ParamsE,@function
        .size           _ZN7cutlass13device_kernelIN5flash11enable_sm90INS1_16FlashAttnFwdSm90INS1_25CollectiveMainloopFwdSm90ILi2EN4cute5tupleIJNS5_1CILi1EEES8_S8_EEENS6_IJNS7_ILi128EEENS7_ILi80EEENS7_ILi256EEEEEELi256ENS_10bfloat16_tEfNS_4arch4Sm90ELb1ELb0ELb1ELb0ELb1ELb0ELb0ELb1ELb1ELb1ELb1ELb0EEENS1_21CollectiveEpilogueFwdINS6_IJSA_SC_SB_EEES9_SE_SG_Li256ELb0ELb1ELb1ELb0EEENS1_19SingleTileSchedulerILb0ELb1ELb1ELi128EEEEEEEEEvNT_6ParamsE,(.L_x_3277 - _ZN7cutlass13device_kernelIN5flash11enable_sm90INS1_16FlashAttnFwdSm90INS1_25CollectiveMainloopFwdSm90ILi2EN4cute5tupleIJNS5_1CILi1EEES8_S8_EEENS6_IJNS7_ILi128EEENS7_ILi80EEENS7_ILi256EEEEEELi256ENS_10bfloat16_tEfNS_4arch4Sm90ELb1ELb0ELb1ELb0ELb1ELb0ELb0ELb1ELb1ELb1ELb1ELb0EEENS1_21CollectiveEpilogueFwdINS6_IJSA_SC_SB_EEES9_SE_SG_Li256ELb0ELb1ELb1ELb0EEENS1_19SingleTileSchedulerILb0ELb1ELb1ELi128EEEEEEEEEvNT_6ParamsE)
        .other          _ZN7cutlass13device_kernelIN5flash11enable_sm90INS1_16FlashAttnFwdSm90INS1_25CollectiveMainloopFwdSm90ILi2EN4cute5tupleIJNS5_1CILi1EEES8_S8_EEENS6_IJNS7_ILi128EEENS7_ILi80EEENS7_ILi256EEEEEELi256ENS_10bfloat16_tEfNS_4arch4Sm90ELb1ELb0ELb1ELb0ELb1ELb0ELb0ELb1ELb1ELb1ELb1ELb0EEENS1_21CollectiveEpilogueFwdINS6_IJSA_SC_SB_EEES9_SE_SG_Li256ELb0ELb1ELb1ELb0EEENS1_19SingleTileSchedulerILb0ELb1ELb1ELi128EEEEEEEEEvNT_6ParamsE,@"STO_CUDA_ENTRY STV_DEFAULT"
_ZN7cutlass13device_kernelIN5flash11enable_sm90INS1_16FlashAttnFwdSm90INS1_25CollectiveMainloopFwdSm90ILi2EN4cute5tupleIJNS5_1CILi1EEES8_S8_EEENS6_IJNS7_ILi128EEENS7_ILi80EEENS7_ILi256EEEEEELi256ENS_10bfloat16_tEfNS_4arch4Sm90ELb1ELb0ELb1ELb0ELb1ELb0ELb0ELb1ELb1ELb1ELb1ELb0EEENS1_21CollectiveEpilogueFwdINS6_IJSA_SC_SB_EEES9_SE_SG_Li256ELb0ELb1ELb1ELb0EEENS1_19SingleTileSchedulerILb0ELb1ELb1ELi128EEEEEEEEEvNT_6ParamsE:
        /* <DEDUP_REMOVED lines=45> */
.L_x_2185:
        /* <DEDUP_REMOVED lines=22> */
.L_x_2186:
        /* <DEDUP_REMOVED lines=18> */
.L_x_2187:
        /* <DEDUP_REMOVED lines=22> */
.L_x_2188:
        /* <DEDUP_REMOVED lines=23> */
.L_x_2189:
        /* <DEDUP_REMOVED lines=10> */
.L_x_2192:
        /* <DEDUP_REMOVED lines=19> */
[----:B------:R-:W1:Y:S01]  /*09f0*/  S2UR UR60, SR_CTAID.X ;  /* 0x00000000003c79c3 */ /* 0x000e620000002500 */
[----:B------:R-:W-:Y:S01]  /*0a00*/  ULDC UR4, c[0x0][0x448] ;  /* 0x0001120000047ab9 */ /* 0x000fe20000000800 */
[----:B------:R-:W-:Y:S01]  /*0a10*/  ULDC UR6, c[0x0][0x424] ;  /* 0x0001090000067ab9 */ /* 0x000fe20000000800 */
[----:B------:R-:W-:Y:S01]  /*0a20*/  UISETP.NE.AND UP1, UPT, UR4, 0x1, UPT ;  /* 0x000000010400788c */ /* 0x000fe2000bf25270 */
[----:B------:R-:W-:Y:S02]  /*0a30*/  ULDC UR7, c[0x0][0x288] ;  /* 0x0000a20000077ab9 */ /* 0x000fe40000000800 */
[----:B------:R-:W-:Y:S01]  /*0a40*/  ULDC.64 UR4, c[0x0][0x418] ;  /* 0x0001060000047ab9 */ /* 0x000fe20000000a00 */
[----:B------:R-:W-:Y:S02]  /*0a50*/  UIADD3 UR7, -UR7, 0x50, URZ ;  /* 0x0000005007077890 */ /* 0x000fe4000fffe13f */
[----:B------:R-:W-:Y:S02]  /*0a60*/  UISETP.NE.U32.AND UP0, UPT, UR4, URZ, UPT ;  /* 0x0000003f0400728c */ /* 0x000fe4000bf05070 */
[----:B------:R-:W-:-:S02]  /*0a70*/  UP2UR UR4, UPR, URZ, 0x2 ;  /* 0x000000023f047883 */ /* 0x000fc40008000000 */
[----:B------:R-:W-:Y:S01]  /*0a80*/  UISETP.NE.AND.EX UP0, UPT, UR5, URZ, UPT, UP0 ;  /* 0x0000003f0500728c */ /* 0x000fe2000bf05300 */
[----:B------:R-:W-:Y:S02]  /*0a90*/  ULDC UR8, c[0x0][0x2f0] ;  /* 0x0000bc0000087ab9 */ /* 0x000fe40000000800 */
[----:B------:R-:W-:Y:S01]  /*0aa0*/  @UP1 ULDC UR5, c[0x0][0x44c] ;  /* 0x0001130000051ab9 */ /* 0x000fe20000000800 */
[----:B------:R-:W-:Y:S01]  /*0ab0*/  MOV R19, UR4 ;  /* 0x0000000400137c02 */ /* 0x000fe20008000f00 */
[----:B------:R-:W-:Y:S01]  /*0ac0*/  USEL UR11, UR6, 0x1, UP0 ;  /* 0x00000001060b7887 */ /* 0x000fe20008000000 */
[----:B------:R-:W-:Y:S01]  /*0ad0*/  @UP1 ULDC UR10, c[0x0][0x450] ;  /* 0x00011400000a1ab9 */ /* 0x000fe20000000800 */
[----:B------:R-:W-:Y:S02]  /*0ae0*/  USHF.R.U32.HI UR12, URZ, 0x10, UR9 ;  /* 0x000000103f0c7899 */ /* 0x000fe40008011609 */
[----:B------:R-:W-:Y:S02]  /*0af0*/  UIMAD UR7, UR11, UR8, UR7 ;  /* 0x000000080b0772a4 */ /* 0x000fe4000f8e0207 */
[----:B------:R-:W-:Y:S01]  /*0b00*/  IMAD.U32 R17, RZ, RZ, UR11 ;  /* 0x0000000bff117e24 */ /* 0x000fe2000f8e00ff */
[----:B-1----:R-:W-:-:S04]  /*0b10*/  USHF.L.U32 UR60, UR60, 0x7, URZ ;  /* 0x000000073c3c7899 */ /* 0x002fc8000800063f */
[----:B------:R-:W-:Y:S02]  /*0b20*/  @UP1 UIADD3 UR4, UR60, 0x7f, URZ ;  /* 0x0000007f3c041890 */ /* 0x000fe4000fffe03f */
[----:B------:R-:W-:Y:S02]  /*0b30*/  UIADD3 UR6, UR60, 0x7f, URZ ;  /* 0x0000007f3c067890 */ /* 0x000fe4000fffe03f */
[----:B------:R-:W-:Y:S02]  /*0b40*/  UIMAD.WIDE.U32 UR4, UR4, UR5, URZ ;  /* 0x00000005040472a5 */ /* 0x000fe4000f8e003f */
[----:B------:R-:W-:Y:S02]  /*0b50*/  UIMAD UR4, UR11, UR8, 0x4f ;  /* 0x0000004f0b0474a4 */ /* 0x000fe4000f8e0208 */
[----:B------:R-:W-:Y:S02]  /*0b60*/  @UP1 USHF.R.U32.HI UR6, URZ, UR10, UR5 ;  /* 0x0000000a3f061299 */ /* 0x000fe40008011605 */
[----:B------:R-:W-:-:S02]  /*0b70*/  UIMAD.WIDE UR4, UR4, 0x66666667, URZ ;  /* 0x66666667040478a5 */ /* 0x000fc4000f8e023f */
[----:B------:R-:W-:Y:S02]  /*0b80*/  UIADD3 UR6, UR7, UR6, URZ ;  /* 0x0000000607067290 */ /* 0x000fe4000fffe03f */
[----:B------:R-:W-:Y:S02]  /*0b90*/  USHF.R.U32.HI UR4, URZ, 0x1f, UR5 ;  /* 0x0000001f3f047899 */ /* 0x000fe40008011605 */
[----:B------:R-:W-:Y:S02]  /*0ba0*/  UIMAD.WIDE UR6, UR6, 0x66666667, URZ ;  /* 0x66666667060678a5 */ /* 0x000fe4000f8e023f */
[----:B------:R-:W-:Y:S02]  /*0bb0*/  ULEA.HI.SX32 UR4, UR5, UR4, 0x1b ;  /* 0x0000000405047291 */ /* 0x000fe4000f8fda3f */
[----:B------:R-:W-:-:S04]  /*0bc0*/  USHF.R.U32.HI UR6, URZ, 0x1f, UR7 ;  /* 0x0000001f3f067899 */ /* 0x000fc80008011607 */
[----:B------:R-:W-:Y:S02]  /*0bd0*/  ULEA.HI.SX32 UR6, UR7, UR6, 0x1b ;  /* 0x0000000607067291 */ /* 0x000fe4000f8fda3f */
[----:B------:R-:W-:Y:S02]  /*0be0*/  ULOP3.LUT UR7, UR9, 0xffff, URZ, 0xc0, !UPT ;  /* 0x0000ffff09077892 */ /* 0x000fe4000f8ec03f */
[----:B------:R-:W-:-:S04]  /*0bf0*/  UISETP.LT.AND UP0, UPT, UR4, UR6, UPT ;  /* 0x000000060400728c */ /* 0x000fc8000bf01270 */
[----:B------:R-:W-:Y:S02]  /*0c00*/  USEL UR11, UR4, UR6, UP0 ;  /* 0x00000006040b7287 */ /* 0x000fe40008000000 */
[----:B------:R-:W-:Y:S02]  /*0c10*/  UISETP.NE.AND UP0, UPT, UR12, URZ, UPT ;  /* 0x0000003f0c00728c */ /* 0x000fe4000bf05270 */
[----:B------:R-:W-:Y:S01]  /*0c20*/  UISETP.GE.AND UP1, UPT, UR11, 0x1, UPT ;  /* 0x000000010b00788c */ /* 0x000fe2000bf26270 */
[----:B------:R-:W-:-:S05]  /*0c30*/  UMOV UR4, URZ ;  /* 0x0000003f00047c82 */ /* 0x000fca0008000000 */
[----:B------:R-:W-:-:S03]  /*0c40*/  PLOP3.LUT P0, PT, PT, PT, UP1, 0x80, 0x0 ;  /* 0x000000000000781c */ /* 0x000fc60003f0f018 */
[----:B------:R-:W-:-:S10]  /*0c50*/  @!UP0 ULDC UR12, c[0x0][0x9f0] ;  /* 0x00027c00000c8ab9 */ /* 0x000fd40000000800 */
[----:B------:R-:W-:Y:S05]  /*0c60*/  @!P0 BRA `(.L_x_2194) ;  /* 0x0000000000848947 */ /* 0x000fea0003800000 */
[----:B------:R-:W-:Y:S01]  /*0c70*/  IMAD.U32 R3, RZ, RZ, UR12 ;  /* 0x0000000cff037e24 */ /* 0x000fe2000f8e00ff */
[----:B------:R-:W-:Y:S01]  /*0c80*/  UIADD3 UR6, UR12, -0x1, UR11 ;  /* 0xffffffff0c067890 */ /* 0x000fe2000fffe00b */
[----:B------:R-:W-:-:S03]  /*0c90*/  UMOV UR4, URZ ;  /* 0x0000003f00047c82 */ /* 0x000fc60008000000 */
[-C--:B------:R-:W-:Y:S02]  /*0ca0*/  IABS R0, R3.reuse ;  /* 0x0000000300007213 */ /* 0x080fe40000000000 */
[----:B------:R-:W-:Y:S01]  /*0cb0*/  MOV R4, UR6 ;  /* 0x0000000600047c02 */ /* 0x000fe20008000f00 */
[----:B------:R-:W-:Y:S01]  /*0cc0*/  ULOP3.LUT UR6, UR6, UR12, URZ, 0x3c, !UPT ;  /* 0x0000000c06067292 */ /* 0x000fe2000f8e3c3f */
[----:B------:R-:W-:Y:S02]  /*0cd0*/  R2UR UR13, R0 ;  /* 0x00000000000d72ca */ /* 0x000fe400000e0000 */
[----:B------:R-:W-:Y:S02]  /*0ce0*/  IABS R4, R4 ;  /* 0x0000000400047213 */ /* 0x000fe40000000000 */
[----:B------:R-:W-:-:S03]  /*0cf0*/  IABS R5, R3 ;  /* 0x0000000300057213 */ /* 0x000fc60000000000 */
        /* <DEDUP_REMOVED lines=24> */
.L_x_2194:
[----:B------:R-:W-:Y:S01]  /*0e80*/  UIMAD UR6, UR7, UR4, URZ ;  /* 0x00000004070672a4 */ /* 0x000fe2000f8e023f */
[----:B------:R-:W-:Y:S01]  /*0e90*/  IMAD.U32 R0, RZ, RZ, UR11 ;  /* 0x0000000bff007e24 */ /* 0x000fe2000f8e00ff */
[----:B------:R-:W-:Y:S01]  /*0ea0*/  MOV R3, UR4 ;  /* 0x0000000400037c02 */ /* 0x000fe20008000f00 */
[----:B------:R-:W-:Y:S01]  /*0eb0*/  VIADD R18, R25, 0xffffff80 ;  /* 0xffffff8019127836 */ /* 0x000fe20000000000 */
[----:B------:R-:W-:Y:S01]  /*0ec0*/  R2UR UR5, R17 ;  /* 0x00000000110572ca */ /* 0x000fe200000e0000 */
[----:B0-----:R-:W-:Y:S01]  /*0ed0*/  IMAD.MOV.U32 R2, RZ, RZ, RZ ;  /* 0x000000ffff027224 */ /* 0x001fe200078e00ff */
[----:B------:R-:W-:Y:S01]  /*0ee0*/  VIADDMNMX R0, R3, UR6, R0, PT ;  /* 0x0000000603007c46 */ /* 0x000fe2000b800100 */
[----:B------:R-:W-:Y:S01]  /*0ef0*/  IMAD.U32 R22, RZ, RZ, UR6 ;  /* 0x00000006ff167e24 */ /* 0x000fe2000f8e00ff */
[----:B------:R-:W-:Y:S02]  /*0f00*/  PLOP3.LUT P0, PT, PT, PT, PT, 0x80, 0x0 ;  /* 0x000000000000781c */ /* 0x000fe40003f0f070 */
[----:B------:R-:W-:-:S02]  /*0f10*/  CS2R R150, SRZ ;  /* 0x0000000000967805 */ /* 0x000fc4000001ff00 */
[----:B------:R-:W-:Y:S02]  /*0f20*/  R2UR UR61, R0 ;  /* 0x00000000003d72ca */ /* 0x000fe400000e0000 */
[----:B------:R-:W-:Y:S02]  /*0f30*/  CS2R R148, SRZ ;  /* 0x0000000000947805 */ /* 0x000fe4000001ff00 */
[----:B------:R-:W-:Y:S02]  /*0f40*/  MOV R0, RZ ;  /* 0x000000ff00007202 */ /* 0x000fe40000000f00 */
[----:B------:R-:W-:Y:S02]  /*0f50*/  CS2R R146, SRZ ;  /* 0x0000000000927805 */ /* 0x000fe4000001ff00 */
[----:B------:R-:W-:Y:S02]  /*0f60*/  CS2R R144, SRZ ;  /* 0x0000000000907805 */ /* 0x000fe4000001ff00 */
[----:B------:R-:W-:-:S02]  /*0f70*/  CS2R R142, SRZ ;  /* 0x00000000008e7805 */ /* 0x000fc4000001ff00 */
[----:B------:R-:W-:Y:S01]  /*0f80*/  CS2R R140, SRZ ;  /* 0x00000000008c7805 */ /* 0x000fe2000001ff00 */
[----:B------:R-:W-:Y:S01]  /*0f90*/  UIMAD UR4, UR5, UR8, URZ ;  /* 0x00000008050472a4 */ /* 0x000fe2000f8e023f */
[----:B------:R-:W-:Y:S02]  /*0fa0*/  CS2R R138, SRZ ;  /* 0x00000000008a7805 */ /* 0x000fe4000001ff00 */
[----:B------:R-:W-:Y:S02]  /*0fb0*/  CS2R R136, SRZ ;  /* 0x0000000000887805 */ /* 0x000fe4000001ff00 */
[----:B------:R-:W-:Y:S02]  /*0fc0*/  CS2R R134, SRZ ;  /* 0x0000000000867805 */ /* 0x000fe4000001ff00 */
[----:B------:R-:W-:Y:S02]  /*0fd0*/  CS2R R132, SRZ ;  /* 0x0000000000847805 */ /* 0x000fe4000001ff00 */
[----:B------:R-:W-:Y:S01]  /*0fe0*/  CS2R R130, SRZ ;  /* 0x0000000000827805 */ /* 0x000fe2000001ff00 */
[----:B------:R-:W-:Y:S01]  /*0ff0*/  UISETP.GT.AND UP0, UPT, UR61, UR6, UPT ;  /* 0x000000063d00728c */ /* 0x000fe2000bf04270 */
[----:B------:R-:W-:Y:S01]  /*1000*/  IMAD.U32 R152, RZ, RZ, UR4 ;  /* 0x00000004ff987e24 */ /* 0x000fe2000f8e00ff */
[----:B------:R-:W-:-:S02]  /*1010*/  CS2R R128, SRZ ;  /* 0x0000000000807805 */ /* 0x000fc4000001ff00 */
[----:B------:R-:W-:Y:S02]  /*1020*/  CS2R R126, SRZ ;  /* 0x00000000007e7805 */ /* 0x000fe4000001ff00 */
[----:B------:R-:W-:Y:S02]  /*1030*/  CS2R R124, SRZ ;  /* 0x00000000007c7805 */ /* 0x000fe4000001ff00 */
[----:B------:R-:W-:Y:S02]  /*1040*/  CS2R R122, SRZ ;  /* 0x00000000007a7805 */ /* 0x000fe4000001ff00 */
[----:B------:R-:W-:Y:S02]  /*1050*/  PLOP3.LUT P1, PT, PT, PT, UP0, 0x80, 0x0 ;  /* 0x000000000000781c */ /* 0x000fe40003f2f008 */
        /* <DEDUP_REMOVED lines=85> */
.L_x_2196:
[----:B------:R-:W-:Y:S02]  /*15b0*/  R2UR UR4, R16 ;  /* 0x00000000100472ca */ /* 0x000fe400000e0000 */
[----:B------:R-:W-:-:S11]  /*15c0*/  SHF.L.U32 R0, RZ, 0x1f, RZ ;  /* 0x0000001fff007819 */ /* 0x000fd600000006ff */
[----:B------:R-:W0:Y:S02]  /*15d0*/  SYNCS.PHASECHK.TRANS64.TRYWAIT P0, [UR4+0x38800], R0 ;  /* 0x03880000ff0075a7 */ /* 0x000e240008000144 */
[----:B0-----:R-:W-:Y:S05]  /*15e0*/  @!P0 BRA `(.L_x_2197) ;  /* 0x0000014400308947 */ /* 0x001fea0003800000 */
.L_x_2284:
[----:B------:R-:W2:Y:S02]  /*15f0*/  LDL R2, [R1+0x4] ;  /* 0x0000040001027983 */ /* 0x000ea40000100800 */
[----:B--2---:R-:W-:-:S13]  /*1600*/  R2UR UR4, R2 ;  /* 0x00000000020472ca */ /* 0x004fda00000e0000 */
[----:B------:R-:W-:-:S06]  /*1610*/  ULOP3.LUT UR4, UR4, 0x1, URZ, 0xfc, !UPT ;  /* 0x0000000104047892 */ /* 0x000fcc000f8efc3f */
[----:B------:R-:W-:-:S04]  /*1620*/  MOV R2, UR4 ;  /* 0x0000000400027c02 */ /* 0x000fc80008000f00 */
[----:B------:R-:W-:-:S13]  /*1630*/  ISETP.NE.AND P0, PT, R2, 0x3, PT ;  /* 0x000000030200780c */ /* 0x000fda0003f05270 */
[----:B------:R-:W-:Y:S05]  /*1640*/  @!P0 BRA `(.L_x_2198) ;  /* 0x0000000000048947 */ /* 0x000fea0003800000 */
[----:B------:R-:W-:Y:S01]  /*1650*/  BPT.TRAP 0x1 ;  /* 0x000000040000795c */ /* 0x000fe20000300000 */
.L_x_2198:
[----:B------:R-:W-:-:S13]  /*1660*/  R2UR UR4, R16 ;  /* 0x00000000100472ca */ /* 0x000fda00000e0000 */
[----:B------:R1:W2:Y:S01]  /*1670*/  SYNCS.PHASECHK.TRANS64.TRYWAIT P1, [UR4+0x38830], R0 ;  /* 0x03883000ff0075a7 */ /* 0x0002a20008020144 */
[----:B------:R-:W-:Y:S05]  /*1680*/  @!P0 BRA `(.L_x_2199) ;  /* 0x0000000000048947 */ /* 0x000fea0003800000 */
[----:B------:R-:W-:Y:S01]  /*1690*/  BPT.TRAP 0x1 ;  /* 0x000000040000795c */ /* 0x000fe20000300000 */
.L_x_2199:
[----:B------:R-:W-:-:S05]  /*16a0*/  IMAD.U32 R4, RZ, RZ, UR36 ;  /* 0x00000024ff047e24 */ /* 0x000fca000f8e00ff */
[----:B------:R-:W-:Y:S01]  /*16b0*/  LOP3.LUT R4, R4, 0x10000, RZ, 0xfc, !PT ;  /* 0x0001000004047812 */ /* 0x000fe200078efcff */
[----:B--2---:R-:W-:Y:S06]  /*16c0*/  @P1 BRA `(.L_x_2200) ;  /* 0x00000000000c1947 */ /* 0x004fec0003800000 */
[----:B------:R-:W-:-:S13]  /*16d0*/  R2UR UR4, R16 ;  /* 0x00000000100472ca */ /* 0x000fda00000e0000 */
[----:B------:R-:W2:Y:S02]  /*16e0*/  SYNCS.PHASECHK.TRANS64.TRYWAIT P1, [UR4+0x38830], R0 ;  /* 0x03883000ff0075a7 */ /* 0x000ea40008020144 */
[----:B--2---:R-:W-:Y:S05]  /*16f0*/  @!P1 BRA `(.L_x_2201) ;  /* 0x0000014400089947 */ /* 0x004fea0003800000 */
.L_x_2200:
[----:B------:R-:W-:Y:S05]  /*1700*/  WARPSYNC.ALL ;  /* 0x0000000000007948 */ /* 0x000fea0003800000 */
[----:B------:R-:W-:Y:S01]  /*1710*/  IMAD.MOV.U32 R5, RZ, RZ, 0x40000040 ;  /* 0x40000040ff057424 */ /* 0x000fe200078e00ff */
[----:B------:R-:W-:Y:S01]  /*1720*/  R2UR UR4, R16 ;  /* 0x00000000100472ca */ /* 0x000fe200000e0000 */
[----:B------:R-:W-:-:S03]  /*1730*/  WARPGROUP.ARRIVE ;  /* 0x00000000000079c5 */ /* 0x000fc60000000000 */
        /* <DEDUP_REMOVED lines=16> */
[----:B------:R-:W-:Y:S01]  /*1840*/  R2UR UR21, R5 ;  /* 0x00000000051572ca */ /* 0x000fe200000e0000 */
[----:B------:R-:W-:Y:S01]  /*1850*/  IMAD.U32 R11, RZ, RZ, UR27 ;  /* 0x0000001bff0b7e24 */ /* 0x000fe2000f8e00ff */
[----:B------:R-:W-:Y:S01]  /*1860*/  R2UR UR4, R4 ;  /* 0x00000000040472ca */ /* 0x000fe200000e0000 */
[----:B------:R-:W-:Y:S01]  /*1870*/  ULOP3.LUT UR6, UR6, 0x3fff, URZ, 0xc0, !UPT ;  /* 0x00003fff06067892 */ /* 0x000fe2000f8ec03f */
[----:B------:R-:W-:Y:S01]  /*1880*/  UMOV UR31, 0x40000040 ;  /* 0x40000040001f7882 */ /* 0x000fe20000000000 */
[----:B------:R-:W-:-:S02]  /*1890*/  UMOV UR35, 0x40000040 ;  /* 0x4000004000237882 */ /* 0x000fc40000000000 */
[----:B------:R-:W-:Y:S01]  /*18a0*/  ULOP3.LUT UR24, UR6, 0x10000, URZ, 0xfc, !UPT ;  /* 0x0001000006187892 */ /* 0x000fe2000f8efc3f */
[----:B------:R-:W-:Y:S01]  /*18b0*/  UMOV UR39, 0x40000040 ;  /* 0x4000004000277882 */ /* 0x000fe20000000000 */
[----:B------:R-:W-:Y:S02]  /*18c0*/  UMOV UR43, 0x40000040 ;  /* 0x40000040002b7882 */ /* 0x000fe40000000000 */
[----:B------:R-:W-:Y:S02]  /*18d0*/  UIADD3 UR10, UR24, 0x80, URZ ;  /* 0x00000080180a7890 */ /* 0x000fe4000fffe03f */
[----:B------:R-:W-:Y:S02]  /*18e0*/  UIADD3 UR14, UR24, 0x100, URZ ;  /* 0x00000100180e7890 */ /* 0x000fe4000fffe03f */
[----:B------:R-:W-:Y:S01]  /*18f0*/  IMAD.U32 R15, RZ, RZ, UR24 ;  /* 0x00000018ff0f7e24 */ /* 0x000fe2000f8e00ff */
[----:B------:R-:W-:Y:S01]  /*1900*/  UMOV UR6, UR24 ;  /* 0x0000001800067c82 */ /* 0x000fe20008000000 */
[----:B------:R-:W-:Y:S01]  /*1910*/  UIADD3 UR18, UR24, 0x180, URZ ;  /* 0x0000018018127890 */ /* 0x000fe2000fffe03f */
[----:B------:R-:W-:Y:S01]  /*1920*/  HGMMA.64x16x16.F32.BF16 R56, gdesc[UR4], RZ, !UPT, gsb0 ;  /* 0x00200000043879f0 */ /* 0x000fe2000c0018ff */
[----:B------:R-:W-:Y:S01]  /*1930*/  UIADD3 UR22, UR24, 0x200, URZ ;  /* 0x0000020018167890 */ /* 0x000fe2000fffe03f */
[----:B------:R-:W-:Y:S01]  /*1940*/  R2UR UR6, R4 ;  /* 0x00000000040672ca */ /* 0x000fe200000e0000 */
[----:B------:R-:W-:Y:S01]  /*1950*/  UMOV UR5, 0x40000040 ;  /* 0x4000004000057882 */ /* 0x000fe20000000000 */
[----:B------:R-:W-:Y:S01]  /*1960*/  UIADD3 UR7, UR24, 0x204, URZ ;  /* 0x0000020418077890 */ /* 0x000fe2000fffe03f */
[----:B------:R-:W-:Y:S01]  /*1970*/  UMOV UR47, 0x40000040 ;  /* 0x40000040002f7882 */ /* 0x000fe20000000000 */
[----:B------:R-:W-:Y:S01]  /*1980*/  UMOV UR51, 0x40000040 ;  /* 0x4000004000337882 */ /* 0x000fe20000000000 */
[----:B------:R-:W-:Y:S01]  /*1990*/  UMOV UR55, 0x40000040 ;  /* 0x4000004000377882 */ /* 0x000fe20000000000 */
[----:B------:R-:W-:-:S07]  /*19a0*/  UMOV UR59, 0x40000040 ;  /* 0x40000040003b7882 */ /* 0x000fce0000000000 */
[----:B------:R-:W-:-:S07]  /*19b0*/  UIADD3 UR4, UR6, 0x2, URZ ;  /* 0x0000000206047890 */ /* 0x000fce000fffe03f */
[----:B------:R-:W-:Y:S01]  /*19c0*/  UMOV UR26, UR4 ;  /* 0x00000004001a7c82 */ /* 0x000fe20008000000 */
[----:B------:R-:W-:Y:S01]  /*19d0*/  UIADD3 UR4, UR24, 0x202, URZ ;  /* 0x0000020218047890 */ /* 0x000fe2000fffe03f */
[----:B------:R-:W-:Y:S01]  /*19e0*/  MOV R10, UR26 ;  /* 0x0000001a000a7c02 */ /* 0x000fe20008000f00 */
        /* <DEDUP_REMOVED lines=52> */
[----:B------:R-:W-:-:S06]  /*1d30*/  UMOV UR27, 0x40000040 ;  /* 0x40000040001b7882 */ /* 0x000fcc0000000000 */
        /* <DEDUP_REMOVED lines=120> */
[----:B------:R-:W-:Y:S01]  /*24c0*/  IMAD.U32 R9, RZ, RZ, UR15 ;  /* 0x0000000fff097e24 */ /* 0x000fe2000f8e00ff */
        /* <DEDUP_REMOVED lines=345> */
.L_x_2202:
[----:B------:R-:W-:Y:S01]  /*3a60*/  LOP3.LUT R3, R64, 0xffffff80, RZ, 0xc0, !PT ;  /* 0xffffff8040037812 */ /* 0x000fe200078ec0ff */
[----:B------:R-:W-:Y:S01]  /*3a70*/  UMOV UR7, 0xffffffb0 ;  /* 0xffffffb000077882 */ /* 0x000fe20000000000 */
[----:B------:R-:W-:Y:S01]  /*3a80*/  R2UR UR6, R19 ;  /* 0x00000000130672ca */ /* 0x000fe200000e0000 */
[----:B------:R-:W-:Y:S01]  /*3a90*/  UIMAD UR7, UR61, UR7, 0x51 ;  /* 0x000000513d0774a4 */ /* 0x000fe2000f8e0207 */
[----:B------:R-:W-:Y:S01]  /*3aa0*/  IADD3 R3, R18, -R3, RZ ;  /* 0x8000000312037210 */ /* 0x000fe20007ffe0ff */
[----:B------:R-:W-:Y:S01]  /*3ab0*/  ULDC UR10, c[0x0][0x9d8] ;  /* 0x00027600000a7ab9 */ /* 0x000fe20000000800 */
[----:B------:R-:W-:Y:S01]  /*3ac0*/  LEA.HI R65, R65, R18, RZ, 0x2 ;  /* 0x0000001241417211 */ /* 0x000fe200078f10ff */
[----:B------:R-:W-:Y:S01]  /*3ad0*/  FMUL.FTZ R58, R58, UR10 ;  /* 0x0000000a3a3a7c20 */ /* 0x000fe20008410000 */
[----:B------:R-:W-:Y:S01]  /*3ae0*/  SHF.R.S32.HI R0, RZ, 0x1f, R3 ;  /* 0x0000001fff007819 */ /* 0x000fe20000011403 */
[----:B------:R-:W-:Y:S01]  /*3af0*/  FMUL.FTZ R59, R59, UR10 ;  /* 0x0000000a3b3b7c20 */ /* 0x000fe20008410000 */
[----:B------:R-:W-:Y:S01]  /*3b00*/  LOP3.LUT R65, R65, 0xfffffffc, RZ, 0xc0, !PT ;  /* 0xfffffffc41417812 */ /* 0x000fe200078ec0ff */
[----:B------:R-:W-:Y:S01]  /*3b10*/  FMUL.FTZ R62, R62, UR10 ;  /* 0x0000000a3e3e7c20 */ /* 0x000fe20008410000 */
[CC--:B------:R-:W-:Y:S01]  /*3b20*/  LEA.HI R2, R0.reuse, R3.reuse, RZ, 0x2 ;  /* 0x0000000300027211 */ /* 0x0c0fe200078f10ff */
[----:B------:R-:W0:Y:S01]  /*3b30*/  MUFU.TANH R58, R58 ;  /* 0x0000003a003a7308 */ /* 0x000e220000002400 */
[----:B------:R-:W-:Y:S01]  /*3b40*/  LEA.HI R6, R0, R3, RZ, 0x5 ;  /* 0x0000000300067211 */ /* 0x000fe200078f28ff */
[----:B------:R-:W-:Y:S01]  /*3b50*/  IMAD.IADD R65, R18, 0x1, -R65 ;  /* 0x0000000112417824 */ /* 0x000fe200078e0a41 */
[--C-:B------:R-:W-:Y:S01]  /*3b60*/  SHF.R.S32.HI R0, RZ, 0x2, R2.reuse ;  /* 0x00000002ff007819 */ /* 0x100fe20000011402 */
[----:B------:R-:W-:Y:S01]  /*3b70*/  UISETP.NE.AND UP0, UPT, UR6, URZ, UPT ;  /* 0x0000003f0600728c */ /* 0x000fe2000bf05270 */
[----:B------:R-:W-:Y:S01]  /*3b80*/  SHF.R.S32.HI R7, RZ, 0x1f, R2 ;  /* 0x0000001fff077819 */ /* 0x000fe20000011402 */
[----:B------:R-:W-:Y:S01]  /*3b90*/  FMUL.FTZ R63, R63, UR10 ;  /* 0x0000000a3f3f7c20 */ /* 0x000fe20008410000 */
[----:B------:R-:W-:Y:S01]  /*3ba0*/  LEA.HI R12, R66, R66, RZ, 0x1 ;  /* 0x00000042420c7211 */ /* 0x000fe200078f08ff */
[----:B------:R-:W1:Y:S01]  /*3bb0*/  MUFU.TANH R59, R59 ;  /* 0x0000003b003b7308 */ /* 0x000e620000002400 */
[----:B------:R-:W-:Y:S01]  /*3bc0*/  SHF.R.S32.HI R6, RZ, 0x5, R6 ;  /* 0x00000005ff067819 */ /* 0x000fe20000011406 */
[----:B------:R-:W-:Y:S01]  /*3bd0*/  ULDC UR14, c[0x0][0x288] ;  /* 0x0000a200000e7ab9 */ /* 0x000fe20000000800 */
[-C--:B------:R-:W-:Y:S01]  /*3be0*/  LEA.HI R7, R7, R0.reuse, RZ, 0x3 ;  /* 0x0000000007077211 */ /* 0x080fe200078f18ff */
[----:B------:R-:W-:Y:S01]  /*3bf0*/  FMUL.FTZ R50, R50, UR10 ;  /* 0x0000000a32327c20 */ /* 0x000fe20008410000 */
[----:B------:R-:W-:Y:S01]  /*3c00*/  LOP3.LUT R13, R12, 0x3fffffe, RZ, 0xc0, !PT ;  /* 0x03fffffe0c0d7812 */ /* 0x000fe200078ec0ff */
[----:B------:R-:W-:Y:S01]  /*3c10*/  FMUL.FTZ R49, R49, UR10 ;  /* 0x0000000a31317c20 */ /* 0x000fe20008410000 */
[----:B------:R-:W-:Y:S01]  /*3c20*/  LEA R12, R6, UR60, 0x4 ;  /* 0x0000003c060c7c11 */ /* 0x000fe2000f8e20ff */
[----:B------:R-:W-:Y:S01]  /*3c30*/  @UP0 ULDC UR6, c[0x0][0x44c] ;  /* 0x0001130000060ab9 */ /* 0x000fe20000000800 */
[----:B------:R-:W-:Y:S01]  /*3c40*/  LOP3.LUT R7, R7, 0xfffffff8, RZ, 0xc0, !PT ;  /* 0xfffffff807077812 */ /* 0x000fe200078ec0ff */
[----:B------:R-:W-:Y:S01]  /*3c50*/  IMAD.IADD R13, R66, 0x1, -R13 ;  /* 0x00000001420d7824 */ /* 0x000fe200078e0a0d */
[----:B------:R-:W-:Y:S01]  /*3c60*/  LEA.HI R6, R65, R65, RZ, 0x1 ;  /* 0x0000004141067211 */ /* 0x000fe200078f08ff */
[----:B------:R-:W2:Y:S01]  /*3c70*/  MUFU.TANH R62, R62 ;  /* 0x0000003e003e7308 */ /* 0x000ea20000002400 */
[----:B------:R-:W-:Y:S01]  /*3c80*/  IADD3 R12, R12, R0, -R7 ;  /* 0x000000000c0c7210 */ /* 0x000fe20007ffe807 */
[----:B------:R-:W-:Y:S01]  /*3c90*/  FMUL.FTZ R52, R52, UR10 ;  /* 0x0000000a34347c20 */ /* 0x000fe20008410000 */
[----:B------:R-:W-:Y:S01]  /*3ca0*/  LOP3.LUT R6, R6, 0x1ffffffe, RZ, 0xc0, !PT ;  /* 0x1ffffffe06067812 */ /* 0x000fe200078ec0ff */
[----:B------:R-:W-:Y:S01]  /*3cb0*/  FMUL.FTZ R51, R51, UR10 ;  /* 0x0000000a33337c20 */ /* 0x000fe20008410000 */
[----:B------:R-:W-:Y:S01]  /*3cc0*/  PLOP3.LUT P1, PT, PT, PT, UP0, 0x80, 0x0 ;  /* 0x000000000000781c */ /* 0x000fe20003f2f008 */
[----:B------:R-:W-:Y:S01]  /*3cd0*/  FMUL.FTZ R42, R42, UR10 ;  /* 0x0000000a2a2a7c20 */ /* 0x000fe20008410000 */
[----:B------:R-:W-:Y:S01]  /*3ce0*/  LEA R13, R13, R12, 0x6 ;  /* 0x0000000c0d0d7211 */ /* 0x000fe200078e30ff */
[----:B------:R-:W-:Y:S01]  /*3cf0*/  IMAD.IADD R6, R65, 0x1, -R6 ;  /* 0x0000000141067824 */ /* 0x000fe200078e0a06 */
[----:B------:R-:W-:Y:S01]  /*3d00*/  PLOP3.LUT P2, PT, PT, PT, UP0, 0x80, 0x0 ;  /* 0x000000000000781c */ /* 0x000fe20003f4f008 */
[----:B------:R-:W3:Y:S01]  /*3d10*/  MUFU.TANH R63, R63 ;  /* 0x0000003f003f7308 */ /* 0x000ee20000002400 */
[----:B------:R-:W-:Y:S01]  /*3d20*/  R2UR UR22, R152 ;  /* 0x00000000981672ca */ /* 0x000fe200000e0000 */
[----:B------:R-:W-:Y:S01]  /*3d30*/  IMAD R14, R6, 0x8, R13 ;  /* 0x00000008060e7824 */ /* 0x000fe200078e020d */
[----:B------:R-:W-:Y:S01]  /*3d40*/  LOP3.LUT R18, R2, 0x7ffffffc, RZ, 0xc0, !PT ;  /* 0x7ffffffc02127812 */ /* 0x000fe200078ec0ff */
[----:B------:R-:W-:Y:S01]  /*3d50*/  FMUL.FTZ R43, R43, UR10 ;  /* 0x0000000a2b2b7c20 */ /* 0x000fe20008410000 */
[----:B------:R-:W-:Y:S01]  /*3d60*/  FMUL.FTZ R54, R54, UR10 ;  /* 0x0000000a36367c20 */ /* 0x000fe20008410000 */
[----:B------:R-:W-:-:S02]  /*3d70*/  IMAD.MOV.U32 R0, RZ, RZ, R14 ;  /* 0x000000ffff007224 */ /* 0x000fc400078e000e */
[----:B------:R-:W-:Y:S01]  /*3d80*/  FMUL.FTZ R46, R46, UR10 ;  /* 0x0000000a2e2e7c20 */ /* 0x000fe20008410000 */
[----:B------:R-:W-:Y:S01]  /*3d90*/  @P1 IMAD.HI.U32 R6, R14, UR6, RZ ;  /* 0x000000060e061c27 */ /* 0x000fe2000f8e00ff */
[----:B------:R-:W-:Y:S01]  /*3da0*/  @UP0 ULDC UR6, c[0x0][0x450] ;  /* 0x0001140000060ab9 */ /* 0x000fe20000000800 */
[----:B------:R-:W-:Y:S02]  /*3db0*/  MUFU.TANH R50, R50 ;  /* 0x0000003200327308 */ /* 0x000fe40000002400 */
[----:B------:R-:W-:Y:S01]  /*3dc0*/  FMUL.FTZ R55, R55, UR10 ;  /* 0x0000000a37377c20 */ /* 0x000fe20008410000 */
[----:B------:R-:W-:Y:S01]  /*3dd0*/  IMAD.IADD R18, R3, 0x1, -R18 ;  /* 0x0000000103127824 */ /* 0x000fe200078e0a12 */
[----:B------:R-:W-:Y:S01]  /*3de0*/  @P2 SHF.R.U32.HI R0, RZ, UR6, R6 ;  /* 0x00000006ff002c19 */ /* 0x000fe20008011606 */
[----:B------:R-:W-:Y:S01]  /*3df0*/  UIMAD UR6, UR61, -0x50, UR22 ;  /* 0xffffffb03d0678a4 */ /* 0x000fe2000f8e0216 */
[----:B------:R-:W-:Y:S01]  /*3e00*/  MOV R3, UR7 ;  /* 0x0000000700037c02 */ /* 0x000fe20008000f00 */
[----:B------:R-:W-:-:S02]  /*3e10*/  IMAD.U32 R12, RZ, RZ, UR22 ;  /* 0x00000016ff0c7e24 */ /* 0x000fc4000f8e00ff */
[----:B------:R-:W-:Y:S01]  /*3e20*/  FMUL.FTZ R47, R47, UR10 ;  /* 0x0000000a2f2f7c20 */ /* 0x000fe20008410000 */
[----:B------:R-:W4:Y:S01]  /*3e30*/  SHFL.IDX PT, R6, R0, 0x1, 0x1c1f ;  /* 0x003c1f0000067f89 */ /* 0x000f2200000e0000 */
[----:B------:R-:W-:Y:S01]  /*3e40*/  UIADD3 UR6, UR6, 0x50, URZ ;  /* 0x0000005006067890 */ /* 0x000fe2000fffe03f */
[----:B------:R-:W-:Y:S01]  /*3e50*/  IMAD R3, R18, -0x2, R3 ;  /* 0xfffffffe12037824 */ /* 0x000fe200078e0203 */
[----:B------:R-:W-:Y:S01]  /*3e60*/  MUFU.TANH R64, R49 ;  /* 0x0000003100407308 */ /* 0x000fe20000002400 */
[----:B------:R-:W-:Y:S01]  /*3e70*/  FMUL.FTZ R48, R48, UR10 ;  /* 0x0000000a30307c20 */ /* 0x000fe20008410000 */
[----:B------:R-:W-:Y:S01]  /*3e80*/  FMUL.FTZ R57, R57, UR10 ;  /* 0x0000000a39397c20 */ /* 0x000fe20008410000 */
[----:B------:R-:W-:Y:S01]  /*3e90*/  FMUL.FTZ R34, R34, UR10 ;  /* 0x0000000a22227c20 */ /* 0x000fe20008410000 */
[----:B------:R-:W-:Y:S01]  /*3ea0*/  IMAD.U32 R7, RZ, RZ, UR6 ;  /* 0x00000006ff077e24 */ /* 0x000fe2000f8e00ff */
[----:B------:R-:W-:Y:S01]  /*3eb0*/  IADD3 R3, R3, -UR14, R12 ;  /* 0x8000000e03037c10 */ /* 0x000fe2000fffe00c */
[----:B------:R-:W-:Y:S01]  /*3ec0*/  FMUL.FTZ R38, R38, UR10 ;  /* 0x0000000a26267c20 */ /* 0x000fe20008410000 */
[----:B------:R-:W-:Y:S01]  /*3ed0*/  FMUL.FTZ R35, R35, UR10 ;  /* 0x0000000a23237c20 */ /* 0x000fe20008410000 */
[----:B------:R-:W-:Y:S01]  /*3ee0*/  IMAD R2, R18, -0x2, R7 ;  /* 0xfffffffe12027824 */ /* 0x000fe200078e0207 */
        /* <DEDUP_REMOVED lines=10> */
[----:B------:R-:W2:Y:S01]  /*3f90*/  SHFL.IDX PT, R0, R0, RZ, 0x1c1f ;  /* 0x001c1fff00007589 */ /* 0x000ea200000e0000 */
[----:B------:R-:W-:Y:S01]  /*3fa0*/  FMUL.FTZ R53, R53, UR10 ;  /* 0x0000000a35357c20 */ /* 0x000fe20008410000 */
[--C-:B----4-:R-:W-:Y:S01]  /*3fb0*/  VIADDMNMX R6, R6, R3, R2.reuse, PT ;  /* 0x0000000306067246 */ /* 0x110fe20003800102 */
[----:B------:R-:W-:Y:S01]  /*3fc0*/  FMUL.FTZ R40, R40, UR10 ;  /* 0x0000000a28287c20 */ /* 0x000fe20008410000 */
[----:B------:R-:W-:Y:S01]  /*3fd0*/  FMUL.FTZ R41, R41, UR10 ;  /* 0x0000000a29297c20 */ /* 0x000fe20008410000 */
[----:B------:R-:W-:Y:S01]  /*3fe0*/  FMUL.FTZ R44, R44, UR10 ;  /* 0x0000000a2c2c7c20 */ /* 0x000fe20008410000 */
[C---:B------:R-:W-:Y:S01]  /*3ff0*/  ISETP.GT.AND P1, PT, R6.reuse, RZ, PT ;  /* 0x000000ff0600720c */ /* 0x040fe20003f24270 */
[----:B------:R0:W-:Y:S01]  /*4000*/  MUFU.TANH R13, R42 ;  /* 0x0000002a000d7308 */ /* 0x0001e20000002400 */
[----:B------:R-:W-:Y:S01]  /*4010*/  ISETP.GT.AND P2, PT, R6, 0x1, PT ;  /* 0x000000010600780c */ /* 0x000fe20003f44270 */
[----:B------:R-:W-:Y:S01]  /*4020*/  FMUL.FTZ R24, R24, UR10 ;  /* 0x0000000a18187c20 */ /* 0x000fe20008410000 */
[----:B------:R-:W-:Y:S01]  /*4030*/  ISETP.GT.AND P3, PT, R6, 0x8, PT ;  /* 0x000000080600780c */ /* 0x000fe20003f64270 */
[----:B------:R-:W-:Y:S01]  /*4040*/  FMUL.FTZ R45, R45, UR10 ;  /* 0x0000000a2d2d7c20 */ /* 0x000fe20008410000 */
[----:B------:R-:W-:Y:S01]  /*4050*/  FMUL.FTZ R25, R25, UR10 ;  /* 0x0000000a19197c20 */ /* 0x000fe20008410000 */
[----:B------:R-:W-:Y:S01]  /*4060*/  FMUL.FTZ R32, R32, UR10 ;  /* 0x0000000a20207c20 */ /* 0x000fe20008410000 */
[----:B------:R-:W-:Y:S01]  /*4070*/  FMUL.FTZ R28, R28, UR10 ;  /* 0x0000000a1c1c7c20 */ /* 0x000fe20008410000 */
[----:B------:R1:W-:Y:S01]  /*4080*/  MUFU.TANH R52, R43 ;  /* 0x0000002b00347308 */ /* 0x0003e20000002400 */
[----:B0-----:R-:W-:Y:S01]  /*4090*/  FSEL R42, R58, -INF , P1 ;  /* 0xff8000003a2a7808 */ /* 0x001fe20000800000 */
[----:B------:R-:W-:Y:S01]  /*40a0*/  FMUL.FTZ R33, R33, UR10 ;  /* 0x0000000a21217c20 */ /* 0x000fe20008410000 */
[----:B------:R-:W-:Y:S01]  /*40b0*/  ISETP.GT.AND P1, PT, R6, 0x9, PT ;  /* 0x000000090600780c */ /* 0x000fe20003f24270 */
[----:B------:R-:W-:Y:S01]  /*40c0*/  ULDC UR6, c[0x0][0x988] ;  /* 0x0002620000067ab9 */ /* 0x000fe20000000800 */
[----:B------:R-:W-:Y:S01]  /*40d0*/  FMUL.FTZ R36, R36, UR10 ;  /* 0x0000000a24247c20 */ /* 0x000fe20008410000 */
[----:B------:R-:W-:Y:S01]  /*40e0*/  FMUL.FTZ R37, R37, UR10 ;  /* 0x0000000a25257c20 */ /* 0x000fe20008410000 */
[----:B------:R-:W-:Y:S01]  /*40f0*/  FMUL.FTZ R29, R29, UR10 ;  /* 0x0000000a1d1d7c20 */ /* 0x000fe20008410000 */
[----:B------:R-:W0:Y:S01]  /*4100*/  MUFU.TANH R54, R54 ;  /* 0x0000003600367308 */ /* 0x000e220000002400 */
[----:B-1----:R-:W-:Y:S01]  /*4110*/  FSEL R43, R59, -INF , P2 ;  /* 0xff8000003b2b7808 */ /* 0x002fe20001000000 */
[----:B------:R-:W-:Y:S01]  /*4120*/  @UP0 ULDC UR10, c[0x0][0x44c] ;  /* 0x00011300000a0ab9 */ /* 0x000fe20000000800 */
[----:B------:R-:W-:Y:S01]  /*4130*/  ISETP.GT.AND P2, PT, R6, 0x10, PT ;  /* 0x000000100600780c */ /* 0x000fe20003f44270 */
[----:B------:R-:W-:Y:S01]  /*4140*/  @UP0 ULDC UR15, c[0x0][0x450] ;  /* 0x00011400000f0ab9 */ /* 0x000fe20000000800 */
[----:B------:R-:W-:Y:S01]  /*4150*/  FMNMX.FTZ R7, R42, R43, !PT ;  /* 0x0000002b2a077209 */ /* 0x000fe20007810000 */
[----:B------:R-:W-:Y:S01]  /*4160*/  UIADD3 UR18, UR61, -0x2, URZ ;  /* 0xfffffffe3d127890 */ /* 0x000fe2000fffe03f */
[----:B--2---:R-:W-:Y:S01]  /*4170*/  VIADDMNMX R0, R0, R3, R2, PT ;  /* 0x0000000300007246 */ /* 0x004fe20003800102 */
[----:B------:R1:W-:Y:S01]  /*4180*/  MUFU.TANH R20, R46 ;  /* 0x0000002e00147308 */ /* 0x0003e20000002400 */
[----:B------:R-:W-:Y:S01]  /*4190*/  R2UR UR11, R16 ;  /* 0x00000000100b72ca */ /* 0x000fe200000e0000 */
[----:B------:R-:W-:Y:S01]  /*41a0*/  UMOV UR61, URZ ;  /* 0x0000003f003d7c82 */ /* 0x000fe20008000000 */
[----:B------:R-:W-:Y:S01]  /*41b0*/  R2UR UR19, R22 ;  /* 0x00000000161372ca */ /* 0x000fe200000e0000 */
[----:B------:R-:W-:Y:S01]  /*41c0*/  IMAD.U32 R212, RZ, RZ, UR18 ;  /* 0x00000012ffd47e24 */ /* 0x000fe2000f8e00ff */
[----:B------:R-:W-:-:S02]  /*41d0*/  CS2R R150, SRZ ;  /* 0x0000000000967805 */ /* 0x000fc4000001ff00 */
[----:B------:R-:W-:Y:S02]  /*41e0*/  CS2R R148, SRZ ;  /* 0x0000000000947805 */ /* 0x000fe4000001ff00 */
[----:B------:R-:W-:Y:S01]  /*41f0*/  CS2R R146, SRZ ;  /* 0x0000000000927805 */ /* 0x000fe2000001ff00 */
[----:B------:R-:W2:Y:S01]  /*4200*/  MUFU.TANH R51, R55 ;  /* 0x0000003700337308 */ /* 0x000ea20000002400 */
[----:B-1----:R-:W-:Y:S02]  /*4210*/  FSEL R46, R62, -INF , P3 ;  /* 0xff8000003e2e7808 */ /* 0x002fe40001800000 */
[----:B------:R-:W-:Y:S02]  /*4220*/  CS2R R144, SRZ ;  /* 0x0000000000907805 */ /* 0x000fe4000001ff00 */
[----:B------:R-:W-:Y:S02]  /*4230*/  ISETP.GT.AND P3, PT, R0, 0x8, PT ;  /* 0x000000080000780c */ /* 0x000fe40003f64270 */
[----:B------:R-:W-:-:S02]  /*4240*/  CS2R R142, SRZ ;  /* 0x00000000008e7805 */ /* 0x000fc4000001ff00 */
[----:B------:R-:W-:Y:S01]  /*4250*/  FMNMX.FTZ R12, R46, R7, !PT ;  /* 0x000000072e0c7209 */ /* 0x000fe20007810000 */
[----:B------:R-:W-:Y:S01]  /*4260*/  UIADD3 UR7, UR11, 0x38840, URZ ;  /* 0x000388400b077890 */ /* 0x000fe2000fffe03f */
[----:B------:R-:W-:Y:S01]  /*4270*/  CS2R R140, SRZ ;  /* 0x00000000008c7805 */ /* 0x000fe2000001ff00 */
[----:B------:R3:W1:Y:S01]  /*4280*/  MUFU.TANH R21, R47 ;  /* 0x0000002f00157308 */ /* 0x0006620000002400 */
[----:B------:R-:W-:Y:S01]  /*4290*/  UIMAD.WIDE.U32 UR10, UR60, UR10, URZ ;  /* 0x0000000a3c0a72a5 */ /* 0x000fe2000f8e003f */
[----:B------:R-:W-:Y:S02]  /*42a0*/  CS2R R138, SRZ ;  /* 0x00000000008a7805 */ /* 0x000fe4000001ff00 */
[----:B------:R-:W-:Y:S02]  /*42b0*/  CS2R R136, SRZ ;  /* 0x0000000000887805 */ /* 0x000fe4000001ff00 */
[----:B------:R-:W-:Y:S01]  /*42c0*/  CS2R R134, SRZ ;  /* 0x0000000000867805 */ /* 0x000fe2000001ff00 */
[----:B------:R-:W-:Y:S01]  /*42d0*/  @UP0 USHF.R.U32.HI UR60, URZ, UR15, UR11 ;  /* 0x0000000f3f3c0299 */ /* 0x000fe2000801160b */
[----:B------:R-:W-:-:S02]  /*42e0*/  CS2R R132, SRZ ;  /* 0x0000000000847805 */ /* 0x000fc4000001ff00 */
[----:B------:R-:W-:Y:S01]  /*42f0*/  CS2R R130, SRZ ;  /* 0x0000000000827805 */ /* 0x000fe2000001ff00 */
[----:B------:R4:W-:Y:S01]  /*4300*/  MUFU.TANH R71, R48 ;  /* 0x0000003000477308 */ /* 0x0009e20000002400 */
[----:B---3--:R-:W-:Y:S01]  /*4310*/  FSEL R47, R63, -INF , P1 ;  /* 0xff8000003f2f7808 */ /* 0x008fe20000800000 */
[----:B------:R-:W-:Y:S01]  /*4320*/  UIADD3 UR10, UR60, -UR14, UR22 ;  /* 0x8000000e3c0a7290 */ /* 0x000fe2000fffe016 */
[----:B------:R-:W-:Y:S01]  /*4330*/  ISETP.GT.AND P1, PT, R6, 0x11, PT ;  /* 0x000000110600780c */ /* 0x000fe20003f24270 */
[----:B------:R-:W3:Y:S01]  /*4340*/  S2UR UR22, SR_CgaCtaId ;  /* 0x00000000001679c3 */ /* 0x000ee20000008800 */
[----:B------:R-:W-:Y:S01]  /*4350*/  FMNMX.FTZ R7, R47, R12, !PT ;  /* 0x0000000c2f077209 */ /* 0x000fe20007810000 */
[----:B------:R-:W-:Y:S01]  /*4360*/  UIMAD.WIDE UR10, UR10, 0x66666667, URZ ;  /* 0x666666670a0a78a5 */ /* 0x000fe2000f8e023f */
[----:B-----5:R-:W-:Y:S01]  /*4370*/  FSEL R49, R49, -INF , P1 ;  /* 0xff80000031317808 */ /* 0x020fe20000800000 */
[----:B------:R-:W-:Y:S01]  /*4380*/  MUFU.TANH R68, R57 ;  /* 0x0000003900447308 */ /* 0x000fe20000002400 */
[----:B----4-:R-:W-:Y:S01]  /*4390*/  FSEL R48, R50, -INF , P2 ;  /* 0xff80000032307808 */ /* 0x010fe20001000000 */
[----:B------:R-:W-:Y:S01]  /*43a0*/  USHF.R.U32.HI UR10, URZ, 0x1f, UR11 ;  /* 0x0000001f3f0a7899 */ /* 0x000fe2000801160b */
[----:B------:R-:W-:-:S02]  /*43b0*/  ISETP.GT.AND P2, PT, R6, 0x18, PT ;  /* 0x000000180600780c */ /* 0x000fc40003f44270 */
[----:B------:R-:W-:Y:S02]  /*43c0*/  CS2R R128, SRZ ;  /* 0x0000000000807805 */ /* 0x000fe4000001ff00 */
[----:B------:R-:W-:Y:S01]  /*43d0*/  FMNMX.FTZ R12, R48, R7, !PT ;  /* 0x00000007300c7209 */ /* 0x000fe20007810000 */
[----:B------:R-:W-:Y:S01]  /*43e0*/  ULEA.HI.SX32 UR10, UR11, UR10, 0x1b ;  /* 0x0000000a0b0a7291 */ /* 0x000fe2000f8fda3f */
[----:B------:R-:W-:Y:S01]  /*43f0*/  ISETP.GT.AND P1, PT, R6, 0x19, PT ;  /* 0x000000190600780c */ /* 0x000fe20003f24270 */
[----:B------:R-:W4:Y:S01]  /*4400*/  MUFU.TANH R34, R34 ;  /* 0x0000002200227308 */ /* 0x000f220000002400 */
[----:B0-----:R-:W-:Y:S01]  /*4410*/  FSEL R50, R54, -INF , P2 ;  /* 0xff80000036327808 */ /* 0x001fe20001000000 */
[----:B------:R-:W-:Y:S01]  /*4420*/  UISETP.LT.AND UP0, UPT, UR19, UR10, UPT ;  /* 0x0000000a1300728c */ /* 0x000fe2000bf01270 */
[----:B------:R-:W-:Y:S02]  /*4430*/  FMNMX.FTZ R7, R49, R12, !PT ;  /* 0x0000000c31077209 */ /* 0x000fe40007810000 */
[----:B------:R-:W-:-:S02]  /*4440*/  CS2R R126, SRZ ;  /* 0x00000000007e7805 */ /* 0x000fc4000001ff00 */
[----:B------:R-:W-:Y:S01]  /*4450*/  ISETP.GT.AND P2, PT, R6, 0x20, PT ;  /* 0x000000200600780c */ /* 0x000fe20003f44270 */
[----:B------:R-:W-:Y:S01]  /*4460*/  USEL UR11, UR19, UR10, !UP0 ;  /* 0x0000000a130b7287 */ /* 0x000fe2000c000000 */
[----:B--2---:R-:W-:Y:S01]  /*4470*/  FSEL R51, R51, -INF , P1 ;  /* 0xff80000033337808 */ /* 0x004fe20000800000 */
[----:B------:R0:W2:Y:S01]  /*4480*/  MUFU.TANH R57, R38 ;  /* 0x0000002600397308 */ /* 0x0000a20000002400 */
[----:B------:R-:W-:Y:S01]  /*4490*/  FMNMX.FTZ R12, R50, R7, !PT ;  /* 0x00000007320c7209 */ /* 0x000fe20007810000 */
[----:B------:R-:W-:Y:S01]  /*44a0*/  UISETP.GE.AND UP0, UPT, UR18, UR11, UPT ;  /* 0x0000000b1200728c */ /* 0x000fe2000bf06270 */
[----:B------:R-:W-:Y:S01]  /*44b0*/  ISETP.GT.AND P1, PT, R6, 0x21, PT ;  /* 0x000000210600780c */ /* 0x000fe20003f24270 */
[----:B---3--:R-:W-:Y:S01]  /*44c0*/  UPRMT UR7, UR22, 0x654, UR7 ;  /* 0x0000065416077896 */ /* 0x008fe20008000007 */
[----:B------:R-:W-:Y:S01]  /*44d0*/  FMNMX.FTZ R7, R51, R12, !PT ;  /* 0x0000000c33077209 */ /* 0x000fe20007810000 */
[----:B------:R-:W-:Y:S01]  /*44e0*/  IMAD.U32 R213, RZ, RZ, UR11 ;  /* 0x0000000bffd57e24 */ /* 0x000fe2000f8e00ff */
[----:B------:R-:W-:Y:S01]  /*44f0*/  FSEL R52, R52, -INF , P1 ;  /* 0xff80000034347808 */ /* 0x000fe20000800000 */
[----:B------:R-:W3:Y:S01]  /*4500*/  MUFU.TANH R35, R35 ;  /* 0x0000002300237308 */ /* 0x000ee20000002400 */
[----:B0-----:R-:W-:-:S02]  /*4510*/  FSEL R38, R13, -INF , P2 ;  /* 0xff8000000d267808 */ /* 0x001fc40001000000 */
[----:B------:R-:W-:Y:S02]  /*4520*/  CS2R R124, SRZ ;  /* 0x00000000007c7805 */ /* 0x000fe4000001ff00 */
[----:B------:R-:W-:Y:S02]  /*4530*/  ISETP.GT.AND P2, PT, R6, 0x28, PT ;  /* 0x000000280600780c */ /* 0x000fe40003f44270 */
[----:B------:R-:W-:Y:S02]  /*4540*/  CS2R R122, SRZ ;  /* 0x00000000007a7805 */ /* 0x000fe4000001ff00 */
[----:B------:R-:W-:Y:S01]  /*4550*/  FMNMX.FTZ R7, R38, R7, !PT ;  /* 0x0000000726077209 */ /* 0x000fe20007810000 */
[----:B------:R-:W-:Y:S01]  /*4560*/  SYNCS.ARRIVE.TRANS64.RED.A1T0 RZ, [UR7], RZ ;  /* 0x000000ffffff79a7 */ /* 0x000fe20008100407 */
[----:B------:R-:W-:Y:S01]  /*4570*/  ISETP.GT.AND P1, PT, R6, 0x29, PT ;  /* 0x000000290600780c */ /* 0x000fe20003f24270 */
[----:B------:R0:W5:Y:S01]  /*4580*/  MUFU.TANH R58, R39 ;  /* 0x00000027003a7308 */ /* 0x0001620000002400 */
[----:B------:R-:W-:Y:S01]  /*4590*/  FMNMX.FTZ R12, R52, R7, !PT ;  /* 0x00000007340c7209 */ /* 0x000fe20007810000 */
[----:B------:R-:W-:Y:S01]  /*45a0*/  UMOV UR7, URZ ;  /* 0x0000003f00077c82 */ /* 0x000fe20008000000 */
[----:B-1----:R-:W-:-:S02]  /*45b0*/  FSEL R54, R21, -INF , P1 ;  /* 0xff80000015367808 */ /* 0x002fc40000800000 */
[----:B------:R-:W-:Y:S02]  /*45c0*/  CS2R R120, SRZ ;  /* 0x0000000000787805 */ /* 0x000fe4000001ff00 */
[----:B------:R-:W-:Y:S02]  /*45d0*/  ISETP.GT.AND P1, PT, R6, 0x31, PT ;  /* 0x000000310600780c */ /* 0x000fe40003f24270 */
[----:B------:R-:W-:Y:S02]  /*45e0*/  CS2R R118, SRZ ;  /* 0x0000000000767805 */ /* 0x000fe4000001ff00 */
[----:B------:R-:W-:Y:S01]  /*45f0*/  CS2R R116, SRZ ;  /* 0x0000000000747805 */ /* 0x000fe2000001ff00 */
[----:B------:R-:W1:Y:S01]  /*4600*/  MUFU.TANH R26, R26 ;  /* 0x0000001a001a7308 */ /* 0x000e620000002400 */
[----:B0-----:R-:W-:Y:S02]  /*4610*/  FSEL R39, R20, -INF , P2 ;  /* 0xff80000014277808 */ /* 0x001fe40001000000 */
[----:B------:R-:W-:-:S02]  /*4620*/  CS2R R114, SRZ ;  /* 0x0000000000727805 */ /* 0x000fc4000001ff00 */
[----:B------:R-:W-:Y:S02]  /*4630*/  ISETP.GT.AND P2, PT, R6, 0x30, PT ;  /* 0x000000300600780c */ /* 0x000fe40003f44270 */
[----:B------:R-:W-:Y:S02]  /*4640*/  CS2R R112, SRZ ;  /* 0x0000000000707805 */ /* 0x000fe4000001ff00 */
[----:B------:R-:W-:Y:S02]  /*4650*/  FMNMX.FTZ R7, R39, R12, !PT ;  /* 0x0000000c27077209 */ /* 0x000fe40007810000 */
[----:B------:R-:W-:Y:S02]  /*4660*/  CS2R R110, SRZ ;  /* 0x00000000006e7805 */ /* 0x000fe4000001ff00 */
[----:B----4-:R-:W-:Y:S01]  /*4670*/  FSEL R55, R34, -INF , P2 ;  /* 0xff80000022377808 */ /* 0x010fe20001000000 */
[----:B------:R3:W-:Y:S01]  /*4680*/  MUFU.TANH R67, R56 ;  /* 0x0000003800437308 */ /* 0x0007e20000002400 */
[----:B------:R-:W-:-:S02]  /*4690*/  FMNMX.FTZ R12, R54, R7, !PT ;  /* 0x00000007360c7209 */ /* 0x000fc40007810000 */
[----:B------:R-:W-:Y:S02]  /*46a0*/  CS2R R108, SRZ ;  /* 0x00000000006c7805 */ /* 0x000fe4000001ff00 */
[----:B------:R-:W-:Y:S02]  /*46b0*/  ISETP.GT.AND P2, PT, R6, 0x38, PT ;  /* 0x000000380600780c */ /* 0x000fe40003f44270 */
[----:B------:R-:W-:Y:S02]  /*46c0*/  CS2R R106, SRZ ;  /* 0x00000000006a7805 */ /* 0x000fe4000001ff00 */
[----:B------:R-:W-:Y:S02]  /*46d0*/  FMNMX.FTZ R7, R55, R12, !PT ;  /* 0x0000000c37077209 */ /* 0x000fe40007810000 */
[----:B------:R-:W-:Y:S02]  /*46e0*/  CS2R R104, SRZ ;  /* 0x0000000000687805 */ /* 0x000fe4000001ff00 */
[----:B--2---:R-:W-:Y:S01]  /*46f0*/  FSEL R57, R57, -INF , P2 ;  /* 0xff80000039397808 */ /* 0x004fe20001000000 */
[----:B------:R-:W0:Y:S01]  /*4700*/  MUFU.TANH R27, R27 ;  /* 0x0000001b001b7308 */ /* 0x000e220000002400 */
[----:B---3--:R-:W-:-:S02]  /*4710*/  FSEL R56, R35, -INF , P1 ;  /* 0xff80000023387808 */ /* 0x008fc40000800000 */
[----:B------:R-:W-:Y:S02]  /*4720*/  CS2R R102, SRZ ;  /* 0x0000000000667805 */ /* 0x000fe4000001ff00 */
[----:B------:R-:W-:Y:S02]  /*4730*/  ISETP.GT.AND P1, PT, R6, 0x39, PT ;  /* 0x000000390600780c */ /* 0x000fe40003f24270 */
[----:B------:R-:W-:Y:S02]  /*4740*/  CS2R R100, SRZ ;  /* 0x0000000000647805 */ /* 0x000fe4000001ff00 */
[----:B------:R-:W-:Y:S02]  /*4750*/  FMNMX.FTZ R12, R56, R7, !PT ;  /* 0x00000007380c7209 */ /* 0x000fe40007810000 */
[----:B------:R-:W-:Y:S02]  /*4760*/  CS2R R98, SRZ ;  /* 0x0000000000627805 */ /* 0x000fe4000001ff00 */
[----:B------:R-:W-:Y:S01]  /*4770*/  ISETP.GT.AND P2, PT, R6, 0x40, PT ;  /* 0x000000400600780c */ /* 0x000fe20003f44270 */
[----:B------:R-:W-:Y:S01]  /*4780*/  MUFU.TANH R30, R30 ;  /* 0x0000001e001e7308 */ /* 0x000fe20000002400 */
[----:B-----5:R-:W-:-:S02]  /*4790*/  FSEL R58, R58, -INF , P1 ;  /* 0xff8000003a3a7808 */ /* 0x020fc40000800000 */
[----:B------:R-:W-:Y:S02]  /*47a0*/  CS2R R96, SRZ ;  /* 0x0000000000607805 */ /* 0x000fe4000001ff00 */
[----:B------:R-:W-:Y:S02]  /*47b0*/  FMNMX.FTZ R7, R57, R12, !PT ;  /* 0x0000000c39077209 */ /* 0x000fe40007810000 */
[----:B------:R-:W-:Y:S02]  /*47c0*/  CS2R R94, SRZ ;  /* 0x00000000005e7805 */ /* 0x000fe4000001ff00 */
[----:B------:R-:W-:Y:S02]  /*47d0*/  ISETP.GT.AND P1, PT, R6, 0x41, PT ;  /* 0x000000410600780c */ /* 0x000fe40003f24270 */
[----:B------:R-:W-:Y:S02]  /*47e0*/  CS2R R92, SRZ ;  /* 0x00000000005c7805 */ /* 0x000fe4000001ff00 */
[----:B-1----:R-:W-:Y:S01]  /*47f0*/  FSEL R59, R26, -INF , P2 ;  /* 0xff8000001a3b7808 */ /* 0x002fe20001000000 */
[----:B------:R-:W1:Y:S01]  /*4800*/  MUFU.TANH R31, R31 ;  /* 0x0000001f001f7308 */ /* 0x000e620000002400 */
[----:B------:R-:W-:-:S02]  /*4810*/  FMNMX.FTZ R12, R58, R7, !PT ;  /* 0x000000073a0c7209 */ /* 0x000fc40007810000 */
[----:B------:R-:W-:Y:S02]  /*4820*/  CS2R R90, SRZ ;  /* 0x00000000005a7805 */ /* 0x000fe4000001ff00 */
[----:B------:R-:W-:Y:S02]  /*4830*/  ISETP.GT.AND P2, PT, R6, 0x48, PT ;  /* 0x000000480600780c */ /* 0x000fe40003f44270 */
[----:B------:R-:W-:Y:S02]  /*4840*/  CS2R R88, SRZ ;  /* 0x0000000000587805 */ /* 0x000fe4000001ff00 */
[----:B------:R-:W-:Y:S02]  /*4850*/  FMNMX.FTZ R7, R59, R12, !PT ;  /* 0x0000000c3b077209 */ /* 0x000fe40007810000 */
[----:B------:R-:W-:Y:S02]  /*4860*/  CS2R R86, SRZ ;  /* 0x0000000000567805 */ /* 0x000fe4000001ff00 */
[----:B------:R-:W-:Y:S01]  /*4870*/  CS2R R84, SRZ ;  /* 0x0000000000547805 */ /* 0x000fe2000001ff00 */
[----:B------:R0:W2:Y:S01]  /*4880*/  MUFU.TANH R69, R60 ;  /* 0x0000003c00457308 */ /* 0x0000a20000002400 */
[----:B------:R-:W-:-:S02]  /*4890*/  CS2R R82, SRZ ;  /* 0x0000000000527805 */ /* 0x000fc4000001ff00 */
[----:B------:R-:W-:Y:S02]  /*48a0*/  CS2R R80, SRZ ;  /* 0x0000000000507805 */ /* 0x000fe4000001ff00 */
[----:B------:R-:W-:Y:S02]  /*48b0*/  CS2R R78, SRZ ;  /* 0x00000000004e7805 */ /* 0x000fe4000001ff00 */
[----:B------:R-:W-:Y:S02]  /*48c0*/  CS2R R76, SRZ ;  /* 0x00000000004c7805 */ /* 0x000fe4000001ff00 */
[----:B------:R-:W-:Y:S02]  /*48d0*/  CS2R R74, SRZ ;  /* 0x00000000004a7805 */ /* 0x000fe4000001ff00 */
[----:B------:R-:W-:Y:S01]  /*48e0*/  CS2R R72, SRZ ;  /* 0x0000000000487805 */ /* 0x000fe2000001ff00 */
[----:B------:R3:W4:Y:S01]  /*48f0*/  MUFU.TANH R70, R61 ;  /* 0x0000003d00467308 */ /* 0x0007220000002400 */
[----:B0-----:R-:W-:-:S02]  /*4900*/  FSEL R60, R27, -INF , P1 ;  /* 0xff8000001b3c7808 */ /* 0x001fc40000800000 */
[----:B------:R-:W-:Y:S02]  /*4910*/  ISETP.GT.AND P1, PT, R6, 0x49, PT ;  /* 0x000000490600780c */ /* 0x000fe40003f24270 */
[----:B------:R-:W-:Y:S02]  /*4920*/  FMNMX.FTZ R6, R60, R7, !PT ;  /* 0x000000073c067209 */ /* 0x000fe40007810000 */
[----:B-1----:R-:W-:Y:S01]  /*4930*/  FSEL R62, R31, -INF , P1 ;  /* 0xff8000001f3e7808 */ /* 0x002fe20000800000 */
[----:B------:R-:W0:Y:S01]  /*4940*/  MUFU.TANH R53, R53 ;  /* 0x0000003500357308 */ /* 0x000e220000002400 */
[----:B---3--:R-:W-:Y:S02]  /*4950*/  FSEL R61, R30, -INF , P2 ;  /* 0xff8000001e3d7808 */ /* 0x008fe40001000000 */
[----:B------:R-:W-:Y:S02]  /*4960*/  ISETP.GT.AND P1, PT, R0, RZ, PT ;  /* 0x000000ff0000720c */ /* 0x000fe40003f24270 */
[----:B------:R-:W-:-:S02]  /*4970*/  FMNMX.FTZ R7, R61, R6, !PT ;  /* 0x000000063d077209 */ /* 0x000fc40007810000 */
[----:B------:R-:W-:Y:S01]  /*4980*/  ISETP.GT.AND P2, PT, R0, 0x1, PT ;  /* 0x000000010000780c */ /* 0x000fe20003f44270 */
[----:B------:R-:W1:Y:S01]  /*4990*/  MUFU.TANH R26, R40 ;  /* 0x00000028001a7308 */ /* 0x000e620000002400 */
[----:B------:R-:W-:Y:S02]  /*49a0*/  FMNMX.FTZ R7, R62, R7, !PT ;  /* 0x000000073e077209 */ /* 0x000fe40007810000 */
[----:B------:R-:W-:Y:S02]  /*49b0*/  FSEL R2, R67, -INF , P1 ;  /* 0xff80000043027808 */ /* 0x000fe40000800000 */
[----:B------:R-:W-:Y:S01]  /*49c0*/  ISETP.GT.AND P1, PT, R0, 0x9, PT ;  /* 0x000000090000780c */ /* 0x000fe20003f24270 */
[----:B------:R-:W3:Y:S01]  /*49d0*/  SHFL.BFLY PT, R6, R7, 0x2, 0x1f ;  /* 0x0c401f0007067f89 */ /* 0x000ee200000e0000 */
[----:B--2---:R-:W-:Y:S01]  /*49e0*/  FSEL R12, R69, -INF , P3 ;  /* 0xff800000450c7808 */ /* 0x004fe20001800000 */
[----:B------:R-:W2:Y:S01]  /*49f0*/  MUFU.TANH R41, R41 ;  /* 0x0000002900297308 */ /* 0x000ea20000002400 */
[----:B----4-:R-:W-:-:S02]  /*4a00*/  FSEL R13, R70, -INF , P1 ;  /* 0xff800000460d7808 */ /* 0x010fc40000800000 */
[C---:B------:R-:W-:Y:S02]  /*4a10*/  ISETP.GT.AND P1, PT, R0.reuse, 0x11, PT ;  /* 0x000000110000780c */ /* 0x040fe40003f24270 */
[----:B------:R-:W-:-:S03]  /*4a20*/  ISETP.GT.AND P3, PT, R0, 0x28, PT ;  /* 0x000000280000780c */ /* 0x000fc60003f64270 */
[----:B------:R-:W4:Y:S08]  /*4a30*/  MUFU.TANH R44, R44 ;  /* 0x0000002c002c7308 */ /* 0x000f300000002400 */
[----:B------:R-:W-:Y:S01]  /*4a40*/  MUFU.TANH R40, R24 ;  /* 0x0000001800287308 */ /* 0x000fe20000002400 */
[----:B---3--:R-:W-:Y:S02]  /*4a50*/  FMNMX.FTZ R20, R7, R6, !PT ;  /* 0x0000000607147209 */ /* 0x008fe40007810000 */
[----:B------:R-:W-:-:S05]  /*4a60*/  FSEL R7, R68, -INF , P2 ;  /* 0xff80000044077808 */ /* 0x000fca0001000000 */
[----:B------:R-:W3:Y:S01]  /*4a70*/  MUFU.TANH R45, R45 ;  /* 0x0000002d002d7308 */ /* 0x000ee20000002400 */
[----:B------:R-:W-:Y:S01]  /*4a80*/  ISETP.GT.AND P2, PT, R0, 0x10, PT ;  /* 0x000000100000780c */ /* 0x000fe20003f44270 */
[----:B------:R-:W5:Y:S01]  /*4a90*/  SHFL.BFLY PT, R21, R20, 0x1, 0x1f ;  /* 0x0c201f0014157f89 */ /* 0x000f6200000e0000 */
[----:B------:R-:W-:Y:S02]  /*4aa0*/  FMNMX.FTZ R3, R2, R7, !PT ;  /* 0x0000000702037209 */ /* 0x000fe40007810000 */
[----:B------:R-:W-:Y:S02]  /*4ab0*/  CS2R R68, SRZ ;  /* 0x0000000000447805 */ /* 0x000fe4000001ff00 */
[----:B------:R-:W-:Y:S01]  /*4ac0*/  FMNMX.FTZ R6, R12, R3, !PT ;  /* 0x000000030c067209 */ /* 0x000fe20007810000 */
[----:B------:R-:W-:Y:S03]  /*4ad0*/  MUFU.TANH R63, R25 ;  /* 0x00000019003f7308 */ /* 0x000fe60000002400 */
[----:B------:R-:W-:-:S05]  /*4ae0*/  FMNMX.FTZ R27, R13, R6, !PT ;  /* 0x000000060d1b7209 */ /* 0x000fca0007810000 */
[----:B------:R-:W3:Y:S08]  /*4af0*/  MUFU.TANH R30, R32 ;  /* 0x00000020001e7308 */ /* 0x000ef00000002400 */
[----:B------:R0:W-:Y:S01]  /*4b00*/  MUFU.TANH R65, R28 ;  /* 0x0000001c00417308 */ /* 0x0001e20000002400 */
[----:B-----5:R-:W-:Y:S02]  /*4b10*/  FMNMX.FTZ R3, R20, R21, !PT ;  /* 0x0000001514037209 */ /* 0x020fe40007810000 */
[----:B------:R-:W-:-:S02]  /*4b20*/  FSEL R20, R71, -INF , P2 ;  /* 0xff80000047147808 */ /* 0x000fc40001000000 */
[----:B------:R-:W-:Y:S02]  /*4b30*/  CS2R R70, SRZ ;  /* 0x0000000000467805 */ /* 0x000fe4000001ff00 */
[----:B------:R-:W-:Y:S02]  /*4b40*/  ISETP.GT.AND P2, PT, R0, 0x18, PT ;  /* 0x000000180000780c */ /* 0x000fe40003f44270 */
[----:B------:R-:W-:Y:S01]  /*4b50*/  FSEL R21, R64, -INF , P1 ;  /* 0xff80000040157808 */ /* 0x000fe20000800000 */
[----:B0-----:R-:W-:Y:S01]  /*4b60*/  FMUL.FTZ R28, R3, UR6 ;  /* 0x00000006031c7c20 */ /* 0x001fe20008410000 */
[----:B------:R-:W-:Y:S01]  /*4b70*/  FMNMX.FTZ R6, R20, R27, !PT ;  /* 0x0000001b14067209 */ /* 0x000fe20007810000 */
[----:B------:R-:W0:Y:S01]  /*4b80*/  MUFU.TANH R34, R33 ;  /* 0x0000002100227308 */ /* 0x000e220000002400 */
[----:B------:R-:W-:Y:S02]  /*4b90*/  ISETP.GT.AND P1, PT, R0, 0x19, PT ;  /* 0x000000190000780c */ /* 0x000fe40003f24270 */
[----:B------:R-:W-:-:S02]  /*4ba0*/  FSEL R24, R66, -INF , P2 ;  /* 0xff80000042187808 */ /* 0x000fc40001000000 */
[----:B------:R-:W-:Y:S02]  /*4bb0*/  CS2R R66, SRZ ;  /* 0x0000000000427805 */ /* 0x000fe4000001ff00 */
[----:B------:R-:W-:Y:S02]  /*4bc0*/  FMNMX.FTZ R27, R21, R6, !PT ;  /* 0x00000006151b7209 */ /* 0x000fe40007810000 */
[----:B------:R-:W-:Y:S01]  /*4bd0*/  ISETP.GT.AND P2, PT, R0, 0x20, PT ;  /* 0x000000200000780c */ /* 0x000fe20003f44270 */
[----:B------:R-:W5:Y:S01]  /*4be0*/  MUFU.TANH R36, R36 ;  /* 0x0000002400247308 */ /* 0x000f620000002400 */
[----:B------:R-:W-:Y:S02]  /*4bf0*/  FSEL R25, R53, -INF , P1 ;  /* 0xff80000035197808 */ /* 0x000fe40000800000 */
[----:B------:R-:W-:Y:S02]  /*4c00*/  FMNMX.FTZ R6, R24, R27, !PT ;  /* 0x0000001b18067209 */ /* 0x000fe40007810000 */
[----:B------:R-:W-:-:S02]  /*4c10*/  ISETP.GT.AND P1, PT, R0, 0x21, PT ;  /* 0x000000210000780c */ /* 0x000fc40003f24270 */
[----:B-1----:R-:W-:Y:S01]  /*4c20*/  FSEL R26, R26, -INF , P2 ;  /* 0xff8000001a1a7808 */ /* 0x002fe20001000000 */
[----:B------:R-:W1:Y:S01]  /*4c30*/  MUFU.TANH R37, R37 ;  /* 0x0000002500257308 */ /* 0x000e620000002400 */
[----:B------:R-:W-:Y:S02]  /*4c40*/  FMNMX.FTZ R31, R25, R6, !PT ;  /* 0x00000006191f7209 */ /* 0x000fe40007810000 */
[----:B------:R-:W-:Y:S02]  /*4c50*/  FSETP.NEU.FTZ.AND P2, PT, R3, -INF , PT ;  /* 0xff8000000300780b */ /* 0x000fe40003f5d000 */
[----:B--2---:R-:W-:Y:S02]  /*4c60*/  FSEL R27, R41, -INF , P1 ;  /* 0xff800000291b7808 */ /* 0x004fe40000800000 */
[----:B------:R-:W-:Y:S01]  /*4c70*/  FMNMX.FTZ R6, R26, R31, !PT ;  /* 0x0000001f1a067209 */ /* 0x000fe20007810000 */
[----:B------:R3:W2:Y:S01]  /*4c80*/  MUFU.TANH R64, R29 ;  /* 0x0000001d00407308 */ /* 0x0006a20000002400 */
[----:B------:R-:W-:-:S02]  /*4c90*/  FSEL R41, R28, RZ, P2 ;  /* 0x000000ff1c297208 */ /* 0x000fc40001000000 */
[----:B------:R-:W-:Y:S02]  /*4ca0*/  ISETP.GT.AND P1, PT, R0, 0x29, PT ;  /* 0x000000290000780c */ /* 0x000fe40003f24270 */
[----:B----4-:R-:W-:Y:S01]  /*4cb0*/  FSEL R28, R44, -INF , P3 ;  /* 0xff8000002c1c7808 */ /* 0x010fe20001800000 */
[--C-:B------:R-:W-:Y:S01]  /*4cc0*/  FFMA.FTZ R42, R42, UR6, -R41.reuse ;  /* 0x000000062a2a7c23 */ /* 0x100fe20008010829 */
[----:B------:R-:W-:Y:S01]  /*4cd0*/  FMNMX.FTZ R31, R27, R6, !PT ;  /* 0x000000061b1f7209 */ /* 0x000fe20007810000 */
[--C-:B------:R-:W-:Y:S01]  /*4ce0*/  FFMA.FTZ R43, R43, UR6, -R41.reuse ;  /* 0x000000062b2b7c23 */ /* 0x100fe20008010829 */
[----:B------:R-:W-:Y:S01]  /*4cf0*/  ISETP.GT.AND P2, PT, R0, 0x30, PT ;  /* 0x000000300000780c */ /* 0x000fe20003f44270 */
[--C-:B------:R-:W-:Y:S01]  /*4d00*/  FFMA.FTZ R46, R46, UR6, -R41.reuse ;  /* 0x000000062e2e7c23 */ /* 0x100fe20008010829 */
[----:B---3--:R-:W-:Y:S01]  /*4d10*/  FSEL R29, R45, -INF , P1 ;  /* 0xff8000002d1d7808 */ /* 0x008fe20000800000 */
[----:B------:R-:W-:Y:S01]  /*4d20*/  MUFU.EX2 R42, R42 ;  /* 0x0000002a002a7308 */ /* 0x000fe20000000800 */
[----:B------:R-:W-:Y:S01]  /*4d30*/  FMNMX.FTZ R6, R28, R31, !PT ;  /* 0x0000001f1c067209 */ /* 0x000fe20007810000 */
[--C-:B------:R-:W-:Y:S01]  /*4d40*/  FFMA.FTZ R47, R47, UR6, -R41.reuse ;  /* 0x000000062f2f7c23 */ /* 0x100fe20008010829 */
[----:B------:R-:W-:Y:S01]  /*4d50*/  ISETP.GT.AND P1, PT, R0, 0x31, PT ;  /* 0x000000310000780c */ /* 0x000fe20003f24270 */
[--C-:B------:R-:W-:Y:S01]  /*4d60*/  FFMA.FTZ R48, R48, UR6, -R41.reuse ;  /* 0x0000000630307c23 */ /* 0x100fe20008010829 */
[----:B------:R-:W-:Y:S01]  /*4d70*/  FSEL R30, R30, -INF , P2 ;  /* 0xff8000001e1e7808 */ /* 0x000fe20001000000 */
[--C-:B------:R-:W-:Y:S01]  /*4d80*/  FFMA.FTZ R49, R49, UR6, -R41.reuse ;  /* 0x0000000631317c23 */ /* 0x100fe20008010829 */
[----:B------:R-:W-:Y:S01]  /*4d90*/  FMNMX.FTZ R33, R29, R6, !PT ;  /* 0x000000061d217209 */ /* 0x000fe20007810000 */
[----:B------:R-:W3:Y:S01]  /*4da0*/  MUFU.EX2 R43, R43 ;  /* 0x0000002b002b7308 */ /* 0x000ee20000000800 */
[----:B------:R-:W-:Y:S01]  /*4db0*/  ISETP.GT.AND P2, PT, R0, 0x38, PT ;  /* 0x000000380000780c */ /* 0x000fe20003f44270 */
[--C-:B------:R-:W-:Y:S01]  /*4dc0*/  FFMA.FTZ R50, R50, UR6, -R41.reuse ;  /* 0x0000000632327c23 */ /* 0x100fe20008010829 */
[----:B0-----:R-:W-:Y:S01]  /*4dd0*/  FSEL R31, R34, -INF , P1 ;  /* 0xff800000221f7808 */ /* 0x001fe20000800000 */
[--C-:B------:R-:W-:Y:S01]  /*4de0*/  FFMA.FTZ R51, R51, UR6, -R41.reuse ;  /* 0x0000000633337c23 */ /* 0x100fe20008010829 */
[----:B------:R-:W-:Y:S01]  /*4df0*/  FMNMX.FTZ R6, R30, R33, !PT ;  /* 0x000000211e067209 */ /* 0x000fe20007810000 */
[--C-:B------:R-:W-:Y:S01]  /*4e00*/  FFMA.FTZ R52, R52, UR6, -R41.reuse ;  /* 0x0000000634347c23 */ /* 0x100fe20008010829 */
[----:B------:R-:W-:Y:S01]  /*4e10*/  ISETP.GT.AND P1, PT, R0, 0x39, PT ;  /* 0x000000390000780c */ /* 0x000fe20003f24270 */
[----:B------:R-:W-:Y:S01]  /*4e20*/  MUFU.EX2 R46, R46 ;  /* 0x0000002e002e7308 */ /* 0x000fe20000000800 */
[----:B-----5:R-:W-:Y:S01]  /*4e30*/  FSEL R32, R36, -INF , P2 ;  /* 0xff80000024207808 */ /* 0x020fe20001000000 */
[--C-:B------:R-:W-:Y:S01]  /*4e40*/  FFMA.FTZ R39, R39, UR6, -R41.reuse ;  /* 0x0000000627277c23 */ /* 0x100fe20008010829 */
[----:B------:R-:W-:Y:S01]  /*4e50*/  FMNMX.FTZ R35, R31, R6, !PT ;  /* 0x000000061f237209 */ /* 0x000fe20007810000 */
[--C-:B------:R-:W-:Y:S01]  /*4e60*/  FFMA.FTZ R54, R54, UR6, -R41.reuse ;  /* 0x0000000636367c23 */ /* 0x100fe20008010829 */
[----:B------:R-:W-:Y:S01]  /*4e70*/  ISETP.GT.AND P2, PT, R0, 0x40, PT ;  /* 0x000000400000780c */ /* 0x000fe20003f44270 */
[--C-:B------:R-:W-:Y:S01]  /*4e80*/  FFMA.FTZ R55, R55, UR6, -R41.reuse ;  /* 0x0000000637377c23 */ /* 0x100fe20008010829 */
[----:B-1----:R-:W-:Y:S01]  /*4e90*/  FSEL R33, R37, -INF , P1 ;  /* 0xff80000025217808 */ /* 0x002fe20000800000 */
[----:B------:R-:W0:Y:S01]  /*4ea0*/  MUFU.EX2 R47, R47 ;  /* 0x0000002f002f7308 */ /* 0x000e220000000800 */
[----:B------:R-:W-:Y:S01]  /*4eb0*/  FMNMX.FTZ R6, R32, R35, !PT ;  /* 0x0000002320067209 */ /* 0x000fe20007810000 */
[--C-:B------:R-:W-:Y:S01]  /*4ec0*/  FFMA.FTZ R56, R56, UR6, -R41.reuse ;  /* 0x0000000638387c23 */ /* 0x100fe20008010829 */
[----:B------:R-:W-:Y:S01]  /*4ed0*/  ISETP.GT.AND P1, PT, R0, 0x41, PT ;  /* 0x000000410000780c */ /* 0x000fe20003f24270 */
[--C-:B------:R-:W-:Y:S01]  /*4ee0*/  FFMA.FTZ R57, R57, UR6, -R41.reuse ;  /* 0x0000000639397c23 */ /* 0x100fe20008010829 */
[----:B------:R-:W-:Y:S01]  /*4ef0*/  FSEL R34, R40, -INF , P2 ;  /* 0xff80000028227808 */ /* 0x000fe20001000000 */
[--C-:B------:R-:W-:Y:S01]  /*4f00*/  FFMA.FTZ R40, R38, UR6, -R41.reuse ;  /* 0x0000000626287c23 */ /* 0x100fe20008010829 */
[----:B------:R-:W-:Y:S01]  /*4f10*/  FMNMX.FTZ R37, R33, R6, !PT ;  /* 0x0000000621257209 */ /* 0x000fe20007810000 */
[----:B------:R-:W-:Y:S01]  /*4f20*/  MUFU.EX2 R48, R48 ;  /* 0x0000003000307308 */ /* 0x000fe20000000800 */
[----:B------:R-:W-:Y:S01]  /*4f30*/  ISETP.GT.AND P2, PT, R0, 0x48, PT ;  /* 0x000000480000780c */ /* 0x000fe20003f44270 */
[--C-:B------:R-:W-:Y:S01]  /*4f40*/  FFMA.FTZ R58, R58, UR6, -R41.reuse ;  /* 0x000000063a3a7c23 */ /* 0x100fe20008010829 */
[----:B------:R-:W-:Y:S01]  /*4f50*/  FSEL R35, R63, -INF , P1 ;  /* 0xff8000003f237808 */ /* 0x000fe20000800000 */
[--C-:B------:R-:W-:Y:S01]  /*4f60*/  FFMA.FTZ R59, R59, UR6, -R41.reuse ;  /* 0x000000063b3b7c23 */ /* 0x100fe20008010829 */
[----:B------:R-:W-:Y:S01]  /*4f70*/  FMNMX.FTZ R6, R34, R37, !PT ;  /* 0x0000002522067209 */ /* 0x000fe20007810000 */
[--C-:B------:R-:W-:Y:S01]  /*4f80*/  FFMA.FTZ R60, R60, UR6, -R41.reuse ;  /* 0x000000063c3c7c23 */ /* 0x100fe20008010829 */
[----:B------:R-:W-:Y:S01]  /*4f90*/  ISETP.GT.AND P1, PT, R0, 0x49, PT ;  /* 0x000000490000780c */ /* 0x000fe20003f24270 */
[----:B------:R-:W1:Y:S01]  /*4fa0*/  MUFU.EX2 R49, R49 ;  /* 0x0000003100317308 */ /* 0x000e620000000800 */
[----:B------:R-:W-:Y:S01]  /*4fb0*/  FSEL R0, R65, -INF , P2 ;  /* 0xff80000041007808 */ /* 0x000fe20001000000 */
[--C-:B------:R-:W-:Y:S01]  /*4fc0*/  FFMA.FTZ R61, R61, UR6, -R41.reuse ;  /* 0x000000063d3d7c23 */ /* 0x100fe20008010829 */
[----:B------:R-:W-:Y:S01]  /*4fd0*/  FMNMX.FTZ R37, R35, R6, !PT ;  /* 0x0000000623257209 */ /* 0x000fe20007810000 */
[----:B------:R-:W-:Y:S01]  /*4fe0*/  FFMA.FTZ R41, R62, UR6, -R41 ;  /* 0x000000063e297c23 */ /* 0x000fe20008010829 */
[----:B--2---:R-:W-:-:S02]  /*4ff0*/  FSEL R36, R64, -INF , P1 ;  /* 0xff80000040247808 */ /* 0x004fc40000800000 */
[----:B------:R-:W-:Y:S02]  /*5000*/  CS2R R64, SRZ ;  /* 0x0000000000407805 */ /* 0x000fe4000001ff00 */
[----:B------:R-:W-:Y:S01]  /*5010*/  FMNMX.FTZ R37, R0, R37, !PT ;  /* 0x0000002500257209 */ /* 0x000fe20007810000 */
[----:B------:R-:W-:Y:S01]  /*5020*/  MUFU.EX2 R50, R50 ;  /* 0x0000003200327308 */ /* 0x000fe20000000800 */
[----:B---3--:R-:W-:Y:S02]  /*5030*/  F2FP.BF16.F32.PACK_AB R209, R43, R42 ;  /* 0x0000002a2bd1723e */ /* 0x008fe400000010ff */
[----:B------:R-:W-:Y:S02]  /*5040*/  CS2R R62, SRZ ;  /* 0x00000000003e7805 */ /* 0x000fe4000001ff00 */
[----:B------:R-:W-:Y:S02]  /*5050*/  FMNMX.FTZ R37, R36, R37, !PT ;  /* 0x0000002524257209 */ /* 0x000fe40007810000 */
[----:B0-----:R-:W-:-:S03]  /*5060*/  F2FP.BF16.F32.PACK_AB R211, R47, R46 ;  /* 0x0000002e2fd3723e */ /* 0x001fc600000010ff */
[----:B------:R-:W0:Y:S01]  /*5070*/  SHFL.BFLY PT, R6, R37, 0x2, 0x1f ;  /* 0x0c401f0025067f89 */ /* 0x000e2200000e0000 */
[----:B------:R-:W2:Y:S01]  /*5080*/  MUFU.EX2 R51, R51 ;  /* 0x0000003300337308 */ /* 0x000ea20000000800 */
[----:B-1----:R-:W-:-:S07]  /*5090*/  F2FP.BF16.F32.PACK_AB R205, R49, R48 ;  /* 0x0000003031cd723e */ /* 0x002fce00000010ff */
[----:B------:R-:W-:Y:S08]  /*50a0*/  MUFU.EX2 R40, R40 ;  /* 0x0000002800287308 */ /* 0x000ff00000000800 */
[----:B------:R-:W-:Y:S01]  /*50b0*/  MUFU.EX2 R201, R52 ;  /* 0x0000003400c97308 */ /* 0x000fe20000000800 */
[----:B--2---:R-:W-:Y:S02]  /*50c0*/  F2FP.BF16.F32.PACK_AB R207, R51, R50 ;  /* 0x0000003233cf723e */ /* 0x004fe400000010ff */
[----:B0-----:R-:W-:-:S05]  /*50d0*/  FMNMX.FTZ R38, R37, R6, !PT ;  /* 0x0000000625267209 */ /* 0x001fca0007810000 */
[----:B------:R-:W-:Y:S01]  /*50e0*/  MUFU.EX2 R39, R39 ;  /* 0x0000002700277308 */ /* 0x000fe20000000800 */
[----:B------:R-:W0:Y:S07]  /*50f0*/  SHFL.BFLY PT, R37, R38, 0x1, 0x1f ;  /* 0x0c201f0026257f89 */ /* 0x000e2e00000e0000 */
[----:B------:R-:W1:Y:S08]  /*5100*/  MUFU.EX2 R54, R54 ;  /* 0x0000003600367308 */ /* 0x000e700000000800 */
[----:B------:R-:W-:Y:S08]  /*5110*/  MUFU.EX2 R55, R55 ;  /* 0x0000003700377308 */ /* 0x000ff00000000800 */
[----:B------:R-:W2:Y:S01]  /*5120*/  MUFU.EX2 R56, R56 ;  /* 0x0000003800387308 */ /* 0x000ea20000000800 */
[----:B-1----:R-:W-:-:S02]  /*5130*/  F2FP.BF16.F32.PACK_AB R203, R54, R39 ;  /* 0x0000002736cb723e */ /* 0x002fc400000010ff */
[----:B0-----:R-:W-:-:S04]  /*5140*/  FMNMX.FTZ R6, R38, R37, !PT ;  /* 0x0000002526067209 */ /* 0x001fc80007810000 */
[C---:B------:R-:W-:Y:S01]  /*5150*/  FSETP.NEU.FTZ.AND P1, PT, R6.reuse, -INF , PT ;  /* 0xff8000000600780b */ /* 0x040fe20003f3d000 */
[----:B------:R-:W-:Y:S01]  /*5160*/  FMUL.FTZ R37, R6, UR6 ;  /* 0x0000000606257c20 */ /* 0x000fe20008410000 */
[----:B------:R-:W-:Y:S04]  /*5170*/  MUFU.EX2 R57, R57 ;  /* 0x0000003900397308 */ /* 0x000fe80000000800 */
[----:B------:R-:W-:Y:S02]  /*5180*/  FSEL R37, R37, RZ, P1 ;  /* 0x000000ff25257208 */ /* 0x000fe40000800000 */
[----:B------:R-:W-:Y:S02]  /*5190*/  PLOP3.LUT P1, PT, PT, PT, UP0, 0x80, 0x0 ;  /* 0x000000000000781c */ /* 0x000fe40003f2f008 */
        /* <DEDUP_REMOVED lines=23> */
[----:B--2---:R-:W-:Y:S01]  /*5310*/  F2FP.BF16.F32.PACK_AB R197, R56, R55 ;  /* 0x0000003738c5723e */ /* 0x004fe200000010ff */
[----:B------:R-:W2:Y:S01]  /*5320*/  MUFU.EX2 R12, R12 ;  /* 0x0000000c000c7308 */ /* 0x000ea20000000800 */
[----:B0-----:R-:W-:-:S07]  /*5330*/  F2FP.BF16.F32.PACK_AB R199, R58, R57 ;  /* 0x000000393ac7723e */ /* 0x001fce00000010ff */
[----:B------:R-:W0:Y:S01]  /*5340*/  MUFU.EX2 R13, R13 ;  /* 0x0000000d000d7308 */ /* 0x000e220000000800 */
[----:B-1----:R-:W-:Y:S01]  /*5350*/  FADD.FTZ R45, R2, R7 ;  /* 0x00000007022d7221 */ /* 0x002fe20000010000 */
[----:B------:R-:W-:-:S06]  /*5360*/  F2FP.BF16.F32.PACK_AB R208, R7, R2 ;  /* 0x0000000207d0723e */ /* 0x000fcc00000010ff */
[----:B------:R-:W1:Y:S01]  /*5370*/  MUFU.EX2 R20, R20 ;  /* 0x0000001400147308 */ /* 0x000e620000000800 */
[----:B--2---:R-:W-:Y:S01]  /*5380*/  FADD.FTZ R38, R12, R45 ;  /* 0x0000002d0c267221 */ /* 0x004fe20000010000 */
[----:B------:R-:W-:-:S06]  /*5390*/  FADD.FTZ R45, R42, R43 ;  /* 0x0000002b2a2d7221 */ /* 0x000fcc0000010000 */
[----:B------:R-:W2:Y:S01]  /*53a0*/  MUFU.EX2 R21, R21 ;  /* 0x0000001500157308 */ /* 0x000ea20000000800 */
[C---:B0-----:R-:W-:Y:S01]  /*53b0*/  FADD.FTZ R53, R13.reuse, R38 ;  /* 0x000000260d357221 */ /* 0x041fe20000010000 */
[----:B------:R-:W-:Y:S01]  /*53c0*/  FADD.FTZ R38, R46, R45 ;  /* 0x0000002d2e267221 */ /* 0x000fe20000010000 */
[----:B------:R-:W-:-:S03]  /*53d0*/  F2FP.BF16.F32.PACK_AB R210, R13, R12 ;  /* 0x0000000c0dd2723e */ /* 0x000fc600000010ff */
[----:B------:R-:W-:Y:S01]  /*53e0*/  FADD.FTZ R45, R47, R38 ;  /* 0x000000262f2d7221 */ /* 0x000fe20000010000 */
[----:B------:R-:W-:Y:S01]  /*53f0*/  CS2R R46, SRZ ;  /* 0x00000000002e7805 */ /* 0x000fe2000001ff00 */
[----:B------:R-:W0:Y:S01]  /*5400*/  MUFU.EX2 R24, R24 ;  /* 0x0000001800187308 */ /* 0x000e220000000800 */
[----:B-1----:R-:W-:Y:S01]  /*5410*/  FADD.FTZ R44, R20, R53 ;  /* 0x00000035142c7221 */ /* 0x002fe20000010000 */
[----:B------:R-:W-:-:S04]  /*5420*/  FADD.FTZ R38, R48, R45 ;  /* 0x0000002d30267221 */ /* 0x000fc80000010000 */
[----:B------:R-:W-:Y:S01]  /*5430*/  FADD.FTZ R45, R49, R38 ;  /* 0x00000026312d7221 */ /* 0x000fe20000010000 */
[----:B------:R-:W-:Y:S01]  /*5440*/  CS2R R48, SRZ ;  /* 0x0000000000307805 */ /* 0x000fe2000001ff00 */
[----:B------:R-:W1:Y:S01]  /*5450*/  MUFU.EX2 R25, R25 ;  /* 0x0000001900197308 */ /* 0x000e620000000800 */
[C---:B--2---:R-:W-:Y:S01]  /*5460*/  FADD.FTZ R53, R21.reuse, R44 ;  /* 0x0000002c15357221 */ /* 0x044fe20000010000 */
[----:B------:R-:W-:Y:S01]  /*5470*/  FADD.FTZ R38, R50, R45 ;  /* 0x0000002d32267221 */ /* 0x000fe20000010000 */
[----:B------:R-:W-:-:S03]  /*5480*/  F2FP.BF16.F32.PACK_AB R204, R21, R20 ;  /* 0x0000001415cc723e */ /* 0x000fc600000010ff */
[----:B------:R-:W-:Y:S01]  /*5490*/  FADD.FTZ R37, R51, R38 ;  /* 0x0000002633257221 */ /* 0x000fe20000010000 */
[----:B------:R-:W-:Y:S01]  /*54a0*/  CS2R R50, SRZ ;  /* 0x0000000000327805 */ /* 0x000fe2000001ff00 */
[----:B------:R-:W2:Y:S01]  /*54b0*/  MUFU.EX2 R26, R26 ;  /* 0x0000001a001a7308 */ /* 0x000ea20000000800 */
[----:B0-----:R-:W-:Y:S01]  /*54c0*/  FADD.FTZ R44, R24, R53 ;  /* 0x00000035182c7221 */ /* 0x001fe20000010000 */
[----:B------:R-:W-:-:S04]  /*54d0*/  FADD.FTZ R38, R40, R37 ;  /* 0x0000002528267221 */ /* 0x000fc80000010000 */
[C---:B------:R-:W-:Y:S01]  /*54e0*/  FADD.FTZ R38, R201.reuse, R38 ;  /* 0x00000026c9267221 */ /* 0x040fe20000010000 */
[----:B------:R-:W-:Y:S01]  /*54f0*/  F2FP.BF16.F32.PACK_AB R201, R201, R40 ;  /* 0x00000028c9c9723e */ /* 0x000fe200000010ff */
[----:B------:R-:W0:Y:S01]  /*5500*/  MUFU.EX2 R27, R27 ;  /* 0x0000001b001b7308 */ /* 0x000e220000000800 */
[----:B-1----:R-:W-:Y:S01]  /*5510*/  FADD.FTZ R53, R25, R44 ;  /* 0x0000002c19357221 */ /* 0x002fe20000010000 */
[----:B------:R-:W-:Y:S01]  /*5520*/  FADD.FTZ R7, R39, R38 ;  /* 0x0000002627077221 */ /* 0x000fe20000010000 */
[----:B------:R-:W-:Y:S02]  /*5530*/  F2FP.BF16.F32.PACK_AB R206, R25, R24 ;  /* 0x0000001819ce723e */ /* 0x000fe400000010ff */
[----:B------:R-:W-:Y:S02]  /*5540*/  CS2R R44, SRZ ;  /* 0x00000000002c7805 */ /* 0x000fe4000001ff00 */
[----:B------:R-:W-:Y:S01]  /*5550*/  CS2R R38, SRZ ;  /* 0x0000000000267805 */ /* 0x000fe2000001ff00 */
[----:B------:R-:W-:Y:S01]  /*5560*/  FADD.FTZ R2, R54, R7 ;  /* 0x0000000736027221 */ /* 0x000fe20000010000 */
[----:B------:R-:W-:Y:S01]  /*5570*/  CS2R R24, SRZ ;  /* 0x0000000000187805 */ /* 0x000fe2000001ff00 */
[----:B------:R-:W1:Y:S01]  /*5580*/  MUFU.EX2 R28, R28 ;  /* 0x0000001c001c7308 */ /* 0x000e620000000800 */
[----:B--2---:R-:W-:Y:S01]  /*5590*/  FADD.FTZ R42, R26, R53 ;  /* 0x000000351a2a7221 */ /* 0x004fe20000010000 */
[----:B------:R-:W-:Y:S01]  /*55a0*/  FADD.FTZ R13, R55, R2 ;  /* 0x00000002370d7221 */ /* 0x000fe20000010000 */
[----:B------:R-:W-:-:S02]  /*55b0*/  CS2R R54, SRZ ;  /* 0x0000000000367805 */ /* 0x000fc4000001ff00 */
[----:B------:R-:W-:Y:S01]  /*55c0*/  CS2R R52, SRZ ;  /* 0x0000000000347805 */ /* 0x000fe2000001ff00 */
[----:B------:R-:W-:Y:S02]  /*55d0*/  FADD.FTZ R2, R56, R13 ;  /* 0x0000000d38027221 */ /* 0x000fe40000010000 */
[----:B------:R-:W2:Y:S01]  /*55e0*/  MUFU.EX2 R29, R29 ;  /* 0x0000001d001d7308 */ /* 0x000ea20000000800 */
[----:B0-----:R-:W-:Y:S01]  /*55f0*/  FADD.FTZ R43, R27, R42 ;  /* 0x0000002a1b2b7221 */ /* 0x001fe20000010000 */
[----:B------:R-:W-:Y:S01]  /*5600*/  FADD.FTZ R13, R57, R2 ;  /* 0x00000002390d7221 */ /* 0x000fe20000010000 */
[----:B------:R-:W-:Y:S02]  /*5610*/  F2FP.BF16.F32.PACK_AB R200, R27, R26 ;  /* 0x0000001a1bc8723e */ /* 0x000fe400000010ff */
[----:B------:R-:W-:Y:S02]  /*5620*/  CS2R R56, SRZ ;  /* 0x0000000000387805 */ /* 0x000fe4000001ff00 */
[----:B------:R-:W-:Y:S01]  /*5630*/  CS2R R26, SRZ ;  /* 0x00000000001a7805 */ /* 0x000fe2000001ff00 */
[----:B------:R-:W0:Y:S01]  /*5640*/  MUFU.EX2 R30, R30 ;  /* 0x0000001e001e7308 */ /* 0x000e220000000800 */
[----:B-1----:R-:W-:-:S07]  /*5650*/  FADD.FTZ R42, R28, R43 ;  /* 0x0000002b1c2a7221 */ /* 0x002fce0000010000 */
[----:B------:R-:W1:Y:S01]  /*5660*/  MUFU.EX2 R31, R31 ;  /* 0x0000001f001f7308 */ /* 0x000e620000000800 */
[C---:B--2---:R-:W-:Y:S01]  /*5670*/  FADD.FTZ R37, R29.reuse, R42 ;  /* 0x0000002a1d257221 */ /* 0x044fe20000010000 */
[----:B------:R-:W-:Y:S02]  /*5680*/  F2FP.BF16.F32.PACK_AB R202, R29, R28 ;  /* 0x0000001c1dca723e */ /* 0x000fe400000010ff */
[----:B------:R-:W-:Y:S02]  /*5690*/  CS2R R42, SRZ ;  /* 0x00000000002a7805 */ /* 0x000fe4000001ff00 */
[----:B------:R-:W-:Y:S02]  /*56a0*/  CS2R R28, SRZ ;  /* 0x00000000001c7805 */ /* 0x000fe4000001ff00 */
[----:B------:R-:W2:Y:S01]  /*56b0*/  MUFU.EX2 R32, R32 ;  /* 0x0000002000207308 */ /* 0x000ea20000000800 */
[----:B0-----:R-:W-:-:S07]  /*56c0*/  FADD.FTZ R12, R30, R37 ;  /* 0x000000251e0c7221 */ /* 0x001fce0000010000 */
[----:B------:R-:W0:Y:S01]  /*56d0*/  MUFU.EX2 R33, R33 ;  /* 0x0000002100217308 */ /* 0x000e220000000800 */
[C---:B-1----:R-:W-:Y:S01]  /*56e0*/  FADD.FTZ R7, R31.reuse, R12 ;  /* 0x0000000c1f077221 */ /* 0x042fe20000010000 */
[----:B------:R-:W-:Y:S02]  /*56f0*/  F2FP.BF16.F32.PACK_AB R196, R31, R30 ;  /* 0x0000001e1fc4723e */ /* 0x000fe400000010ff */
[----:B------:R-:W-:-:S04]  /*5700*/  CS2R R30, SRZ ;  /* 0x00000000001e7805 */ /* 0x000fc8000001ff00 */
[----:B------:R-:W1:Y:S01]  /*5710*/  MUFU.EX2 R34, R34 ;  /* 0x0000002200227308 */ /* 0x000e620000000800 */
[----:B--2---:R-:W-:-:S07]  /*5720*/  FADD.FTZ R12, R32, R7 ;  /* 0x00000007200c7221 */ /* 0x004fce0000010000 */
[----:B------:R-:W2:Y:S01]  /*5730*/  MUFU.EX2 R35, R35 ;  /* 0x0000002300237308 */ /* 0x000ea20000000800 */
[C---:B0-----:R-:W-:Y:S01]  /*5740*/  FADD.FTZ R21, R33.reuse, R12 ;  /* 0x0000000c21157221 */ /* 0x041fe20000010000 */
[----:B------:R-:W-:Y:S01]  /*5750*/  FADD.FTZ R12, R58, R13 ;  /* 0x0000000d3a0c7221 */ /* 0x000fe20000010000 */
[----:B------:R-:W-:Y:S02]  /*5760*/  F2FP.BF16.F32.PACK_AB R198, R33, R32 ;  /* 0x0000002021c6723e */ /* 0x000fe400000010ff */
[----:B------:R-:W-:-:S03]  /*5770*/  CS2R R32, SRZ ;  /* 0x0000000000207805 */ /* 0x000fc6000001ff00 */
[----:B------:R-:W0:Y:S01]  /*5780*/  MUFU.EX2 R59, R59 ;  /* 0x0000003b003b7308 */ /* 0x000e220000000800 */
[----:B-1----:R-:W-:-:S07]  /*5790*/  FADD.FTZ R20, R34, R21 ;  /* 0x0000001522147221 */ /* 0x002fce0000010000 */
[----:B------:R-:W1:Y:S01]  /*57a0*/  MUFU.EX2 R0, R0 ;  /* 0x0000000000007308 */ /* 0x000e620000000800 */
[C---:B--2---:R-:W-:Y:S01]  /*57b0*/  FADD.FTZ R21, R35.reuse, R20 ;  /* 0x0000001423157221 */ /* 0x044fe20000010000 */
[----:B------:R-:W-:Y:S02]  /*57c0*/  F2FP.BF16.F32.PACK_AB R192, R35, R34 ;  /* 0x0000002223c0723e */ /* 0x000fe400000010ff */
[----:B------:R-:W-:-:S04]  /*57d0*/  CS2R R34, SRZ ;  /* 0x0000000000227805 */ /* 0x000fc8000001ff00 */
[----:B------:R-:W2:Y:S01]  /*57e0*/  MUFU.EX2 R60, R60 ;  /* 0x0000003c003c7308 */ /* 0x000ea20000000800 */
[----:B0-----:R-:W-:-:S07]  /*57f0*/  FADD.FTZ R13, R59, R12 ;  /* 0x0000000c3b0d7221 */ /* 0x001fce0000010000 */
[----:B------:R0:W3:Y:S01]  /*5800*/  MUFU.EX2 R7, R36 ;  /* 0x0000002400077308 */ /* 0x0000e20000000800 */
[----:B-1----:R-:W-:-:S07]  /*5810*/  FADD.FTZ R20, R0, R21 ;  /* 0x0000001500147221 */ /* 0x002fce0000010000 */
[----:B------:R-:W1:Y:S01]  /*5820*/  MUFU.EX2 R61, R61 ;  /* 0x0000003d003d7308 */ /* 0x000e620000000800 */
[C---:B--2---:R-:W-:Y:S01]  /*5830*/  FADD.FTZ R12, R60.reuse, R13 ;  /* 0x0000000d3c0c7221 */ /* 0x044fe20000010000 */
[----:B------:R-:W-:Y:S02]  /*5840*/  F2FP.BF16.F32.PACK_AB R193, R60, R59 ;  /* 0x0000003b3cc1723e */ /* 0x000fe400000010ff */
[----:B------:R-:W-:Y:S02]  /*5850*/  CS2R R58, SRZ ;  /* 0x00000000003a7805 */ /* 0x000fe4000001ff00 */
[----:B0-----:R-:W-:Y:S02]  /*5860*/  CS2R R36, SRZ ;  /* 0x0000000000247805 */ /* 0x001fe4000001ff00 */
[----:B------:R0:W2:Y:S01]  /*5870*/  MUFU.EX2 R2, R41 ;  /* 0x0000002900027308 */ /* 0x0000a20000000800 */
[C---:B---3--:R-:W-:Y:S01]  /*5880*/  FADD.FTZ R13, R7.reuse, R20 ;  /* 0x00000014070d7221 */ /* 0x048fe20000010000 */
[----:B------:R-:W-:Y:S01]  /*5890*/  F2FP.BF16.F32.PACK_AB R194, R7, R0 ;  /* 0x0000000007c2723e */ /* 0x000fe200000010ff */
[----:B------:R-:W-:-:S02]  /*58a0*/  IMAD.MOV.U32 R0, RZ, RZ, 0x3f800000 ;  /* 0x3f800000ff007424 */ /* 0x000fc400078e00ff */
[----:B-1----:R-:W-:Y:S01]  /*58b0*/  FADD.FTZ R7, R61, R12 ;  /* 0x0000000c3d077221 */ /* 0x002fe20000010000 */
[----:B0-----:R-:W-:-:S03]  /*58c0*/  CS2R R40, SRZ ;  /* 0x0000000000287805 */ /* 0x001fc6000001ff00 */
[C---:B--2---:R-:W-:Y:S01]  /*58d0*/  FADD.FTZ R12, R2.reuse, R7 ;  /* 0x00000007020c7221 */ /* 0x044fe20000010000 */
[----:B------:R-:W-:Y:S01]  /*58e0*/  IMAD.U32 R7, RZ, RZ, UR7 ;  /* 0x00000007ff077e24 */ /* 0x000fe2000f8e00ff */
[----:B------:R-:W-:Y:S02]  /*58f0*/  F2FP.BF16.F32.PACK_AB R195, R2, R61 ;  /* 0x0000003d02c3723e */ /* 0x000fe400000010ff */
[----:B------:R-:W-:Y:S02]  /*5900*/  CS2R R60, SRZ ;  /* 0x00000000003c7805 */ /* 0x000fe4000001ff00 */
[----:B------:R-:W-:Y:S01]  /*5910*/  MOV R2, 0x3f800000 ;  /* 0x3f80000000027802 */ /* 0x000fe20000000f00 */
[----:B------:R-:W-:Y:S06]  /*5920*/  @!P1 BRA `(.L_x_2203) ;  /* 0x0000004400bc9947 */ /* 0x000fec0003800000 */
[----:B------:R-:W-:Y:S01]  /*5930*/  R2UR UR7, R212 ;  /* 0x00000000d40772ca */ /* 0x000fe200000e0000 */
[----:B------:R-:W-:Y:S01]  /*5940*/  UMOV UR6, URZ ;  /* 0x0000003f00067c82 */ /* 0x000fe20008000000 */
[----:B------:R-:W-:Y:S01]  /*5950*/  MOV R21, R3 ;  /* 0x0000000300157202 */ /* 0x000fe20000000f00 */
[----:B------:R-:W-:Y:S02]  /*5960*/  IMAD.MOV.U32 R20, RZ, RZ, R6 ;  /* 0x000000ffff147224 */ /* 0x000fe400078e0006 */
[----:B------:R-:W-:Y:S02]  /*5970*/  IMAD.U32 R217, RZ, RZ, UR6 ;  /* 0x00000006ffd97e24 */ /* 0x000fe4000f8e00ff */
[----:B------:R-:W-:Y:S02]  /*5980*/  IMAD.MOV.U32 R2, RZ, RZ, 0x3f800000 ;  /* 0x3f800000ff027424 */ /* 0x000fe400078e00ff */
[----:B------:R-:W-:Y:S02]  /*5990*/  IMAD.MOV.U32 R151, RZ, RZ, RZ ;  /* 0x000000ffff977224 */ /* 0x000fe400078e00ff */
[----:B------:R-:W-:-:S02]  /*59a0*/  IMAD.U32 R218, RZ, RZ, UR6 ;  /* 0x00000006ffda7e24 */ /* 0x000fc4000f8e00ff */
[----:B------:R-:W-:-:S07]  /*59b0*/  MOV R212, UR7 ;  /* 0x0000000700d47c02 */ /* 0x000fce0008000f00 */
.L_x_2214:
        /* <DEDUP_REMOVED lines=8> */
.L_x_2204:
[----:B------:R-:W-:Y:S02]  /*5a40*/  R2UR UR10, R218 ;  /* 0x00000000da0a72ca */ /* 0x000fe400000e0000 */
[----:B------:R-:W-:Y:S02]  /*5a50*/  R2UR UR6, R16 ;  /* 0x00000000100672ca */ /* 0x000fe400000e0000 */
[----:B------:R-:W-:-:S09]  /*5a60*/  R2UR UR7, R7 ;  /* 0x00000000070772ca */ /* 0x000fd200000e0000 */
[----:B------:R-:W-:-:S04]  /*5a70*/  UIADD3 UR61, UR10, 0x1, URZ ;  /* 0x000000010a3d7890 */ /* 0x000fc8000fffe03f */
[----:B------:R-:W-:Y:S01]  /*5a80*/  UISETP.NE.AND UP0, UPT, UR61, 0x2, UPT ;  /* 0x000000023d00788c */ /* 0x000fe2000bf05270 */
[----:B------:R-:W-:-:S03]  /*5a90*/  MOV R3, UR7 ;  /* 0x0000000700037c02 */ /* 0x000fc60008000f00 */
[----:B------:R-:W-:Y:S01]  /*5aa0*/  USEL UR61, UR61, URZ, UP0 ;  /* 0x0000003f3d3d7287 */ /* 0x000fe20008000000 */
[----:B------:R-:W-:-:S03]  /*5ab0*/  SHF.L.U32 R3, R3, 0x1f, RZ ;  /* 0x0000001f03037819 */ /* 0x000fc600000006ff */
[----:B------:R-:W-:-:S06]  /*5ac0*/  ULEA UR6, UR61, UR6, 0x3 ;  /* 0x000000063d067291 */ /* 0x000fcc000f8e183f */
[----:B------:R-:W-:-:S03]  /*5ad0*/  IMAD.U32 R214, RZ, RZ, UR6 ;  /* 0x00000006ffd67e24 */ /* 0x000fc6000f8e00ff */
[----:B------:R0:W1:Y:S01]  /*5ae0*/  SYNCS.PHASECHK.TRANS64.TRYWAIT P1, [UR6+0x38830], R3 ;  /* 0x03883003ff0075a7 */ /* 0x0000620008020146 */
[----:B------:R-:W-:Y:S05]  /*5af0*/  @!P0 BRA `(.L_x_2205) ;  /* 0x0000000000048947 */ /* 0x000fea0003800000 */
[----:B------:R-:W-:Y:S01]  /*5b00*/  BPT.TRAP 0x1 ;  /* 0x000000040000795c */ /* 0x000fe20000300000 */
.L_x_2205:
[----:B-1----:R-:W-:Y:S05]  /*5b10*/  @P1 BRA `(.L_x_2206) ;  /* 0x00000000000c1947 */ /* 0x002fea0003800000 */
[----:B------:R-:W-:-:S13]  /*5b20*/  R2UR UR6, R214 ;  /* 0x00000000d60672ca */ /* 0x000fda00000e0000 */
[----:B------:R-:W1:Y:S02]  /*5b30*/  SYNCS.PHASECHK.TRANS64.TRYWAIT P1, [UR6+0x38830], R3 ;  /* 0x03883003ff0075a7 */ /* 0x000e640008020146 */
[----:B-1----:R-:W-:Y:S05]  /*5b40*/  @!P1 BRA `(.L_x_2207) ;  /* 0x0000010000109947 */ /* 0x002fea0003800000 */
.L_x_2206:
[----:B------:R-:W-:Y:S01]  /*5b50*/  R2UR UR6, R15 ;  /* 0x000000000f0672ca */ /* 0x000fe200000e0000 */
[----:B------:R-:W-:Y:S01]  /*5b60*/  WARPGROUP.ARRIVE ;  /* 0x00000000000079c5 */ /* 0x000fe20000000000 */
        /* <DEDUP_REMOVED lines=11> */
[----:B------:R-:W-:Y:S01]  /*5c20*/  UIMAD UR60, UR61, 0xa00, UR6 ;  /* 0x00000a003d3c78a4 */ /* 0x000fe2000f8e0206 */
[----:B------:R-:W-:Y:S01]  /*5c30*/  MOV R215, UR53 ;  /* 0x0000003500d77c02 */ /* 0x000fe20008000f00 */
[----:B------:R-:W-:Y:S01]  /*5c40*/  UMOV UR23, 0x40000040 ;  /* 0x4000004000177882 */ /* 0x000fe20000000000 */
[----:B------:R-:W-:Y:S01]  /*5c50*/  MOV R216, UR52 ;  /* 0x0000003400d87c02 */ /* 0x000fe20008000f00 */
[----:B------:R-:W-:Y:S01]  /*5c60*/  UIADD3 UR6, UR60, 0x80, URZ ;  /* 0x000000803c067890 */ /* 0x000fe2000fffe03f */
[----:B------:R-:W-:Y:S01]  /*5c70*/  R2UR UR52, R10 ;  /* 0x000000000a3472ca */ /* 0x000fe200000e0000 */
[----:B------:R-:W-:Y:S01]  /*5c80*/  UIADD3 UR7, UR60, 0x102, URZ ;  /* 0x000001023c077890 */ /* 0x000fe2000fffe03f */
[----:B------:R-:W-:Y:S01]  /*5c90*/  R2UR UR53, R11 ;  /* 0x000000000b3572ca */ /* 0x000fe200000e0000 */
[----:B------:R-:W-:Y:S01]  /*5ca0*/  UMOV UR58, UR60 ;  /* 0x0000003c003a7c82 */ /* 0x000fe20008000000 */
[----:B------:R-:W-:Y:S01]  /*5cb0*/  UIADD3 UR14, UR60, 0x280, URZ ;  /* 0x000002803c0e7890 */ /* 0x000fe2000fffe03f */
[----:B------:R-:W-:Y:S01]  /*5cc0*/  HGMMA.64x16x16.F32.BF16 R184, gdesc[UR56], RZ, !UPT, gsb0 ;  /* 0x0020000038b879f0 */ /* 0x000fe2000c0018ff */
[----:B------:R-:W-:Y:S01]  /*5cd0*/  UMOV UR50, UR6 ;  /* 0x0000000600327c82 */ /* 0x000fe20008000000 */
[----:B------:R-:W-:Y:S01]  /*5ce0*/  R2UR UR56, R4 ;  /* 0x00000000043872ca */ /* 0x000fe200000e0000 */
[----:B------:R-:W-:Y:S01]  /*5cf0*/  UIADD3 UR58, UR60, 0x100, URZ ;  /* 0x000001003c3a7890 */ /* 0x000fe2000fffe03f */
[----:B------:R-:W-:Y:S01]  /*5d00*/  R2UR UR57, R5 ;  /* 0x00000000053972ca */ /* 0x000fe200000e0000 */
[----:B------:R-:W-:Y:S01]  /*5d10*/  UMOV UR59, 0x40000040 ;  /* 0x40000040003b7882 */ /* 0x000fe20000000000 */
[----:B------:R-:W-:Y:S01]  /*5d20*/  UIADD3 UR6, UR60, 0x180, URZ ;  /* 0x000001803c067890 */ /* 0x000fe2000fffe03f */
[-C--:B------:R-:W-:Y:S01]  /*5d30*/  FMUL.FTZ R24, R24, R0.reuse ;  /* 0x0000000018187220 */ /* 0x080fe20000410000 */
[----:B------:R-:W-:Y:S01]  /*5d40*/  UMOV UR10, UR52 ;  /* 0x00000034000a7c82 */ /* 0x000fe20008000000 */
        /* <DEDUP_REMOVED lines=52> */
[----:B------:R-:W-:Y:S01]  /*6090*/  UMOV UR50, UR6 ;  /* 0x0000000600327c82 */ /* 0x000fe20008000000 */
[----:B------:R-:W-:Y:S01]  /*60a0*/  R2UR UR49, R5 ;  /* 0x00000000053172ca */ /* 0x000fe200000e0000 */
[----:B------:R-:W-:Y:S01]  /*60b0*/  UMOV UR51, 0x40000040 ;  /* 0x4000004000337882 */ /* 0x000fe20000000000 */
[----:B------:R-:W-:Y:S01]  /*60c0*/  UIADD3 UR6, UR60, 0x2, URZ ;  /* 0x000000023c067890 */ /* 0x000fe2000fffe03f */
[-C--:B------:R-:W-:Y:S01]  /*60d0*/  FMUL.FTZ R92, R92, R0.reuse ;  /* 0x000000005c5c7220 */ /* 0x080fe20000410000 */
[-C--:B------:R-:W-:Y:S01]  /*60e0*/  FMUL.FTZ R93, R93, R0.reuse ;  /* 0x000000005d5d7220 */ /* 0x080fe20000410000 */
[-C--:B------:R-:W-:Y:S01]  /*60f0*/  FMUL.FTZ R96, R96, R0.reuse ;  /* 0x0000000060607220 */ /* 0x080fe20000410000 */
[-C--:B------:R-:W-:Y:S01]  /*6100*/  FMUL.FTZ R97, R97, R0.reuse ;  /* 0x0000000061617220 */ /* 0x080fe20000410000 */
[-C--:B------:R-:W-:Y:S01]  /*6110*/  FMUL.FTZ R100, R100, R0.reuse ;  /* 0x0000000064647220 */ /* 0x080fe20000410000 */
[-C--:B------:R-:W-:Y:S01]  /*6120*/  FMUL.FTZ R101, R101, R0.reuse ;  /* 0x0000000065657220 */ /* 0x080fe20000410000 */
[----:B------:R-:W-:Y:S01]  /*6130*/  UMOV UR54, UR6 ;  /* 0x0000000600367c82 */ /* 0x000fe20008000000 */
        /* <DEDUP_REMOVED lines=99> */
[----:B------:R-:W-:Y:S01]  /*6770*/  R2UR UR49, R3 ;  /* 0x00000000033172ca */ /* 0x000fe200000e0000 */
[----:B------:R-:W-:Y:S01]  /*6780*/  UIADD3 UR50, UR60, 0x782, URZ ;  /* 0x000007823c327890 */ /* 0x000fe2000fffe03f */
[----:B------:R-:W-:Y:S01]  /*6790*/  R2UR UR48, R6 ;  /* 0x00000000063072ca */ /* 0x000fe200000e0000 */
[----:B------:R-:W-:Y:S01]  /*67a0*/  UMOV UR51, 0x40000040 ;  /* 0x4000004000337882 */ /* 0x000fe20000000000 */
[----:B------:R-:W-:Y:S02]  /*67b0*/  MOV R3, UR9 ;  /* 0x0000000900037c02 */ /* 0x000fe40008000f00 */
        /* <DEDUP_REMOVED lines=441> */
.L_x_2208:
        /* <DEDUP_REMOVED lines=9> */
.L_x_2209:
[----:B-1----:R-:W-:Y:S05]  /*83e0*/  @P1 BRA `(.L_x_2210) ;  /* 0x0000000000081947 */ /* 0x002fea0003800000 */
[----:B------:R-:W1:Y:S02]  /*83f0*/  SYNCS.PHASECHK.TRANS64.TRYWAIT P1, [UR10+0x38850], R0 ;  /* 0x03885000ff0075a7 */ /* 0x000e64000802014a */
[----:B-1----:R-:W-:Y:S05]  /*8400*/  @!P1 BRA `(.L_x_2211) ;  /* 0x000000d400fc9947 */ /* 0x002fea0003800000 */
.L_x_2210:
[----:B------:R-:W-:Y:S01]  /*8410*/  R2UR UR6, R16 ;  /* 0x00000000100672ca */ /* 0x000fe200000e0000 */
[----:B------:R-:W-:Y:S01]  /*8420*/  WARPGROUP.ARRIVE ;  /* 0x00000000000079c5 */ /* 0x000fe20000000000 */
[----:B------:R-:W-:-:S11]  /*8430*/  R2UR UR7, R218 ;  /* 0x00000000da0772ca */ /* 0x000fd600000e0000 */
[----:B------:R-:W-:-:S04]  /*8440*/  UIADD3 UR6, UR6, 0x400, URZ ;  /* 0x0000040006067890 */ /* 0x000fc8000fffe03f */
[----:B------:R-:W-:-:S04]  /*8450*/  USHF.R.U32.HI UR6, URZ, 0x4, UR6 ;  /* 0x000000043f067899 */ /* 0x000fc80008011606 */
[----:B------:R-:W-:-:S04]  /*8460*/  ULOP3.LUT UR6, UR6, 0x3fff, URZ, 0xc0, !UPT ;  /* 0x00003fff06067892 */ /* 0x000fc8000f8ec03f */
[----:B------:R-:W-:-:S04]  /*8470*/  ULOP3.LUT UR6, UR6, 0x2800000, URZ, 0xfc, !UPT ;  /* 0x0280000006067892 */ /* 0x000fc8000f8efc3f */
[----:B------:R-:W-:-:S03]  /*8480*/  UIMAD UR11, UR7, 0xa00, UR6 ;  /* 0x00000a00070b78a4 */ /* 0x000fc6000f8e0206 */
[----:B------:R-:W-:-:S04]  /*8490*/  UMOV UR7, 0x40000040 ;  /* 0x4000004000077882 */ /* 0x000fc80000000000 */
        /* <DEDUP_REMOVED lines=29> */
.L_x_2212:
[----:B------:R-:W-:Y:S01]  /*8670*/  R2UR UR6, R19 ;  /* 0x00000000130672ca */ /* 0x000fe200000e0000 */
[----:B------:R-:W-:Y:S01]  /*8680*/  ULDC UR7, c[0x0][0x9d8] ;  /* 0x0002760000077ab9 */ /* 0x000fe20000000800 */
[----:B------:R-:W-:Y:S01]  /*8690*/  R2UR UR15, R212 ;  /* 0x00000000d40f72ca */ /* 0x000fe200000e0000 */
[----:B------:R-:W-:Y:S01]  /*86a0*/  FMUL.FTZ R176, R176, UR7 ;  /* 0x00000007b0b07c20 */ /* 0x000fe20008410000 */
[----:B-1----:R-:W-:Y:S01]  /*86b0*/  FMUL.FTZ R3, R185, UR7 ;  /* 0x00000007b9037c20 */ /* 0x002fe20008410000 */
[----:B------:R-:W-:Y:S01]  /*86c0*/  FMUL.FTZ R185, R191, UR7 ;  /* 0x00000007bfb97c20 */ /* 0x000fe20008410000 */
[----:B0-----:R-:W-:Y:S01]  /*86d0*/  FMUL.FTZ R0, R180, UR7 ;  /* 0x00000007b4007c20 */ /* 0x001fe20008410000 */
[----:B------:R-:W-:Y:S01]  /*86e0*/  MUFU.TANH R191, R176 ;  /* 0x000000b000bf7308 */ /* 0x000fe20000002400 */
[----:B------:R-:W-:Y:S01]  /*86f0*/  IMAD.MOV.U32 R180, RZ, RZ, R14 ;  /* 0x000000ffffb47224 */ /* 0x000fe200078e000e */
[----:B------:R-:W-:Y:S01]  /*8700*/  R2UR UR14, R17 ;  /* 0x00000000110e72ca */ /* 0x000fe200000e0000 */
[----:B------:R-:W-:Y:S01]  /*8710*/  FMUL.FTZ R2, R184, UR7 ;  /* 0x00000007b8027c20 */ /* 0x000fe20008410000 */
[----:B------:R-:W-:Y:S01]  /*8720*/  FMUL.FTZ R192, R189, UR7 ;  /* 0x00000007bdc07c20 */ /* 0x000fe20008410000 */
[----:B------:R-:W-:Y:S01]  /*8730*/  MOV R189, 0xfffffffe ;  /* 0xfffffffe00bd7802 */ /* 0x000fe20000000f00 */
[----:B------:R-:W-:Y:S01]  /*8740*/  UISETP.NE.AND UP0, UPT, UR6, URZ, UPT ;  /* 0x0000003f0600728c */ /* 0x000fe2000bf05270 */
[----:B------:R-:W-:Y:S01]  /*8750*/  FMUL.FTZ R193, R188, UR7 ;  /* 0x00000007bcc17c20 */ /* 0x000fe20008410000 */
[----:B------:R-:W-:Y:S01]  /*8760*/  ULDC UR11, c[0x0][0x2f0] ;  /* 0x0000bc00000b7ab9 */ /* 0x000fe20000000800 */
[----:B------:R0:W-:Y:S01]  /*8770*/  MUFU.TANH R194, R0 ;  /* 0x0000000000c27308 */ /* 0x0001e20000002400 */
        /* <DEDUP_REMOVED lines=8> */
[----:B------:R-:W1:Y:S01]  /*8800*/  MUFU.TANH R2, R2 ;  /* 0x0000000200027308 */ /* 0x000e620000002400 */
[----:B0-----:R-:W-:Y:S01]  /*8810*/  IMAD.U32 R0, RZ, RZ, UR11 ;  /* 0x0000000bff007e24 */ /* 0x001fe2000f8e00ff */
[----:B------:R-:W-:Y:S01]  /*8820*/  ULDC UR11, c[0x0][0x288] ;  /* 0x0000a200000b7ab9 */ /* 0x000fe20000000800 */
[----:B------:R-:W-:Y:S01]  /*8830*/  FMUL.FTZ R184, R187, UR7 ;  /* 0x00000007bbb87c20 */ /* 0x000fe20008410000 */
[----:B------:R-:W-:Y:S01]  /*8840*/  FMUL.FTZ R187, R178, UR7 ;  /* 0x00000007b2bb7c20 */ /* 0x000fe20008410000 */
[----:B------:R-:W-:Y:S01]  /*8850*/  FMUL.FTZ R168, R168, UR7 ;  /* 0x00000007a8a87c20 */ /* 0x000fe20008410000 */
[----:B------:R-:W-:Y:S01]  /*8860*/  FMUL.FTZ R169, R169, UR7 ;  /* 0x00000007a9a97c20 */ /* 0x000fe20008410000 */
[----:B------:R-:W-:Y:S01]  /*8870*/  @P1 IMAD.HI.U32 R176, R14, UR6, RZ ;  /* 0x000000060eb01c27 */ /* 0x000fe2000f8e00ff */
[----:B------:R-:W-:Y:S01]  /*8880*/  @UP0 ULDC UR6, c[0x0][0x450] ;  /* 0x0001140000060ab9 */ /* 0x000fe20000000800 */
[----:B------:R-:W0:Y:S02]  /*8890*/  MUFU.TANH R3, R3 ;  /* 0x0000000300037308 */ /* 0x000e240000002400 */
[----:B------:R-:W-:Y:S01]  /*88a0*/  FMUL.FTZ R173, R173, UR7 ;  /* 0x00000007adad7c20 */ /* 0x000fe20008410000 */
[----:B------:R-:W-:Y:S01]  /*88b0*/  FMUL.FTZ R172, R172, UR7 ;  /* 0x00000007acac7c20 */ /* 0x000fe20008410000 */
[----:B------:R-:W-:Y:S01]  /*88c0*/  @P2 SHF.R.U32.HI R180, RZ, UR6, R176 ;  /* 0x00000006ffb42c19 */ /* 0x000fe200080116b0 */
[----:B------:R-:W-:Y:S01]  /*88d0*/  UMOV UR6, 0x1 ;  /* 0x0000000100067882 */ /* 0x000fe20000000000 */
[----:B------:R-:W-:Y:S01]  /*88e0*/  FMUL.FTZ R160, R160, UR7 ;  /* 0x00000007a0a07c20 */ /* 0x000fe20008410000 */
[----:B------:R-:W-:Y:S01]  /*88f0*/  UIMAD UR6, UR15, -0x50, UR6 ;  /* 0xffffffb00f0678a4 */ /* 0x000fe2000f8e0206 */
[----:B------:R-:W-:Y:S01]  /*8900*/  FMUL.FTZ R161, R161, UR7 ;  /* 0x00000007a1a17c20 */ /* 0x000fe20008410000 */
[----:B------:R-:W2:Y:S01]  /*8910*/  SHFL.IDX PT, R176, R180, RZ, 0x1c1f ;  /* 0x001c1fffb4b07589 */ /* 0x000ea200000e0000 */
[----:B------:R-:W3:Y:S01]  /*8920*/  MUFU.TANH R193, R193 ;  /* 0x000000c100c17308 */ /* 0x000ee20000002400 */
[----:B------:R-:W-:Y:S01]  /*8930*/  FMUL.FTZ R164, R164, UR7 ;  /* 0x00000007a4a47c20 */ /* 0x000fe20008410000 */
[----:B------:R-:W-:Y:S01]  /*8940*/  FMUL.FTZ R165, R165, UR7 ;  /* 0x00000007a5a57c20 */ /* 0x000fe20008410000 */
[----:B------:R-:W-:-:S02]  /*8950*/  IMAD R189, R18, R189, UR6 ;  /* 0x0000000612bd7e24 */ /* 0x000fc4000f8e02bd */
[----:B------:R-:W-:Y:S01]  /*8960*/  FMUL.FTZ R152, R152, UR7 ;  /* 0x0000000798987c20 */ /* 0x000fe20008410000 */
[----:B------:R-:W-:Y:S01]  /*8970*/  FMUL.FTZ R153, R153, UR7 ;  /* 0x0000000799997c20 */ /* 0x000fe20008410000 */
[----:B------:R-:W-:Y:S01]  /*8980*/  FMUL.FTZ R182, R182, UR7 ;  /* 0x00000007b6b67c20 */ /* 0x000fe20008410000 */
[----:B------:R-:W-:Y:S01]  /*8990*/  IMAD R189, R0, UR14, R189 ;  /* 0x0000000e00bd7c24 */ /* 0x000fe2000f8e02bd */
[----:B------:R-:W4:Y:S01]  /*89a0*/  MUFU.TANH R192, R192 ;  /* 0x000000c000c07308 */ /* 0x000f220000002400 */
[----:B------:R-:W-:Y:S01]  /*89b0*/  FMUL.FTZ R183, R183, UR7 ;  /* 0x00000007b7b77c20 */ /* 0x000fe20008410000 */
[----:B------:R-:W-:Y:S01]  /*89c0*/  FMUL.FTZ R170, R170, UR7 ;  /* 0x00000007aaaa7c20 */ /* 0x000fe20008410000 */
[----:B------:R-:W-:Y:S01]  /*89d0*/  FMUL.FTZ R171, R171, UR7 ;  /* 0x00000007abab7c20 */ /* 0x000fe20008410000 */
[----:B------:R-:W-:Y:S01]  /*89e0*/  FMUL.FTZ R174, R174, UR7 ;  /* 0x00000007aeae7c20 */ /* 0x000fe20008410000 */
[----:B------:R-:W-:Y:S01]  /*89f0*/  ULDC UR6, c[0x0][0x988] ;  /* 0x0002620000067ab9 */ /* 0x000fe20000000800 */
[----:B------:R-:W-:-:S02]  /*8a00*/  FMUL.FTZ R175, R175, UR7 ;  /* 0x00000007afaf7c20 */ /* 0x000fc40008410000 */
[----:B------:R1:W-:Y:S01]  /*8a10*/  MUFU.TANH R195, R181 ;  /* 0x000000b500c37308 */ /* 0x0003e20000002400 */
[----:B--2---:R-:W-:-:S07]  /*8a20*/  IADD3 R0, R176, -UR11, R189 ;  /* 0x8000000bb0007c10 */ /* 0x004fce000fffe0bd */
[----:B------:R-:W2:Y:S01]  /*8a30*/  MUFU.TANH R190, R190 ;  /* 0x000000be00be7308 */ /* 0x000ea20000002400 */
[C---:B------:R-:W-:Y:S02]  /*8a40*/  ISETP.GT.AND P1, PT, R0.reuse, RZ, PT ;  /* 0x000000ff0000720c */ /* 0x040fe40003f24270 */
[----:B------:R-:W-:Y:S02]  /*8a50*/  ISETP.GT.AND P2, PT, R0, 0x1, PT ;  /* 0x000000010000780c */ /* 0x000fe40003f44270 */
[----:B-1----:R-:W-:-:S03]  /*8a60*/  FSEL R181, R2, -INF , P1 ;  /* 0xff80000002b57808 */ /* 0x002fc60000800000 */
[----:B------:R-:W1:Y:S01]  /*8a70*/  MUFU.TANH R196, R168 ;  /* 0x000000a800c47308 */ /* 0x000e620000002400 */
[C---:B------:R-:W-:Y:S02]  /*8a80*/  ISETP.GT.AND P1, PT, R0.reuse, 0x8, PT ;  /* 0x000000080000780c */ /* 0x040fe40003f24270 */
[----:B0-----:R-:W-:Y:S02]  /*8a90*/  FSEL R179, R3, -INF , P2 ;  /* 0xff80000003b37808 */ /* 0x001fe40001000000 */
[----:B------:R-:W-:Y:S02]  /*8aa0*/  FMNMX.FTZ R2, R181, R20, !PT ;  /* 0x00000014b5027209 */ /* 0x000fe40007810000 */
[----:B------:R-:W-:Y:S01]  /*8ab0*/  ISETP.GT.AND P2, PT, R0, 0x9, PT ;  /* 0x000000090000780c */ /* 0x000fe20003f44270 */
[----:B------:R-:W0:Y:S01]  /*8ac0*/  MUFU.TANH R197, R169 ;  /* 0x000000a900c57308 */ /* 0x000e220000002400 */
[----:B---3--:R-:W-:Y:S02]  /*8ad0*/  FSEL R178, R193, -INF , P1 ;  /* 0xff800000c1b27808 */ /* 0x008fe40000800000 */
[----:B------:R-:W-:-:S02]  /*8ae0*/  FMNMX.FTZ R3, R179, R2, !PT ;  /* 0x00000002b3037209 */ /* 0x000fc40007810000 */
[----:B------:R-:W-:Y:S02]  /*8af0*/  ISETP.GT.AND P1, PT, R0, 0x10, PT ;  /* 0x000000100000780c */ /* 0x000fe40003f24270 */
[----:B----4-:R-:W-:Y:S01]  /*8b00*/  FSEL R177, R192, -INF , P2 ;  /* 0xff800000c0b17808 */ /* 0x010fe20001000000 */
[----:B------:R2:W3:Y:S01]  /*8b10*/  MUFU.TANH R199, R173 ;  /* 0x000000ad00c77308 */ /* 0x0004e20000002400 */
[----:B------:R-:W-:Y:S02]  /*8b20*/  FMNMX.FTZ R2, R178, R3, !PT ;  /* 0x00000003b2027209 */ /* 0x000fe40007810000 */
[C---:B------:R-:W-:Y:S02]  /*8b30*/  ISETP.GT.AND P2, PT, R0.reuse, 0x11, PT ;  /* 0x000000110000780c */ /* 0x040fe40003f44270 */
[----:B------:R-:W-:Y:S02]  /*8b40*/  FSEL R176, R191, -INF , P1 ;  /* 0xff800000bfb07808 */ /* 0x000fe40000800000 */
[----:B------:R-:W-:Y:S01]  /*8b50*/  FMNMX.FTZ R3, R177, R2, !PT ;  /* 0x00000002b1037209 */ /* 0x000fe20007810000 */
[----:B------:R4:W5:Y:S01]  /*8b60*/  MUFU.TANH R198, R172 ;  /* 0x000000ac00c67308 */ /* 0x0009620000002400 */
[----:B------:R-:W-:-:S02]  /*8b70*/  ISETP.GT.AND P1, PT, R0, 0x18, PT ;  /* 0x000000180000780c */ /* 0x000fc40003f24270 */
[----:B--2---:R-:W-:Y:S01]  /*8b80*/  FSEL R173, R190, -INF , P2 ;  /* 0xff800000bead7808 */ /* 0x004fe20001000000 */
[----:B------:R-:W-:Y:S01]  /*8b90*/  FMUL.FTZ R190, R157, UR7 ;  /* 0x000000079dbe7c20 */ /* 0x000fe20008410000 */
[----:B------:R-:W-:Y:S02]  /*8ba0*/  FMNMX.FTZ R2, R176, R3, !PT ;  /* 0x00000003b0027209 */ /* 0x000fe40007810000 */
[----:B------:R-:W-:Y:S01]  /*8bb0*/  ISETP.GT.AND P2, PT, R0, 0x19, PT ;  /* 0x000000190000780c */ /* 0x000fe20003f44270 */
[----:B------:R-:W2:Y:S01]  /*8bc0*/  MUFU.TANH R200, R160 ;  /* 0x000000a000c87308 */ /* 0x000ea20000002400 */
[----:B----4-:R-:W-:Y:S02]  /*8bd0*/  FSEL R172, R194, -INF , P1 ;  /* 0xff800000c2ac7808 */ /* 0x010fe40000800000 */
[----:B------:R-:W-:Y:S02]  /*8be0*/  FMNMX.FTZ R3, R173, R2, !PT ;  /* 0x00000002ad037209 */ /* 0x000fe40007810000 */
[----:B------:R-:W-:-:S02]  /*8bf0*/  ISETP.GT.AND P1, PT, R0, 0x20, PT ;  /* 0x000000200000780c */ /* 0x000fc40003f24270 */
[----:B------:R-:W-:Y:S01]  /*8c00*/  FSEL R168, R195, -INF , P2 ;  /* 0xff800000c3a87808 */ /* 0x000fe20001000000 */
[----:B------:R-:W4:Y:S01]  /*8c10*/  MUFU.TANH R193, R161 ;  /* 0x000000a100c17308 */ /* 0x000f220000002400 */
[----:B------:R-:W-:Y:S02]  /*8c20*/  FMNMX.FTZ R3, R172, R3, !PT ;  /* 0x00000003ac037209 */ /* 0x000fe40007810000 */
[----:B------:R-:W-:Y:S02]  /*8c30*/  ISETP.GT.AND P2, PT, R0, 0x21, PT ;  /* 0x000000210000780c */ /* 0x000fe40003f44270 */
[----:B-1----:R-:W-:Y:S02]  /*8c40*/  FSEL R169, R196, -INF , P1 ;  /* 0xff800000c4a97808 */ /* 0x002fe40000800000 */
[----:B------:R-:W-:Y:S01]  /*8c50*/  FMNMX.FTZ R2, R168, R3, !PT ;  /* 0x00000003a8027209 */ /* 0x000fe20007810000 */
[----:B------:R0:W1:Y:S01]  /*8c60*/  MUFU.TANH R191, R164 ;  /* 0x000000a400bf7308 */ /* 0x0000620000002400 */
[----:B------:R-:W-:-:S02]  /*8c70*/  ISETP.GT.AND P1, PT, R0, 0x28, PT ;  /* 0x000000280000780c */ /* 0x000fc40003f24270 */
[----:B------:R-:W-:-:S05]  /*8c80*/  FMNMX.FTZ R3, R169, R2, !PT ;  /* 0x00000002a9037209 */ /* 0x000fca0007810000 */
[----:B------:R5:W1:Y:S01]  /*8c90*/  MUFU.TANH R194, R165 ;  /* 0x000000a500c27308 */ /* 0x000a620000002400 */
[----:B0-----:R-:W-:Y:S02]  /*8ca0*/  FSEL R164, R197, -INF , P2 ;  /* 0xff800000c5a47808 */ /* 0x001fe40001000000 */
[----:B------:R-:W-:Y:S02]  /*8cb0*/  ISETP.GT.AND P2, PT, R0, 0x29, PT ;  /* 0x000000290000780c */ /* 0x000fe40003f44270 */
[----:B------:R-:W-:Y:S02]  /*8cc0*/  FMNMX.FTZ R2, R164, R3, !PT ;  /* 0x00000003a4027209 */ /* 0x000fe40007810000 */
[----:B---3--:R-:W-:Y:S01]  /*8cd0*/  FSEL R160, R199, -INF , P2 ;  /* 0xff800000c7a07808 */ /* 0x008fe20001000000 */
[----:B------:R0:W3:Y:S01]  /*8ce0*/  MUFU.TANH R195, R152 ;  /* 0x0000009800c37308 */ /* 0x0000e20000002400 */
[----:B-----5:R-:W-:Y:S02]  /*8cf0*/  FSEL R165, R198, -INF , P1 ;  /* 0xff800000c6a57808 */ /* 0x020fe40000800000 */
[----:B------:R-:W-:-:S02]  /*8d00*/  ISETP.GT.AND P1, PT, R0, 0x30, PT ;  /* 0x000000300000780c */ /* 0x000fc40003f24270 */
[----:B------:R-:W-:Y:S01]  /*8d10*/  FMNMX.FTZ R3, R165, R2, !PT ;  /* 0x00000002a5037209 */ /* 0x000fe20007810000 */
[----:B------:R-:W-:Y:S01]  /*8d20*/  FMUL.FTZ R2, R156, UR7 ;  /* 0x000000079c027c20 */ /* 0x000fe20008410000 */
[----:B------:R-:W-:Y:S01]  /*8d30*/  ISETP.GT.AND P2, PT, R0, 0x31, PT ;  /* 0x000000310000780c */ /* 0x000fe20003f44270 */
[----:B------:R3:W5:Y:S01]  /*8d40*/  MUFU.TANH R196, R153 ;  /* 0x0000009900c47308 */ /* 0x0007620000002400 */
[----:B--2---:R-:W-:Y:S02]  /*8d50*/  FSEL R161, R200, -INF , P1 ;  /* 0xff800000c8a17808 */ /* 0x004fe40000800000 */
[----:B0-----:R-:W-:Y:S02]  /*8d60*/  FMNMX.FTZ R152, R160, R3, !PT ;  /* 0x00000003a0987209 */ /* 0x001fe40007810000 */
[----:B------:R-:W-:Y:S02]  /*8d70*/  ISETP.GT.AND P1, PT, R0, 0x38, PT ;  /* 0x000000380000780c */ /* 0x000fe40003f24270 */
[----:B----4-:R-:W-:Y:S01]  /*8d80*/  FSEL R156, R193, -INF , P2 ;  /* 0xff800000c19c7808 */ /* 0x010fe20001000000 */
[----:B------:R0:W2:Y:S01]  /*8d90*/  MUFU.TANH R197, R2 ;  /* 0x0000000200c57308 */ /* 0x0000a20000002400 */
[----:B------:R-:W-:-:S02]  /*8da0*/  FMNMX.FTZ R3, R161, R152, !PT ;  /* 0x00000098a1037209 */ /* 0x000fc40007810000 */
[----:B------:R-:W-:Y:S02]  /*8db0*/  ISETP.GT.AND P2, PT, R0, 0x39, PT ;  /* 0x000000390000780c */ /* 0x000fe40003f44270 */
[----:B-1----:R-:W-:Y:S02]  /*8dc0*/  FSEL R157, R191, -INF , P1 ;  /* 0xff800000bf9d7808 */ /* 0x002fe40000800000 */
[----:B------:R-:W-:Y:S01]  /*8dd0*/  FMNMX.FTZ R192, R156, R3, !PT ;  /* 0x000000039cc07209 */ /* 0x000fe20007810000 */
[----:B------:R1:W4:Y:S01]  /*8de0*/  MUFU.TANH R193, R190 ;  /* 0x000000be00c17308 */ /* 0x0003220000002400 */
[----:B------:R-:W-:Y:S02]  /*8df0*/  ISETP.GT.AND P1, PT, R0, 0x40, PT ;  /* 0x000000400000780c */ /* 0x000fe40003f24270 */
[----:B------:R-:W-:Y:S01]  /*8e00*/  FSEL R152, R194, -INF , P2 ;  /* 0xff800000c2987808 */ /* 0x000fe20001000000 */
[----:B------:R-:W-:Y:S01]  /*8e10*/  FMUL.FTZ R194, R154, UR7 ;  /* 0x000000079ac27c20 */ /* 0x000fe20008410000 */
[----:B------:R-:W-:-:S02]  /*8e20*/  FMNMX.FTZ R3, R157, R192, !PT ;  /* 0x000000c09d037209 */ /* 0x000fc40007810000 */
[----:B------:R-:W-:Y:S01]  /*8e30*/  ISETP.GT.AND P2, PT, R0, 0x41, PT ;  /* 0x000000410000780c */ /* 0x000fe20003f44270 */
[----:B------:R-:W4:Y:S01]  /*8e40*/  MUFU.TANH R6, R6 ;  /* 0x0000000600067308 */ /* 0x000f220000002400 */
[----:B---3--:R-:W-:Y:S01]  /*8e50*/  FSEL R153, R195, -INF , P1 ;  /* 0xff800000c3997808 */ /* 0x008fe20000800000 */
[----:B------:R-:W-:Y:S01]  /*8e60*/  FMUL.FTZ R195, R155, UR7 ;  /* 0x000000079bc37c20 */ /* 0x000fe20008410000 */
[----:B0-----:R-:W-:Y:S02]  /*8e70*/  FMNMX.FTZ R2, R152, R3, !PT ;  /* 0x0000000398027209 */ /* 0x001fe40007810000 */
[----:B------:R-:W-:Y:S02]  /*8e80*/  ISETP.GT.AND P1, PT, R0, 0x48, PT ;  /* 0x000000480000780c */ /* 0x000fe40003f24270 */
[----:B-----5:R-:W-:Y:S01]  /*8e90*/  FSEL R3, R196, -INF , P2 ;  /* 0xff800000c4037808 */ /* 0x020fe20001000000 */
[----:B------:R-:W0:Y:S01]  /*8ea0*/  MUFU.TANH R184, R184 ;  /* 0x000000b800b87308 */ /* 0x000e220000002400 */
[----:B-1----:R-:W-:Y:S01]  /*8eb0*/  FMNMX.FTZ R190, R153, R2, !PT ;  /* 0x0000000299be7209 */ /* 0x002fe20007810000 */
[----:B------:R-:W-:Y:S01]  /*8ec0*/  FMUL.FTZ R196, R158, UR7 ;  /* 0x000000079ec47c20 */ /* 0x000fe20008410000 */
[----:B------:R-:W-:-:S02]  /*8ed0*/  ISETP.GT.AND P2, PT, R0, 0x49, PT ;  /* 0x000000490000780c */ /* 0x000fc40003f44270 */
[----:B--2---:R-:W-:Y:S01]  /*8ee0*/  FSEL R2, R197, -INF , P1 ;  /* 0xff800000c5027808 */ /* 0x004fe20000800000 */
[----:B------:R-:W-:Y:S01]  /*8ef0*/  FMUL.FTZ R197, R159, UR7 ;  /* 0x000000079fc57c20 */ /* 0x000fe20008410000 */
[----:B------:R-:W-:Y:S01]  /*8f00*/  FMNMX.FTZ R191, R3, R190, !PT ;  /* 0x000000be03bf7209 */ /* 0x000fe20007810000 */
[----:B------:R-:W-:Y:S01]  /*8f10*/  FMUL.FTZ R190, R162, UR7 ;  /* 0x00000007a2be7c20 */ /* 0x000fe20008410000 */
[----:B----4-:R-:W-:Y:S01]  /*8f20*/  FSEL R0, R193, -INF , P2 ;  /* 0xff800000c1007808 */ /* 0x010fe20001000000 */
[----:B------:R-:W1:Y:S01]  /*8f30*/  SHFL.IDX PT, R162, R180, 0x1, 0x1c1f ;  /* 0x003c1f00b4a27f89 */ /* 0x000e6200000e0000 */
[----:B------:R-:W-:Y:S01]  /*8f40*/  FMNMX.FTZ R191, R2, R191, !PT ;  /* 0x000000bf02bf7209 */ /* 0x000fe20007810000 */
[----:B------:R-:W2:Y:S03]  /*8f50*/  MUFU.TANH R186, R186 ;  /* 0x000000ba00ba7308 */ /* 0x000ea60000002400 */
[----:B------:R-:W-:Y:S01]  /*8f60*/  FMNMX.FTZ R192, R0, R191, !PT ;  /* 0x000000bf00c07209 */ /* 0x000fe20007810000 */
[----:B------:R-:W-:-:S04]  /*8f70*/  FMUL.FTZ R191, R163, UR7 ;  /* 0x00000007a3bf7c20 */ /* 0x000fc80008410000 */
[----:B------:R-:W3:Y:S01]  /*8f80*/  SHFL.BFLY PT, R193, R192, 0x2, 0x1f ;  /* 0x0c401f00c0c17f89 */ /* 0x000ee200000e0000 */
[----:B------:R-:W4:Y:S08]  /*8f90*/  MUFU.TANH R185, R185 ;  /* 0x000000b900b97308 */ /* 0x000f300000002400 */
[----:B------:R-:W5:Y:S01]  /*8fa0*/  MUFU.TANH R187, R187 ;  /* 0x000000bb00bb7308 */ /* 0x000f620000002400 */
[----:B-1----:R-:W-:Y:S01]  /*8fb0*/  IADD3 R189, R162, -UR11, R189 ;  /* 0x8000000ba2bd7c10 */ /* 0x002fe2000fffe0bd */
[----:B------:R-:W1:Y:S06]  /*8fc0*/  S2UR UR11, SR_CgaCtaId ;  /* 0x00000000000b79c3 */ /* 0x000e6c0000008800 */
[----:B------:R-:W1:Y:S01]  /*8fd0*/  MUFU.TANH R188, R188 ;  /* 0x000000bc00bc7308 */ /* 0x000e620000002400 */
[----:B------:R-:W-:-:S02]  /*8fe0*/  ISETP.GT.AND P1, PT, R189, RZ, PT ;  /* 0x000000ffbd00720c */ /* 0x000fc40003f24270 */
[C---:B------:R-:W-:Y:S02]  /*8ff0*/  ISETP.GT.AND P2, PT, R189.reuse, 0x1, PT ;  /* 0x00000001bd00780c */ /* 0x040fe40003f44270 */
[----:B------:R-:W-:Y:S02]  /*9000*/  FSEL R154, R6, -INF , P1 ;  /* 0xff800000069a7808 */ /* 0x000fe40000800000 */
[----:B---3--:R-:W-:Y:S01]  /*9010*/  FMNMX.FTZ R163, R192, R193, !PT ;  /* 0x000000c1c0a37209 */ /* 0x008fe20007810000 */
[----:B------:R-:W-:Y:S01]  /*9020*/  FMUL.FTZ R192, R166, UR7 ;  /* 0x00000007a6c07c20 */ /* 0x000fe20008410000 */
[----:B------:R-:W-:Y:S01]  /*9030*/  ISETP.GT.AND P1, PT, R189, 0x8, PT ;  /* 0x00000008bd00780c */ /* 0x000fe20003f24270 */
[----:B------:R-:W3:Y:S01]  /*9040*/  MUFU.TANH R182, R182 ;  /* 0x000000b600b67308 */ /* 0x000ee20000002400 */
[----:B0-----:R-:W-:Y:S01]  /*9050*/  FSEL R184, R184, -INF , P2 ;  /* 0xff800000b8b87808 */ /* 0x001fe20001000000 */
[----:B------:R-:W0:Y:S01]  /*9060*/  SHFL.BFLY PT, R166, R163, 0x1, 0x1f ;  /* 0x0c201f00a3a67f89 */ /* 0x000e2200000e0000 */
[----:B------:R-:W-:Y:S01]  /*9070*/  FMNMX.FTZ R155, R154, R21, !PT ;  /* 0x000000159a9b7209 */ /* 0x000fe20007810000 */
[----:B------:R-:W-:Y:S01]  /*9080*/  FMUL.FTZ R193, R167, UR7 ;  /* 0x00000007a7c17c20 */ /* 0x000fe20008410000 */
[----:B------:R-:W-:-:S02]  /*9090*/  ISETP.GT.AND P2, PT, R189, 0x9, PT ;  /* 0x00000009bd00780c */ /* 0x000fc40003f44270 */
[----:B--2---:R-:W-:Y:S01]  /*90a0*/  FSEL R186, R186, -INF , P1 ;  /* 0xff800000baba7808 */ /* 0x004fe20000800000 */
[----:B------:R-:W2:Y:S01]  /*90b0*/  MUFU.TANH R183, R183 ;  /* 0x000000b700b77308 */ /* 0x000ea20000002400 */
[----:B------:R-:W-:Y:S02]  /*90c0*/  FMNMX.FTZ R155, R184, R155, !PT ;  /* 0x0000009bb89b7209 */ /* 0x000fe40007810000 */
[----:B------:R-:W-:Y:S02]  /*90d0*/  ISETP.GT.AND P1, PT, R189, 0x10, PT ;  /* 0x00000010bd00780c */ /* 0x000fe40003f24270 */
[----:B----4-:R-:W-:Y:S02]  /*90e0*/  FSEL R185, R185, -INF , P2 ;  /* 0xff800000b9b97808 */ /* 0x010fe40001000000 */
[----:B------:R-:W-:Y:S01]  /*90f0*/  FMNMX.FTZ R158, R186, R155, !PT ;  /* 0x0000009bba9e7209 */ /* 0x000fe20007810000 */
[----:B------:R-:W4:Y:S01]  /*9100*/  MUFU.TANH R170, R170 ;  /* 0x000000aa00aa7308 */ /* 0x000f220000002400 */
[----:B------:R-:W-:-:S02]  /*9110*/  ISETP.GT.AND P2, PT, R189, 0x11, PT ;  /* 0x00000011bd00780c */ /* 0x000fc40003f44270 */
[----:B-----5:R-:W-:Y:S02]  /*9120*/  FSEL R155, R187, -INF , P1 ;  /* 0xff800000bb9b7808 */ /* 0x020fe40000800000 */
[----:B------:R-:W-:Y:S02]  /*9130*/  FMNMX.FTZ R162, R185, R158, !PT ;  /* 0x0000009eb9a27209 */ /* 0x000fe40007810000 */
[----:B------:R-:W-:Y:S01]  /*9140*/  ISETP.GT.AND P3, PT, R189, 0x18, PT ;  /* 0x00000018bd00780c */ /* 0x000fe20003f64270 */
[----:B------:R-:W5:Y:S01]  /*9150*/  MUFU.TANH R171, R171 ;  /* 0x000000ab00ab7308 */ /* 0x000f620000002400 */
[----:B-1----:R-:W-:Y:S02]  /*9160*/  FSEL R158, R188, -INF , P2 ;  /* 0xff800000bc9e7808 */ /* 0x002fe40001000000 */
[----:B0-----:R-:W-:Y:S02]  /*9170*/  FMNMX.FTZ R6, R163, R166, !PT ;  /* 0x000000a6a3067209 */ /* 0x001fe40007810000 */
[----:B------:R-:W-:-:S02]  /*9180*/  FMNMX.FTZ R163, R155, R162, !PT ;  /* 0x000000a29ba37209 */ /* 0x000fc40007810000 */
[C---:B------:R-:W-:Y:S01]  /*9190*/  FSETP.NEU.FTZ.AND P1, PT, R6.reuse, -INF , PT ;  /* 0xff8000000600780b */ /* 0x040fe20003f3d000 */
[----:B------:R-:W-:Y:S01]  /*91a0*/  FMUL.FTZ R187, R6, UR6 ;  /* 0x0000000606bb7c20 */ /* 0x000fe20008410000 */
[----:B------:R-:W0:Y:S01]  /*91b0*/  MUFU.TANH R174, R174 ;  /* 0x000000ae00ae7308 */ /* 0x000e220000002400 */
[----:B------:R-:W-:Y:S02]  /*91c0*/  ISETP.GT.AND P4, PT, R189, 0x19, PT ;  /* 0x00000019bd00780c */ /* 0x000fe40003f84270 */
[----:B---3--:R-:W-:Y:S02]  /*91d0*/  FSEL R159, R182, -INF , P3 ;  /* 0xff800000b69f7808 */ /* 0x008fe40001800000 */
[----:B------:R-:W-:Y:S02]  /*91e0*/  FMNMX.FTZ R166, R158, R163, !PT ;  /* 0x000000a39ea67209 */ /* 0x000fe40007810000 */
[----:B------:R-:W-:Y:S01]  /*91f0*/  FSEL R187, R187, RZ, P1 ;  /* 0x000000ffbbbb7208 */ /* 0x000fe20000800000 */
[----:B------:R-:W1:Y:S01]  /*9200*/  MUFU.TANH R175, R175 ;  /* 0x000000af00af7308 */ /* 0x000e620000002400 */
[----:B------:R-:W-:-:S02]  /*9210*/  ISETP.GT.AND P2, PT, R189, 0x20, PT ;  /* 0x00000020bd00780c */ /* 0x000fc40003f44270 */
[----:B--2---:R-:W-:Y:S01]  /*9220*/  FSEL R162, R183, -INF , P4 ;  /* 0xff800000b7a27808 */ /* 0x004fe20002000000 */
[--C-:B------:R-:W-:Y:S01]  /*9230*/  FFMA.FTZ R182, R181, UR6, -R187.reuse ;  /* 0x00000006b5b67c23 */ /* 0x100fe200080108bb */
[----:B------:R-:W-:Y:S01]  /*9240*/  FMNMX.FTZ R163, R159, R166, !PT ;  /* 0x000000a69fa37209 */ /* 0x000fe20007810000 */
[--C-:B------:R-:W-:Y:S01]  /*9250*/  FFMA.FTZ R208, R179, UR6, -R187.reuse ;  /* 0x00000006b3d07c23 */ /* 0x100fe200080108bb */
[C---:B------:R-:W-:Y:S01]  /*9260*/  ISETP.GT.AND P3, PT, R189.reuse, 0x21, PT ;  /* 0x00000021bd00780c */ /* 0x040fe20003f64270 */
[----:B------:R-:W2:Y:S01]  /*9270*/  MUFU.TANH R190, R190 ;  /* 0x000000be00be7308 */ /* 0x000ea20000002400 */
[----:B----4-:R-:W-:Y:S01]  /*9280*/  FSEL R166, R170, -INF , P2 ;  /* 0xff800000aaa67808 */ /* 0x010fe20001000000 */
[--C-:B------:R-:W-:Y:S01]  /*9290*/  FFMA.FTZ R210, R178, UR6, -R187.reuse ;  /* 0x00000006b2d27c23 */ /* 0x100fe200080108bb */
[----:B------:R-:W-:Y:S01]  /*92a0*/  FMNMX.FTZ R181, R162, R163, !PT ;  /* 0x000000a3a2b57209 */ /* 0x000fe20007810000 */
[--C-:B------:R-:W-:Y:S01]  /*92b0*/  FFMA.FTZ R204, R176, UR6, -R187.reuse ;  /* 0x00000006b0cc7c23 */ /* 0x100fe200080108bb */
[----:B------:R-:W-:Y:S01]  /*92c0*/  ISETP.GT.AND P2, PT, R189, 0x28, PT ;  /* 0x00000028bd00780c */ /* 0x000fe20003f44270 */
[--C-:B------:R-:W-:Y:S01]  /*92d0*/  FFMA.FTZ R206, R172, UR6, -R187.reuse ;  /* 0x00000006acce7c23 */ /* 0x100fe200080108bb */
[----:B-----5:R-:W-:Y:S01]  /*92e0*/  FSEL R167, R171, -INF , P3 ;  /* 0xff800000aba77808 */ /* 0x020fe20001800000 */
[----:B------:R-:W3:Y:S01]  /*92f0*/  MUFU.TANH R191, R191 ;  /* 0x000000bf00bf7308 */ /* 0x000ee20000002400 */
[----:B------:R-:W-:Y:S01]  /*9300*/  FMNMX.FTZ R180, R166, R181, !PT ;  /* 0x000000b5a6b47209 */ /* 0x000fe20007810000 */
[--C-:B------:R-:W-:Y:S01]  /*9310*/  FFMA.FTZ R202, R165, UR6, -R187.reuse ;  /* 0x00000006a5ca7c23 */ /* 0x100fe200080108bb */
[----:B------:R-:W-:Y:S01]  /*9320*/  ISETP.GT.AND P3, PT, R189, 0x29, PT ;  /* 0x00000029bd00780c */ /* 0x000fe20003f64270 */
[--C-:B------:R-:W-:Y:S01]  /*9330*/  FFMA.FTZ R165, R160, UR6, -R187.reuse ;  /* 0x00000006a0a57c23 */ /* 0x100fe200080108bb */
[----:B0-----:R-:W-:Y:S01]  /*9340*/  FSEL R170, R174, -INF , P2 ;  /* 0xff800000aeaa7808 */ /* 0x001fe20001000000 */
[--C-:B------:R-:W-:Y:S01]  /*9350*/  FFMA.FTZ R200, R169, UR6, -R187.reuse ;  /* 0x00000006a9c87c23 */ /* 0x100fe200080108bb */
[----:B------:R-:W-:Y:S01]  /*9360*/  FMNMX.FTZ R179, R167, R180, !PT ;  /* 0x000000b4a7b37209 */ /* 0x000fe20007810000 */
[----:B------:R-:W0:Y:S01]  /*9370*/  MUFU.TANH R192, R192 ;  /* 0x000000c000c07308 */ /* 0x000e220000002400 */
[----:B------:R-:W-:Y:S01]  /*9380*/  ISETP.GT.AND P2, PT, R189, 0x30, PT ;  /* 0x00000030bd00780c */ /* 0x000fe20003f44270 */
[--C-:B------:R-:W-:Y:S01]  /*9390*/  FFMA.FTZ R198, R157, UR6, -R187.reuse ;  /* 0x000000069dc67c23 */ /* 0x100fe200080108bb */
[----:B-1----:R-:W-:Y:S01]  /*93a0*/  FSEL R171, R175, -INF , P3 ;  /* 0xff800000afab7808 */ /* 0x002fe20001800000 */
[--C-:B------:R-:W-:Y:S01]  /*93b0*/  FFMA.FTZ R177, R177, UR6, -R187.reuse ;  /* 0x00000006b1b17c23 */ /* 0x100fe200080108bb */
[----:B------:R-:W-:Y:S01]  /*93c0*/  FMNMX.FTZ R180, R170, R179, !PT ;  /* 0x000000b3aab47209 */ /* 0x000fe20007810000 */
[--C-:B------:R-:W-:Y:S01]  /*93d0*/  FFMA.FTZ R169, R164, UR6, -R187.reuse ;  /* 0x00000006a4a97c23 */ /* 0x100fe200080108bb */
[----:B------:R-:W-:Y:S01]  /*93e0*/  ISETP.GT.AND P3, PT, R189, 0x31, PT ;  /* 0x00000031bd00780c */ /* 0x000fe20003f64270 */
[----:B------:R-:W1:Y:S01]  /*93f0*/  MUFU.TANH R193, R193 ;  /* 0x000000c100c17308 */ /* 0x000e620000002400 */
[----:B--2---:R-:W-:Y:S01]  /*9400*/  FSEL R174, R190, -INF , P2 ;  /* 0xff800000beae7808 */ /* 0x004fe20001000000 */
[----:B------:R-:W-:Y:S01]  /*9410*/  FFMA.FTZ R157, R152, UR6, -R187 ;  /* 0x00000006989d7c23 */ /* 0x000fe200080108bb */
[----:B------:R-:W-:-:S02]  /*9420*/  FMNMX.FTZ R179, R171, R180, !PT ;  /* 0x000000b4abb37209 */ /* 0x000fc40007810000 */
[----:B------:R-:W-:Y:S02]  /*9430*/  ISETP.GT.AND P2, PT, R189, 0x38, PT ;  /* 0x00000038bd00780c */ /* 0x000fe40003f44270 */
[----:B---3--:R-:W-:Y:S01]  /*9440*/  FSEL R175, R191, -INF , P3 ;  /* 0xff800000bfaf7808 */ /* 0x008fe20001800000 */
[----:B------:R-:W2:Y:S01]  /*9450*/  MUFU.TANH R194, R194 ;  /* 0x000000c200c27308 */ /* 0x000ea20000002400 */
[----:B------:R-:W-:Y:S02]  /*9460*/  FMNMX.FTZ R180, R174, R179, !PT ;  /* 0x000000b3aeb47209 */ /* 0x000fe40007810000 */
[----:B------:R-:W-:Y:S02]  /*9470*/  ISETP.GT.AND P3, PT, R189, 0x39, PT ;  /* 0x00000039bd00780c */ /* 0x000fe40003f64270 */
[----:B0-----:R-:W-:Y:S01]  /*9480*/  FSEL R178, R192, -INF , P2 ;  /* 0xff800000c0b27808 */ /* 0x001fe20001000000 */
[--C-:B------:R-:W-:Y:S01]  /*9490*/  FFMA.FTZ R192, R153, UR6, -R187.reuse ;  /* 0x0000000699c07c23 */ /* 0x100fe200080108bb */
[----:B------:R-:W-:Y:S01]  /*94a0*/  FMNMX.FTZ R181, R175, R180, !PT ;  /* 0x000000b4afb57209 */ /* 0x000fe20007810000 */
[----:B------:R-:W0:Y:S01]  /*94b0*/  MUFU.TANH R195, R195 ;  /* 0x000000c300c37308 */ /* 0x000e220000002400 */
[----:B------:R-:W-:Y:S01]  /*94c0*/  ISETP.GT.AND P2, PT, R189, 0x40, PT ;  /* 0x00000040bd00780c */ /* 0x000fe20003f44270 */
[----:B------:R-:W-:Y:S01]  /*94d0*/  FFMA.FTZ R153, R3, UR6, -R187 ;  /* 0x0000000603997c23 */ /* 0x000fe200080108bb */
[----:B-1----:R-:W-:-:S02]  /*94e0*/  FSEL R179, R193, -INF , P3 ;  /* 0xff800000c1b37808 */ /* 0x002fc40001800000 */
[C---:B------:R-:W-:Y:S02]  /*94f0*/  ISETP.GT.AND P3, PT, R189.reuse, 0x41, PT ;  /* 0x00000041bd00780c */ /* 0x040fe40003f64270 */
[----:B------:R-:W-:Y:S01]  /*9500*/  R2UR UR7, R214 ;  /* 0x00000000d60772ca */ /* 0x000fe200000e0000 */
[----:B------:R-:W-:Y:S01]  /*9510*/  MUFU.TANH R196, R196 ;  /* 0x000000c400c47308 */ /* 0x000fe20000002400 */
[----:B--2---:R-:W-:Y:S01]  /*9520*/  FSEL R180, R194, -INF , P2 ;  /* 0xff800000c2b47808 */ /* 0x004fe20001000000 */
[----:B------:R-:W-:Y:S01]  /*9530*/  FFMA.FTZ R194, R2, UR6, -R187 ;  /* 0x0000000602c27c23 */ /* 0x000fe200080108bb */
[----:B------:R-:W-:-:S05]  /*9540*/  ISETP.GT.AND P2, PT, R189, 0x48, PT ;  /* 0x00000048bd00780c */ /* 0x000fca0003f44270 */
[----:B------:R-:W1:Y:S01]  /*9550*/  MUFU.TANH R197, R197 ;  /* 0x000000c500c57308 */ /* 0x000e620000002400 */
[----:B0-----:R-:W-:Y:S02]  /*9560*/  FSEL R176, R195, -INF , P3 ;  /* 0xff800000c3b07808 */ /* 0x001fe40001800000 */
[----:B------:R-:W-:Y:S01]  /*9570*/  ISETP.GT.AND P3, PT, R189, 0x49, PT ;  /* 0x00000049bd00780c */ /* 0x000fe20003f64270 */
[----:B------:R-:W-:Y:S01]  /*9580*/  FFMA.FTZ R189, R173, UR6, -R187 ;  /* 0x00000006adbd7c23 */ /* 0x000fe200080108bb */
[----:B------:R-:W-:-:S03]  /*9590*/  UIADD3 UR7, UR7, 0x38840, URZ ;  /* 0x0003884007077890 */ /* 0x000fc6000fffe03f */
[----:B------:R0:W-:Y:S01]  /*95a0*/  MUFU.EX2 R163, R182 ;  /* 0x000000b600a37308 */ /* 0x0001e20000000800 */
[----:B------:R-:W-:-:S07]  /*95b0*/  UPRMT UR7, UR11, 0x654, UR7 ;  /* 0x000006540b077896 */ /* 0x000fce0008000007 */
[----:B------:R-:W-:Y:S01]  /*95c0*/  MUFU.EX2 R208, R208 ;  /* 0x000000d000d07308 */ /* 0x000fe20000000800 */
[----:B0-----:R-:W-:Y:S01]  /*95d0*/  FMNMX.FTZ R182, R178, R181, !PT ;  /* 0x000000b5b2b67209 */ /* 0x001fe20007810000 */
[----:B------:R-:W-:Y:S01]  /*95e0*/  SYNCS.ARRIVE.TRANS64.RED.A1T0 RZ, [UR7], RZ ;  /* 0x000000ffffff79a7 */ /* 0x000fe20008100407 */
[----:B-1----:R-:W-:Y:S02]  /*95f0*/  FSEL R188, R197, -INF , P3 ;  /* 0xff800000c5bc7808 */ /* 0x002fe40001800000 */
[----:B------:R-:W-:Y:S02]  /*9600*/  FMNMX.FTZ R181, R179, R182, !PT ;  /* 0x000000b6b3b57209 */ /* 0x000fe40007810000 */
[----:B------:R-:W-:Y:S01]  /*9610*/  FSEL R182, R196, -INF , P2 ;  /* 0xff800000c4b67808 */ /* 0x000fe20001000000 */
[--C-:B------:R-:W-:Y:S01]  /*9620*/  FFMA.FTZ R196, R161, UR6, -R187.reuse ;  /* 0x00000006a1c47c23 */ /* 0x100fe200080108bb */
[----:B------:R-:W-:Y:S01]  /*9630*/  FMNMX.FTZ R181, R180, R181, !PT ;  /* 0x000000b5b4b57209 */ /* 0x000fe20007810000 */
[----:B------:R-:W-:Y:S01]  /*9640*/  FFMA.FTZ R161, R156, UR6, -R187 ;  /* 0x000000069ca17c23 */ /* 0x000fe200080108bb */
[----:B------:R-:W-:Y:S02]  /*9650*/  MUFU.EX2 R210, R210 ;  /* 0x000000d200d27308 */ /* 0x000fe40000000800 */
[----:B------:R-:W-:-:S04]  /*9660*/  FMNMX.FTZ R173, R176, R181, !PT ;  /* 0x000000b5b0ad7209 */ /* 0x000fc80007810000 */
[----:B------:R-:W-:Y:S02]  /*9670*/  FMNMX.FTZ R173, R182, R173, !PT ;  /* 0x000000adb6ad7209 */ /* 0x000fe40007810000 */
[----:B------:R-:W-:Y:S02]  /*9680*/  MUFU.EX2 R177, R177 ;  /* 0x000000b100b17308 */ /* 0x000fe40000000800 */
[----:B------:R-:W-:Y:S01]  /*9690*/  FMNMX.FTZ R172, R188, R173, !PT ;  /* 0x000000adbcac7209 */ /* 0x000fe20007810000 */
[----:B------:R-:W-:-:S04]  /*96a0*/  FFMA.FTZ R173, R168, UR6, -R187 ;  /* 0x00000006a8ad7c23 */ /* 0x000fc800080108bb */
[----:B------:R-:W0:Y:S01]  /*96b0*/  SHFL.BFLY PT, R183, R172, 0x2, 0x1f ;  /* 0x0c401f00acb77f89 */ /* 0x000e2200000e0000 */
[----:B------:R-:W-:Y:S08]  /*96c0*/  MUFU.EX2 R204, R204 ;  /* 0x000000cc00cc7308 */ /* 0x000ff00000000800 */
        /* <DEDUP_REMOVED lines=8> */
[----:B0-----:R-:W-:Y:S01]  /*9750*/  FMNMX.FTZ R3, R183, R160, !PT ;  /* 0x000000a0b7037209 */ /* 0x001fe20007810000 */
[----:B------:R-:W-:-:S03]  /*9760*/  FFMA.FTZ R183, R0, UR6, -R187 ;  /* 0x0000000600b77c23 */ /* 0x000fc600080108bb */
[C---:B------:R-:W-:Y:S01]  /*9770*/  FSETP.NEU.FTZ.AND P2, PT, R3.reuse, -INF , PT ;  /* 0xff8000000300780b */ /* 0x040fe20003f5d000 */
[C---:B------:R-:W-:Y:S02]  /*9780*/  FMUL.FTZ R2, R3.reuse, UR6 ;  /* 0x0000000603027c20 */ /* 0x040fe40008410000 */
[----:B------:R-:W-:Y:S01]  /*9790*/  MUFU.EX2 R165, R165 ;  /* 0x000000a500a57308 */ /* 0x000fe20000000800 */
[----:B------:R-:W-:Y:S02]  /*97a0*/  FSEL R0, R3, RZ, P2 ;  /* 0x000000ff03007208 */ /* 0x000fe40001000000 */
[----:B------:R-:W-:-:S03]  /*97b0*/  FSEL R187, R2, RZ, P2 ;  /* 0x000000ff02bb7208 */ /* 0x000fc60001000000 */
[----:B------:R-:W-:Y:S02]  /*97c0*/  FADD.FTZ R2, -R0, R21 ;  /* 0x0000001500027221 */ /* 0x000fe40000010100 */
[----:B------:R-:W-:Y:S01]  /*97d0*/  MUFU.EX2 R196, R196 ;  /* 0x000000c400c47308 */ /* 0x000fe20000000800 */
[--C-:B------:R-:W-:Y:S01]  /*97e0*/  FFMA.FTZ R205, R155, UR6, -R187.reuse ;  /* 0x000000069bcd7c23 */ /* 0x100fe200080108bb */
[----:B------:R-:W-:Y:S01]  /*97f0*/  FSEL R155, R6, RZ, P1 ;  /* 0x000000ff069b7208 */ /* 0x000fe20000800000 */
[--C-:B------:R-:W-:Y:S01]  /*9800*/  FFMA.FTZ R209, R154, UR6, -R187.reuse ;  /* 0x000000069ad17c23 */ /* 0x100fe200080108bb */
[----:B------:R-:W-:Y:S01]  /*9810*/  FMUL.FTZ R2, R2, UR6 ;  /* 0x0000000602027c20 */ /* 0x000fe20008410000 */
[--C-:B------:R-:W-:Y:S01]  /*9820*/  FFMA.FTZ R152, R184, UR6, -R187.reuse ;  /* 0x00000006b8987c23 */ /* 0x100fe200080108bb */
[--C-:B------:R-:W-:Y:S01]  /*9830*/  FFMA.FTZ R211, R186, UR6, -R187.reuse ;  /* 0x00000006bad37c23 */ /* 0x100fe200080108bb */
[----:B------:R-:W-:Y:S01]  /*9840*/  FADD.FTZ R155, -R155, R20 ;  /* 0x000000149b9b7221 */ /* 0x000fe20000010100 */
[--C-:B------:R-:W-:Y:S01]  /*9850*/  FFMA.FTZ R154, R185, UR6, -R187.reuse ;  /* 0x00000006b99a7c23 */ /* 0x100fe200080108bb */
        /* <DEDUP_REMOVED lines=14> */
[----:B------:R-:W-:-:S02]  /*9940*/  FFMA.FTZ R182, R182, UR6, -R187 ;  /* 0x00000006b6b67c23 */ /* 0x000fc400080108bb */
[----:B------:R-:W1:Y:S08]  /*9950*/  MUFU.EX2 R2, R2 ;  /* 0x0000000200027308 */ /* 0x000e700000000800 */
[----:B------:R-:W2:Y:S01]  /*9960*/  MUFU.EX2 R152, R152 ;  /* 0x0000009800987308 */ /* 0x000ea20000000800 */
[----:B0-----:R-:W-:-:S04]  /*9970*/  FFMA.FTZ R13, R0, R13, R163 ;  /* 0x0000000d000d7223 */ /* 0x001fc800000100a3 */
[----:B------:R-:W-:-:S03]  /*9980*/  FADD.FTZ R13, R208, R13 ;  /* 0x0000000dd00d7221 */ /* 0x000fc60000010000 */
[----:B------:R-:W0:Y:S01]  /*9990*/  MUFU.EX2 R211, R211 ;  /* 0x000000d300d37308 */ /* 0x000e220000000800 */
[----:B-1----:R-:W-:Y:S01]  /*99a0*/  FFMA.FTZ R21, R2, R12, R209 ;  /* 0x0000000c02157223 */ /* 0x002fe200000100d1 */
[----:B------:R-:W-:-:S06]  /*99b0*/  FADD.FTZ R164, R210, R13 ;  /* 0x0000000dd2a47221 */ /* 0x000fcc0000010000 */
[----:B------:R-:W1:Y:S01]  /*99c0*/  MUFU.EX2 R154, R154 ;  /* 0x0000009a009a7308 */ /* 0x000e620000000800 */
[----:B--2---:R-:W-:Y:S01]  /*99d0*/  FADD.FTZ R12, R152, R21 ;  /* 0x00000015980c7221 */ /* 0x004fe20000010000 */
[----:B------:R-:W-:-:S04]  /*99e0*/  FADD.FTZ R21, R177, R164 ;  /* 0x000000a4b1157221 */ /* 0x000fc80000010000 */
[----:B------:R-:W-:Y:S02]  /*99f0*/  FADD.FTZ R164, R204, R21 ;  /* 0x00000015cca47221 */ /* 0x000fe40000010000 */
[----:B------:R-:W2:Y:S01]  /*9a00*/  MUFU.EX2 R205, R205 ;  /* 0x000000cd00cd7308 */ /* 0x000ea20000000800 */
[----:B0-----:R-:W-:Y:S01]  /*9a10*/  FADD.FTZ R13, R211, R12 ;  /* 0x0000000cd30d7221 */ /* 0x001fe20000010000 */
[----:B------:R-:W-:Y:S01]  /*9a20*/  FADD.FTZ R21, R181, R164 ;  /* 0x000000a4b5157221 */ /* 0x000fe20000010000 */
[----:B------:R-:W-:-:S03]  /*9a30*/  FFMA.FTZ R164, R179, UR6, -R187 ;  /* 0x00000006b3a47c23 */ /* 0x000fc600080108bb */
[----:B------:R-:W-:Y:S02]  /*9a40*/  FADD.FTZ R166, R206, R21 ;  /* 0x00000015cea67221 */ /* 0x000fe40000010000 */
[----:B------:R-:W0:Y:S01]  /*9a50*/  MUFU.EX2 R156, R156 ;  /* 0x0000009c009c7308 */ /* 0x000e220000000800 */
[----:B-1----:R-:W-:Y:S01]  /*9a60*/  FADD.FTZ R12, R154, R13 ;  /* 0x0000000d9a0c7221 */ /* 0x002fe20000010000 */
[----:B------:R-:W-:-:S04]  /*9a70*/  FADD.FTZ R21, R173, R166 ;  /* 0x000000a6ad157221 */ /* 0x000fc80000010000 */
[----:B------:R-:W-:Y:S02]  /*9a80*/  FADD.FTZ R166, R200, R21 ;  /* 0x00000015c8a67221 */ /* 0x000fe40000010000 */
[----:B------:R-:W1:Y:S01]  /*9a90*/  MUFU.EX2 R207, R207 ;  /* 0x000000cf00cf7308 */ /* 0x000e620000000800 */
[----:B--2---:R-:W-:Y:S01]  /*9aa0*/  FADD.FTZ R13, R205, R12 ;  /* 0x0000000ccd0d7221 */ /* 0x004fe20000010000 */
[----:B------:R-:W-:Y:S01]  /*9ab0*/  FADD.FTZ R21, R169, R166 ;  /* 0x000000a6a9157221 */ /* 0x000fe20000010000 */
[--C-:B------:R-:W-:Y:S01]  /*9ac0*/  FFMA.FTZ R166, R176, UR6, -R187.reuse ;  /* 0x00000006b0a67c23 */ /* 0x100fe200080108bb */
[----:B------:R-:W-:Y:S02]  /*9ad0*/  FFMA.FTZ R187, R188, UR6, -R187 ;  /* 0x00000006bcbb7c23 */ /* 0x000fe400080108bb */
        /* <DEDUP_REMOVED lines=47> */
.L_x_2213:
[----:B------:R-:W0:Y:S01]  /*9dd0*/  S2UR UR14, SR_CgaCtaId ;  /* 0x00000000000e79c3 */ /* 0x000e220000008800 */
[----:B------:R-:W-:Y:S01]  /*9de0*/  R2UR UR11, R213 ;  /* 0x00000000d50b72ca */ /* 0x000fe200000e0000 */
[----:B------:R-:W-:Y:S01]  /*9df0*/  UIADD3 UR10, UR10, 0x38860, URZ ;  /* 0x000388600a0a7890 */ /* 0x000fe2000fffe03f */
[----:B------:R-:W-:Y:S01]  /*9e00*/  R2UR UR7, R212 ;  /* 0x00000000d40772ca */ /* 0x000fe200000e0000 */
[----:B------:R-:W-:Y:S01]  /*9e10*/  IMAD.MOV.U32 R21, RZ, RZ, R3 ;  /* 0x000000ffff157224 */ /* 0x000fe200078e0003 */
[----:B------:R-:W-:Y:S01]  /*9e20*/  F2FP.BF16.F32.PACK_AB R201, R20, R201 ;  /* 0x000000c914c9723e */ /* 0x000fe200000010ff */
[----:B------:R-:W-:Y:S01]  /*9e30*/  IMAD.MOV.U32 R20, RZ, RZ, R6 ;  /* 0x000000ffff147224 */ /* 0x000fe200078e0006 */
[----:B------:R-:W-:Y:S01]  /*9e40*/  F2FP.BF16.F32.PACK_AB R208, R208, R163 ;  /* 0x000000a3d0d0723e */ /* 0x000fe200000010ff */
[----:B------:R-:W-:Y:S01]  /*9e50*/  IMAD.U32 R218, RZ, RZ, UR61 ;  /* 0x0000003dffda7e24 */ /* 0x000fe2000f8e00ff */
[----:B------:R-:W-:Y:S02]  /*9e60*/  F2FP.BF16.F32.PACK_AB R209, R152, R209 ;  /* 0x000000d198d1723e */ /* 0x000fe400000010ff */
[----:B------:R-:W-:-:S02]  /*9e70*/  F2FP.BF16.F32.PACK_AB R210, R177, R210 ;  /* 0x000000d2b1d2723e */ /* 0x000fc400000010ff */
[----:B------:R-:W-:Y:S02]  /*9e80*/  F2FP.BF16.F32.PACK_AB R211, R154, R211 ;  /* 0x000000d39ad3723e */ /* 0x000fe400000010ff */
[----:B------:R-:W-:Y:S01]  /*9e90*/  F2FP.BF16.F32.PACK_AB R204, R181, R204 ;  /* 0x000000ccb5cc723e */ /* 0x000fe200000010ff */
[----:B------:R-:W-:Y:S01]  /*9ea0*/  UISETP.GT.AND UP0, UPT, UR7, UR11, UPT ;  /* 0x0000000b0700728c */ /* 0x000fe2000bf04270 */
[----:B------:R-:W-:Y:S01]  /*9eb0*/  F2FP.BF16.F32.PACK_AB R205, R156, R205 ;  /* 0x000000cd9ccd723e */ /* 0x000fe200000010ff */
[----:B------:R-:W-:Y:S01]  /*9ec0*/  UIADD3 UR7, UR7, -0x1, URZ ;  /* 0xffffffff07077890 */ /* 0x000fe2000fffe03f */
[----:B------:R-:W-:Y:S02]  /*9ed0*/  F2FP.BF16.F32.PACK_AB R206, R173, R206 ;  /* 0x000000ceadce723e */ /* 0x000fe400000010ff */
[----:B------:R-:W-:Y:S02]  /*9ee0*/  F2FP.BF16.F32.PACK_AB R207, R158, R207 ;  /* 0x000000cf9ecf723e */ /* 0x000fe400000010ff */
[----:B------:R-:W-:Y:S01]  /*9ef0*/  PLOP3.LUT P1, PT, PT, PT, UP0, 0x80, 0x0 ;  /* 0x000000000000781c */ /* 0x000fe20003f2f008 */
[----:B0-----:R-:W-:Y:S01]  /*9f00*/  UPRMT UR10, UR14, 0x654, UR10 ;  /* 0x000006540e0a7896 */ /* 0x001fe2000800000a */
[----:B------:R-:W-:Y:S01]  /*9f10*/  IMAD.U32 R212, RZ, RZ, UR7 ;  /* 0x00000007ffd47e24 */ /* 0x000fe2000f8e00ff */
[----:B------:R-:W-:-:S02]  /*9f20*/  F2FP.BF16.F32.PACK_AB R200, R169, R200 ;  /* 0x000000c8a9c8723e */ /* 0x000fc400000010ff */
[----:B------:R-:W-:Y:S02]  /*9f30*/  F2FP.BF16.F32.PACK_AB R202, R165, R202 ;  /* 0x000000caa5ca723e */ /* 0x000fe400000010ff */
[----:B------:R-:W-:Y:S02]  /*9f40*/  F2FP.BF16.F32.PACK_AB R203, R160, R203 ;  /* 0x000000cba0cb723e */ /* 0x000fe400000010ff */
[----:B------:R-:W-:Y:S01]  /*9f50*/  F2FP.BF16.F32.PACK_AB R196, R161, R196 ;  /* 0x000000c4a1c4723e */ /* 0x000fe200000010ff */
        /* <DEDUP_REMOVED lines=8> */
[----:B------:R-:W-:Y:S02]  /*9fe0*/  MOV R217, UR10 ;  /* 0x0000000a00d97c02 */ /* 0x000fe40008000f00 */
[----:B------:R-:W-:Y:S01]  /*9ff0*/  F2FP.BF16.F32.PACK_AB R195, R187, R182 ;  /* 0x000000b6bbc3723e */ /* 0x000fe200000010ff */
[----:B------:R-:W-:Y:S06]  /*a000*/  @P1 BRA `(.L_x_2214) ;  /* 0xffffffb8006c1947 */ /* 0x000fec000383ffff */
[----:B------:R-:W-:-:S07]  /*a010*/  IMAD.U32 R212, RZ, RZ, UR7 ;  /* 0x00000007ffd47e24 */ /* 0x000fce000f8e00ff */
.L_x_2203:
[----:B------:R-:W-:Y:S02]  /*a020*/  R2UR UR10, R22 ;  /* 0x00000000160a72ca */ /* 0x000fe400000e0000 */
[----:B------:R-:W-:-:S13]  /*a030*/  R2UR UR7, R212 ;  /* 0x00000000d40772ca */ /* 0x000fda00000e0000 */
[----:B------:R-:W-:-:S06]  /*a040*/  UISETP.GE.AND UP0, UPT, UR7, UR10, UPT ;  /* 0x0000000a0700728c */ /* 0x000fcc000bf06270 */
[----:B------:R-:W-:-:S13]  /*a050*/  PLOP3.LUT P1, PT, PT, PT, UP0, 0x80, 0x0 ;  /* 0x000000000000781c */ /* 0x000fda0003f2f008 */
[----:B------:R-:W-:Y:S05]  /*a060*/  @!P1 BRA `(.L_x_2215) ;  /* 0x00000040000c9947 */ /* 0x000fea0003800000 */
[----:B------:R-:W-:Y:S01]  /*a070*/  R2UR UR6, R7 ;  /* 0x00000000070672ca */ /* 0x000fe200000e0000 */
[----:B------:R-:W-:Y:S01]  /*a080*/  IMAD.MOV.U32 R17, RZ, RZ, R6 ;  /* 0x000000ffff117224 */ /* 0x000fe200078e0006 */
[----:B------:R-:W-:Y:S01]  /*a090*/  MOV R14, R3 ;  /* 0x00000003000e7202 */ /* 0x000fe20000000f00 */
[----:B------:R-:W-:Y:S01]  /*a0a0*/  UMOV UR60, UR61 ;  /* 0x0000003d003c7c82 */ /* 0x000fe20008000000 */
[----:B------:R-:W-:-:S09]  /*a0b0*/  ULDC UR7, c[0x0][0x9d8] ;  /* 0x0002760000077ab9 */ /* 0x000fd20000000800 */
[----:B------:R-:W-:-:S07]  /*a0c0*/  IMAD.U32 R214, RZ, RZ, UR6 ;  /* 0x00000006ffd67e24 */ /* 0x000fce000f8e00ff */
.L_x_2226:
        /* <DEDUP_REMOVED lines=9> */
.L_x_2216:
[----:B------:R-:W-:Y:S02]  /*a160*/  R2UR UR6, R16 ;  /* 0x00000000100672ca */ /* 0x000fe400000e0000 */
[----:B------:R-:W-:-:S11]  /*a170*/  R2UR UR10, R7 ;  /* 0x00000000070a72ca */ /* 0x000fd600000e0000 */
[----:B------:R-:W-:Y:S02]  /*a180*/  ULEA UR6, UR61, UR6, 0x3 ;  /* 0x000000063d067291 */ /* 0x000fe4000f8e183f */
[----:B------:R-:W-:-:S04]  /*a190*/  MOV R3, UR10 ;  /* 0x0000000a00037c02 */ /* 0x000fc80008000f00 */
[----:B------:R-:W-:Y:S01]  /*a1a0*/  SHF.L.U32 R3, R3, 0x1f, RZ ;  /* 0x0000001f03037819 */ /* 0x000fe200000006ff */
[----:B------:R-:W-:-:S03]  /*a1b0*/  IMAD.U32 R213, RZ, RZ, UR6 ;  /* 0x00000006ffd57e24 */ /* 0x000fc6000f8e00ff */
[----:B------:R0:W1:Y:S01]  /*a1c0*/  SYNCS.PHASECHK.TRANS64.TRYWAIT P1, [UR6+0x38830], R3 ;  /* 0x03883003ff0075a7 */ /* 0x0000620008020146 */
[----:B------:R-:W-:Y:S05]  /*a1d0*/  @!P0 BRA `(.L_x_2217) ;  /* 0x0000000000048947 */ /* 0x000fea0003800000 */
[----:B------:R-:W-:Y:S01]  /*a1e0*/  BPT.TRAP 0x1 ;  /* 0x000000040000795c */ /* 0x000fe20000300000 */
.L_x_2217:
[----:B-1----:R-:W-:Y:S05]  /*a1f0*/  @P1 BRA `(.L_x_2218) ;  /* 0x00000000000c1947 */ /* 0x002fea0003800000 */
[----:B------:R-:W-:-:S13]  /*a200*/  R2UR UR6, R213 ;  /* 0x00000000d50672ca */ /* 0x000fda00000e0000 */
[----:B------:R-:W1:Y:S02]  /*a210*/  SYNCS.PHASECHK.TRANS64.TRYWAIT P1, [UR6+0x38830], R3 ;  /* 0x03883003ff0075a7 */ /* 0x000e640008020146 */
[----:B-1----:R-:W-:Y:S05]  /*a220*/  @!P1 BRA `(.L_x_2219) ;  /* 0x000000b8008c9947 */ /* 0x002fea0003800000 */
.L_x_2218:
        /* <DEDUP_REMOVED lines=35> */
[----:B------:R-:W-:Y:S01]  /*a460*/  R2UR UR14, R10 ;  /* 0x000000000a0e72ca */ /* 0x000fe200000e0000 */
[----:B------:R-:W-:Y:S01]  /*a470*/  UMOV UR54, UR10 ;  /* 0x0000000a00367c82 */ /* 0x000fe20008000000 */
[----:B------:R-:W-:Y:S01]  /*a480*/  R2UR UR15, R11 ;  /* 0x000000000b0f72ca */ /* 0x000fe200000e0000 */
        /* <DEDUP_REMOVED lines=303> */
[----:B------:R-:W-:Y:S02]  /*b780*/  R2UR UR14, R8 ;  /* 0x00000000080e72ca */ /* 0x000fe400000e0000 */
[----:B------:R-:W-:-:S11]  /*b790*/  R2UR UR15, R9 ;  /* 0x00000000090f72ca */ /* 0x000fd600000e0000 */
        /* <DEDUP_REMOVED lines=308> */
.L_x_2220:
        /* <DEDUP_REMOVED lines=8> */
.L_x_2221:
[----:B-1----:R-:W-:Y:S05]  /*cb60*/  @P1 BRA `(.L_x_2222) ;  /* 0x0000000000081947 */ /* 0x002fea0003800000 */
[----:B------:R-:W1:Y:S02]  /*cb70*/  SYNCS.PHASECHK.TRANS64.TRYWAIT P1, [UR14+0x38850], R0 ;  /* 0x03885000ff0075a7 */ /* 0x000e64000802014e */
[----:B-1----:R-:W-:Y:S05]  /*cb80*/  @!P1 BRA `(.L_x_2223) ;  /* 0x0000009000509947 */ /* 0x002fea0003800000 */
.L_x_2222:
        /* <DEDUP_REMOVED lines=37> */
.L_x_2224:
        /* <DEDUP_REMOVED lines=45> */
[----:B------:R-:W-:Y:S01]  /*d0b0*/  ULDC UR6, c[0x0][0x988] ;  /* 0x0002620000067ab9 */ /* 0x000fe20000000800 */
[----:B------:R-:W2:Y:S01]  /*d0c0*/  MUFU.TANH R20, R20 ;  /* 0x0000001400147308 */ /* 0x000ea20000002400 */
[----:B0-----:R-:W-:Y:S01]  /*d0d0*/  FMNMX.FTZ R3, R18, R3, !PT ;  /* 0x0000000312037209 */ /* 0x001fe20007810000 */
[----:B------:R-:W0:Y:S01]  /*d0e0*/  S2UR UR11, SR_CgaCtaId ;  /* 0x00000000000b79c3 */ /* 0x000e220000008800 */
[----:B------:R-:W-:-:S05]  /*d0f0*/  R2UR UR10, R213 ;  /* 0x00000000d50a72ca */ /* 0x000fca00000e0000 */
[----:B------:R-:W3:Y:S01]  /*d100*/  MUFU.TANH R187, R187 ;  /* 0x000000bb00bb7308 */ /* 0x000ee20000002400 */
[----:B-1----:R-:W-:Y:S01]  /*d110*/  FMNMX.FTZ R0, R186, R167, !PT ;  /* 0x000000a7ba007209 */ /* 0x002fe20007810000 */
[----:B------:R-:W-:-:S06]  /*d120*/  FMUL.FTZ R167, R153, UR7 ;  /* 0x0000000799a77c20 */ /* 0x000fcc0008410000 */
[----:B------:R-:W1:Y:S01]  /*d130*/  MUFU.TANH R21, R21 ;  /* 0x0000001500157308 */ /* 0x000e620000002400 */
[----:B--2---:R-:W-:Y:S01]  /*d140*/  FMNMX.FTZ R2, R20, R3, !PT ;  /* 0x0000000314027209 */ /* 0x004fe20007810000 */
[----:B------:R-:W-:-:S06]  /*d150*/  UIADD3 UR10, UR10, 0x38840, URZ ;  /* 0x000388400a0a7890 */ /* 0x000fcc000fffe03f */
[----:B------:R-:W2:Y:S01]  /*d160*/  MUFU.TANH R188, R188 ;  /* 0x000000bc00bc7308 */ /* 0x000ea20000002400 */
[----:B---3--:R-:W-:Y:S01]  /*d170*/  FMNMX.FTZ R3, R187, R0, !PT ;  /* 0x00000000bb037209 */ /* 0x008fe20007810000 */
[----:B0-----:R-:W-:-:S06]  /*d180*/  UPRMT UR10, UR11, 0x654, UR10 ;  /* 0x000006540b0a7896 */ /* 0x001fcc000800000a */
[----:B------:R-:W0:Y:S01]  /*d190*/  MUFU.TANH R176, R176 ;  /* 0x000000b000b07308 */ /* 0x000e220000002400 */
[----:B-1----:R-:W-:Y:S02]  /*d1a0*/  FMNMX.FTZ R153, R21, R2, !PT ;  /* 0x0000000215997209 */ /* 0x002fe40007810000 */
[----:B------:R-:W-:Y:S05]  /*d1b0*/  SYNCS.ARRIVE.TRANS64.RED.A1T0 RZ, [UR10], RZ ;  /* 0x000000ffffff79a7 */ /* 0x000fea000810040a */
[----:B------:R-:W1:Y:S01]  /*d1c0*/  MUFU.TANH R189, R189 ;  /* 0x000000bd00bd7308 */ /* 0x000e620000002400 */
[----:B--2---:R-:W-:-:S07]  /*d1d0*/  FMNMX.FTZ R0, R188, R3, !PT ;  /* 0x00000003bc007209 */ /* 0x004fce0007810000 */
[----:B------:R-:W2:Y:S01]  /*d1e0*/  MUFU.TANH R177, R177 ;  /* 0x000000b100b17308 */ /* 0x000ea20000002400 */
[----:B0-----:R-:W-:Y:S01]  /*d1f0*/  FMNMX.FTZ R2, R176, R153, !PT ;  /* 0x00000099b0027209 */ /* 0x001fe20007810000 */
[----:B------:R-:W-:-:S06]  /*d200*/  FMUL.FTZ R153, R155, UR7 ;  /* 0x000000079b997c20 */ /* 0x000fcc0008410000 */
        /* <DEDUP_REMOVED lines=31> */
[----:B-1----:R-:W-:Y:S01]  /*d400*/  FMNMX.FTZ R2, R160, R155, !PT ;  /* 0x0000009ba0027209 */ /* 0x002fe20007810000 */
[----:B------:R-:W-:-:S06]  /*d410*/  FMUL.FTZ R155, R159, UR7 ;  /* 0x000000079f9b7c20 */ /* 0x000fcc0008410000 */
        /* <DEDUP_REMOVED lines=23> */
[----:B-1----:R-:W-:Y:S02]  /*d590*/  FMNMX.FTZ R2, R154, R159, !PT ;  /* 0x0000009f9a027209 */ /* 0x002fe40007810000 */
[----:B--2---:R-:W-:-:S05]  /*d5a0*/  FMNMX.FTZ R0, R157, R0, !PT ;  /* 0x000000009d007209 */ /* 0x004fca0007810000 */
[----:B------:R-:W1:Y:S01]  /*d5b0*/  SHFL.BFLY PT, R3, R0, 0x2, 0x1f ;  /* 0x0c401f0000037f89 */ /* 0x000e6200000e0000 */
[----:B0-----:R-:W-:-:S05]  /*d5c0*/  FMNMX.FTZ R2, R155, R2, !PT ;  /* 0x000000029b027209 */ /* 0x001fca0007810000 */
[----:B------:R-:W0:Y:S01]  /*d5d0*/  SHFL.BFLY PT, R159, R2, 0x2, 0x1f ;  /* 0x0c401f00029f7f89 */ /* 0x000e2200000e0000 */
[----:B-1----:R-:W-:-:S05]  /*d5e0*/  FMNMX.FTZ R158, R0, R3, !PT ;  /* 0x00000003009e7209 */ /* 0x002fca0007810000 */
[----:B------:R-:W1:Y:S01]  /*d5f0*/  SHFL.BFLY PT, R3, R158, 0x1, 0x1f ;  /* 0x0c201f009e037f89 */ /* 0x000e6200000e0000 */
[----:B0-----:R-:W-:-:S05]  /*d600*/  FMNMX.FTZ R159, R2, R159, !PT ;  /* 0x0000009f029f7209 */ /* 0x001fca0007810000 */
[----:B------:R-:W0:Y:S01]  /*d610*/  SHFL.BFLY PT, R190, R159, 0x1, 0x1f ;  /* 0x0c201f009fbe7f89 */ /* 0x000e2200000e0000 */
[----:B-1----:R-:W-:-:S05]  /*d620*/  FMNMX.FTZ R6, R158, R3, !PT ;  /* 0x000000039e067209 */ /* 0x002fca0007810000 */
[C---:B------:R-:W-:Y:S01]  /*d630*/  FADD.FTZ R17, -R6.reuse, R17 ;  /* 0x0000001106117221 */ /* 0x040fe20000010100 */
[----:B------:R-:W-:Y:S01]  /*d640*/  FMUL.FTZ R191, R6, UR6 ;  /* 0x0000000606bf7c20 */ /* 0x000fe20008410000 */
[----:B0-----:R-:W-:Y:S02]  /*d650*/  FMNMX.FTZ R3, R159, R190, !PT ;  /* 0x000000be9f037209 */ /* 0x001fe40007810000 */
[----:B------:R-:W-:Y:S01]  /*d660*/  FMUL.FTZ R190, R17, UR6 ;  /* 0x0000000611be7c20 */ /* 0x000fe20008410000 */
[--C-:B------:R-:W-:Y:S01]  /*d670*/  FFMA.FTZ R17, R184, UR6, -R191.reuse ;  /* 0x00000006b8117c23 */ /* 0x100fe200080108bf */
[--C-:B------:R-:W-:Y:S01]  /*d680*/  FFMA.FTZ R208, R185, UR6, -R191.reuse ;  /* 0x00000006b9d07c23 */ /* 0x100fe200080108bf */
[--C-:B------:R-:W-:Y:S01]  /*d690*/  FFMA.FTZ R210, R186, UR6, -R191.reuse ;  /* 0x00000006bad27c23 */ /* 0x100fe200080108bf */
[----:B------:R-:W-:Y:S01]  /*d6a0*/  FADD.FTZ R14, -R3, R14 ;  /* 0x0000000e030e7221 */ /* 0x000fe20000010100 */
[----:B------:R-:W-:Y:S01]  /*d6b0*/  MUFU.EX2 R0, R190 ;  /* 0x000000be00007308 */ /* 0x000fe20000000800 */
[--C-:B------:R-:W-:Y:S01]  /*d6c0*/  FFMA.FTZ R159, R187, UR6, -R191.reuse ;  /* 0x00000006bb9f7c23 */ /* 0x100fe200080108bf */
[--C-:B------:R-:W-:Y:S01]  /*d6d0*/  FFMA.FTZ R204, R188, UR6, -R191.reuse ;  /* 0x00000006bccc7c23 */ /* 0x100fe200080108bf */
[----:B------:R-:W-:Y:S01]  /*d6e0*/  FMUL.FTZ R14, R14, UR6 ;  /* 0x000000060e0e7c20 */ /* 0x000fe20008410000 */
        /* <DEDUP_REMOVED lines=13> */
[----:B0-----:R-:W-:Y:S01]  /*d7c0*/  FMUL.FTZ R14, R3, UR6 ;  /* 0x00000006030e7c20 */ /* 0x001fe20008410000 */
[--C-:B------:R-:W-:Y:S01]  /*d7d0*/  FFMA.FTZ R175, R175, UR6, -R191.reuse ;  /* 0x00000006afaf7c23 */ /* 0x100fe200080108bf */
[--C-:B------:R-:W-:Y:S01]  /*d7e0*/  FFMA.FTZ R165, R165, UR6, -R191.reuse ;  /* 0x00000006a5a57c23 */ /* 0x100fe200080108bf */
[----:B------:R-:W-:Y:S01]  /*d7f0*/  FFMA.FTZ R167, R167, UR6, -R191 ;  /* 0x00000006a7a77c23 */ /* 0x000fe200080108bf */
        /* <DEDUP_REMOVED lines=12> */
[----:B-1----:R-:W-:Y:S01]  /*d8c0*/  FFMA.FTZ R13, R0, R13, R17 ;  /* 0x0000000d000d7223 */ /* 0x002fe20000010011 */
        /* <DEDUP_REMOVED lines=9> */
[----:B------:R-:W-:Y:S01]  /*d960*/  FFMA.FTZ R154, R154, UR6, -R14 ;  /* 0x000000069a9a7c23 */ /* 0x000fe2000801080e */
[----:B------:R-:W-:-:S04]  /*d970*/  FFMA.FTZ R157, R157, UR6, -R191 ;  /* 0x000000069d9d7c23 */ /* 0x000fc800080108bf */
[----:B------:R-:W0:Y:S01]  /*d980*/  MUFU.EX2 R210, R210 ;  /* 0x000000d200d27308 */ /* 0x000e220000000800 */
[----:B--2---:R-:W-:-:S07]  /*d990*/  FFMA.FTZ R19, R2, R12, R209 ;  /* 0x0000000c02137223 */ /* 0x004fce00000100d1 */
        /* <DEDUP_REMOVED lines=16> */
[--C-:B------:R-:W-:Y:S01]  /*daa0*/  FFMA.FTZ R162, R163, UR6, -R14.reuse ;  /* 0x00000006a3a27c23 */ /* 0x100fe2000801080e */
[----:B------:R-:W-:-:S05]  /*dab0*/  FFMA.FTZ R14, R155, UR6, -R14 ;  /* 0x000000069b0e7c23 */ /* 0x000fca000801080e */
        /* <DEDUP_REMOVED lines=58> */
.L_x_2225:
[----:B------:R-:W0:Y:S01]  /*de60*/  S2UR UR15, SR_CgaCtaId ;  /* 0x00000000000f79c3 */ /* 0x000e220000008800 */
[----:B------:R-:W-:Y:S01]  /*de70*/  R2UR UR11, R22 ;  /* 0x00000000160b72ca */ /* 0x000fe200000e0000 */
[----:B------:R-:W-:Y:S01]  /*de80*/  UIADD3 UR14, UR14, 0x38860, URZ ;  /* 0x000388600e0e7890 */ /* 0x000fe2000fffe03f */
[----:B------:R-:W-:Y:S01]  /*de90*/  R2UR UR10, R212 ;  /* 0x00000000d40a72ca */ /* 0x000fe200000e0000 */
[----:B------:R-:W-:Y:S01]  /*dea0*/  UMOV UR60, UR61 ;  /* 0x0000003d003c7c82 */ /* 0x000fe20008000000 */
[----:B------:R-:W-:Y:S02]  /*deb0*/  F2FP.BF16.F32.PACK_AB R208, R208, R17 ;  /* 0x00000011d0d0723e */ /* 0x000fe400000010ff */
[----:B------:R-:W-:Y:S01]  /*dec0*/  F2FP.BF16.F32.PACK_AB R195, R14, R195 ;  /* 0x000000c30ec3723e */ /* 0x000fe200000010ff */
[----:B------:R-:W-:Y:S01]  /*ded0*/  IMAD.MOV.U32 R14, RZ, RZ, R3 ;  /* 0x000000ffff0e7224 */ /* 0x000fe200078e0003 */
[----:B------:R-:W-:Y:S02]  /*dee0*/  F2FP.BF16.F32.PACK_AB R209, R18, R209 ;  /* 0x000000d112d1723e */ /* 0x000fe400000010ff */
[----:B------:R-:W-:-:S02]  /*def0*/  F2FP.BF16.F32.PACK_AB R210, R159, R210 ;  /* 0x000000d29fd2723e */ /* 0x000fc400000010ff */
[----:B------:R-:W-:Y:S02]  /*df00*/  F2FP.BF16.F32.PACK_AB R211, R20, R211 ;  /* 0x000000d314d3723e */ /* 0x000fe400000010ff */
[----:B------:R-:W-:Y:S01]  /*df10*/  F2FP.BF16.F32.PACK_AB R204, R185, R204 ;  /* 0x000000ccb9cc723e */ /* 0x000fe200000010ff */
[----:B------:R-:W-:Y:S01]  /*df20*/  UISETP.GT.AND UP0, UPT, UR10, UR11, UPT ;  /* 0x0000000b0a00728c */ /* 0x000fe2000bf04270 */
[----:B------:R-:W-:Y:S01]  /*df30*/  R2UR UR11, R7 ;  /* 0x00000000070b72ca */ /* 0x000fe200000e0000 */
        /* <DEDUP_REMOVED lines=8> */
[----:B------:R-:W-:Y:S01]  /*dfc0*/  IMAD.U32 R214, RZ, RZ, UR11 ;  /* 0x0000000bffd67e24 */ /* 0x000fe2000f8e00ff */
[----:B------:R-:W-:Y:S02]  /*dfd0*/  F2FP.BF16.F32.PACK_AB R201, R164, R201 ;  /* 0x000000c9a4c9723e */ /* 0x000fe400000010ff */
[----:B------:R-:W-:Y:S01]  /*dfe0*/  SYNCS.ARRIVE.TRANS64.RED.A1T0 RZ, [UR14], RZ ;  /* 0x000000ffffff79a7 */ /* 0x000fe2000810040e */
        /* <DEDUP_REMOVED lines=9> */
[----:B------:R-:W-:Y:S01]  /*e080*/  MOV R17, R6 ;  /* 0x0000000600117202 */ /* 0x000fe20000000f00 */
[----:B------:R-:W-:Y:S06]  /*e090*/  @P1 BRA `(.L_x_2226) ;  /* 0xffffffc0000c1947 */ /* 0x000fec000383ffff */
.L_x_2215:
        /* <DEDUP_REMOVED lines=131> */
.L_x_2227:
        /* <DEDUP_REMOVED lines=8> */
.L_x_2228:
[----:B-1----:R-:W-:Y:S05]  /*e950*/  @P1 BRA `(.L_x_2229) ;  /* 0x0000000000081947 */ /* 0x002fea0003800000 */
[----:B------:R-:W1:Y:S02]  /*e960*/  SYNCS.PHASECHK.TRANS64.TRYWAIT P1, [UR5+0x38850], R0 ;  /* 0x03885000ff0075a7 */ /* 0x000e640008020145 */
[----:B-1----:R-:W-:Y:S05]  /*e970*/  @!P1 BRA `(.L_x_2230) ;  /* 0x0000007000ec9947 */ /* 0x002fea0003800000 */
.L_x_2229:
[----:B------:R-:W-:Y:S01]  /*e980*/  R2UR UR4, R16 ;  /* 0x00000000100472ca */ /* 0x000fe200000e0000 */
[----:B------:R-:W-:Y:S01]  /*e990*/  WARPGROUP.ARRIVE ;  /* 0x00000000000079c5 */ /* 0x000fe20000000000 */
[----:B------:R-:W-:Y:S01]  /*e9a0*/  UMOV UR11, 0x40000040 ;  /* 0x40000040000b7882 */ /* 0x000fe20000000000 */
[----:B01----:R-:W0:Y:S04]  /*e9b0*/  SHFL.BFLY PT, R0, R13, 0x2, 0x1f ;  /* 0x0c401f000d007f89 */ /* 0x003e2800000e0000 */
[----:B------:R-:W1:Y:S06]  /*e9c0*/  SHFL.BFLY PT, R5, R12, 0x2, 0x1f ;  /* 0x0c401f000c057f89 */ /* 0x000e6c00000e0000 */
[----:B------:R-:W-:-:S04]  /*e9d0*/  UIADD3 UR4, UR4, 0x400, URZ ;  /* 0x0000040004047890 */ /* 0x000fc8000fffe03f */
[----:B------:R-:W-:-:S04]  /*e9e0*/  USHF.R.U32.HI UR4, URZ, 0x4, UR4 ;  /* 0x000000043f047899 */ /* 0x000fc80008011604 */
[----:B------:R-:W-:-:S04]  /*e9f0*/  ULOP3.LUT UR4, UR4, 0x3fff, URZ, 0xc0, !UPT ;  /* 0x00003fff04047892 */ /* 0x000fc8000f8ec03f */
[----:B------:R-:W-:Y:S01]  /*ea00*/  ULOP3.LUT UR4, UR4, 0x2800000, URZ, 0xfc, !UPT ;  /* 0x0280000004047892 */ /* 0x000fe2000f8efc3f */
[----:B0-----:R-:W-:Y:S01]  /*ea10*/  FADD.FTZ R0, R0, R13 ;  /* 0x0000000d00007221 */ /* 0x001fe20000010000 */
[----:B------:R-:W-:Y:S02]  /*ea20*/  IMAD.U32 R13, RZ, RZ, UR6 ;  /* 0x00000006ff0d7e24 */ /* 0x000fe4000f8e00ff */
[----:B------:R-:W-:Y:S01]  /*ea30*/  UIMAD UR4, UR61, 0xa00, UR4 ;  /* 0x00000a003d0478a4 */ /* 0x000fe2000f8e0204 */
[----:B-1----:R-:W-:-:S03]  /*ea40*/  FADD.FTZ R2, R5, R12 ;  /* 0x0000000c05027221 */ /* 0x002fc60000010000 */
[----:B------:R-:W-:Y:S01]  /*ea50*/  UIADD3 UR8, UR4, 0x80, URZ ;  /* 0x0000008004087890 */ /* 0x000fe2000fffe03f */
[----:B------:R-:W0:Y:S02]  /*ea60*/  SHFL.BFLY PT, R5, R0, 0x1, 0x1f ;  /* 0x0c201f0000057f89 */ /* 0x000e2400000e0000 */
[----:B------:R-:W-:-:S06]  /*ea70*/  UMOV UR10, UR4 ;  /* 0x00000004000a7c82 */ /* 0x000fcc0008000000 */
[----:B------:R-:W-:Y:S01]  /*ea80*/  HGMMA.64x256x16.F32.BF16 R24, R208, gdesc[UR8].tnspB, R24, gsb0 ;  /* 0x43e00008d0187df0 */ /* 0x000fe20008001818 */
[----:B------:R-:W-:Y:S01]  /*ea90*/  UMOV UR11, 0x40000040 ;  /* 0x40000040000b7882 */ /* 0x000fe20000000000 */
[----:B------:R-:W-:Y:S01]  /*eaa0*/  UMOV UR10, UR8 ;  /* 0x00000008000a7c82 */ /* 0x000fe20008000000 */
[----:B------:R-:W-:Y:S01]  /*eab0*/  UIADD3 UR8, UR4, 0x100, URZ ;  /* 0x0000010004087890 */ /* 0x000fe2000fffe03f */
[----:B------:R-:W1:Y:S01]  /*eac0*/  SHFL.BFLY PT, R7, R2, 0x1, 0x1f ;  /* 0x0c201f0002077f89 */ /* 0x000e6200000e0000 */
[----:B0-----:R-:W-:Y:S01]  /*ead0*/  FADD.FTZ R11, R0, R5 ;  /* 0x00000005000b7221 */ /* 0x001fe20000010000 */
[----:B------:R-:W-:Y:S01]  /*eae0*/  CS2R R4, SRZ ;  /* 0x0000000000047805 */ /* 0x000fe2000001ff00 */
[----:B------:R-:W-:-:S03]  /*eaf0*/  IMAD.MOV.U32 R0, RZ, RZ, -0x800000 ;  /* 0xff800000ff007424 */ /* 0x000fc600078e00ff */
[----:B------:R-:W-:Y:S01]  /*eb00*/  FSETP.NE.FTZ.AND P1, PT, R11, RZ, PT ;  /* 0x000000ff0b00720b */ /* 0x000fe20003f35000 */
[----:B-1----:R-:W-:Y:S01]  /*eb10*/  FADD.FTZ R14, R2, R7 ;  /* 0x00000007020e7221 */ /* 0x002fe20000010000 */
[----:B------:R-:W-:Y:S02]  /*eb20*/  MOV R7, UR6 ;  /* 0x0000000600077c02 */ /* 0x000fe40008000f00 */
[----:B------:R-:W-:Y:S02]  /*eb30*/  MOV R2, 0xff800000 ;  /* 0xff80000000027802 */ /* 0x000fe40000000f00 */
        /* <DEDUP_REMOVED lines=37> */
.L_x_2231:
        /* <DEDUP_REMOVED lines=133> */
.L_x_2195:
[----:B------:R-:W-:Y:S05]  /*f5e0*/  @P0 BRA `(.L_x_2232) ;  /* 0x0000002000600947 */ /* 0x000fea0003800000 */
[----:B------:R-:W0:Y:S01]  /*f5f0*/  S2R R3, SR_TID.X ;  /* 0x0000000000037919 */ /* 0x000e220000002100 */
[----:B------:R-:W-:Y:S01]  /*f600*/  R2UR UR13, R23 ;  /* 0x00000000170d72ca */ /* 0x000fe200000e0000 */
[----:B------:R-:W1:Y:S01]  /*f610*/  S2UR UR12, SR_CTAID.Z ;  /* 0x00000000000c79c3 */ /* 0x000e620000002700 */
[----:B------:R-:W-:Y:S01]  /*f620*/  ULDC.64 UR8, c[0x0][0xbd0] ;  /* 0x0002f40000087ab9 */ /* 0x000fe20000000a00 */
[----:B------:R-:W-:Y:S01]  /*f630*/  ULDC.64 UR14, c[0x0][0x208] ;  /* 0x00008200000e7ab9 */ /* 0x000fe20000000a00 */
[----:B------:R-:W-:Y:S05]  /*f640*/  BSSY B0, `(.L_x_2233) ;  /* 0x000014c000007945 */ /* 0x000fea0003800000 */
[----:B------:R-:W2:Y:S04]  /*f650*/  LDC.64 R18, c[0x0][0xbd8] ;  /* 0x0002f600ff127b82 */ /* 0x000ea80000000a00 */
[----:B------:R-:W-:-:S02]  /*f660*/  USHF.R.S32.HI UR7, URZ, 0x1f, UR13 ;  /* 0x0000001f3f077899 */ /* 0x000fc4000801140d */
[----:B------:R-:W-:Y:S02]  /*f670*/  UIMAD.WIDE.U32 UR4, UR13, UR8, URZ ;  /* 0x000000080d0472a5 */ /* 0x000fe4000f8e003f */
[----:B------:R-:W-:Y:S01]  /*f680*/  UIMAD UR6, UR7, UR8, URZ ;  /* 0x00000008070672a4 */ /* 0x000fe2000f8e023f */
[----:B------:R-:W3:Y:S03]  /*f690*/  S2UR UR11, SR_CTAID.Y ;  /* 0x00000000000b79c3 */ /* 0x000ee60000002600 */
[----:B------:R-:W-:-:S03]  /*f6a0*/  UIMAD UR6, UR13, UR9, UR6 ;  /* 0x000000090d0672a4 */ /* 0x000fc6000f8e0206 */
[----:B------:R-:W-:Y:S01]  /*f6b0*/  ULDC.64 UR8, c[0x0][0xb38] ;  /* 0x0002ce0000087ab9 */ /* 0x000fe20000000a00 */
[----:B------:R-:W-:Y:S01]  /*f6c0*/  UIADD3 UR6, UR5, UR6, URZ ;  /* 0x0000000605067290 */ /* 0x000fe2000fffe03f */
[----:B------:R-:W3:Y:S01]  /*f6d0*/  LDC R153, c[0x0][0xc50] ;  /* 0x00031400ff997b82 */ /* 0x000ee20000000800 */
[----:B------:R-:W-:Y:S02]  /*f6e0*/  UIMAD UR7, UR7, UR8, URZ ;  /* 0x00000008070772a4 */ /* 0x000fe4000f8e023f */
[----:B-1----:R-:W-:Y:S01]  /*f6f0*/  USHF.R.S32.HI UR10, URZ, 0x1f, UR12 ;  /* 0x0000001f3f0a7899 */ /* 0x002fe2000801140c */
[----:B0-----:R-:W-:-:S04]  /*f700*/  VIADD R5, R3, 0xffffff80 ;  /* 0xffffff8003057836 */ /* 0x001fc80000000000 */
[----:B------:R-:W0:Y:S01]  /*f710*/  LDC.64 R20, c[0x0][0xb40] ;  /* 0x0002d000ff147b82 */ /* 0x000e220000000a00 */
[----:B------:R-:W-:-:S04]  /*f720*/  SHF.R.S32.HI R4, RZ, 0x1f, R5 ;  /* 0x0000001fff047819 */ /* 0x000fc80000011405 */
[CC--:B------:R-:W-:Y:S02]  /*f730*/  LEA.HI R6, R4.reuse, R5.reuse, RZ, 0x7 ;  /* 0x0000000504067211 */ /* 0x0c0fe400078f38ff */
[----:B------:R-:W-:Y:S02]  /*f740*/  LEA.HI R11, R4, R5, RZ, 0x2 ;  /* 0x00000005040b7211 */ /* 0x000fe400078f10ff */
[----:B------:R-:W-:Y:S02]  /*f750*/  LOP3.LUT R8, R6, 0xffffff80, RZ, 0xc0, !PT ;  /* 0xffffff8006087812 */ /* 0x000fe400078ec0ff */
[----:B------:R-:W-:-:S03]  /*f760*/  SHF.R.S32.HI R7, RZ, 0x7, R6 ;  /* 0x00000007ff077819 */ /* 0x000fc60000011406 */
[----:B------:R-:W-:Y:S01]  /*f770*/  IMAD.IADD R3, R5, 0x1, -R8 ;  /* 0x0000000105037824 */ /* 0x000fe200078e0a08 */
[----:B------:R-:W-:Y:S01]  /*f780*/  LEA.HI R4, R6, R7, RZ, 0x1 ;  /* 0x0000000706047211 */ /* 0x000fe200078f08ff */
[----:B------:R-:W1:Y:S01]  /*f790*/  LDC R8, c[0x0][0xbe8] ;  /* 0x0002fa00ff087b82 */ /* 0x000e620000000800 */
[----:B------:R-:W-:Y:S02]  /*f7a0*/  LOP3.LUT R6, R11, 0xfffffffc, RZ, 0xc0, !PT ;  /* 0xfffffffc0b067812 */ /* 0x000fe400078ec0ff */
[----:B------:R-:W-:Y:S02]  /*f7b0*/  SHF.R.S32.HI R12, RZ, 0x1f, R3 ;  /* 0x0000001fff0c7819 */ /* 0x000fe40000011403 */
[----:B------:R-:W-:Y:S02]  /*f7c0*/  LOP3.LUT R4, R4, 0x3fffffe, RZ, 0xc0, !PT ;  /* 0x03fffffe04047812 */ /* 0x000fe400078ec0ff */
[----:B------:R-:W-:Y:S02]  /*f7d0*/  LEA.HI R10, R12, R3, RZ, 0x2 ;  /* 0x000000030c0a7211 */ /* 0x000fe400078f10ff */
[----:B------:R-:W-:Y:S01]  /*f7e0*/  IADD3 R5, R5, -R6, RZ ;  /* 0x8000000605057210 */ /* 0x000fe20007ffe0ff */
[----:B------:R-:W-:Y:S01]  /*f7f0*/  IMAD.IADD R6, R7, 0x1, -R4 ;  /* 0x0000000107067824 */ /* 0x000fe200078e0a04 */
[----:B------:R-:W-:-:S02]  /*f800*/  SHF.R.S32.HI R9, RZ, 0x2, R10 ;  /* 0x00000002ff097819 */ /* 0x000fc4000001140a */
[----:B------:R-:W-:Y:S02]  /*f810*/  SHF.R.S32.HI R14, RZ, 0x1f, R10 ;  /* 0x0000001fff0e7819 */ /* 0x000fe4000001140a */
[----:B------:R-:W-:Y:S02]  /*f820*/  LEA.HI R7, R5, R5, RZ, 0x1 ;  /* 0x0000000505077211 */ /* 0x000fe400078f08ff */
[----:B------:R-:W-:Y:S02]  /*f830*/  LEA.HI R14, R14, R9, RZ, 0x3 ;  /* 0x000000090e0e7211 */ /* 0x000fe400078f18ff */
[----:B------:R-:W-:Y:S02]  /*f840*/  LEA.HI R12, R12, R3, RZ, 0x5 ;  /* 0x000000030c0c7211 */ /* 0x000fe400078f28ff */
[----:B------:R-:W-:Y:S02]  /*f850*/  LOP3.LUT R14, R14, 0xfffffff8, RZ, 0xc0, !PT ;  /* 0xfffffff80e0e7812 */ /* 0x000fe400078ec0ff */
[----:B------:R-:W-:Y:S01]  /*f860*/  LOP3.LUT R10, R10, 0x7ffffffc, RZ, 0xc0, !PT ;  /* 0x7ffffffc0a0a7812 */ /* 0x000fe200078ec0ff */
[----:B------:R-:W-:Y:S01]  /*f870*/  BAR.SYNC.DEFER_BLOCKING 0x1, 0x100 ;  /* 0x0044000000007b1d */ /* 0x000fe20000010000 */
[----:B-1----:R-:W-:Y:S01]  /*f880*/  ISETP.NE.AND P0, PT, R8, 0x1, PT ;  /* 0x000000010800780c */ /* 0x002fe20003f05270 */
[----:B------:R-:W-:Y:S01]  /*f890*/  IMAD.IADD R4, R9, 0x1, -R14 ;  /* 0x0000000109047824 */ /* 0x000fe200078e0a0e */
[----:B------:R-:W-:-:S02]  /*f8a0*/  LOP3.LUT R14, R7, 0x1ffffffe, RZ, 0xc0, !PT ;  /* 0x1ffffffe070e7812 */ /* 0x000fc400078ec0ff */
[----:B------:R-:W-:Y:S01]  /*f8b0*/  SHF.R.S32.HI R7, RZ, 0x5, R12 ;  /* 0x00000005ff077819 */ /* 0x000fe2000001140c */
[----:B--2---:R-:W-:Y:S01]  /*f8c0*/  IMAD R12, R18, UR10, RZ ;  /* 0x0000000a120c7c24 */ /* 0x004fe2000f8e02ff */
[----:B------:R-:W-:Y:S01]  /*f8d0*/  IADD3 R11, R5, -R14, RZ ;  /* 0x8000000e050b7210 */ /* 0x000fe20007ffe0ff */
[----:B------:R-:W1:Y:S01]  /*f8e0*/  S2R R9, SR_CTAID.X ;  /* 0x0000000000097919 */ /* 0x000e620000002500 */
[----:B------:R-:W-:Y:S01]  /*f8f0*/  MOV R5, UR5 ;  /* 0x0000000500057c02 */ /* 0x000fe20008000f00 */
[----:B------:R-:W-:Y:S02]  /*f900*/  IMAD R7, R7, 0x10, R4 ;  /* 0x0000001007077824 */ /* 0x000fe400078e0204 */
[----:B------:R-:W-:Y:S01]  /*f910*/  IMAD.U32 R4, RZ, RZ, UR4 ;  /* 0x00000004ff047e24 */ /* 0x000fe2000f8e00ff */
[----:B------:R-:W-:Y:S01]  /*f920*/  UIMAD.WIDE.U32 UR4, UR13, UR8, URZ ;  /* 0x000000080d0472a5 */ /* 0x000fe2000f8e003f */
[----:B------:R-:W2:Y:S01]  /*f930*/  @P0 LDC R14, c[0x0][0xbec] ;  /* 0x0002fb00ff0e0b82 */ /* 0x000ea20000000800 */
[----:B------:R-:W-:-:S02]  /*f940*/  IMAD R16, R6, 0x40, R7 ;  /* 0x0000004006107824 */ /* 0x000fc400078e0207 */
[----:B------:R-:W-:Y:S01]  /*f950*/  IMAD.U32 R5, RZ, RZ, UR6 ;  /* 0x00000006ff057e24 */ /* 0x000fe2000f8e00ff */
[----:B------:R-:W-:Y:S01]  /*f960*/  UIMAD UR6, UR13, UR9, UR7 ;  /* 0x000000090d0672a4 */ /* 0x000fe2000f8e0207 */
[----:B------:R-:W-:Y:S01]  /*f970*/  IMAD R15, R19, UR12, R12 ;  /* 0x0000000c130f7c24 */ /* 0x000fe2000f8e020c */
[----:B------:R-:W-:Y:S01]  /*f980*/  LEA R6, R11, R16, 0x3 ;  /* 0x000000100b067211 */ /* 0x000fe200078e18ff */
[----:B------:R-:W-:Y:S01]  /*f990*/  IMAD.WIDE.U32 R4, R18, UR12, R4 ;  /* 0x0000000c12047c25 */ /* 0x000fe2000f8e0004 */
[----:B------:R-:W4:Y:S01]  /*f9a0*/  @P0 LDC R17, c[0x0][0xbf0] ;  /* 0x0002fc00ff110b82 */ /* 0x000f220000000800 */
[----:B------:R-:W-:Y:S02]  /*f9b0*/  UIADD3 UR6, UR5, UR6, URZ ;  /* 0x0000000605067290 */ /* 0x000fe4000fffe03f */
[----:B------:R-:W-:Y:S01]  /*f9c0*/  MOV R7, UR5 ;  /* 0x0000000500077c02 */ /* 0x000fe20008000f00 */
[----:B------:R-:W-:Y:S01]  /*f9d0*/  IMAD R18, RZ, RZ, -UR13 ;  /* 0x8000000dff127e24 */ /* 0x000fe2000f8e02ff */
[----:B------:R-:W-:Y:S01]  /*f9e0*/  ULDC.64 UR8, c[0x0][0xb28] ;  /* 0x0002ca0000087ab9 */ /* 0x000fe20000000a00 */
[----:B------:R-:W-:-:S02]  /*f9f0*/  IMAD.IADD R5, R5, 0x1, R15 ;  /* 0x0000000105057824 */ /* 0x000fc400078e020f */
[----:B------:R-:W-:Y:S01]  /*fa00*/  IMAD.U32 R7, RZ, RZ, UR6 ;  /* 0x00000006ff077e24 */ /* 0x000fe2000f8e00ff */
[----:B------:R-:W5:Y:S01]  /*fa10*/  @P0 LDC R22, c[0x0][0xbec] ;  /* 0x0002fb00ff160b82 */ /* 0x000f620000000800 */
[----:B---3--:R-:W-:Y:S01]  /*fa20*/  IMAD R153, R153, R18, UR11 ;  /* 0x0000000b99997e24 */ /* 0x008fe2000f8e0212 */
[----:B------:R-:W-:-:S06]  /*fa30*/  ULDC.64 UR6, c[0x0][0xb48] ;  /* 0x0002d20000067ab9 */ /* 0x000fcc0000000a00 */
[----:B------:R-:W3:Y:S01]  /*fa40*/  @P0 LDC R155, c[0x0][0xbf0] ;  /* 0x0002fc00ff9b0b82 */ /* 0x000ee20000000800 */
[----:B-1----:R-:W-:Y:S02]  /*fa50*/  IMAD R11, R9, 0x80, R6 ;  /* 0x00000080090b7824 */ /* 0x002fe400078e0206 */
[----:B------:R-:W-:Y:S01]  /*fa60*/  IMAD.U32 R6, RZ, RZ, UR4 ;  /* 0x00000004ff067e24 */ /* 0x000fe2000f8e00ff */
[----:B------:R-:W-:Y:S01]  /*fa70*/  ULDC.64 UR4, c[0x0][0xbe0] ;  /* 0x0002f80000047ab9 */ /* 0x000fe20000000a00 */
[----:B--2---:R-:W-:Y:S01]  /*fa80*/  @P0 IMAD.HI.U32 R12, R11, R14, RZ ;  /* 0x0000000e0b0c0227 */ /* 0x004fe200078e00ff */
[----:B------:R-:W-:-:S03]  /*fa90*/  MOV R13, R11 ;  /* 0x0000000b000d7202 */ /* 0x000fc60000000f00 */
[C---:B0-----:R-:W-:Y:S01]  /*faa0*/  IMAD R14, R20.reuse, UR10, RZ ;  /* 0x0000000a140e7c24 */ /* 0x041fe2000f8e02ff */
[----:B----4-:R-:W-:Y:S01]  /*fab0*/  @P0 SHF.R.U32.HI R13, RZ, R17, R12 ;  /* 0x00000011ff0d0219 */ /* 0x010fe2000001160c */
[----:B------:R-:W-:-:S04]  /*fac0*/  IMAD.WIDE.U32 R6, R20, UR12, R6 ;  /* 0x0000000c14067c25 */ /* 0x000fc8000f8e0006 */
[----:B------:R-:W-:Y:S01]  /*fad0*/  IMAD R17, R21, UR12, R14 ;  /* 0x0000000c15117c24 */ /* 0x000fe2000f8e020e */
[----:B------:R-:W-:Y:S01]  /*fae0*/  SHF.R.S32.HI R14, RZ, 0x1f, R153 ;  /* 0x0000001fff0e7819 */ /* 0x000fe20000011499 */
[----:B-----5:R-:W-:-:S03]  /*faf0*/  @P0 IMAD.HI.U32 R22, R11, R22, RZ ;  /* 0x000000160b160227 */ /* 0x020fc600078e00ff */
[----:B------:R-:W-:Y:S01]  /*fb00*/  IADD3 R7, R7, R17, RZ ;  /* 0x0000001107077210 */ /* 0x000fe20007ffe0ff */
[----:B------:R-:W-:Y:S02]  /*fb10*/  IMAD.MOV.U32 R15, RZ, RZ, R11 ;  /* 0x000000ffff0f7224 */ /* 0x000fe400078e000b */
[C---:B------:R-:W-:Y:S01]  /*fb20*/  IMAD R12, R14.reuse, UR4, RZ ;  /* 0x000000040e0c7c24 */ /* 0x040fe2000f8e02ff */
[----:B---3--:R-:W-:Y:S01]  /*fb30*/  @P0 SHF.R.U32.HI R15, RZ, R155, R22 ;  /* 0x0000009bff0f0219 */ /* 0x008fe20000011616 */
[----:B------:R-:W-:Y:S02]  /*fb40*/  IMAD R17, R14, UR6, RZ ;  /* 0x000000060e117c24 */ /* 0x000fe4000f8e02ff */
[----:B------:R-:W-:-:S04]  /*fb50*/  IMAD.WIDE.U32 R4, R153, UR4, R4 ;  /* 0x0000000499047c25 */ /* 0x000fc8000f8e0004 */
[----:B------:R-:W-:Y:S01]  /*fb60*/  IMAD R14, R153, UR5, R12 ;  /* 0x00000005990e7c24 */ /* 0x000fe2000f8e020c */
[----:B------:R-:W-:Y:S01]  /*fb70*/  IADD3 R4, P0, R13, R4, RZ ;  /* 0x000000040d047210 */ /* 0x000fe20007f1e0ff */
[C---:B------:R-:W-:Y:S01]  /*fb80*/  IMAD R19, R153.reuse, UR7, R17 ;  /* 0x0000000799137c24 */ /* 0x040fe2000f8e0211 */
[--C-:B------:R-:W-:Y:S01]  /*fb90*/  SHF.R.S32.HI R17, RZ, 0x1f, R13.reuse ;  /* 0x0000001fff117819 */ /* 0x100fe2000001140d */
[----:B------:R-:W-:Y:S01]  /*fba0*/  IMAD.MOV R13, RZ, RZ, -R13 ;  /* 0x000000ffff0d7224 */ /* 0x000fe200078e0a0d */
[----:B------:R-:W-:Y:S01]  /*fbb0*/  SHF.R.S32.HI R12, RZ, 0x1f, R15 ;  /* 0x0000001fff0c7819 */ /* 0x000fe2000001140f */
[----:B------:R-:W-:Y:S01]  /*fbc0*/  ULDC.64 UR4, c[0x0][0xb30] ;  /* 0x0002cc0000047ab9 */ /* 0x000fe20000000a00 */
[----:B------:R-:W-:Y:S01]  /*fbd0*/  IMAD.WIDE.U32 R6, R153, UR6, R6 ;  /* 0x0000000699067c25 */ /* 0x000fe2000f8e0006 */
[----:B------:R-:W-:Y:S01]  /*fbe0*/  IADD3.X R5, R17, R5, R14, P0, !PT ;  /* 0x0000000511057210 */ /* 0x000fe200007fe40e */
[----:B------:R-:W-:Y:S02]  /*fbf0*/  ULDC.64 UR6, c[0x0][0xbc8] ;  /* 0x0002f20000067ab9 */ /* 0x000fe40000000a00 */
[----:B------:R-:W-:Y:S01]  /*fc00*/  IMAD.MOV R18, RZ, RZ, -R15 ;  /* 0x000000ffff127224 */ /* 0x000fe200078e0a0f */
[----:B------:R-:W-:Y:S01]  /*fc10*/  IADD3 R7, R7, R19, RZ ;  /* 0x0000001307077210 */ /* 0x000fe20007ffe0ff */
[----:B------:R-:W-:-:S02]  /*fc20*/  IMAD R12, R12, UR4, RZ ;  /* 0x000000040c0c7c24 */ /* 0x000fc4000f8e02ff */
[C-C-:B------:R-:W-:Y:S02]  /*fc30*/  IMAD R13, R8.reuse, R13, R11.reuse ;  /* 0x0000000d080d7224 */ /* 0x140fe400078e020b */
[----:B------:R-:W-:Y:S02]  /*fc40*/  IMAD R11, R8, R18, R11 ;  /* 0x00000012080b7224 */ /* 0x000fe400078e020b */
[C---:B------:R-:W-:Y:S01]  /*fc50*/  IMAD R17, R15.reuse, UR5, R12 ;  /* 0x000000050f117c24 */ /* 0x040fe2000f8e020c */
[----:B------:R-:W-:Y:S01]  /*fc60*/  SHF.R.S32.HI R12, RZ, 0x1f, R13 ;  /* 0x0000001fff0c7819 */ /* 0x000fe2000001140d */
[----:B------:R-:W-:Y:S01]  /*fc70*/  IMAD.WIDE.U32 R6, R15, UR4, R6 ;  /* 0x000000040f067c25 */ /* 0x000fe2000f8e0006 */
[----:B------:R-:W-:Y:S01]  /*fc80*/  SHF.R.S32.HI R14, RZ, 0x1f, R11 ;  /* 0x0000001fff0e7819 */ /* 0x000fe2000001140b */
[----:B------:R-:W0:Y:S01]  /*fc90*/  S2UR UR5, SR_CgaCtaId ;  /* 0x00000000000579c3 */ /* 0x000e220000008800 */
[----:B------:R-:W-:Y:S01]  /*fca0*/  UMOV UR4, 0x400 ;  /* 0x0000040000047882 */ /* 0x000fe20000000000 */
[----:B------:R-:W-:-:S02]  /*fcb0*/  IMAD R12, R12, UR6, RZ ;  /* 0x000000060c0c7c24 */ /* 0x000fc4000f8e02ff */
[----:B------:R-:W-:Y:S02]  /*fcc0*/  IMAD.IADD R7, R7, 0x1, R17 ;  /* 0x0000000107077824 */ /* 0x000fe400078e0211 */
[----:B------:R-:W-:Y:S02]  /*fcd0*/  IMAD R14, R14, UR8, RZ ;  /* 0x000000080e0e7c24 */ /* 0x000fe4000f8e02ff */
[C---:B------:R-:W-:Y:S02]  /*fce0*/  IMAD R15, R13.reuse, UR7, R12 ;  /* 0x000000070d0f7c24 */ /* 0x040fe4000f8e020c */
[----:B------:R-:W-:Y:S01]  /*fcf0*/  IMAD.WIDE.U32 R4, R13, UR6, R4 ;  /* 0x000000060d047c25 */ /* 0x000fe2000f8e0004 */
[----:B------:R-:W-:-:S03]  /*fd00*/  ULDC.64 UR6, c[0x0][0xba8] ;  /* 0x0002ea0000067ab9 */ /* 0x000fc60000000a00 */
[C---:B------:R-:W-:Y:S01]  /*fd10*/  IMAD R17, R11.reuse, UR9, R14 ;  /* 0x000000090b117c24 */ /* 0x040fe2000f8e020e */
[----:B------:R-:W-:Y:S01]  /*fd20*/  LEA R18, P0, R4, UR6, 0x2 ;  /* 0x0000000604127c11 */ /* 0x000fe2000f8010ff */
[----:B------:R-:W-:Y:S01]  /*fd30*/  IMAD.WIDE.U32 R12, R11, UR8, R6 ;  /* 0x000000080b0c7c25 */ /* 0x000fe2000f8e0006 */
[----:B------:R-:W-:Y:S01]  /*fd40*/  ULDC.64 UR8, c[0x0][0xb00] ;  /* 0x0002c00000087ab9 */ /* 0x000fe20000000a00 */
[----:B------:R-:W-:Y:S02]  /*fd50*/  ULDC UR6, c[0x0][0xa88] ;  /* 0x0002a20000067ab9 */ /* 0x000fe40000000800 */
[----:B------:R-:W-:Y:S01]  /*fd60*/  IMAD.IADD R5, R5, 0x1, R15 ;  /* 0x0000000105057824 */ /* 0x000fe200078e020f */
[----:B------:R-:W-:Y:S01]  /*fd70*/  IADD3 R7, R13, R17, RZ ;  /* 0x000000110d077210 */ /* 0x000fe20007ffe0ff */
[----:B------:R-:W-:Y:S01]  /*fd80*/  SHFL.IDX PT, R14, R18, 0x1, 0x1c1f ;  /* 0x003c1f00120e7f89 */ /* 0x000fe200000e0000 */
[----:B------:R-:W-:Y:S01]  /*fd90*/  LEA R6, P1, R12, UR8, 0x2 ;  /* 0x000000080c067c11 */ /* 0x000fe2000f8210ff */
[----:B------:R-:W-:Y:S01]  /*fda0*/  IMAD R11, R9, 0x80, R16 ;  /* 0x00000080090b7824 */ /* 0x000fe200078e0210 */
[----:B------:R-:W-:Y:S01]  /*fdb0*/  LEA.HI.X R17, R4, UR7, R5, 0x2, P0 ;  /* 0x0000000704117c11 */ /* 0x000fe200080f1405 */
[----:B0-----:R-:W-:Y:S01]  /*fdc0*/  ULEA UR4, UR5, UR4, 0x18 ;  /* 0x0000000405047291 */ /* 0x001fe2000f8ec03f */
[----:B------:R-:W-:Y:S01]  /*fdd0*/  LEA.HI.X R7, R12, UR9, R7, 0x2, P1 ;  /* 0x000000090c077c11 */ /* 0x000fe200088f1407 */
[----:B------:R-:W-:Y:S01]  /*fde0*/  IMAD R8, R8, UR6, RZ ;  /* 0x0000000608087c24 */ /* 0x000fe2000f8e02ff */
[----:B------:R-:W-:Y:S01]  /*fdf0*/  SHFL.IDX PT, R12, R18, RZ, 0x1c1f ;  /* 0x001c1fff120c7589 */ /* 0x000fe200000e0000 */
[----:B------:R-:W-:Y:S01]  /*fe00*/  LOP3.LUT P0, RZ, R3, 0x3, RZ, 0xc0, !PT ;  /* 0x0000000303ff7812 */ /* 0x000fe2000780c0ff */
[C---:B------:R-:W-:Y:S01]  /*fe10*/  VIADD R9, R11.reuse, 0x8 ;  /* 0x000000080b097836 */ /* 0x040fe20000000000 */
[----:B------:R-:W-:Y:S01]  /*fe20*/  UIADD3 UR4, UR4, 0x38820, URZ ;  /* 0x0003882004047890 */ /* 0x000fe2000fffe03f */
[----:B------:R-:W0:Y:S01]  /*fe30*/  SHFL.IDX PT, R13, R17, RZ, 0x1c1f ;  /* 0x001c1fff110d7589 */ /* 0x000e2200000e0000 */
[----:B------:R-:W-:-:S02]  /*fe40*/  ISETP.GE.OR P1, PT, R11, R8, P0 ;  /* 0x000000080b00720c */ /* 0x000fc40000726670 */
[-C--:B------:R-:W-:Y:S01]  /*fe50*/  ISETP.GE.OR P0, PT, R9, R8.reuse, P0 ;  /* 0x000000080900720c */ /* 0x080fe20000706670 */
[----:B------:R-:W1:Y:S01]  /*fe60*/  SHFL.IDX PT, R15, R17, 0x1, 0x1c1f ;  /* 0x003c1f00110f7f89 */ /* 0x000e6200000e0000 */
[----:B------:R-:W-:Y:S01]  /*fe70*/  ISETP.GE.AND P2, PT, R11, R8, PT ;  /* 0x000000080b00720c */ /* 0x000fe20003f46270 */
[----:B------:R-:W-:Y:S01]  /*fe80*/  UPRMT UR4, URZ, 0x654, UR4 ;  /* 0x000006543f047896 */ /* 0x000fe20008000004 */
[----:B------:R-:W-:Y:S01]  /*fe90*/  IADD3 R3, R3, -R10, RZ ;  /* 0x8000000a03037210 */ /* 0x000fe20007ffe0ff */
[----:B------:R2:W3:Y:S04]  /*fea0*/  SHFL.IDX PT, R4, R6, RZ, 0x1c1f ;  /* 0x001c1fff06047589 */ /* 0x0004e800000e0000 */
[----:B------:R2:W4:Y:S01]  /*feb0*/  SHFL.IDX PT, R5, R7, RZ, 0x1c1f ;  /* 0x001c1fff07057589 */ /* 0x00052200000e0000 */
[----:B------:R-:W-:-:S02]  /*fec0*/  IMAD.SHL.U32 R3, R3, 0x2, RZ ;  /* 0x0000000203037824 */ /* 0x000fc400078e00ff */
[----:B------:R-:W-:Y:S01]  /*fed0*/  SYNCS.ARRIVE.TRANS64.RED.A1T0 RZ, [UR4], RZ ;  /* 0x000000ffffff79a7 */ /* 0x000fe20008100404 */
[----:B0-----:R2:W-:Y:S04]  /*fee0*/  @!P1 ST.E desc[UR14][R12.64], R0 ;  /* 0x000000000c009985 */ /* 0x0015e8000c10190e */
[----:B-1----:R2:W-:Y:S01]  /*fef0*/  @!P0 ST.E desc[UR14][R14.64], R2 ;  /* 0x000000020e008985 */ /* 0x0025e2000c10190e */
[----:B------:R-:W-:Y:S05]  /*ff00*/  @P2 BRA `(.L_x_2234) ;  /* 0x0000000800fc2947 */ /* 0x000fea0003800000 */
[C---:B--2---:R-:W-:Y:S01]  /*ff10*/  VIADD R0, R3.reuse, 0x8 ;  /* 0x0000000803007836 */ /* 0x044fe20000000000 */
[C---:B------:R-:W-:Y:S01]  /*ff20*/  IADD3 R2, R3.reuse, 0x10, RZ ;  /* 0x0000001003027810 */ /* 0x040fe20007ffe0ff */
[C---:B------:R-:W-:Y:S01]  /*ff30*/  VIADD R10, R3.reuse, 0x18 ;  /* 0x00000018030a7836 */ /* 0x040fe20000000000 */
[----:B------:R-:W-:Y:S01]  /*ff40*/  ULDC UR4, c[0x0][0xac8] ;  /* 0x0002b20000047ab9 */ /* 0x000fe20000000800 */
[C---:B------:R-:W-:Y:S01]  /*ff50*/  VIADD R18, R3.reuse, 0x20 ;  /* 0x0000002003127836 */ /* 0x040fe20000000000 */
[----:B------:R-:W-:Y:S01]  /*ff60*/  ISETP.GE.AND P3, PT, R0, UR4, PT ;  /* 0x0000000400007c0c */ /* 0x000fe2000bf66270 */
[----:B------:R-:W-:Y:S01]  /*ff70*/  ULDC.64 UR6, c[0x0][0x208] ;  /* 0x0000820000067ab9 */ /* 0x000fe20000000a00 */
[----:B------:R-:W-:Y:S01]  /*ff80*/  ISETP.GE.AND P4, PT, R2, UR4, PT ;  /* 0x0000000402007c0c */ /* 0x000fe2000bf86270 */
[C---:B------:R-:W-:Y:S01]  /*ff90*/  VIADD R21, R3.reuse, 0x48 ;  /* 0x0000004803157836 */ /* 0x040fe20000000000 */
[----:B------:R-:W-:Y:S01]  /*ffa0*/  ISETP.GE.AND P5, PT, R10, UR4, PT ;  /* 0x000000040a007c0c */ /* 0x000fe2000bfa6270 */
[C---:B------:R-:W-:Y:S01]  /*ffb0*/  VIADD R22, R3.reuse, 0x50 ;  /* 0x0000005003167836 */ /* 0x040fe20000000000 */
[----:B------:R-:W-:-:S02]  /*ffc0*/  ISETP.GE.AND P2, PT, R3, UR4, PT ;  /* 0x0000000403007c0c */ /* 0x000fc4000bf46270 */
[----:B------:R-:W-:Y:S02]  /*ffd0*/  IADD3 R19, R3, 0x28, RZ ;  /* 0x0000002803137810 */ /* 0x000fe40007ffe0ff */
[----:B------:R-:W-:Y:S02]  /*ffe0*/  ISETP.GE.AND P0, PT, R18, UR4, PT ;  /* 0x0000000412007c0c */ /* 0x000fe4000bf06270 */
[----:B------:R-:W-:Y:S02]  /*fff0*/  ISETP.GE.AND P1, PT, R19, UR4, PT ;  /* 0x0000000413007c0c */ /* 0x000fe4000bf26270 */
[----:B------:R-:W-:Y:S02]  /*10000*/  @!P3 LEA.HI R0, R0, R0, RZ, 0x1 ;  /* 0x000000000000b211 */ /* 0x000fe400078f08ff */
[----:B------:R-:W-:Y:S02]  /*10010*/  @!P4 LEA.HI R2, R2, R2, RZ, 0x1 ;  /* 0x000000020202c211 */ /* 0x000fe400078f08ff */
[----:B------:R-:W-:-:S02]  /*10020*/  @!P5 LEA.HI R10, R10, R10, RZ, 0x1 ;  /* 0x0000000a0a0ad211 */ /* 0x000fc400078f08ff */
[----:B------:R-:W-:Y:S01]  /*10030*/  @!P3 LOP3.LUT R13, R0, 0xfffffffe, RZ, 0xc0, !PT ;  /* 0xfffffffe000db812 */ /* 0x000fe200078ec0ff */
[C---:B------:R-:W-:Y:S01]  /*10040*/  VIADD R0, R3.reuse, 0x30 ;  /* 0x0000003003007836 */ /* 0x040fe20000000000 */
[----:B------:R-:W-:Y:S01]  /*10050*/  @!P4 LOP3.LUT R15, R2, 0xfffffffe, RZ, 0xc0, !PT ;  /* 0xfffffffe020fc812 */ /* 0x000fe200078ec0ff */
[C---:B------:R-:W-:Y:S01]  /*10060*/  VIADD R2, R3.reuse, 0x38 ;  /* 0x0000003803027836 */ /* 0x040fe20000000000 */
[----:B------:R-:W-:Y:S01]  /*10070*/  @!P5 LOP3.LUT R17, R10, 0xfffffffe, RZ, 0xc0, !PT ;  /* 0xfffffffe0a11d812 */ /* 0x000fe200078ec0ff */
[C-C-:B---34-:R-:W-:Y:S01]  /*10080*/  @!P2 IMAD.WIDE R10, R3.reuse, 0x4, R4.reuse ;  /* 0x00000004030aa825 */ /* 0x158fe200078e0204 */
[----:B------:R-:W-:Y:S02]  /*10090*/  IADD3 R20, R3, 0x40, RZ ;  /* 0x0000004003147810 */ /* 0x000fe40007ffe0ff */
[----:B------:R-:W-:Y:S01]  /*100a0*/  ISETP.GE.AND P6, PT, R22, UR4, PT ;  /* 0x0000000416007c0c */ /* 0x000fe2000bfc6270 */
[----:B------:R-:W-:Y:S01]  /*100b0*/  @!P3 IMAD.WIDE R12, R13, 0x4, R4 ;  /* 0x000000040d0cb825 */ /* 0x000fe200078e0204 */
[----:B------:R0:W-:Y:S01]  /*100c0*/  @!P2 ST.E.64 desc[UR6][R10.64], R24 ;  /* 0x000000180a00a985 */ /* 0x0001e2000c101b06 */
[----:B------:R-:W-:-:S02]  /*100d0*/  ISETP.GE.AND P2, PT, R0, UR4, PT ;  /* 0x0000000400007c0c */ /* 0x000fc4000bf46270 */
[--C-:B------:R-:W-:Y:S01]  /*100e0*/  @!P4 IMAD.WIDE R14, R15, 0x4, R4.reuse ;  /* 0x000000040f0ec825 */ /* 0x100fe200078e0204 */
[----:B------:R1:W-:Y:S01]  /*100f0*/  @!P3 ST.E.64 desc[UR6][R12.64], R28 ;  /* 0x0000001c0c00b985 */ /* 0x0003e2000c101b06 */
[----:B------:R-:W-:Y:S02]  /*10100*/  ISETP.GE.AND P3, PT, R2, UR4, PT ;  /* 0x0000000402007c0c */ /* 0x000fe4000bf66270 */
[----:B------:R-:W-:Y:S01]  /*10110*/  @!P5 IMAD.WIDE R16, R17, 0x4, R4 ;  /* 0x000000041110d825 */ /* 0x000fe200078e0204 */
[----:B------:R2:W-:Y:S01]  /*10120*/  @!P4 ST.E.64 desc[UR6][R14.64], R32 ;  /* 0x000000200e00c985 */ /* 0x0005e2000c101b06 */
[----:B------:R-:W-:Y:S02]  /*10130*/  ISETP.GE.AND P4, PT, R20, UR4, PT ;  /* 0x0000000414007c0c */ /* 0x000fe4000bf86270 */
[----:B------:R-:W-:Y:S01]  /*10140*/  @!P0 LEA.HI R18, R18, R18, RZ, 0x1 ;  /* 0x0000001212128211 */ /* 0x000fe200078f08ff */
[----:B------:R3:W-:Y:S01]  /*10150*/  @!P5 ST.E.64 desc[UR6][R16.64], R36 ;  /* 0x000000241000d985 */ /* 0x0007e2000c101b06 */
[----:B------:R-:W-:-:S02]  /*10160*/  ISETP.GE.AND P5, PT, R21, UR4, PT ;  /* 0x0000000415007c0c */ /* 0x000fc4000bfa6270 */
[----:B------:R-:W-:Y:S02]  /*10170*/  @!P1 LEA.HI R19, R19, R19, RZ, 0x1 ;  /* 0x0000001313139211 */ /* 0x000fe400078f08ff */
[----:B0-----:R-:W-:Y:S01]  /*10180*/  @!P0 LOP3.LUT R11, R18, 0xfffffffe, RZ, 0xc0, !PT ;  /* 0xfffffffe120b8812 */ /* 0x001fe200078ec0ff */
[----:B-1----:R-:W-:Y:S01]  /*10190*/  VIADD R28, R3, 0x60 ;  /* 0x00000060031c7836 */ /* 0x002fe20000000000 */
[----:B------:R-:W-:Y:S02]  /*101a0*/  @!P1 LOP3.LUT R13, R19, 0xfffffffe, RZ, 0xc0, !PT ;  /* 0xfffffffe130d9812 */ /* 0x000fe400078ec0ff */
        /* <DEDUP_REMOVED lines=11> */
[C---:B------:R-:W-:Y:S01]  /*10260*/  VIADD R0, R3.reuse, 0x68 ;  /* 0x0000006803007836 */ /* 0x040fe20000000000 */
[----:B------:R-:W-:Y:S01]  /*10270*/  @!P4 LOP3.LUT R19, R20, 0xfffffffe, RZ, 0xc0, !PT ;  /* 0xfffffffe1413c812 */ /* 0x000fe200078ec0ff */
[----:B------:R-:W-:Y:S01]  /*10280*/  VIADD R20, R3, 0x78 ;  /* 0x0000007803147836 */ /* 0x000fe20000000000 */
[----:B------:R-:W-:Y:S02]  /*10290*/  @!P5 LOP3.LUT R21, R21, 0xfffffffe, RZ, 0xc0, !PT ;  /* 0xfffffffe1515d812 */ /* 0x000fe400078ec0ff */
[----:B------:R-:W-:Y:S02]  /*102a0*/  IADD3 R24, R3, 0x58, RZ ;  /* 0x0000005803187810 */ /* 0x000fe40007ffe0ff */
[----:B------:R-:W-:Y:S01]  /*102b0*/  @!P6 LOP3.LUT R25, R22, 0xfffffffe, RZ, 0xc0, !PT ;  /* 0xfffffffe1619e812 */ /* 0x000fe200078ec0ff */
[----:B0-----:R-:W-:Y:S01]  /*102c0*/  @!P2 IMAD.WIDE R10, R15, 0x4, R4 ;  /* 0x000000040f0aa825 */ /* 0x001fe200078e0204 */
[----:B------:R-:W-:-:S02]  /*102d0*/  ISETP.GE.AND P1, PT, R24, UR4, PT ;  /* 0x0000000418007c0c */ /* 0x000fc4000bf26270 */
[----:B------:R-:W-:Y:S01]  /*102e0*/  ISETP.GE.AND P0, PT, R28, UR4, PT ;  /* 0x000000041c007c0c */ /* 0x000fe2000bf06270 */
[--C-:B-1----:R-:W-:Y:S01]  /*102f0*/  @!P3 IMAD.WIDE R12, R17, 0x4, R4.reuse ;  /* 0x00000004110cb825 */ /* 0x102fe200078e0204 */
[----:B------:R0:W-:Y:S01]  /*10300*/  @!P2 ST.E.64 desc[UR6][R10.64], R48 ;  /* 0x000000300a00a985 */ /* 0x0001e2000c101b06 */
[----:B------:R-:W-:Y:S02]  /*10310*/  IADD3 R2, R3, 0x70, RZ ;  /* 0x0000007003027810 */ /* 0x000fe40007ffe0ff */
[--C-:B------:R-:W-:Y:S01]  /*10320*/  @!P4 IMAD.WIDE R14, R19, 0x4, R4.reuse ;  /* 0x00000004130ec825 */ /* 0x100fe200078e0204 */
[----:B------:R1:W-:Y:S01]  /*10330*/  @!P3 ST.E.64 desc[UR6][R12.64], R52 ;  /* 0x000000340c00b985 */ /* 0x0003e2000c101b06 */
[----:B------:R-:W-:Y:S02]  /*10340*/  IADD3 R22, R3, 0x88, RZ ;  /* 0x0000008803167810 */ /* 0x000fe40007ffe0ff */
[----:B------:R-:W-:Y:S01]  /*10350*/  @!P5 IMAD.WIDE R16, R21, 0x4, R4 ;  /* 0x000000041510d825 */ /* 0x000fe200078e0204 */
[----:B------:R2:W-:Y:S01]  /*10360*/  @!P4 ST.E.64 desc[UR6][R14.64], R56 ;  /* 0x000000380e00c985 */ /* 0x0005e2000c101b06 */
[----:B------:R-:W-:-:S02]  /*10370*/  ISETP.GE.AND P2, PT, R0, UR4, PT ;  /* 0x0000000400007c0c */ /* 0x000fc4000bf46270 */
        /* <DEDUP_REMOVED lines=29> */
[----:B------:R-:W-:Y:S01]  /*10550*/  @!P3 LOP3.LUT R25, R22, 0xfffffffe, RZ, 0xc0, !PT ;  /* 0xfffffffe1619b812 */ /* 0x000fe200078ec0ff */
[----:B------:R-:W-:Y:S01]  /*10560*/  VIADD R22, R3, 0xc0 ;  /* 0x000000c003167836 */ /* 0x000fe20000000000 */
[----:B------:R-:W-:Y:S01]  /*10570*/  ISETP.GE.AND P0, PT, R24, UR4, PT ;  /* 0x0000000418007c0c */ /* 0x000fe2000bf06270 */
[--C-:B0-----:R-:W-:Y:S01]  /*10580*/  @!P2 IMAD.WIDE R10, R15, 0x4, R4.reuse ;  /* 0x000000040f0aa825 */ /* 0x101fe200078e0204 */
[----:B------:R-:W-:Y:S02]  /*10590*/  IADD3 R0, R3, 0xa0, RZ ;  /* 0x000000a003007810 */ /* 0x000fe40007ffe0ff */
[----:B------:R-:W-:Y:S01]  /*105a0*/  ISETP.GE.AND P1, PT, R28, UR4, PT ;  /* 0x000000041c007c0c */ /* 0x000fe2000bf26270 */
[--C-:B-1----:R-:W-:Y:S01]  /*105b0*/  @!P6 IMAD.WIDE R12, R17, 0x4, R4.reuse ;  /* 0x00000004110ce825 */ /* 0x102fe200078e0204 */
[----:B------:R0:W-:Y:S01]  /*105c0*/  @!P2 ST.E.64 desc[UR6][R10.64], R76 ;  /* 0x0000004c0a00a985 */ /* 0x0001e2000c101b06 */
[----:B------:R-:W-:Y:S02]  /*105d0*/  ISETP.GE.AND P2, PT, R0, UR4, PT ;  /* 0x0000000400007c0c */ /* 0x000fe4000bf46270 */
[----:B------:R-:W-:Y:S01]  /*105e0*/  @!P5 IMAD.WIDE R14, R19, 0x4, R4 ;  /* 0x00000004130ed825 */ /* 0x000fe200078e0204 */
[----:B------:R1:W-:Y:S01]  /*105f0*/  @!P6 ST.E.64 desc[UR6][R12.64], R80 ;  /* 0x000000500c00e985 */ /* 0x0003e2000c101b06 */
[----:B------:R-:W-:-:S02]  /*10600*/  ISETP.GE.AND P6, PT, R22, UR4, PT ;  /* 0x0000000416007c0c */ /* 0x000fc4000bfc6270 */
[--C-:B------:R-:W-:Y:S01]  /*10610*/  @!P4 IMAD.WIDE R16, R21, 0x4, R4.reuse ;  /* 0x000000041510c825 */ /* 0x100fe200078e0204 */
[----:B------:R2:W-:Y:S01]  /*10620*/  @!P5 ST.E.64 desc[UR6][R14.64], R84 ;  /* 0x000000540e00d985 */ /* 0x0005e2000c101b06 */
[----:B------:R-:W-:Y:S02]  /*10630*/  IADD3 R21, R3, 0xb8, RZ ;  /* 0x000000b803157810 */ /* 0x000fe40007ffe0ff */
[----:B------:R-:W-:Y:S01]  /*10640*/  @!P3 IMAD.WIDE R18, R25, 0x4, R4 ;  /* 0x000000041912b825 */ /* 0x000fe200078e0204 */
[----:B------:R3:W-:Y:S01]  /*10650*/  @!P4 ST.E.64 desc[UR6][R16.64], R88 ;  /* 0x000000581000c985 */ /* 0x0007e2000c101b06 */
[----:B------:R-:W-:Y:S02]  /*10660*/  ISETP.GE.AND P4, PT, R20, UR4, PT ;  /* 0x0000000414007c0c */ /* 0x000fe4000bf86270 */
[----:B------:R-:W-:Y:S01]  /*10670*/  ISETP.GE.AND P5, PT, R21, UR4, PT ;  /* 0x0000000415007c0c */ /* 0x000fe2000bfa6270 */
[----:B------:R4:W-:Y:S01]  /*10680*/  @!P3 ST.E.64 desc[UR6][R18.64], R92 ;  /* 0x0000005c1200b985 */ /* 0x0009e2000c101b06 */
[----:B------:R-:W-:-:S02]  /*10690*/  ISETP.GE.AND P3, PT, R2, UR4, PT ;  /* 0x0000000402007c0c */ /* 0x000fc4000bf66270 */
[----:B------:R-:W-:Y:S02]  /*106a0*/  @!P0 LEA.HI R24, R24, R24, RZ, 0x1 ;  /* 0x0000001818188211 */ /* 0x000fe400078f08ff */
[----:B------:R-:W-:Y:S02]  /*106b0*/  @!P1 LEA.HI R28, R28, R28, RZ, 0x1 ;  /* 0x0000001c1c1c9211 */ /* 0x000fe400078f08ff */
[----:B0-----:R-:W-:Y:S02]  /*106c0*/  @!P0 LOP3.LUT R11, R24, 0xfffffffe, RZ, 0xc0, !PT ;  /* 0xfffffffe180b8812 */ /* 0x001fe400078ec0ff */
[----:B------:R-:W-:Y:S02]  /*106d0*/  @!P2 LEA.HI R0, R0, R0, RZ, 0x1 ;  /* 0x000000000000a211 */ /* 0x000fe400078f08ff */
[----:B-1----:R-:W-:Y:S01]  /*106e0*/  @!P1 LOP3.LUT R13, R28, 0xfffffffe, RZ, 0xc0, !PT ;  /* 0xfffffffe1c0d9812 */ /* 0x002fe200078ec0ff */
[----:B------:R-:W-:Y:S01]  /*106f0*/  @!P0 IMAD.WIDE R10, R11, 0x4, R4 ;  /* 0x000000040b0a8825 */ /* 0x000fe200078e0204 */
[----:B------:R-:W-:-:S02]  /*10700*/  @!P4 LEA.HI R20, R20, R20, RZ, 0x1 ;  /* 0x000000141414c211 */ /* 0x000fc400078f08ff */
        /* <DEDUP_REMOVED lines=22> */
[----:B-1----:R-:W-:Y:S01]  /*10870*/  @!P4 IMAD.WIDE R12, R19, 0x4, R4 ;  /* 0x00000004130cc825 */ /* 0x002fe200078e0204 */
[----:B--2---:R-:W-:-:S03]  /*10880*/  IADD3 R14, R3, 0xe8, RZ ;  /* 0x000000e8030e7810 */ /* 0x004fc60007ffe0ff */
[----:B------:R-:W-:Y:S01]  /*10890*/  @!P6 IMAD.WIDE R18, R25, 0x4, R4 ;  /* 0x000000041912e825 */ /* 0x000fe200078e0204 */
[----:B------:R1:W-:Y:S01]  /*108a0*/  @!P4 ST.E.64 desc[UR6][R12.64], R112 ;  /* 0x000000700c00c985 */ /* 0x0003e2000c101b06 */
[----:B------:R-:W-:Y:S02]  /*108b0*/  ISETP.GE.AND P4, PT, R14, UR4, PT ;  /* 0x000000040e007c0c */ /* 0x000fe4000bf86270 */
[C---:B------:R-:W-:Y:S01]  /*108c0*/  VIADD R21, R3.reuse, 0xe0 ;  /* 0x000000e003157836 */ /* 0x040fe20000000000 */
[----:B------:R2:W-:Y:S01]  /*108d0*/  @!P5 ST.E.64 desc[UR6][R16.64], R116 ;  /* 0x000000741000d985 */ /* 0x0005e2000c101b06 */
[C---:B------:R-:W-:Y:S01]  /*108e0*/  VIADD R15, R3.reuse, 0xf0 ;  /* 0x000000f0030f7836 */ /* 0x040fe20000000000 */
[----:B------:R-:W-:Y:S01]  /*108f0*/  @!P0 LEA.HI R0, R0, R0, RZ, 0x1 ;  /* 0x0000000000008211 */ /* 0x000fe200078f08ff */
[----:B0-----:R-:W-:Y:S01]  /*10900*/  VIADD R11, R3, 0xf8 ;  /* 0x000000f8030b7836 */ /* 0x001fe20000000000 */
[----:B------:R0:W-:Y:S01]  /*10910*/  @!P6 ST.E.64 desc[UR6][R18.64], R120 ;  /* 0x000000781200e985 */ /* 0x0001e2000c101b06 */
[----:B------:R-:W-:-:S02]  /*10920*/  ISETP.GE.AND P3, PT, R21, UR4, PT ;  /* 0x0000000415007c0c */ /* 0x000fc4000bf66270 */
[----:B------:R-:W-:Y:S02]  /*10930*/  ISETP.GE.AND P5, PT, R15, UR4, PT ;  /* 0x000000040f007c0c */ /* 0x000fe4000bfa6270 */
[----:B------:R-:W-:Y:S02]  /*10940*/  ISETP.GE.AND P6, PT, R11, UR4, PT ;  /* 0x000000040b007c0c */ /* 0x000fe4000bfc6270 */
[----:B------:R-:W-:Y:S02]  /*10950*/  @!P1 LEA.HI R2, R2, R2, RZ, 0x1 ;  /* 0x0000000202029211 */ /* 0x000fe400078f08ff */
[----:B------:R-:W-:Y:S02]  /*10960*/  @!P2 LEA.HI R20, R20, R20, RZ, 0x1 ;  /* 0x000000141414a211 */ /* 0x000fe400078f08ff */
[----:B------:R-:W-:Y:S02]  /*10970*/  @!P4 LEA.HI R14, R14, R14, RZ, 0x1 ;  /* 0x0000000e0e0ec211 */ /* 0x000fe400078f08ff */
[----:B-1----:R-:W-:-:S02]  /*10980*/  @!P1 LOP3.LUT R13, R2, 0xfffffffe, RZ, 0xc0, !PT ;  /* 0xfffffffe020d9812 */ /* 0x002fc400078ec0ff */
[----:B------:R-:W-:Y:S02]  /*10990*/  @!P3 LEA.HI R21, R21, R21, RZ, 0x1 ;  /* 0x000000151515b211 */ /* 0x000fe400078f08ff */
[----:B------:R-:W-:Y:S02]  /*109a0*/  @!P5 LEA.HI R10, R15, R15, RZ, 0x1 ;  /* 0x0000000f0f0ad211 */ /* 0x000fe400078f08ff */
[----:B------:R-:W-:Y:S02]  /*109b0*/  @!P6 LEA.HI R12, R11, R11, RZ, 0x1 ;  /* 0x0000000b0b0ce211 */ /* 0x000fe400078f08ff */
[----:B------:R-:W-:Y:S02]  /*109c0*/  @!P0 LOP3.LUT R11, R0, 0xfffffffe, RZ, 0xc0, !PT ;  /* 0xfffffffe000b8812 */ /* 0x000fe400078ec0ff */
[----:B------:R-:W-:Y:S02]  /*109d0*/  @!P2 LOP3.LUT R15, R20, 0xfffffffe, RZ, 0xc0, !PT ;  /* 0xfffffffe140fa812 */ /* 0x000fe400078ec0ff */
[----:B--2---:R-:W-:-:S02]  /*109e0*/  @!P3 LOP3.LUT R17, R21, 0xfffffffe, RZ, 0xc0, !PT ;  /* 0xfffffffe1511b812 */ /* 0x004fc400078ec0ff */
        /* <DEDUP_REMOVED lines=17> */
.L_x_2234:
[----:B------:R-:W-:Y:S05]  /*10b00*/  BSYNC B0 ;  /* 0x0000000000007941 */ /* 0x000fea0003800000 */
.L_x_2233:
[----:B------:R-:W-:Y:S01]  /*10b10*/  ISETP.GE.AND P0, PT, R9, R8, PT ;  /* 0x000000080900720c */ /* 0x000fe20003f06270 */
[----:B0---4-:R1:W4:Y:S04]  /*10b20*/  SHFL.IDX PT, R5, R7, 0x1, 0x1c1f ;  /* 0x003c1f0007057f89 */ /* 0x01132800000e0000 */
[----:B---3--:R1:W3:Y:S08]  /*10b30*/  SHFL.IDX PT, R4, R6, 0x1, 0x1c1f ;  /* 0x003c1f0006047f89 */ /* 0x0082f000000e0000 */
[----:B-1----:R-:W-:Y:S05]  /*10b40*/  @P0 BRA `(.L_x_2193) ;  /* 0x0000004c00d00947 */ /* 0x002fea0003800000 */
[C---:B--2---:R-:W-:Y:S01]  /*10b50*/  IADD3 R0, R3.reuse, 0x8, RZ ;  /* 0x0000000803007810 */ /* 0x044fe20007ffe0ff */
[C---:B------:R-:W-:Y:S01]  /*10b60*/  VIADD R2, R3.reuse, 0x10 ;  /* 0x0000001003027836 */ /* 0x040fe20000000000 */
[----:B------:R-:W-:Y:S01]  /*10b70*/  ULDC UR4, c[0x0][0xac8] ;  /* 0x0002b20000047ab9 */ /* 0x000fe20000000800 */
[C---:B------:R-:W-:Y:S01]  /*10b80*/  VIADD R12, R3.reuse, 0x18 ;  /* 0x00000018030c7836 */ /* 0x040fe20000000000 */
[----:B------:R-:W-:Y:S01]  /*10b90*/  ISETP.GE.AND P1, PT, R0, UR4, PT ;  /* 0x0000000400007c0c */ /* 0x000fe2000bf26270 */
[----:B------:R-:W-:Y:S01]  /*10ba0*/  ULDC.64 UR6, c[0x0][0x208] ;  /* 0x0000820000067ab9 */ /* 0x000fe20000000a00 */
[----:B------:R-:W-:Y:S01]  /*10bb0*/  ISETP.GE.AND P2, PT, R2, UR4, PT ;  /* 0x0000000402007c0c */ /* 0x000fe2000bf46270 */
[C---:B------:R-:W-:Y:S01]  /*10bc0*/  VIADD R15, R3.reuse, 0x40 ;  /* 0x00000040030f7836 */ /* 0x040fe20000000000 */
[C---:B------:R-:W-:Y:S01]  /*10bd0*/  ISETP.GE.AND P0, PT, R3.reuse, UR4, PT ;  /* 0x0000000403007c0c */ /* 0x040fe2000bf06270 */
[C---:B------:R-:W-:Y:S01]  /*10be0*/  VIADD R16, R3.reuse, 0x48 ;  /* 0x0000004803107836 */ /* 0x040fe20000000000 */
[C---:B------:R-:W-:Y:S01]  /*10bf0*/  IADD3 R13, R3.reuse, 0x20, RZ ;  /* 0x00000020030d7810 */ /* 0x040fe20007ffe0ff */
[----:B------:R-:W-:Y:S01]  /*10c00*/  VIADD R20, R3, 0x58 ;  /* 0x0000005803147836 */ /* 0x000fe20000000000 */
[----:B------:R-:W-:-:S02]  /*10c10*/  ISETP.GE.AND P5, PT, R12, UR4, PT ;  /* 0x000000040c007c0c */ /* 0x000fc4000bfa6270 */
[----:B------:R-:W-:Y:S02]  /*10c20*/  ISETP.GE.AND P6, PT, R13, UR4, PT ;  /* 0x000000040d007c0c */ /* 0x000fe4000bfc6270 */
[C---:B------:R-:W-:Y:S02]  /*10c30*/  IADD3 R14, R3.reuse, 0x38, RZ ;  /* 0x00000038030e7810 */ /* 0x040fe40007ffe0ff */
[----:B------:R-:W-:Y:S02]  /*10c40*/  @!P1 LEA.HI R0, R0, R0, RZ, 0x1 ;  /* 0x0000000000009211 */ /* 0x000fe400078f08ff */
[----:B------:R-:W-:Y:S01]  /*10c50*/  @!P2 LEA.HI R2, R2, R2, RZ, 0x1 ;  /* 0x000000020202a211 */ /* 0x000fe200078f08ff */
[C-C-:B---34-:R-:W-:Y:S01]  /*10c60*/  @!P0 IMAD.WIDE R6, R3.reuse, 0x4, R4.reuse ;  /* 0x0000000403068825 */ /* 0x158fe200078e0204 */
[----:B------:R-:W-:Y:S02]  /*10c70*/  @!P1 LOP3.LUT R9, R0, 0xfffffffe, RZ, 0xc0, !PT ;  /* 0xfffffffe00099812 */ /* 0x000fe400078ec0ff */
[----:B------:R-:W-:Y:S01]  /*10c80*/  @!P2 LOP3.LUT R11, R2, 0xfffffffe, RZ, 0xc0, !PT ;  /* 0xfffffffe020ba812 */ /* 0x000fe200078ec0ff */
[----:B------:R-:W-:Y:S01]  /*10c90*/  VIADD R0, R3, 0x28 ;  /* 0x0000002803007836 */ /* 0x000fe20000000000 */
[----:B------:R0:W-:Y:S01]  /*10ca0*/  @!P0 ST.E.64 desc[UR6][R6.64], R26 ;  /* 0x0000001a06008985 */ /* 0x0001e2000c101b06 */
[----:B------:R-:W-:Y:S01]  /*10cb0*/  @!P1 IMAD.WIDE R8, R9, 0x4, R4 ;  /* 0x0000000409089825 */ /* 0x000fe200078e0204 */
[----:B------:R-:W-:-:S02]  /*10cc0*/  ISETP.GE.AND P3, PT, R15, UR4, PT ;  /* 0x000000040f007c0c */ /* 0x000fc4000bf66270 */
[----:B------:R-:W-:Y:S01]  /*10cd0*/  ISETP.GE.AND P0, PT, R0, UR4, PT ;  /* 0x0000000400007c0c */ /* 0x000fe2000bf06270 */
[----:B------:R-:W-:Y:S01]  /*10ce0*/  @!P2 IMAD.WIDE R10, R11, 0x4, R4 ;  /* 0x000000040b0aa825 */ /* 0x000fe200078e0204 */
[----:B------:R1:W-:Y:S01]  /*10cf0*/  @!P1 ST.E.64 desc[UR6][R8.64], R30 ;  /* 0x0000001e08009985 */ /* 0x0003e2000c101b06 */
[----:B------:R-:W-:Y:S02]  /*10d00*/  ISETP.GE.AND P4, PT, R16, UR4, PT ;  /* 0x0000000410007c0c */ /* 0x000fe4000bf86270 */
[----:B------:R-:W-:Y:S01]  /*10d10*/  VIADD R2, R3, 0x30 ;  /* 0x0000003003027836 */ /* 0x000fe20000000000 */
[----:B------:R2:W-:Y:S01]  /*10d20*/  @!P2 ST.E.64 desc[UR6][R10.64], R34 ;  /* 0x000000220a00a985 */ /* 0x0005e2000c101b06 */
[----:B------:R-:W-:Y:S02]  /*10d30*/  ISETP.GE.AND P2, PT, R14, UR4, PT ;  /* 0x000000040e007c0c */ /* 0x000fe4000bf46270 */
[----:B------:R-:W-:Y:S02]  /*10d40*/  @!P5 LEA.HI R12, R12, R12, RZ, 0x1 ;  /* 0x0000000c0c0cd211 */ /* 0x000fe400078f08ff */
[----:B------:R-:W-:-:S02]  /*10d50*/  ISETP.GE.AND P1, PT, R2, UR4, PT ;  /* 0x0000000402007c0c */ /* 0x000fc4000bf26270 */
[----:B------:R-:W-:Y:S02]  /*10d60*/  @!P6 LEA.HI R13, R13, R13, RZ, 0x1 ;  /* 0x0000000d0d0de211 */ /* 0x000fe400078f08ff */
[----:B0-----:R-:W-:Y:S02]  /*10d70*/  @!P5 LOP3.LUT R7, R12, 0xfffffffe, RZ, 0xc0, !PT ;  /* 0xfffffffe0c07d812 */ /* 0x001fe400078ec0ff */
[----:B-1----:R-:W-:Y:S02]  /*10d80*/  @!P6 LOP3.LUT R9, R13, 0xfffffffe, RZ, 0xc0, !PT ;  /* 0xfffffffe0d09e812 */ /* 0x002fe400078ec0ff */
[----:B------:R-:W-:Y:S01]  /*10d90*/  @!P0 LEA.HI R0, R0, R0, RZ, 0x1 ;  /* 0x0000000000008211 */ /* 0x000fe200078f08ff */
[--C-:B------:R-:W-:Y:S01]  /*10da0*/  @!P5 IMAD.WIDE R6, R7, 0x4, R4.reuse ;  /* 0x000000040706d825 */ /* 0x100fe200078e0204 */
[----:B------:R-:W-:Y:S02]  /*10db0*/  @!P2 LEA.HI R14, R14, R14, RZ, 0x1 ;  /* 0x0000000e0e0ea211 */ /* 0x000fe400078f08ff */
[----:B--2---:R-:W-:Y:S01]  /*10dc0*/  @!P3 LEA.HI R10, R15, R15, RZ, 0x1 ;  /* 0x0000000f0f0ab211 */ /* 0x004fe200078f08ff */
[----:B------:R-:W-:Y:S01]  /*10dd0*/  @!P6 IMAD.WIDE R8, R9, 0x4, R4 ;  /* 0x000000040908e825 */ /* 0x000fe200078e0204 */
[----:B------:R-:W-:Y:S01]  /*10de0*/  @!P1 LEA.HI R2, R2, R2, RZ, 0x1 ;  /* 0x0000000202029211 */ /* 0x000fe200078f08ff */
[----:B------:R0:W-:Y:S01]  /*10df0*/  @!P5 ST.E.64 desc[UR6][R6.64], R38 ;  /* 0x000000260600d985 */ /* 0x0001e2000c101b06 */
[----:B------:R-:W-:-:S02]  /*10e00*/  @!P4 LEA.HI R16, R16, R16, RZ, 0x1 ;  /* 0x000000101010c211 */ /* 0x000fc400078f08ff */
[----:B------:R-:W-:Y:S01]  /*10e10*/  @!P0 LOP3.LUT R11, R0, 0xfffffffe, RZ, 0xc0, !PT ;  /* 0xfffffffe000b8812 */ /* 0x000fe200078ec0ff */
[----:B------:R1:W-:Y:S01]  /*10e20*/  @!P6 ST.E.64 desc[UR6][R8.64], R42 ;  /* 0x0000002a0800e985 */ /* 0x0003e2000c101b06 */
[----:B------:R-:W-:Y:S01]  /*10e30*/  @!P1 LOP3.LUT R13, R2, 0xfffffffe, RZ, 0xc0, !PT ;  /* 0xfffffffe020d9812 */ /* 0x000fe200078ec0ff */
[C---:B------:R-:W-:Y:S01]  /*10e40*/  VIADD R0, R3.reuse, 0x60 ;  /* 0x0000006003007836 */ /* 0x040fe20000000000 */
[----:B------:R-:W-:Y:S02]  /*10e50*/  @!P2 LOP3.LUT R15, R14, 0xfffffffe, RZ, 0xc0, !PT ;  /* 0xfffffffe0e0fa812 */ /* 0x000fe400078ec0ff */
[----:B------:R-:W-:Y:S02]  /*10e60*/  @!P3 LOP3.LUT R17, R10, 0xfffffffe, RZ, 0xc0, !PT ;  /* 0xfffffffe0a11b812 */ /* 0x000fe400078ec0ff */
        /* <DEDUP_REMOVED lines=8> */
[----:B------:R-:W-:Y:S02]  /*10ef0*/  IADD3 R2, R3, 0x68, RZ ;  /* 0x0000006803027810 */ /* 0x000fe40007ffe0ff */
[--C-:B------:R-:W-:Y:S01]  /*10f00*/  @!P2 IMAD.WIDE R10, R15, 0x4, R4.reuse ;  /* 0x000000040f0aa825 */ /* 0x100fe200078e0204 */
[----:B------:R1:W-:Y:S03]  /*10f10*/  @!P1 ST.E.64 desc[UR6][R8.64], R50 ;  /* 0x0000003208009985 */ /* 0x0003e6000c101b06 */
[----:B------:R-:W-:Y:S01]  /*10f20*/  @!P3 IMAD.WIDE R12, R17, 0x4, R4 ;  /* 0x00000004110cb825 */ /* 0x000fe200078e0204 */
[----:B------:R2:W-:Y:S01]  /*10f30*/  @!P2 ST.E.64 desc[UR6][R10.64], R54 ;  /* 0x000000360a00a985 */ /* 0x0005e2000c101b06 */
[----:B------:R-:W-:-:S02]  /*10f40*/  ISETP.GE.AND P2, PT, R16, UR4, PT ;  /* 0x0000000410007c0c */ /* 0x000fc4000bf46270 */
[----:B------:R-:W-:Y:S01]  /*10f50*/  @!P4 IMAD.WIDE R14, R19, 0x4, R4 ;  /* 0x00000004130ec825 */ /* 0x000fe200078e0204 */
[----:B------:R3:W-:Y:S01]  /*10f60*/  @!P3 ST.E.64 desc[UR6][R12.64], R58 ;  /* 0x0000003a0c00b985 */ /* 0x0007e2000c101b06 */
[C---:B------:R-:W-:Y:S02]  /*10f70*/  IADD3 R19, R3.reuse, 0x80, RZ ;  /* 0x0000008003137810 */ /* 0x040fe40007ffe0ff */
[----:B------:R-:W-:Y:S01]  /*10f80*/  VIADD R17, R3, 0x78 ;  /* 0x0000007803117836 */ /* 0x000fe20000000000 */
[----:B------:R4:W-:Y:S01]  /*10f90*/  @!P4 ST.E.64 desc[UR6][R14.64], R62 ;  /* 0x0000003e0e00c985 */ /* 0x0009e2000c101b06 */
[----:B------:R-:W-:Y:S02]  /*10fa0*/  ISETP.GE.AND P4, PT, R0, UR4, PT ;  /* 0x0000000400007c0c */ /* 0x000fe4000bf86270 */
[----:B------:R-:W-:Y:S02]  /*10fb0*/  ISETP.GE.AND P3, PT, R2, UR4, PT ;  /* 0x0000000402007c0c */ /* 0x000fe4000bf66270 */
[----:B------:R-:W-:-:S02]  /*10fc0*/  ISETP.GE.AND P1, PT, R17, UR4, PT ;  /* 0x0000000411007c0c */ /* 0x000fc4000bf26270 */
[----:B------:R-:W-:Y:S02]  /*10fd0*/  ISETP.GE.AND P0, PT, R19, UR4, PT ;  /* 0x0000000413007c0c */ /* 0x000fe4000bf06270 */
        /* <DEDUP_REMOVED lines=37> */
[----:B------:R-:W-:Y:S02]  /*11230*/  @!P6 LEA.HI R18, R18, R18, RZ, 0x1 ;  /* 0x000000121212e211 */ /* 0x000fe400078f08ff */
[----:B------:R-:W-:Y:S01]  /*11240*/  VIADD R19, R3, 0xb8 ;  /* 0x000000b803137836 */ /* 0x000fe20000000000 */
[----:B------:R-:W-:Y:S01]  /*11250*/  @!P0 ST.E.64 desc[UR6][R14.64], R90 ;  /* 0x0000005a0e008985 */ /* 0x000fe2000c101b06 */
[----:B------:R-:W-:-:S02]  /*11260*/  ISETP.GE.AND P0, PT, R0, UR4, PT ;  /* 0x0000000400007c0c */ /* 0x000fc4000bf06270 */
[----:B------:R-:W-:Y:S02]  /*11270*/  @!P5 LEA.HI R20, R20, R20, RZ, 0x1 ;  /* 0x000000141414d211 */ /* 0x000fe400078f08ff */
        /* <DEDUP_REMOVED lines=9> */
[----:B------:R0:W-:Y:S01]  /*11310*/  @!P6 ST.E.64 desc[UR6][R6.64], R94 ;  /* 0x0000005e0600e985 */ /* 0x0001e2000c101b06 */
[----:B------:R-:W-:Y:S02]  /*11320*/  @!P3 LEA.HI R16, R16, R16, RZ, 0x1 ;  /* 0x000000101010b211 */ /* 0x000fe400078f08ff */
[----:B--2---:R-:W-:Y:S01]  /*11330*/  @!P0 LOP3.LUT R11, R0, 0xfffffffe, RZ, 0xc0, !PT ;  /* 0xfffffffe000b8812 */ /* 0x004fe200078ec0ff */
[----:B------:R1:W-:Y:S01]  /*11340*/  @!P5 ST.E.64 desc[UR6][R8.64], R98 ;  /* 0x000000620800d985 */ /* 0x0003e2000c101b06 */
[----:B------:R-:W-:Y:S01]  /*11350*/  ISETP.GE.AND P5, PT, R18, UR4, PT ;  /* 0x0000000412007c0c */ /* 0x000fe2000bfa6270 */
[----:B------:R-:W-:Y:S01]  /*11360*/  VIADD R0, R3, 0xd0 ;  /* 0x000000d003007836 */ /* 0x000fe20000000000 */
[----:B------:R-:W-:Y:S02]  /*11370*/  @!P2 LEA.HI R17, R17, R17, RZ, 0x1 ;  /* 0x000000111111a211 */ /* 0x000fe400078f08ff */
[----:B------:R-:W-:-:S02]  /*11380*/  IADD3 R20, R3, 0xc8, RZ ;  /* 0x000000c803147810 */ /* 0x000fc40007ffe0ff */
[----:B------:R-:W-:Y:S02]  /*11390*/  @!P1 LEA.HI R19, R19, R19, RZ, 0x1 ;  /* 0x0000001313139211 */ /* 0x000fe400078f08ff */
[----:B---3--:R-:W-:Y:S01]  /*113a0*/  @!P4 LOP3.LUT R13, R2, 0xfffffffe, RZ, 0xc0, !PT ;  /* 0xfffffffe020dc812 */ /* 0x008fe200078ec0ff */
[--C-:B0-----:R-:W-:Y:S01]  /*113b0*/  @!P0 IMAD.WIDE R6, R11, 0x4, R4.reuse ;  /* 0x000000040b068825 */ /* 0x101fe200078e0204 */
[----:B------:R-:W-:Y:S02]  /*113c0*/  @!P3 LOP3.LUT R15, R16, 0xfffffffe, RZ, 0xc0, !PT ;  /* 0xfffffffe100fb812 */ /* 0x000fe400078ec0ff */
[----:B------:R-:W-:Y:S01]  /*113d0*/  @!P2 LOP3.LUT R17, R17, 0xfffffffe, RZ, 0xc0, !PT ;  /* 0xfffffffe1111a812 */ /* 0x000fe200078ec0ff */
[--C-:B-1----:R-:W-:Y:S01]  /*113e0*/  @!P4 IMAD.WIDE R8, R13, 0x4, R4.reuse ;  /* 0x000000040d08c825 */ /* 0x102fe200078e0204 */
[----:B------:R-:W-:Y:S01]  /*113f0*/  ISETP.GE.AND P6, PT, R20, UR4, PT ;  /* 0x0000000414007c0c */ /* 0x000fe2000bfc6270 */
[----:B------:R0:W-:Y:S01]  /*11400*/  @!P0 ST.E.64 desc[UR6][R6.64], R102 ;  /* 0x0000006606008985 */ /* 0x0001e2000c101b06 */
[----:B------:R-:W-:Y:S01]  /*11410*/  @!P1 LOP3.LUT R19, R19, 0xfffffffe, RZ, 0xc0, !PT ;  /* 0xfffffffe13139812 */ /* 0x000fe200078ec0ff */
[--C-:B------:R-:W-:Y:S01]  /*11420*/  @!P3 IMAD.WIDE R10, R15, 0x4, R4.reuse ;  /* 0x000000040f0ab825 */ /* 0x100fe200078e0204 */
[----:B------:R-:W-:Y:S01]  /*11430*/  ISETP.GE.AND P0, PT, R0, UR4, PT ;  /* 0x0000000400007c0c */ /* 0x000fe2000bf06270 */
[----:B------:R1:W-:Y:S01]  /*11440*/  @!P4 ST.E.64 desc[UR6][R8.64], R106 ;  /* 0x0000006a0800c985 */ /* 0x0003e2000c101b06 */
[----:B------:R-:W-:Y:S01]  /*11450*/  IADD3 R16, R3, 0xe0, RZ ;  /* 0x000000e003107810 */ /* 0x000fe20007ffe0ff */
[--C-:B------:R-:W-:Y:S01]  /*11460*/  @!P2 IMAD.WIDE R12, R17, 0x4, R4.reuse ;  /* 0x00000004110ca825 */ /* 0x100fe200078e0204 */
[----:B------:R-:W-:Y:S01]  /*11470*/  @!P5 LEA.HI R18, R18, R18, RZ, 0x1 ;  /* 0x000000121212d211 */ /* 0x000fe200078f08ff */
[----:B------:R2:W-:Y:S02]  /*11480*/  @!P3 ST.E.64 desc[UR6][R10.64], R110 ;  /* 0x0000006e0a00b985 */ /* 0x0005e4000c101b06 */
[----:B------:R-:W-:-:S02]  /*11490*/  @!P1 IMAD.WIDE R14, R19, 0x4, R4 ;  /* 0x00000004130e9825 */ /* 0x000fc400078e0204 */
[----:B------:R-:W-:Y:S01]  /*114a0*/  @!P2 ST.E.64 desc[UR6][R12.64], R114 ;  /* 0x000000720c00a985 */ /* 0x000fe2000c101b06 */
[----:B------:R-:W-:Y:S01]  /*114b0*/  ISETP.GE.AND P2, PT, R16, UR4, PT ;  /* 0x0000000410007c0c */ /* 0x000fe2000bf46270 */
[C---:B------:R-:W-:Y:S01]  /*114c0*/  VIADD R2, R3.reuse, 0xd8 ;  /* 0x000000d803027836 */ /* 0x040fe20000000000 */
[----:B0-----:R-:W-:Y:S01]  /*114d0*/  @!P5 LOP3.LUT R7, R18, 0xfffffffe, RZ, 0xc0, !PT ;  /* 0xfffffffe1207d812 */ /* 0x001fe200078ec0ff */
[C---:B------:R-:W-:Y:S01]  /*114e0*/  VIADD R17, R3.reuse, 0xe8 ;  /* 0x000000e803117836 */ /* 0x040fe20000000000 */
[----:B------:R-:W-:Y:S01]  /*114f0*/  @!P1 ST.E.64 desc[UR6][R14.64], R118 ;  /* 0x000000760e009985 */ /* 0x000fe2000c101b06 */
[----:B------:R-:W-:Y:S01]  /*11500*/  VIADD R19, R3, 0xf0 ;  /* 0x000000f003137836 */ /* 0x000fe20000000000 */
[----:B------:R-:W-:Y:S01]  /*11510*/  ISETP.GE.AND P1, PT, R2, UR4, PT ;  /* 0x0000000402007c0c */ /* 0x000fe2000bf26270 */
[----:B------:R-:W-:Y:S01]  /*11520*/  @!P5 IMAD.WIDE R6, R7, 0x4, R4 ;  /* 0x000000040706d825 */ /* 0x000fe200078e0204 */
[----:B------:R-:W-:Y:S02]  /*11530*/  @!P6 LEA.HI R20, R20, R20, RZ, 0x1 ;  /* 0x000000141414e211 */ /* 0x000fe400078f08ff */
[----:B------:R-:W-:-:S02]  /*11540*/  ISETP.GE.AND P3, PT, R17, UR4, PT ;  /* 0x0000000411007c0c */ /* 0x000fc4000bf66270 */
[----:B------:R-:W-:Y:S01]  /*11550*/  ISETP.GE.AND P4, PT, R19, UR4, PT ;  /* 0x0000000413007c0c */ /* 0x000fe2000bf86270 */
[----:B------:R0:W-:Y:S01]  /*11560*/  @!P5 ST.E.64 desc[UR6][R6.64], R122 ;  /* 0x0000007a0600d985 */ /* 0x0001e2000c101b06 */
[----:B------:R-:W-:Y:S02]  /*11570*/  @!P0 LEA.HI R0, R0, R0, RZ, 0x1 ;  /* 0x0000000000008211 */ /* 0x000fe400078f08ff */
[----:B-1----:R-:W-:Y:S02]  /*11580*/  @!P6 LOP3.LUT R9, R20, 0xfffffffe, RZ, 0xc0, !PT ;  /* 0xfffffffe1409e812 */ /* 0x002fe400078ec0ff */
[----:B--2---:R-:W-:Y:S02]  /*11590*/  @!P0 LOP3.LUT R11, R0, 0xfffffffe, RZ, 0xc0, !PT ;  /* 0xfffffffe000b8812 */ /* 0x004fe400078ec0ff */
[----:B------:R-:W-:Y:S01]  /*115a0*/  @!P1 LEA.HI R2, R2, R2, RZ, 0x1 ;  /* 0x0000000202029211 */ /* 0x000fe200078f08ff */
[----:B------:R-:W-:Y:S01]  /*115b0*/  @!P6 IMAD.WIDE R8, R9, 0x4, R4 ;  /* 0x000000040908e825 */ /* 0x000fe200078e0204 */
[----:B------:R-:W-:-:S02]  /*115c0*/  @!P2 LEA.HI R16, R16, R16, RZ, 0x1 ;  /* 0x000000101010a211 */ /* 0x000fc400078f08ff */
[----:B------:R-:W-:Y:S02]  /*115d0*/  IADD3 R3, R3, 0xf8, RZ ;  /* 0x000000f803037810 */ /* 0x000fe40007ffe0ff */
[----:B------:R-:W-:Y:S01]  /*115e0*/  @!P3 LEA.HI R17, R17, R17, RZ, 0x1 ;  /* 0x000000111111b211 */ /* 0x000fe200078f08ff */
[----:B0-----:R-:W-:Y:S01]  /*115f0*/  @!P0 IMAD.WIDE R6, R11, 0x4, R4 ;  /* 0x000000040b068825 */ /* 0x001fe200078e0204 */
[----:B------:R0:W-:Y:S01]  /*11600*/  @!P6 ST.E.64 desc[UR6][R8.64], R126 ;  /* 0x0000007e0800e985 */ /* 0x0001e2000c101b06 */
[----:B------:R-:W-:Y:S02]  /*11610*/  @!P4 LEA.HI R19, R19, R19, RZ, 0x1 ;  /* 0x000000131313c211 */ /* 0x000fe400078f08ff */
[----:B------:R-:W-:Y:S01]  /*11620*/  @!P1 LOP3.LUT R13, R2, 0xfffffffe, RZ, 0xc0, !PT ;  /* 0xfffffffe020d9812 */ /* 0x000fe200078ec0ff */
[----:B------:R1:W-:Y:S01]  /*11630*/  @!P0 ST.E.64 desc[UR6][R6.64], R130 ;  /* 0x0000008206008985 */ /* 0x0003e2000c101b06 */
[----:B------:R-:W-:Y:S02]  /*11640*/  @!P2 LOP3.LUT R15, R16, 0xfffffffe, RZ, 0xc0, !PT ;  /* 0xfffffffe100fa812 */ /* 0x000fe400078ec0ff */
[----:B------:R-:W-:-:S02]  /*11650*/  ISETP.GE.AND P0, PT, R3, UR4, PT ;  /* 0x0000000403007c0c */ /* 0x000fc4000bf06270 */
[----:B------:R-:W-:Y:S01]  /*11660*/  @!P3 LOP3.LUT R17, R17, 0xfffffffe, RZ, 0xc0, !PT ;  /* 0xfffffffe1111b812 */ /* 0x000fe200078ec0ff */
[----:B------:R-:W-:Y:S01]  /*11670*/  @!P2 IMAD.WIDE R10, R15, 0x4, R4 ;  /* 0x000000040f0aa825 */ /* 0x000fe200078e0204 */
[----:B------:R-:W-:-:S03]  /*11680*/  @!P4 LOP3.LUT R19, R19, 0xfffffffe, RZ, 0xc0, !PT ;  /* 0xfffffffe1313c812 */ /* 0x000fc600078ec0ff */
[----:B0-----:R-:W-:-:S04]  /*11690*/  @!P1 IMAD.WIDE R8, R13, 0x4, R4 ;  /* 0x000000040d089825 */ /* 0x001fc800078e0204 */
        /* <DEDUP_REMOVED lines=13> */
.L_x_2232:
        /* <DEDUP_REMOVED lines=12> */
[----:B------:R-:W-:Y:S01]  /*11830*/  ISETP.NE.AND P0, PT, R6, 0x1, PT ;  /* 0x000000010600780c */ /* 0x000fe20003f05270 */
[----:B------:R-:W0:Y:S01]  /*11840*/  S2UR UR7, SR_CTAID.Z ;  /* 0x00000000000779c3 */ /* 0x000e220000002700 */
[----:B------:R-:W-:Y:S01]  /*11850*/  R2UR UR11, R23 ;  /* 0x00000000170b72ca */ /* 0x000fe200000e0000 */
[----:B------:R-:W-:Y:S01]  /*11860*/  ULDC.64 UR8, c[0x0][0xbd0] ;  /* 0x0002f40000087ab9 */ /* 0x000fe20000000a00 */
[----:B------:R-:W-:Y:S01]  /*11870*/  IMAD.MOV.U32 R5, RZ, RZ, R0 ;  /* 0x000000ffff057224 */ /* 0x000fe200078e0000 */
        /* <DEDUP_REMOVED lines=9> */
[----:B------:R-:W-:Y:S01]  /*11910*/  MOV R3, UR5 ;  /* 0x0000000500037c02 */ /* 0x000fe20008000f00 */
[----:B------:R-:W-:Y:S01]  /*11920*/  UIADD3 UR6, UR5, UR6, URZ ;  /* 0x0000000605067290 */ /* 0x000fe2000fffe03f */
[----:B------:R-:W-:Y:S02]  /*11930*/  IMAD.U32 R2, RZ, RZ, UR4 ;  /* 0x00000004ff027e24 */ /* 0x000fe4000f8e00ff */
[----:B------:R-:W-:Y:S02]  /*11940*/  ULDC.64 UR4, c[0x0][0xbe0] ;  /* 0x0002f80000047ab9 */ /* 0x000fe40000000a00 */
[----:B------:R-:W0:Y:S01]  /*11950*/  S2UR UR10, SR_CTAID.Y ;  /* 0x00000000000a79c3 */ /* 0x000e220000002600 */
[----:B------:R-:W-:-:S02]  /*11960*/  IMAD.U32 R3, RZ, RZ, UR6 ;  /* 0x00000006ff037e24 */ /* 0x000fc4000f8e00ff */
[C---:B-1----:R-:W-:Y:S02]  /*11970*/  IMAD R12, R10.reuse, UR8, RZ ;  /* 0x000000080a0c7c24 */ /* 0x042fe4000f8e02ff */
[----:B------:R-:W-:-:S03]  /*11980*/  IMAD.WIDE.U32 R2, R10, UR7, R2 ;  /* 0x000000070a027c25 */ /* 0x000fc6000f8e0002 */
[----:B------:R-:W0:Y:S01]  /*11990*/  LDC R8, c[0x0][0xc50] ;  /* 0x00031400ff087b82 */ /* 0x000e220000000800 */
[----:B--2---:R-:W-:-:S04]  /*119a0*/  @P0 IMAD.HI.U32 R4, R0, R7, RZ ;  /* 0x0000000700040227 */ /* 0x004fc800078e00ff */
[----:B------:R-:W-:Y:S02]  /*119b0*/  IMAD R7, RZ, RZ, -UR11 ;  /* 0x8000000bff077e24 */ /* 0x000fe4000f8e02ff */
[----:B------:R-:W-:Y:S01]  /*119c0*/  IMAD R11, R11, UR7, R12 ;  /* 0x000000070b0b7c24 */ /* 0x000fe2000f8e020c */
[----:B---3--:R-:W-:-:S03]  /*119d0*/  @P0 SHF.R.U32.HI R5, RZ, R9, R4 ;  /* 0x00000009ff050219 */ /* 0x008fc60000011604 */
[----:B------:R-:W-:Y:S02]  /*119e0*/  IMAD.IADD R3, R11, 0x1, R3 ;  /* 0x000000010b037824 */ /* 0x000fe400078e0203 */
[----:B0-----:R-:W-:Y:S01]  /*119f0*/  IMAD R9, R8, R7, UR10 ;  /* 0x0000000a08097e24 */ /* 0x001fe2000f8e0207 */
[----:B------:R-:W-:-:S03]  /*11a00*/  IADD3 R7, -R5, RZ, RZ ;  /* 0x000000ff05077210 */ /* 0x000fc60007ffe1ff */
        /* <DEDUP_REMOVED lines=20> */
.L_x_2191:
        /* <DEDUP_REMOVED lines=18> */
.L_x_2235:
[----:B------:R-:W-:Y:S01]  /*11c70*/  ULDC UR42, c[0x0][0xc50] ;  /* 0x00031400002a7ab9 */ /* 0x000fe20000000800 */
[----:B------:R-:W-:Y:S01]  /*11c80*/  UMOV UR39, UR6 ;  /* 0x0000000600277c82 */ /* 0x000fe20008000000 */
[----:B------:R-:W-:-:S11]  /*11c90*/  UISETP.NE.AND UP0, UPT, UR42, 0x1, UPT ;  /* 0x000000012a00788c */ /* 0x000fd6000bf05270 */
[----:B------:R-:W-:Y:S01]  /*11ca0*/  @UP0 ULDC UR4, c[0x0][0xc54] ;  /* 0x0003150000040ab9 */ /* 0x000fe20000000800 */
[----:B------:R-:W-:Y:S01]  /*11cb0*/  @UP0 ULDC UR7, c[0x0][0xc58] ;  /* 0x0003160000070ab9 */ /* 0x000fe20000000800 */
[----:B------:R-:W-:-:S04]  /*11cc0*/  UIMAD.WIDE.U32 UR4, UR6, UR4, URZ ;  /* 0x00000004060472a5 */ /* 0x000fc8000f8e003f */
[----:B------:R-:W-:-:S12]  /*11cd0*/  @UP0 USHF.R.U32.HI UR39, URZ, UR7, UR5 ;  /* 0x000000073f270299 */ /* 0x000fd80008011605 */
.L_x_2236:
        /* <DEDUP_REMOVED lines=12> */
[----:B0-----:R-:W-:-:S04]  /*11da0*/  ISETP.NE.U32.AND P0, PT, R2, RZ, PT ;  /* 0x000000ff0200720c */ /* 0x001fc80003f05070 */
[----:B------:R-:W-:-:S13]  /*11db0*/  ISETP.NE.AND.EX P0, PT, R3, RZ, PT, P0 ;  /* 0x000000ff0300720c */ /* 0x000fda0003f05300 */
[----:B------:R-:W0:Y:S08]  /*11dc0*/  @P0 LDC.64 R2, c[0x0][0xa28] ;  /* 0x00028a00ff020b82 */ /* 0x000e300000000a00 */
[----:B------:R-:W1:Y:S01]  /*11dd0*/  S2UR UR46, SR_CTAID.X ;  /* 0x00000000002e79c3 */ /* 0x000e620000002500 */
[----:B0-----:R-:W-:-:S05]  /*11de0*/  @P0 IMAD.WIDE R2, R26, 0x4, R2 ;  /* 0x000000041a020825 */ /* 0x001fca00078e0202 */
[----:B------:R0:W5:Y:S01]  /*11df0*/  @P0 LDG.E R23, desc[UR4][R2.64] ;  /* 0x0000000402170981 */ /* 0x000162000c1e1900 */
[----:B------:R-:W-:Y:S01]  /*11e00*/  ULDC UR4, c[0x0][0x448] ;  /* 0x0001120000047ab9 */ /* 0x000fe20000000800 */
[----:B------:R-:W-:Y:S02]  /*11e10*/  USHF.R.U32.HI UR9, URZ, 0x10, UR42 ;  /* 0x000000103f097899 */ /* 0x000fe4000801162a */
[----:B------:R-:W-:Y:S02]  /*11e20*/  UISETP.NE.AND UP1, UPT, UR4, 0x1, UPT ;  /* 0x000000010400788c */ /* 0x000fe4000bf25270 */
[----:B-1----:R-:W-:Y:S01]  /*11e30*/  ULEA UR6, UR46, 0x7f, 0x7 ;  /* 0x0000007f2e067891 */ /* 0x002fe2000f8e383f */
[----:B------:R-:W-:Y:S01]  /*11e40*/  ULDC.64 UR4, c[0x0][0x418] ;  /* 0x0001060000047ab9 */ /* 0x000fe20000000a00 */
[----:B------:R-:W-:Y:S02]  /*11e50*/  UP2UR UR47, UPR, URZ, 0x2 ;  /* 0x000000023f2f7883 */ /* 0x000fe40008000000 */
[----:B------:R-:W-:-:S02]  /*11e60*/  UISETP.NE.U32.AND UP0, UPT, UR4, URZ, UPT ;  /* 0x0000003f0400728c */ /* 0x000fc4000bf05070 */
[----:B------:R-:W-:Y:S02]  /*11e70*/  ULOP3.LUT UR42, UR42, 0xffff, URZ, 0xc0, !UPT ;  /* 0x0000ffff2a2a7892 */ /* 0x000fe4000f8ec03f */
[----:B------:R-:W-:Y:S01]  /*11e80*/  UISETP.NE.AND.EX UP0, UPT, UR5, URZ, UPT, UP0 ;  /* 0x0000003f0500728c */ /* 0x000fe2000bf05300 */
[----:B------:R-:W-:Y:S02]  /*11e90*/  ULDC UR4, c[0x0][0x424] ;  /* 0x0001090000047ab9 */ /* 0x000fe40000000800 */
[----:B------:R-:W-:Y:S01]  /*11ea0*/  @UP1 ULDC UR5, c[0x0][0x44c] ;  /* 0x0001130000051ab9 */ /* 0x000fe20000000800 */
[----:B------:R-:W-:Y:S02]  /*11eb0*/  USEL UR40, UR4, 0x1, UP0 ;  /* 0x0000000104287887 */ /* 0x000fe40008000000 */
[----:B------:R-:W-:Y:S02]  /*11ec0*/  UIMAD.WIDE.U32 UR4, UR6, UR5, URZ ;  /* 0x00000005060472a5 */ /* 0x000fe4000f8e003f */
[----:B------:R-:W-:Y:S01]  /*11ed0*/  UIMAD UR40, UR40, UR7, URZ ;  /* 0x00000007282872a4 */ /* 0x000fe2000f8e023f */
[----:B------:R-:W-:-:S02]  /*11ee0*/  UMOV UR38, URZ ;  /* 0x0000003f00267c82 */ /* 0x000fc40008000000 */
[----:B------:R-:W-:Y:S01]  /*11ef0*/  @UP1 ULDC UR7, c[0x0][0x450] ;  /* 0x0001140000071ab9 */ /* 0x000fe20000000800 */
[----:B------:R-:W-:Y:S02]  /*11f00*/  UIADD3 UR4, UR40, 0x4f, URZ ;  /* 0x0000004f28047890 */ /* 0x000fe4000fffe03f */
[----:B------:R-:W-:Y:S02]  /*11f10*/  @UP1 USHF.R.U32.HI UR6, URZ, UR7, UR5 ;  /* 0x000000073f061299 */ /* 0x000fe40008011605 */
[----:B------:R-:W-:-:S04]  /*11f20*/  UIADD3 UR5, UR40, 0x50, -UR8 ;  /* 0x0000005028057890 */ /* 0x000fc8000fffe808 */
[----:B------:R-:W-:Y:S02]  /*11f30*/  UIADD3 UR6, UR5, UR6, URZ ;  /* 0x0000000605067290 */ /* 0x000fe4000fffe03f */
[----:B------:R-:W-:Y:S02]  /*11f40*/  UIMAD.WIDE UR4, UR4, 0x66666667, URZ ;  /* 0x66666667040478a5 */ /* 0x000fe4000f8e023f */
[----:B------:R-:W-:Y:S02]  /*11f50*/  UIMAD.WIDE UR6, UR6, 0x66666667, URZ ;  /* 0x66666667060678a5 */ /* 0x000fe4000f8e023f */
[----:B------:R-:W-:Y:S02]  /*11f60*/  USHF.R.U32.HI UR41, URZ, 0x1f, UR5 ;  /* 0x0000001f3f297899 */ /* 0x000fe40008011605 */
[----:B------:R-:W-:Y:S02]  /*11f70*/  USHF.R.U32.HI UR43, URZ, 0x1f, UR7 ;  /* 0x0000001f3f2b7899 */ /* 0x000fe40008011607 */
[----:B------:R-:W-:-:S02]  /*11f80*/  ULEA.HI.SX32 UR41, UR5, UR41, 0x1b ;  /* 0x0000002905297291 */ /* 0x000fc4000f8fda3f */
[----:B------:R-:W-:-:S04]  /*11f90*/  ULEA.HI.SX32 UR43, UR7, UR43, 0x1b ;  /* 0x0000002b072b7291 */ /* 0x000fc8000f8fda3f */
[----:B------:R-:W-:-:S04]  /*11fa0*/  UISETP.LT.AND UP0, UPT, UR41, UR43, UPT ;  /* 0x0000002b2900728c */ /* 0x000fc8000bf01270 */
[----:B------:R-:W-:Y:S02]  /*11fb0*/  USEL UR11, UR41, UR43, UP0 ;  /* 0x0000002b290b7287 */ /* 0x000fe40008000000 */
[----:B------:R-:W-:Y:S02]  /*11fc0*/  UISETP.NE.AND UP0, UPT, UR9, URZ, UPT ;  /* 0x0000003f0900728c */ /* 0x000fe4000bf05270 */
[----:B------:R-:W-:-:S06]  /*11fd0*/  UISETP.GE.AND UP1, UPT, UR11, 0x1, UPT ;  /* 0x000000010b00788c */ /* 0x000fcc000bf26270 */
[----:B------:R-:W-:-:S03]  /*11fe0*/  PLOP3.LUT P0, PT, PT, PT, UP1, 0x80, 0x0 ;  /* 0x000000000000781c */ /* 0x000fc60003f0f018 */
[----:B------:R-:W-:-:S10]  /*11ff0*/  @!UP0 ULDC UR9, c[0x0][0x9f0] ;  /* 0x00027c0000098ab9 */ /* 0x000fd40000000800 */
[----:B0-----:R-:W-:Y:S05]  /*12000*/  @!P0 BRA `(.L_x_2238) ;  /* 0x0000000000788947 */ /* 0x001fea0003800000 */
[----:B------:R-:W-:Y:S01]  /*12010*/  IABS R2, UR9 ;  /* 0x0000000900027c13 */ /* 0x000fe20008000000 */
[----:B------:R-:W-:Y:S02]  /*12020*/  UIADD3 UR6, UR9, -0x1, UR11 ;  /* 0xffffffff09067890 */ /* 0x000fe4000fffe00b */
[----:B------:R-:W-:Y:S01]  /*12030*/  IABS R5, UR9 ;  /* 0x0000000900057c13 */ /* 0x000fe20008000000 */
[----:B------:R-:W-:Y:S01]  /*12040*/  UMOV UR4, URZ ;  /* 0x0000003f00047c82 */ /* 0x000fe20008000000 */
[----:B------:R-:W-:Y:S02]  /*12050*/  R2UR UR10, R2 ;  /* 0x00000000020a72ca */ /* 0x000fe400000e0000 */
[----:B------:R-:W-:Y:S01]  /*12060*/  IABS R4, UR6 ;  /* 0x0000000600047c13 */ /* 0x000fe20008000000 */
[----:B------:R-:W-:-:S03]  /*12070*/  ULOP3.LUT UR6, UR6, UR9, URZ, 0x3c, !UPT ;  /* 0x0000000906067292 */ /* 0x000fc6000f8e3c3f */
[----:B------:R-:W-:-:S07]  /*12080*/  R2UR UR8, R4 ;  /* 0x00000000040872ca */ /* 0x000fce00000e0000 */
        /* <DEDUP_REMOVED lines=22> */
.L_x_2238:
[----:B------:R-:W-:Y:S02]  /*121f0*/  UIMAD UR48, UR42, UR38, URZ ;  /* 0x000000262a3072a4 */ /* 0x000fe4000f8e023f */
[----:B------:R-:W-:Y:S02]  /*12200*/  IMAD.U32 R2, RZ, RZ, UR38 ;  /* 0x00000026ff027e24 */ /* 0x000fe4000f8e00ff */
[----:B------:R-:W-:Y:S02]  /*12210*/  IMAD.MOV.U32 R6, RZ, RZ, 0x1 ;  /* 0x00000001ff067424 */ /* 0x000fe400078e00ff */
[----:B------:R-:W-:-:S05]  /*12220*/  IMAD.U32 R19, RZ, RZ, UR48 ;  /* 0x00000030ff137e24 */ /* 0x000fca000f8e00ff */
[----:B------:R-:W-:Y:S02]  /*12230*/  VIADDMNMX R19, R19, R2, UR11, PT ;  /* 0x0000000b13137e46 */ /* 0x000fe4000b800102 */
[----:B------:R-:W-:Y:S02]  /*12240*/  MOV R2, RZ ;  /* 0x000000ff00027202 */ /* 0x000fe40000000f00 */
        /* <DEDUP_REMOVED lines=25> */
.L_x_2239:
        /* <DEDUP_REMOVED lines=20> */
.L_x_2241:
[----:B------:R0:W1:Y:S01]  /*12520*/  LDC.64 R2, c[0x4][R16] ;  /* 0x0100000010027b82 */ /* 0x0000620000000a00 */
[----:B------:R-:W-:Y:S01]  /*12530*/  ULDC.64 UR4, c[0x4][0xa8] ;  /* 0x01002a0000047ab9 */ /* 0x000fe20000000a00 */
[----:B------:R-:W-:Y:S01]  /*12540*/  ULDC.64 UR6, c[0x4][0xb0] ;  /* 0x01002c0000067ab9 */ /* 0x000fe20000000a00 */
[----:B------:R-:W-:Y:S01]  /*12550*/  IMAD.U32 R4, RZ, RZ, UR4 ;  /* 0x00000004ff047e24 */ /* 0x000fe2000f8e00ff */
        /* <DEDUP_REMOVED lines=11> */
.L_x_2240:
[----:B------:R-:W0:Y:S01]  /*12610*/  LDC.64 R2, c[0x0][0x9f8] ;  /* 0x00027e00ff027b82 */ /* 0x000e220000000a00 */
[----:B------:R-:W-:Y:S01]  /*12620*/  IMAD.MOV.U32 R34, RZ, RZ, R26 ;  /* 0x000000ffff227224 */ /* 0x000fe200078e001a */
[----:B------:R-:W-:-:S06]  /*12630*/  ULDC.64 UR4, c[0x0][0x208] ;  /* 0x0000820000047ab9 */ /* 0x000fcc0000000a00 */
[----:B------:R-:W1:Y:S01]  /*12640*/  LDC R18, c[0x0][0x430] ;  /* 0x00010c00ff127b82 */ /* 0x000e620000000800 */
[----:B0-----:R-:W-:-:S04]  /*12650*/  ISETP.NE.U32.AND P0, PT, R2, RZ, PT ;  /* 0x000000ff0200720c */ /* 0x001fc80003f05070 */
[----:B------:R-:W-:-:S13]  /*12660*/  ISETP.NE.AND.EX P0, PT, R3, RZ, PT, P0 ;  /* 0x000000ff0300720c */ /* 0x000fda0003f05300 */
[----:B------:R-:W0:Y:S02]  /*12670*/  @P0 LDC.64 R2, c[0x0][0x9f8] ;  /* 0x00027e00ff020b82 */ /* 0x000e240000000a00 */
[----:B0-----:R-:W-:-:S05]  /*12680*/  @P0 IMAD.WIDE R2, R26, 0x4, R2 ;  /* 0x000000041a020825 */ /* 0x001fca00078e0202 */
[----:B------:R0:W2:Y:S01]  /*12690*/  @P0 LDG.E R34, desc[UR4][R2.64] ;  /* 0x0000000402220981 */ /* 0x0000a2000c1e1900 */
[----:B------:R-:W-:Y:S01]  /*126a0*/  SHF.L.U32 R24, R25, 0x4, RZ ;  /* 0x0000000419187819 */ /* 0x000fe200000006ff */
[----:B------:R-:W-:Y:S01]  /*126b0*/  VIADD R29, R19, 0xffffffff ;  /* 0xffffffff131d7836 */ /* 0x000fe20000000000 */
[----:B------:R-:W-:Y:S02]  /*126c0*/  LOP3.LUT R6, R25, 0x7f, RZ, 0xc0, !PT ;  /* 0x0000007f19067812 */ /* 0x000fe400078ec0ff */
[----:B------:R-:W-:Y:S02]  /*126d0*/  LOP3.LUT R24, R24, 0x70, RZ, 0xc0, !PT ;  /* 0x0000007018187812 */ /* 0x000fe400078ec0ff */
[----:B------:R-:W-:Y:S02]  /*126e0*/  SHF.R.U32.HI R0, RZ, 0x3, R6 ;  /* 0x00000003ff007819 */ /* 0x000fe40000011606 */
[----:B-1----:R-:W-:Y:S02]  /*126f0*/  ISETP.NE.AND P1, PT, R18, 0x1, PT ;  /* 0x000000011200780c */ /* 0x002fe40003f25270 */
[----:B------:R-:W-:-:S02]  /*12700*/  LOP3.LUT R17, R24, R0, RZ, 0xfc, !PT ;  /* 0x0000000018117212 */ /* 0x000fc400078efcff */
[----:B------:R-:W-:-:S03]  /*12710*/  LOP3.LUT R16, R16, 0xffffffbf, RZ, 0xc0, !PT ;  /* 0xffffffbf10107812 */ /* 0x000fc600078ec0ff */
[----:B------:R-:W-:-:S04]  /*12720*/  IMAD R4, R29, 0x50, R17 ;  /* 0x000000501d047824 */ /* 0x000fc800078e0211 */
[C---:B-----5:R-:W-:Y:S01]  /*12730*/  IMAD.IADD R7, R4.reuse, 0x1, R23 ;  /* 0x0000000104077824 */ /* 0x060fe200078e0217 */
[----:B------:R-:W-:Y:S01]  /*12740*/  ISETP.GE.AND P0, PT, R4, UR40, PT ;  /* 0x0000002804007c0c */ /* 0x000fe2000bf06270 */
[----:B------:R-:W1:Y:S01]  /*12750*/  @P1 LDC R0, c[0x0][0x434] ;  /* 0x00010d00ff001b82 */ /* 0x000e620000000800 */
[----:B------:R-:W-:Y:S02]  /*12760*/  @P1 LOP3.LUT R16, R16, 0x40, RZ, 0xfc, !PT ;  /* 0x0000004010101812 */ /* 0x000fe400078efcff */
[----:B------:R-:W-:Y:S02]  /*12770*/  ISETP.GT.U32.OR P0, PT, R17, 0x4f, P0 ;  /* 0x0000004f1100780c */ /* 0x000fe40000704470 */
[----:B------:R-:W-:-:S03]  /*12780*/  MOV R10, R7 ;  /* 0x00000007000a7202 */ /* 0x000fc60000000f00 */
[----:B0-----:R-:W0:Y:S08]  /*12790*/  @P1 LDC R3, c[0x0][0x438] ;  /* 0x00010e00ff031b82 */ /* 0x001e300000000800 */
[----:B------:R-:W3:Y:S08]  /*127a0*/  @!P0 LDC.64 R8, c[0x0][0x428] ;  /* 0x00010a00ff088b82 */ /* 0x000ef00000000a00 */
[----:B------:R-:W4:Y:S01]  /*127b0*/  @!P0 LDC.64 R4, c[0x0][0x418] ;  /* 0x00010600ff048b82 */ /* 0x000f220000000a00 */
[----:B-1----:R-:W-:-:S05]  /*127c0*/  @P1 IMAD.HI.U32 R0, R7, R0, RZ ;  /* 0x0000000007001227 */ /* 0x002fca00078e00ff */
[----:B0-----:R-:W-:-:S04]  /*127d0*/  @P1 SHF.R.U32.HI R10, RZ, R3, R0 ;  /* 0x00000003ff0a1219 */ /* 0x001fc80000011600 */
[--C-:B------:R-:W-:Y:S01]  /*127e0*/  @!P0 SHF.R.S32.HI R3, RZ, 0x1f, R10.reuse ;  /* 0x0000001fff038819 */ /* 0x100fe2000001140a */
[----:B------:R-:W-:Y:S01]  /*127f0*/  @!P0 IMAD.MOV.U32 R2, RZ, RZ, R10 ;  /* 0x000000ffff028224 */ /* 0x000fe200078e000a */
[----:B------:R-:W-:Y:S02]  /*12800*/  LOP3.LUT R16, R16, 0xffffffef, RZ, 0xc0, !PT ;  /* 0xffffffef10107812 */ /* 0x000fe400078ec0ff */
[----:B--2---:R-:W-:Y:S01]  /*12810*/  SHF.R.S32.HI R11, RZ, 0x1f, R34 ;  /* 0x0000001fff0b7819 */ /* 0x004fe20000011422 */
[----:B---3--:R-:W-:-:S04]  /*12820*/  @!P0 IMAD.WIDE.U32 R2, R34, R8, R2 ;  /* 0x0000000822028225 */ /* 0x008fc800078e0002 */
[----:B------:R-:W-:Y:S01]  /*12830*/  @!P0 IMAD R0, R11, R8, RZ ;  /* 0x000000080b008224 */ /* 0x000fe200078e02ff */
[----:B----4-:R-:W-:Y:S01]  /*12840*/  @!P0 LEA R4, P1, R2, R4, 0x2 ;  /* 0x0000000402048211 */ /* 0x010fe200078210ff */
[----:B------:R0:W-:Y:S02]  /*12850*/  STL [R1], R11 ;  /* 0x0000000b01007387 */ /* 0x0001e40000100800 */
[----:B------:R-:W-:-:S04]  /*12860*/  @!P0 IMAD R9, R34, R9, R0 ;  /* 0x0000000922098224 */ /* 0x000fc800078e0200 */
[----:B------:R-:W-:-:S05]  /*12870*/  @!P0 IMAD.IADD R0, R3, 0x1, R9 ;  /* 0x0000000103008824 */ /* 0x000fca00078e0209 */
[----:B------:R-:W-:Y:S02]  /*12880*/  @!P0 LEA.HI.X R5, R2, R5, R0, 0x2, P1 ;  /* 0x0000000502058211 */ /* 0x000fe400008f1400 */
[----:B------:R-:W-:-:S06]  /*12890*/  MOV R0, RZ ;  /* 0x000000ff00007202 */ /* 0x000fcc0000000f00 */
[----:B------:R1:W5:Y:S01]  /*128a0*/  @!P0 LDG.E R0, desc[UR4][R4.64] ;  /* 0x0000000404008981 */ /* 0x000362000c1e1900 */
[----:B------:R-:W-:Y:S01]  /*128b0*/  ULDC UR4, c[0x0][0x2f4] ;  /* 0x0000bd0000047ab9 */ /* 0x000fe20000000800 */
[----:B------:R-:W-:Y:S01]  /*128c0*/  UMOV UR5, 0xffffffff ;  /* 0xffffffff00057882 */ /* 0x000fe20000000000 */
[----:B-1----:R-:W-:-:S05]  /*128d0*/  IMAD.SHL.U32 R4, R25, 0x8, RZ ;  /* 0x0000000819047824 */ /* 0x002fca00078e00ff */
        /* <DEDUP_REMOVED lines=15> */
[----:B0-----:R-:W-:Y:S06]  /*129d0*/  BRA.DIV UR5, `(.L_x_2242) ;  /* 0x0000003205ec7947 */ /* 0x001fec000b800000 */
.L_x_2286:
[----:B------:R-:W2:Y:S01]  /*129e0*/  LDL R2, [R1+0x4] ;  /* 0x0000040001027983 */ /* 0x000ea20000100800 */
[----:B------:R-:W-:Y:S01]  /*129f0*/  ISETP.GT.U32.AND P1, PT, R17, 0x4f, PT ;  /* 0x0000004f1100780c */ /* 0x000fe20003f24070 */
[----:B------:R-:W-:Y:S01]  /*12a00*/  IMAD.U32 R33, RZ, RZ, UR39 ;  /* 0x00000027ff217e24 */ /* 0x000fe2000f8e00ff */
[----:B------:R-:W-:Y:S01]  /*12a10*/  LOP3.LUT R16, R16, 0xfffffffe, RZ, 0xc0, !PT ;  /* 0xfffffffe10107812 */ /* 0x000fe200078ec0ff */
[----:B------:R-:W-:-:S03]  /*12a20*/  IMAD.MOV R8, RZ, RZ, -R10 ;  /* 0x000000ffff087224 */ /* 0x000fc600078e0a0a */
[----:B------:R-:W-:Y:S01]  /*12a30*/  SHF.R.S32.HI R33, RZ, 0x1f, R33 ;  /* 0x0000001fff217819 */ /* 0x000fe20000011421 */
[----:B------:R-:W-:-:S06]  /*12a40*/  IMAD R8, R18, R8, R7 ;  /* 0x0000000812087224 */ /* 0x000fcc00078e0207 */
[----:B------:R-:W-:-:S04]  /*12a50*/  @P1 LOP3.LUT R16, R16, 0x1, RZ, 0xfc, !PT ;  /* 0x0000000110101812 */ /* 0x000fc800078efcff */
[----:B------:R-:W-:Y:S02]  /*12a60*/  LOP3.LUT R16, R16, 0xffffffdf, RZ, 0xc0, !PT ;  /* 0xffffffdf10107812 */ /* 0x000fe400078ec0ff */
[----:B--2---:R-:W-:-:S13]  /*12a70*/  R2UR UR4, R2 ;  /* 0x00000000020472ca */ /* 0x004fda00000e0000 */
[----:B------:R-:W-:-:S06]  /*12a80*/  ULOP3.LUT UR4, UR4, 0x2, URZ, 0xfc, !UPT ;  /* 0x0000000204047892 */ /* 0x000fcc000f8efc3f */
[----:B------:R-:W-:-:S04]  /*12a90*/  MOV R2, UR4 ;  /* 0x0000000400027c02 */ /* 0x000fc80008000f00 */
[----:B------:R-:W-:-:S13]  /*12aa0*/  ISETP.NE.AND P0, PT, R2, 0x3, PT ;  /* 0x000000030200780c */ /* 0x000fda0003f05270 */
[----:B------:R-:W-:Y:S01]  /*12ab0*/  @P0 LOP3.LUT R16, R16, 0x20, RZ, 0xfc, !PT ;  /* 0x0000002010100812 */ /* 0x000fe200078efcff */
[----:B------:R-:W-:Y:S06]  /*12ac0*/  @!P0 BRA `(.L_x_2243) ;  /* 0x0000000000048947 */ /* 0x000fec0003800000 */
[----:B------:R-:W-:Y:S01]  /*12ad0*/  BPT.TRAP 0x1 ;  /* 0x000000040000795c */ /* 0x000fe20000300000 */
.L_x_2243:
        /* <DEDUP_REMOVED lines=26> */
.L_x_2287:
[----:B------:R-:W-:Y:S01]  /*12c80*/  ULDC.64 UR4, c[0x0][0x300] ;  /* 0x0000c00000047ab9 */ /* 0x000fe20000000a00 */
[----:B------:R-:W-:Y:S01]  /*12c90*/  R2UR UR6, R33 ;  /* 0x00000000210672ca */ /* 0x000fe200000e0000 */
[----:B------:R-:W-:Y:S01]  /*12ca0*/  IMAD R7, R7, UR4, RZ ;  /* 0x0000000407077c24 */ /* 0x000fe2000f8e02ff */
[----:B------:R-:W-:Y:S01]  /*12cb0*/  SHF.R.U32.HI R27, RZ, 0x3, R6 ;  /* 0x00000003ff1b7819 */ /* 0x000fe20000011606 */
[----:B0-----:R-:W-:Y:S01]  /*12cc0*/  IMAD.WIDE.U32 R2, R8, UR4, RZ ;  /* 0x0000000408027c25 */ /* 0x001fe2000f8e00ff */
[----:B------:R-:W-:-:S03]  /*12cd0*/  SHF.L.U32 R31, R6, 0x3, RZ ;  /* 0x00000003061f7819 */ /* 0x000fc600000006ff */
[----:B------:R-:W-:Y:S01]  /*12ce0*/  IMAD R7, R8, UR5, R7 ;  /* 0x0000000508077c24 */ /* 0x000fe2000f8e0207 */
[----:B------:R-:W-:Y:S02]  /*12cf0*/  ULDC.64 UR4, c[0x0][0x310] ;  /* 0x0000c40000047ab9 */ /* 0x000fe40000000a00 */
[----:B------:R-:W-:Y:S02]  /*12d00*/  IMAD R5, R5, UR4, RZ ;  /* 0x0000000405057c24 */ /* 0x000fe4000f8e02ff */
[----:B------:R-:W-:Y:S02]  /*12d10*/  IMAD.IADD R3, R3, 0x1, R7 ;  /* 0x0000000103037824 */ /* 0x000fe400078e0207 */
[C---:B------:R-:W-:Y:S02]  /*12d20*/  IMAD R5, R0.reuse, UR5, R5 ;  /* 0x0000000500057c24 */ /* 0x040fe4000f8e0205 */
[----:B------:R-:W-:Y:S01]  /*12d30*/  IMAD.WIDE.U32 R2, R0, UR4, R2 ;  /* 0x0000000400027c25 */ /* 0x000fe2000f8e0002 */
        /* <DEDUP_REMOVED lines=8> */
[----:B------:R-:W-:Y:S01]  /*12dc0*/  LEA R0, P0, R2, UR6, 0x1 ;  /* 0x0000000602007c11 */ /* 0x000fe2000f8008ff */
[----:B------:R-:W-:Y:S01]  /*12dd0*/  UMOV UR4, 0xffffffff ;  /* 0xffffffff00047882 */ /* 0x000fe20000000000 */
[----:B------:R-:W-:Y:S02]  /*12de0*/  LOP3.LUT R3, R4, 0x1c0, RZ, 0xc0, !PT ;  /* 0x000001c004037812 */ /* 0x000fe400078ec0ff */
[----:B------:R-:W-:Y:S01]  /*12df0*/  LEA.HI.X R7, R2, UR7, R7, 0x1, P0 ;  /* 0x0000000702077c11 */ /* 0x000fe200080f0c07 */
[----:B------:R-:W-:Y:S01]  /*12e00*/  IMAD.MOV.U32 R2, RZ, RZ, -0x50 ;  /* 0xffffffb0ff027424 */ /* 0x000fe200078e00ff */
[----:B------:R-:W-:-:S03]  /*12e10*/  LOP3.LUT R4, R3, 0x38, R4, 0xf8, !PT ;  /* 0x0000003803047812 */ /* 0x000fc600078ef804 */
[----:B------:R-:W-:Y:S01]  /*12e20*/  IMAD R6, R29, R2, UR40 ;  /* 0x000000281d067e24 */ /* 0x000fe2000f8e0202 */
[----:B------:R-:W-:-:S03]  /*12e30*/  LOP3.LUT R4, R4, 0x38, R25, 0x78, !PT ;  /* 0x0000003804047812 */ /* 0x000fc600078e7819 */
[----:B------:R-:W-:Y:S01]  /*12e40*/  IMAD.IADD R6, R6, 0x1, -R27 ;  /* 0x0000000106067824 */ /* 0x000fe200078e0a1b */
[----:B------:R-:W-:-:S04]  /*12e50*/  LOP3.LUT R31, R4, 0x200, R31, 0xf8, !PT ;  /* 0x00000200041f7812 */ /* 0x000fc800078ef81f */
        /* <DEDUP_REMOVED lines=44> */
.L_x_2299:
        /* <DEDUP_REMOVED lines=19> */
.L_x_2247:
[----:B------:R-:W-:Y:S05]  /*13250*/  BSYNC B0 ;  /* 0x0000000000007941 */ /* 0x000fea0003800000 */
.L_x_2246:
[----:B------:R-:W-:Y:S01]  /*13260*/  NOP ;  /* 0x0000000000007918 */ /* 0x000fe20000000000 */
[----:B------:R-:W-:Y:S01]  /*13270*/  SYNCS.ARRIVE.TRANS64.RED.A0T1 RZ, [UR44+0x38830], RZ ;  /* 0x038830ffffff79a7 */ /* 0x000fe2000820042c */
[----:B------:R-:W-:Y:S01]  /*13280*/  ARRIVES.LDGSTSBAR.64.TRANSCNT [UR44+0x38830] ;  /* 0x03883000ff0079b0 */ /* 0x000fe20008000aac */
[----:B------:R-:W-:Y:S01]  /*13290*/  NOP ;  /* 0x0000000000007918 */ /* 0x000fe20000000000 */
[----:B------:R-:W-:-:S13]  /*132a0*/  LOP3.LUT P0, RZ, R16, 0x20, RZ, 0xc0, !PT ;  /* 0x0000002010ff7812 */ /* 0x000fda000780c0ff */
[----:B------:R-:W-:Y:S05]  /*132b0*/  @!P0 BRA `(.L_x_2248) ;  /* 0x0000000000048947 */ /* 0x000fea0003800000 */
[----:B------:R-:W-:Y:S01]  /*132c0*/  BPT.TRAP 0x1 ;  /* 0x000000040000795c */ /* 0x000fe20000300000 */
.L_x_2248:
        /* <DEDUP_REMOVED lines=30> */
.L_x_2249:
[----:B0-----:R-:W0:Y:S01]  /*134b0*/  S2R R2, SR_TID.X ;  /* 0x0000000000027919 */ /* 0x001e220000002100 */
[----:B------:R-:W-:Y:S01]  /*134c0*/  UISETP.NE.AND UP0, UPT, UR47, URZ, UPT ;  /* 0x0000003f2f00728c */ /* 0x000fe2000bf05270 */
[----:B------:R-:W-:Y:S01]  /*134d0*/  IMAD.U32 R0, RZ, RZ, UR46 ;  /* 0x0000002eff007e24 */ /* 0x000fe2000f8e00ff */
[----:B------:R-:W1:Y:S01]  /*134e0*/  LDC R7, c[0x0][0x448] ;  /* 0x00011200ff077b82 */ /* 0x000e620000000800 */
[----:B------:R-:W-:Y:S01]  /*134f0*/  IMAD.U32 R4, RZ, RZ, UR36 ;  /* 0x00000024ff047e24 */ /* 0x000fe2000f8e00ff */
[----:B------:R-:W-:Y:S01]  /*13500*/  MOV R5, UR37 ;  /* 0x0000002500057c02 */ /* 0x000fe20008000f00 */
[----:B------:R-:W-:Y:S01]  /*13510*/  IMAD.U32 R3, RZ, RZ, UR45 ;  /* 0x0000002dff037e24 */ /* 0x000fe2000f8e00ff */
[----:B------:R-:W-:-:S05]  /*13520*/  PLOP3.LUT P0, PT, PT, PT, UP0, 0x80, 0x0 ;  /* 0x000000000000781c */ /* 0x000fca0003f0f008 */
[----:B------:R-:W-:Y:S01]  /*13530*/  @UP0 ULDC UR4, c[0x0][0x44c] ;  /* 0x0001130000040ab9 */ /* 0x000fe20000000800 */
[----:B0-----:R-:W-:-:S04]  /*13540*/  LOP3.LUT R2, R2, 0x7f, RZ, 0xc0, !PT ;  /* 0x0000007f02027812 */ /* 0x001fc800078ec0ff */
[----:B------:R-:W-:-:S04]  /*13550*/  SHF.R.U32.HI R2, RZ, 0x3, R2 ;  /* 0x00000003ff027819 */ /* 0x000fc80000011602 */
[----:B------:R-:W-:-:S05]  /*13560*/  LOP3.LUT R2, R24, R2, RZ, 0xfc, !PT ;  /* 0x0000000218027212 */ /* 0x000fca00078efcff */
[----:B------:R-:W-:-:S04]  /*13570*/  IMAD R0, R0, 0x80, R2 ;  /* 0x0000008000007824 */ /* 0x000fc800078e0202 */
[----:B------:R-:W-:Y:S01]  /*13580*/  @P0 IMAD.HI.U32 R2, R0, UR4, RZ ;  /* 0x0000000400020c27 */ /* 0x000fe2000f8e00ff */
[----:B------:R-:W-:Y:S01]  /*13590*/  PLOP3.LUT P0, PT, PT, PT, UP0, 0x80, 0x0 ;  /* 0x000000000000781c */ /* 0x000fe20003f0f008 */
[----:B------:R-:W-:Y:S01]  /*135a0*/  @UP0 ULDC UR4, c[0x0][0x450] ;  /* 0x0001140000040ab9 */ /* 0x000fe20000000800 */
[----:B------:R-:W-:-:S11]  /*135b0*/  MOV R9, R0 ;  /* 0x0000000000097202 */ /* 0x000fd60000000f00 */
[----:B------:R-:W-:Y:S01]  /*135c0*/  @P0 SHF.R.U32.HI R9, RZ, UR4, R2 ;  /* 0x00000004ff090c19 */ /* 0x000fe20008011602 */
[----:B------:R-:W-:Y:S01]  /*135d0*/  ULDC.64 UR4, c[0x0][0x2e0] ;  /* 0x0000b80000047ab9 */ /* 0x000fe20000000a00 */
[----:B------:R-:W-:Y:S02]  /*135e0*/  IMAD.MOV.U32 R2, RZ, RZ, R4 ;  /* 0x000000ffff027224 */ /* 0x000fe400078e0004 */
[----:B------:R-:W-:Y:S01]  /*135f0*/  IADD3 R5, -R9, RZ, RZ ;  /* 0x000000ff09057210 */ /* 0x000fe20007ffe1ff */
[----:B------:R-:W-:Y:S02]  /*13600*/  IMAD R25, R25, UR4, RZ ;  /* 0x0000000419197c24 */ /* 0x000fe4000f8e02ff */
[----:B------:R-:W-:-:S04]  /*13610*/  IMAD.WIDE.U32 R2, R26, UR4, R2 ;  /* 0x000000041a027c25 */ /* 0x000fc8000f8e0002 */
[----:B-1----:R-:W-:Y:S01]  /*13620*/  IMAD R5, R7, R5, R0 ;  /* 0x0000000507057224 */ /* 0x002fe200078e0200 */
[----:B------:R-:W-:Y:S01]  /*13630*/  SHF.R.S32.HI R0, RZ, 0x1f, R9 ;  /* 0x0000001fff007819 */ /* 0x000fe20000011409 */
[----:B------:R-:W-:Y:S01]  /*13640*/  IMAD R25, R26, UR5, R25 ;  /* 0x000000051a197c24 */ /* 0x000fe2000f8e0219 */
[----:B------:R-:W-:-:S03]  /*13650*/  ULDC.64 UR4, c[0x0][0x2d0] ;  /* 0x0000b40000047ab9 */ /* 0x000fc60000000a00 */
[----:B------:R-:W-:Y:S02]  /*13660*/  IMAD.IADD R3, R3, 0x1, R25 ;  /* 0x0000000103037824 */ /* 0x000fe400078e0219 */
[----:B------:R-:W-:Y:S02]  /*13670*/  IMAD R0, R0, UR4, RZ ;  /* 0x0000000400007c24 */ /* 0x000fe4000f8e02ff */
        /* <DEDUP_REMOVED lines=19> */
[----:B------:R-:W-:Y:S01]  /*137b0*/  SHFL.IDX PT, R3, R6, RZ, 0x181f ;  /* 0x00181fff06037589 */ /* 0x000fe200000e0000 */
[----:B------:R-:W-:Y:S01]  /*137c0*/  MOV R8, UR46 ;  /* 0x0000002e00087c02 */ /* 0x000fe20008000f00 */
[----:B------:R-:W-:Y:S01]  /*137d0*/  ULDC UR4, c[0x0][0x288] ;  /* 0x0000a20000047ab9 */ /* 0x000fe20000000800 */
[----:B------:R-:W-:Y:S01]  /*137e0*/  ULDC.64 UR6, c[0x0][0x208] ;  /* 0x0000820000067ab9 */ /* 0x000fe20000000a00 */
[----:B------:R-:W0:Y:S01]  /*137f0*/  SHFL.IDX PT, R2, R0, RZ, 0x181f ;  /* 0x00181fff00027589 */ /* 0x000e2200000e0000 */
[----:B------:R-:W-:Y:S02]  /*13800*/  IMAD R7, R7, UR4, RZ ;  /* 0x0000000407077c24 */ /* 0x000fe4000f8e02ff */
[----:B------:R-:W-:Y:S01]  /*13810*/  IMAD R8, R8, 0x80, R27 ;  /* 0x0000008008087824 */ /* 0x000fe200078e021b */
[----:B------:R-:W-:Y:S03]  /*13820*/  SHFL.IDX PT, R5, R6, 0x1, 0x181f ;  /* 0x00381f0006057f89 */ /* 0x000fe600000e0000 */
[C---:B------:R-:W-:Y:S01]  /*13830*/  VIADD R10, R8.reuse, 0x10 ;  /* 0x00000010080a7836 */ /* 0x040fe20000000000 */
[----:B------:R-:W-:Y:S01]  /*13840*/  ISETP.GE.AND P0, PT, R8, R7, PT ;  /* 0x000000070800720c */ /* 0x000fe20003f06270 */
[----:B------:R-:W1:Y:S04]  /*13850*/  SHFL.IDX PT, R4, R0, 0x1, 0x181f ;  /* 0x00381f0000047f89 */ /* 0x000e6800000e0000 */
[----:B------:R-:W-:Y:S08]  /*13860*/  SHFL.IDX PT, R14, R0, 0x7, 0x181f ;  /* 0x00f81f00000e7f89 */ /* 0x000ff000000e0000 */
[----:B------:R-:W-:Y:S01]  /*13870*/  @!P0 LEA R9, R31, UR44, 0x1 ;  /* 0x0000002c1f098c11 */ /* 0x000fe2000f8e08ff */
[----:B0-----:R-:W-:-:S05]  /*13880*/  @!P0 IMAD.WIDE.U32 R2, R22, 0x2, R2 ;  /* 0x0000000216028825 */ /* 0x001fca00078e0002 */
[----:B------:R-:W-:Y:S04]  /*13890*/  @!P0 LDGSTS.E.BYPASS.LTC128B.128 [R9+0x14400], desc[UR6][R2.64], !P4 ;  /* 0x1440000002098fae */ /* 0x000fe8000e101d46 */
[----:B------:R-:W-:Y:S04]  /*138a0*/  @!P0 LDGSTS.E.BYPASS.LTC128B.128 [R9+0x18400], desc[UR6][R2.64+0x80], !P3 ;  /* 0x1840008002098fae */ /* 0x000fe8000d901d46 */
[----:B------:R-:W-:Y:S04]  /*138b0*/  @!P0 LDGSTS.E.BYPASS.LTC128B.128 [R9+0x1c400], desc[UR6][R2.64+0x100], !P2 ;  /* 0x1c40010002098fae */ /* 0x000fe8000d101d46 */
[----:B------:R0:W-:Y:S01]  /*138c0*/  @!P0 LDGSTS.E.BYPASS.LTC128B.128 [R9+0x20400], desc[UR6][R2.64+0x180], !P1 ;  /* 0x2040018002098fae */ /* 0x0001e2000c901d46 */
[----:B------:R-:W-:-:S02]  /*138d0*/  ISETP.GE.AND P0, PT, R10, R7, PT ;  /* 0x000000070a00720c */ /* 0x000fc40003f06270 */
[----:B------:R-:W-:Y:S01]  /*138e0*/  IADD3 R10, R8, 0x20, RZ ;  /* 0x00000020080a7810 */ /* 0x000fe20007ffe0ff */
        /* <DEDUP_REMOVED lines=56> */
.L_x_2316:
[----:B------:R-:W-:Y:S01]  /*13c70*/  VIADD R8, R8, 0x70 ;  /* 0x0000007008087836 */ /* 0x000fe20000000000 */
[----:B------:R-:W-:Y:S01]  /*13c80*/  BSSY B0, `(.L_x_2251) ;  /* 0x000000f000007945 */ /* 0x000fe20003800000 */
[----:B-1----:R-:W-:Y:S01]  /*13c90*/  MOV R2, R14 ;  /* 0x0000000e00027202 */ /* 0x002fe20000000f00 */
[----:B------:R-:W-:Y:S02]  /*13ca0*/  IMAD.MOV.U32 R3, RZ, RZ, R6 ;  /* 0x000000ffff037224 */ /* 0x000fe400078e0006 */
[----:B------:R-:W-:-:S13]  /*13cb0*/  ISETP.GE.AND P0, PT, R8, R7, PT ;  /* 0x000000070800720c */ /* 0x000fda0003f06270 */
        /* <DEDUP_REMOVED lines=11> */
.L_x_2252:
[----:B------:R-:W-:Y:S05]  /*13d70*/  BSYNC B0 ;  /* 0x0000000000007941 */ /* 0x000fea0003800000 */
.L_x_2251:
[----:B------:R-:W-:Y:S01]  /*13d80*/  NOP ;  /* 0x0000000000007918 */ /* 0x000fe20000000000 */
[----:B------:R-:W-:Y:S01]  /*13d90*/  SYNCS.ARRIVE.TRANS64.RED.A0T1 RZ, [UR44+0x38800], RZ ;  /* 0x038800ffffff79a7 */ /* 0x000fe2000820042c */
[----:B------:R-:W-:Y:S01]  /*13da0*/  IMAD.MOV.U32 R0, RZ, RZ, 0x1 ;  /* 0x00000001ff007424 */ /* 0x000fe200078e00ff */
[----:B------:R-:W-:Y:S01]  /*13db0*/  IADD3 R19, R19, -0x2, RZ ;  /* 0xfffffffe13137810 */ /* 0x000fe20007ffe0ff */
[----:B------:R-:W-:Y:S01]  /*13dc0*/  ARRIVES.LDGSTSBAR.64.TRANSCNT [UR44+0x38800] ;  /* 0x03880000ff0079b0 */ /* 0x000fe20008000aac */
[----:B------:R-:W-:Y:S02]  /*13dd0*/  IMAD.MOV.U32 R26, RZ, RZ, 0x1 ;  /* 0x00000001ff1a7424 */ /* 0x000fe400078e00ff */
[----:B------:R-:W-:Y:S01]  /*13de0*/  SHF.L.U32 R0, R0, 0x1f, RZ ;  /* 0x0000001f00007819 */ /* 0x000fe200000006ff */
[----:B------:R-:W-:Y:S01]  /*13df0*/  NOP ;  /* 0x0000000000007918 */ /* 0x000fe20000000000 */
[----:B------:R-:W-:Y:S02]  /*13e00*/  SYNCS.ARRIVE.TRANS64.A1T0 RZ, [UR44+0x38800], RZ ;  /* 0x038800ffffff79a7 */ /* 0x000fe4000810002c */
[----:B------:R-:W1:Y:S02]  /*13e10*/  SYNCS.PHASECHK.TRANS64.TRYWAIT P0, [UR44+0x38820], R0 ;  /* 0x03882000ff0075a7 */ /* 0x000e64000800016c */
[----:B-1----:R-:W-:Y:S05]  /*13e20*/  @!P0 BRA `(.L_x_2253) ;  /* 0x0000003000888947 */ /* 0x002fea0003800000 */
.L_x_2317:
[----:B------:R-:W-:Y:S01]  /*13e30*/  ISETP.GE.AND P0, PT, R19, UR48, PT ;  /* 0x0000003013007c0c */ /* 0x000fe2000bf06270 */
[----:B------:R-:W-:-:S12]  /*13e40*/  IMAD.MOV.U32 R21, RZ, RZ, RZ ;  /* 0x000000ffff157224 */ /* 0x000fd800078e00ff */
[----:B------:R-:W-:Y:S05]  /*13e50*/  @!P0 BRA `(.L_x_2254) ;  /* 0x0000001000888947 */ /* 0x000fea0003800000 */
[----:B0-----:R-:W0:Y:S01]  /*13e60*/  S2R R2, SR_TID.X ;  /* 0x0000000000027919 */ /* 0x001e220000002100 */
[----:B------:R-:W-:Y:S01]  /*13e70*/  UIADD3 UR4, UR42, 0x1, URZ ;  /* 0x000000012a047890 */ /* 0x000fe2000fffe03f */
[----:B------:R-:W-:Y:S01]  /*13e80*/  LOP3.LUT R0, RZ, UR41, RZ, 0x33, !PT ;  /* 0x00000029ff007c12 */ /* 0x000fe2000f8e33ff */
[----:B------:R-:W-:Y:S01]  /*13e90*/  ULOP3.LUT UR5, URZ, UR43, URZ, 0x33, !UPT ;  /* 0x0000002b3f057292 */ /* 0x000fe2000f8e333f */
[----:B------:R-:W-:Y:S01]  /*13ea0*/  BSSY B0, `(.L_x_2254) ;  /* 0x000011d000007945 */ /* 0x000fe20003800000 */
[----:B------:R-:W-:Y:S01]  /*13eb0*/  UIMAD UR4, UR4, UR38, URZ ;  /* 0x00000026040472a4 */ /* 0x000fe2000f8e023f */
[----:B------:R-:W-:-:S05]  /*13ec0*/  MOV R20, RZ ;  /* 0x000000ff00147202 */ /* 0x000fca0000000f00 */
[----:B------:R-:W-:Y:S01]  /*13ed0*/  LOP3.LUT R3, RZ, UR4, RZ, 0x33, !PT ;  /* 0x00000004ff037c12 */ /* 0x000fe2000f8e33ff */
[----:B------:R-:W-:Y:S02]  /*13ee0*/  ULDC UR4, c[0x0][0x2f4] ;  /* 0x0000bd0000047ab9 */ /* 0x000fe40000000800 */
[----:B------:R-:W-:Y:S02]  /*13ef0*/  ISETP.GE.AND P4, PT, R22, UR4, PT ;  /* 0x0000000416007c0c */ /* 0x000fe4000bf86270 */
[----:B------:R-:W-:Y:S02]  /*13f00*/  VIMNMX3 R0, R0, UR5, R3, !PT ;  /* 0x0000000500007c0f */ /* 0x000fe4000f800103 */
        /* <DEDUP_REMOVED lines=9> */
[----:B------:R-:W-:Y:S01]  /*13fa0*/  IADD3 R3, R23, -0xf0, RZ ;  /* 0xffffff1017037810 */ /* 0x000fe20007ffe0ff */
[----:B------:R-:W-:Y:S02]  /*13fb0*/  IMAD.MOV.U32 R23, RZ, RZ, 0x1 ;  /* 0x00000001ff177424 */ /* 0x000fe400078e00ff */
[C---:B------:R-:W-:Y:S02]  /*13fc0*/  IMAD R5, R0.reuse, 0x50, R5 ;  /* 0x0000005000057824 */ /* 0x040fe400078e0205 */
[----:B------:R-:W-:Y:S02]  /*13fd0*/  IMAD R10, R0, -0x50, R3 ;  /* 0xffffffb0000a7824 */ /* 0x000fe400078e0203 */
[----:B------:R-:W-:-:S07]  /*13fe0*/  VIADD R0, R5, 0xa0 ;  /* 0x000000a005007836 */ /* 0x000fce0000000000 */
.L_x_2267:
        /* <DEDUP_REMOVED lines=37> */
.L_x_2255:
[----:B------:R-:W-:Y:S01]  /*14240*/  LEA R19, R21, UR44, 0x3 ;  /* 0x0000002c15137c11 */ /* 0x000fe2000f8e18ff */
[----:B------:R-:W-:Y:S01]  /*14250*/  BSSY B1, `(.L_x_2256) ;  /* 0x0000004000017945 */ /* 0x000fe20003800000 */
[----:B------:R-:W-:-:S04]  /*14260*/  SHF.L.U32 R2, R26, 0x1f, RZ ;  /* 0x0000001f1a027819 */ /* 0x000fc800000006ff */
[----:B------:R-:W1:Y:S02]  /*14270*/  SYNCS.PHASECHK.TRANS64.TRYWAIT P0, [R19+URZ+0x38840], R2 ;  /* 0x03884002130075a7 */ /* 0x000e64000800017f */
[----:B-1----:R-:W-:Y:S05]  /*14280*/  @!P0 BRA `(.L_x_2257) ;  /* 0x0000002c00888947 */ /* 0x002fea0003800000 */
.L_x_2318:
[----:B------:R-:W-:Y:S05]  /*14290*/  BSYNC B1 ;  /* 0x0000000000017941 */ /* 0x000fea0003800000 */
.L_x_2256:
        /* <DEDUP_REMOVED lines=73> */
.L_x_2330:
        /* <DEDUP_REMOVED lines=18> */
.L_x_2259:
        /* <DEDUP_REMOVED lines=10> */
.L_x_2260:
[----:B------:R1:W-:Y:S01]  /*148f0*/  SYNCS.ARRIVE.TRANS64.A1T0 RZ, [R19+URZ+0x38830], RZ ;  /* 0x038830ff13ff79a7 */ /* 0x0003e2000810003f */
[----:B------:R-:W-:Y:S05]  /*14900*/  @!P6 BRA `(.L_x_2261) ;  /* 0x000000000004e947 */ /* 0x000fea0003800000 */
[----:B------:R-:W-:Y:S01]  /*14910*/  BPT.TRAP 0x1 ;  /* 0x000000040000795c */ /* 0x000fe20000300000 */
.L_x_2261:
[----:B0-----:R-:W-:Y:S01]  /*14920*/  SHF.L.U32 R3, R23, 0x1f, RZ ;  /* 0x0000001f17037819 */ /* 0x001fe200000006ff */
[----:B------:R-:W-:Y:S01]  /*14930*/  BSSY B1, `(.L_x_2262) ;  /* 0x0000004000017945 */ /* 0x000fe20003800000 */
[----:B------:R-:W-:-:S04]  /*14940*/  LEA R4, R20, UR44, 0x3 ;  /* 0x0000002c14047c11 */ /* 0x000fc8000f8e18ff */
[----:B------:R-:W0:Y:S02]  /*14950*/  SYNCS.PHASECHK.TRANS64.TRYWAIT P0, [R4+URZ+0x38860], R3 ;  /* 0x03886003040075a7 */ /* 0x000e24000800017f */
[----:B0-----:R-:W-:Y:S05]  /*14960*/  @!P0 BRA `(.L_x_2263) ;  /* 0x0000002c00b08947 */ /* 0x001fea0003800000 */
.L_x_2331:
[----:B------:R-:W-:Y:S05]  /*14970*/  BSYNC B1 ;  /* 0x0000000000017941 */ /* 0x000fea0003800000 */
.L_x_2262:
        /* <DEDUP_REMOVED lines=56> */
.L_x_2343:
        /* <DEDUP_REMOVED lines=26> */
.L_x_2265:
        /* <DEDUP_REMOVED lines=10> */
.L_x_2266:
        /* <DEDUP_REMOVED lines=20> */
.L_x_2254:
[----:B------:R-:W-:-:S13]  /*15080*/  LOP3.LUT P0, RZ, R16, 0x20, RZ, 0xc0, !PT ;  /* 0x0000002010ff7812 */ /* 0x000fda000780c0ff */
[----:B------:R-:W-:Y:S05]  /*15090*/  @!P0 BRA `(.L_x_2268) ;  /* 0x0000000000048947 */ /* 0x000fea0003800000 */
[----:B------:R-:W-:Y:S01]  /*150a0*/  BPT.TRAP 0x1 ;  /* 0x000000040000795c */ /* 0x000fe20000300000 */
.L_x_2268:
        /* <DEDUP_REMOVED lines=12> */
.L_x_2344:
[----:B------:R-:W-:Y:S05]  /*15170*/  BSYNC B0 ;  /* 0x0000000000007941 */ /* 0x000fea0003800000 */
.L_x_2269:
        /* <DEDUP_REMOVED lines=62> */
.L_x_2356:
        /* <DEDUP_REMOVED lines=17> */
.L_x_2272:
        /* <DEDUP_REMOVED lines=10> */
.L_x_2273:
[----:B------:R-:W-:Y:S01]  /*15710*/  VIADD R2, R21, 0x1 ;  /* 0x0000000115027836 */ /* 0x000fe20000000000 */
[----:B------:R1:W-:Y:S04]  /*15720*/  SYNCS.ARRIVE.TRANS64.A1T0 RZ, [R0+URZ+0x38850], RZ ;  /* 0x038850ff00ff79a7 */ /* 0x0003e8000810003f */
[----:B------:R-:W-:-:S04]  /*15730*/  ISETP.NE.AND P0, PT, R2, 0x2, PT ;  /* 0x000000020200780c */ /* 0x000fc80003f05270 */
[----:B------:R-:W-:Y:S02]  /*15740*/  SEL R3, RZ, 0x1, P0 ;  /* 0x00000001ff037807 */ /* 0x000fe40000000000 */
[----:B------:R-:W-:Y:S02]  /*15750*/  SEL R2, R2, RZ, P0 ;  /* 0x000000ff02027207 */ /* 0x000fe40000000000 */
[----:B-1----:R-:W-:-:S07]  /*15760*/  LOP3.LUT R0, R26, R3, RZ, 0x3c, !PT ;  /* 0x000000031a007212 */ /* 0x002fce00078e3cff */
.L_x_2237:
[----:B0-----:R-:W0:Y:S01]  /*15770*/  S2R R4, SR_CgaCtaId ;  /* 0x0000000000047919 */ /* 0x001e220000008800 */
[----:B------:R-:W-:Y:S02]  /*15780*/  MOV R3, 0x400 ;  /* 0x0000040000037802 */ /* 0x000fe40000000f00 */
[----:B------:R-:W-:Y:S02]  /*15790*/  SHF.L.U32 R6, R6, 0x1f, RZ ;  /* 0x0000001f06067819 */ /* 0x000fe400000006ff */
[----:B0-----:R-:W-:-:S04]  /*157a0*/  LEA R7, R4, R3, 0x18 ;  /* 0x0000000304077211 */ /* 0x001fc800078ec0ff */
[----:B------:R-:W0:Y:S02]  /*157b0*/  SYNCS.PHASECHK.TRANS64.TRYWAIT P0, [R7+URZ+0x38820], R6 ;  /* 0x03882006070075a7 */ /* 0x000e24000800017f */
[----:B0-----:R-:W-:Y:S05]  /*157c0*/  @!P0 BRA `(.L_x_2274) ;  /* 0x0000002c00fc8947 */ /* 0x001fea0003800000 */
.L_x_2357:
[----:B------:R-:W-:-:S03]  /*157d0*/  UMOV UR4, 0xffffffff ;  /* 0xffffffff00047882 */ /* 0x000fc60000000000 */
[----:B------:R-:W-:Y:S05]  /*157e0*/  BRA.DIV UR4, `(.L_x_2275) ;  /* 0x0000003204087947 */ /* 0x000fea000b800000 */
[----:B------:R-:W1:Y:S02]  /*157f0*/  S2R R3, SR_TID.X ;  /* 0x0000000000037919 */ /* 0x000e640000002100 */
[----:B-1----:R-:W-:-:S04]  /*15800*/  SHF.R.U32.HI R3, RZ, 0x5, R3 ;  /* 0x00000005ff037819 */ /* 0x002fc80000011603 */
[----:B------:R-:W-:-:S05]  /*15810*/  LOP3.LUT R3, R3, 0x3, RZ, 0xc0, !PT ;  /* 0x0000000303037812 */ /* 0x000fca00078ec0ff */
[----:B------:R1:W2:Y:S02]  /*15820*/  SHFL.IDX PT, R14, R3, RZ, 0x1f ;  /* 0x00001fff030e7589 */ /* 0x0002a400000e0000 */
.L_x_2360:
[----:B--2---:R-:W-:-:S13]  /*15830*/  ISETP.NE.AND P0, PT, R14, RZ, PT ;  /* 0x000000ff0e00720c */ /* 0x004fda0003f05270 */
[----:B------:R-:W-:Y:S05]  /*15840*/  @P0 BRA `(.L_x_2193) ;  /* 0x0000000000900947 */ /* 0x000fea0003800000 */
[----:B------:R-:W-:-:S03]  /*15850*/  UMOV UR4, 0xffffffff ;  /* 0xffffffff00047882 */ /* 0x000fc60000000000 */
[----:B------:R-:W-:Y:S05]  /*15860*/  BRA.DIV UR4, `(.L_x_2276) ;  /* 0x00000032041c7947 */ /* 0x000fea000b800000 */
[----:B------:R-:W-:-:S13]  /*15870*/  ELECT P6, URZ, PT ;  /* 0x00000000003f782f */ /* 0x000fda00038c0000 */
.L_x_2363:
        /* <DEDUP_REMOVED lines=8> */
.L_x_2277:
[C---:B------:R-:W-:Y:S01]  /*15900*/  LEA R5, R2.reuse, R7, 0x3 ;  /* 0x0000000702057211 */ /* 0x040fe200078e18ff */
[----:B------:R-:W-:Y:S01]  /*15910*/  VIADD R2, R2, 0x1 ;  /* 0x0000000102027836 */ /* 0x000fe20000000000 */
[----:B------:R-:W-:-:S04]  /*15920*/  SHF.L.U32 R4, R0, 0x1f, RZ ;  /* 0x0000001f00047819 */ /* 0x000fc800000006ff */
[----:B------:R-:W1:Y:S01]  /*15930*/  SYNCS.PHASECHK.TRANS64.TRYWAIT P1, [R5+URZ+0x38840], R4 ;  /* 0x03884004050075a7 */ /* 0x000e62000802017f */
[----:B------:R-:W-:-:S04]  /*15940*/  ISETP.NE.AND P2, PT, R2, 0x2, PT ;  /* 0x000000020200780c */ /* 0x000fc80003f45270 */
[----:B------:R-:W-:Y:S01]  /*15950*/  SEL R3, RZ, 0x1, P2 ;  /* 0x00000001ff037807 */ /* 0x000fe20001000000 */
[----:B-1----:R-:W-:Y:S08]  /*15960*/  @!P1 BRA `(.L_x_2278) ;  /* 0x0000002c00fc9947 */ /* 0x002ff00003800000 */
.L_x_2364:
[----:B------:R-:W-:Y:S02]  /*15970*/  SEL R2, R2, RZ, P2 ;  /* 0x000000ff02027207 */ /* 0x000fe40001000000 */
[----:B------:R-:W-:Y:S01]  /*15980*/  LOP3.LUT R0, R0, R3, RZ, 0x3c, !PT ;  /* 0x0000000300007212 */ /* 0x000fe200078e3cff */
[----:B------:R-:W-:Y:S06]  /*15990*/  @!P0 BRA `(.L_x_2279) ;  /* 0x0000000000048947 */ /* 0x000fec0003800000 */
[----:B------:R-:W-:Y:S01]  /*159a0*/  BPT.TRAP 0x1 ;  /* 0x000000040000795c */ /* 0x000fe20000300000 */
.L_x_2279:
[----:B------:R-:W-:Y:S01]  /*159b0*/  IMAD R3, R2, 0x8, R7 ;  /* 0x0000000802037824 */ /* 0x000fe200078e0207 */
[----:B------:R-:W-:-:S04]  /*159c0*/  SHF.L.U32 R0, R0, 0x1f, RZ ;  /* 0x0000001f00007819 */ /* 0x000fc800000006ff */
[----:B------:R-:W2:Y:S02]  /*159d0*/  SYNCS.PHASECHK.TRANS64.TRYWAIT P1, [R3+URZ+0x38840], R0 ;  /* 0x03884000030075a7 */ /* 0x000ea4000802017f */
[----:B--2---:R-:W-:Y:S05]  /*159e0*/  @!P1 BRA `(.L_x_2280) ;  /* 0x0000002c00f09947 */ /* 0x004fea0003800000 */
.L_x_2365:
[----:B------:R-:W-:Y:S05]  /*159f0*/  @!P0 BRA `(.L_x_2281) ;  /* 0x0000000000048947 */ /* 0x000fea0003800000 */
[----:B------:R-:W-:Y:S01]  /*15a00*/  BPT.TRAP 0x1 ;  /* 0x000000040000795c */ /* 0x000fe20000300000 */
.L_x_2281:
[----:B------:R-:W3:Y:S02]  /*15a10*/  SYNCS.PHASECHK.TRANS64.TRYWAIT P1, [R5+URZ+0x38860], R4 ;  /* 0x03886004050075a7 */ /* 0x000ee4000802017f */
[----:B---3--:R-:W-:Y:S05]  /*15a20*/  @!P1 BRA `(.L_x_2282) ;  /* 0x0000002c00f49947 */ /* 0x008fea0003800000 */
.L_x_2366:
[----:B------:R-:W-:Y:S05]  /*15a30*/  @!P0 BRA `(.L_x_2283) ;  /* 0x0000000000048947 */ /* 0x000fea0003800000 */
[----:B------:R-:W-:Y:S01]  /*15a40*/  BPT.TRAP 0x1 ;  /* 0x000000040000795c */ /* 0x000fe20000300000 */
.L_x_2283:
[----:B----4-:R4:W0:Y:S02]  /*15a50*/  SYNCS.PHASECHK.TRANS64.TRYWAIT P0, [R3+URZ+0x38860], R0 ;  /* 0x03886000030075a7 */ /* 0x010824000800017f */
[----:B0-----:R-:W-:Y:S05]  /*15a60*/  @!P0 NANOSLEEP.SYNCS 0x989680 ;  /* 0x009896800000895d */ /* 0x001fea0003900000 */
[----:B------:R-:W0:Y:S02]  /*15a70*/  @!P0 SYNCS.PHASECHK.TRANS64 P0, [R3+URZ+0x38860], R0 ;  /* 0x03886000030085a7 */ /* 0x000e24000800007f */
[----:B0-----:R-:W-:Y:S05]  /*15a80*/  @!P0 BRA `(.L_x_2283) ;  /* 0xfffffffc00f08947 */ /* 0x001fea000383ffff */
.L_x_2193:
[----:B------:R-:W-:Y:S05]  /*15a90*/  BSYNC B6 ;  /* 0x0000000000067941 */ /* 0x000fea0003800000 */
.L_x_2190:
[----:B------:R-:W-:Y:S05]  /*15aa0*/  EXIT ;  /* 0x000000000000794d */ /* 0x000fea0003800000 */
.L_x_2197:
[----:B------:R-:W-:-:S13]  /*15ab0*/  R2UR UR4, R16 ;  /* 0x00000000100472ca */ /* 0x000fda00000e0000 */
[----:B0-----:R-:W-:-:S04]  /*15ac0*/  MOV R3, UR4 ;  /* 0x0000000400037c02 */ /* 0x001fc80008000f00 */
[----:B------:R0:W1:Y:S03]  /*15ad0*/  SYNCS.PHASECHK.TRANS64.TRYWAIT P0, [R3+URZ+0x38800], R0 ;  /* 0x03880000030075a7 */ /* 0x000066000800017f */
[----:B-1----:R-:W-:Y:S05]  /*15ae0*/  @!P0 NANOSLEEP.SYNCS 0x989680 ;  /* 0x009896800000895d */ /* 0x002fea0003900000 */
[----:B------:R-:W1:Y:S02]  /*15af0*/  @!P0 SYNCS.PHASECHK.TRANS64 P0, [R3+URZ+0x38800], R0 ;  /* 0x03880000030085a7 */ /* 0x000e64000800007f */
[----:B-1----:R-:W-:Y:S05]  /*15b00*/  @!P0 BRA `(.L_x_2197) ;  /* 0xfffffffc00e88947 */ /* 0x002fea000383ffff */
[----:B------:R-:W-:Y:S05]  /*15b10*/  BRA `(.L_x_2284) ;  /* 0xfffffeb800b47947 */ /* 0x000fea000383ffff */
.L_x_2201:
[----:B------:R-:W-:-:S13]  /*15b20*/  R2UR UR4, R16 ;  /* 0x00000000100472ca */ /* 0x000fda00000e0000 */
[----:B0-----:R-:W-:-:S04]  /*15b30*/  IMAD.U32 R3, RZ, RZ, UR4 ;  /* 0x00000004ff037e24 */ /* 0x001fc8000f8e00ff */
[----:B------:R0:W2:Y:S03]  /*15b40*/  SYNCS.PHASECHK.TRANS64.TRYWAIT P1, [R3+URZ+0x38830], R0 ;  /* 0x03883000030075a7 */ /* 0x0000a6000802017f */
[----:B--2---:R-:W-:Y:S05]  /*15b50*/  @!P1 NANOSLEEP.SYNCS 0x989680 ;  /* 0x009896800000995d */ /* 0x004fea0003900000 */
[----:B------:R-:W2:Y:S02]  /*15b60*/  @!P1 SYNCS.PHASECHK.TRANS64 P1, [R3+URZ+0x38830], R0 ;  /* 0x03883000030095a7 */ /* 0x000ea4000802007f */
[----:B--2---:R-:W-:Y:S05]  /*15b70*/  @!P1 BRA `(.L_x_2201) ;  /* 0xfffffffc00e89947 */ /* 0x004fea000383ffff */
[----:B------:R-:W-:Y:S05]  /*15b80*/  BRA `(.L_x_2200) ;  /* 0xfffffeb800dc7947 */ /* 0x000fea000383ffff */
.L_x_2207:
[----:B------:R-:W-:-:S13]  /*15b90*/  R2UR UR6, R214 ;  /* 0x00000000d60672ca */ /* 0x000fda00000e0000 */
[----:B-1----:R-:W-:-:S04]  /*15ba0*/  IMAD.U32 R6, RZ, RZ, UR6 ;  /* 0x00000006ff067e24 */ /* 0x002fc8000f8e00ff */
[----:B------:R1:W2:Y:S03]  /*15bb0*/  SYNCS.PHASECHK.TRANS64.TRYWAIT P1, [R6+URZ+0x38830], R3 ;  /* 0x03883003060075a7 */ /* 0x0002a6000802017f */
[----:B--2---:R-:W-:Y:S05]  /*15bc0*/  @!P1 NANOSLEEP.SYNCS 0x989680 ;  /* 0x009896800000995d */ /* 0x004fea0003900000 */
[----:B------:R-:W2:Y:S02]  /*15bd0*/  @!P1 SYNCS.PHASECHK.TRANS64 P1, [R6+URZ+0x38830], R3 ;  /* 0x03883003060095a7 */ /* 0x000ea4000802007f */
[----:B--2---:R-:W-:Y:S05]  /*15be0*/  @!P1 BRA `(.L_x_2207) ;  /* 0xfffffffc00e89947 */ /* 0x004fea000383ffff */
[----:B------:R-:W-:Y:S05]  /*15bf0*/  BRA `(.L_x_2206) ;  /* 0xfffffefc00d47947 */ /* 0x000fea000383ffff */
.L_x_2211:
[----:B-1----:R-:W-:-:S04]  /*15c00*/  MOV R3, UR10 ;  /* 0x0000000a00037c02 */ /* 0x002fc80008000f00 */
[----:B------:R1:W2:Y:S03]  /*15c10*/  SYNCS.PHASECHK.TRANS64.TRYWAIT P1, [R3+URZ+0x38850], R0 ;  /* 0x03885000030075a7 */ /* 0x0002a6000802017f */
[----:B--2---:R-:W-:Y:S05]  /*15c20*/  @!P1 NANOSLEEP.SYNCS 0x989680 ;  /* 0x009896800000995d */ /* 0x004fea0003900000 */
[----:B------:R-:W2:Y:S02]  /*15c30*/  @!P1 SYNCS.PHASECHK.TRANS64 P1, [R3+URZ+0x38850], R0 ;  /* 0x03885000030095a7 */ /* 0x000ea4000802007f */
[----:B--2---:R-:W-:Y:S05]  /*15c40*/  @!P1 BRA `(.L_x_2211) ;  /* 0xfffffffc00ec9947 */ /* 0x004fea000383ffff */
[----:B------:R-:W-:Y:S05]  /*15c50*/  BRA `(.L_x_2210) ;  /* 0xffffff2400ec7947 */ /* 0x000fea000383ffff */
.L_x_2219:
[----:B------:R-:W-:-:S13]  /*15c60*/  R2UR UR6, R213 ;  /* 0x00000000d50672ca */ /* 0x000fda00000e0000 */
[----:B-1----:R-:W-:-:S04]  /*15c70*/  IMAD.U32 R6, RZ, RZ, UR6 ;  /* 0x00000006ff067e24 */ /* 0x002fc8000f8e00ff */
[----:B------:R1:W2:Y:S03]  /*15c80*/  SYNCS.PHASECHK.TRANS64.TRYWAIT P1, [R6+URZ+0x38830], R3 ;  /* 0x03883003060075a7 */ /* 0x0002a6000802017f */
[----:B--2---:R-:W-:Y:S05]  /*15c90*/  @!P1 NANOSLEEP.SYNCS 0x989680 ;  /* 0x009896800000995d */ /* 0x004fea0003900000 */
[----:B------:R-:W2:Y:S02]  /*15ca0*/  @!P1 SYNCS.PHASECHK.TRANS64 P1, [R6+URZ+0x38830], R3 ;  /* 0x03883003060095a7 */ /* 0x000ea4000802007f */
[----:B--2---:R-:W-:Y:S05]  /*15cb0*/  @!P1 BRA `(.L_x_2219) ;  /* 0xfffffffc00e89947 */ /* 0x004fea000383ffff */
[----:B------:R-:W-:Y:S05]  /*15cc0*/  BRA `(.L_x_2218) ;  /* 0xffffff4400587947 */ /* 0x000fea000383ffff */
.L_x_2223:
[----:B-1----:R-:W-:-:S04]  /*15cd0*/  IMAD.U32 R3, RZ, RZ, UR14 ;  /* 0x0000000eff037e24 */ /* 0x002fc8000f8e00ff */
[----:B------:R1:W2:Y:S03]  /*15ce0*/  SYNCS.PHASECHK.TRANS64.TRYWAIT P1, [R3+URZ+0x38850], R0 ;  /* 0x03885000030075a7 */ /* 0x0002a6000802017f */
[----:B--2---:R-:W-:Y:S05]  /*15cf0*/  @!P1 NANOSLEEP.SYNCS 0x989680 ;  /* 0x009896800000995d */ /* 0x004fea0003900000 */
[----:B------:R-:W2:Y:S02]  /*15d00*/  @!P1 SYNCS.PHASECHK.TRANS64 P1, [R3+URZ+0x38850], R0 ;  /* 0x03885000030095a7 */ /* 0x000ea4000802007f */
[----:B--2---:R-:W-:Y:S05]  /*15d10*/  @!P1 BRA `(.L_x_2223) ;  /* 0xfffffffc00ec9947 */ /* 0x004fea000383ffff */
[----:B------:R-:W-:Y:S05]  /*15d20*/  BRA `(.L_x_2222) ;  /* 0xffffff6c00987947 */ /* 0x000fea000383ffff */
.L_x_2230:
[----:B-1----:R-:W-:-:S04]  /*15d30*/  MOV R5, UR5 ;  /* 0x0000000500057c02 */ /* 0x002fc80008000f00 */
[----:B------:R1:W2:Y:S03]  /*15d40*/  SYNCS.PHASECHK.TRANS64.TRYWAIT P1, [R5+URZ+0x38850], R0 ;  /* 0x03885000050075a7 */ /* 0x0002a6000802017f */
[----:B--2---:R-:W-:Y:S05]  /*15d50*/  @!P1 NANOSLEEP.SYNCS 0x989680 ;  /* 0x009896800000995d */ /* 0x004fea0003900000 */
[----:B------:R-:W2:Y:S02]  /*15d60*/  @!P1 SYNCS.PHASECHK.TRANS64 P1, [R5+URZ+0x38850], R0 ;  /* 0x03885000050095a7 */ /* 0x000ea4000802007f */
[----:B--2---:R-:W-:Y:S05]  /*15d70*/  @!P1 BRA `(.L_x_2230) ;  /* 0xfffffffc00ec9947 */ /* 0x004fea000383ffff */
[----:B------:R-:W-:Y:S05]  /*15d80*/  BRA `(.L_x_2229) ;  /* 0xffffff8800fc7947 */ /* 0x000fea000383ffff */
.L_x_2242:
[----:B------:R-:W-:Y:S01]  /*15d90*/  IMAD.MOV.U32 R13, RZ, RZ, R27 ;  /* 0x000000ffff0d7224 */ /* 0x000fe200078e001b */
[----:B------:R-:W-:Y:S01]  /*15da0*/  MOV R11, 0x1f ;  /* 0x0000001f000b7802 */ /* 0x000fe20000000f00 */
[----:B------:R-:W-:Y:S02]  /*15db0*/  IMAD.MOV.U32 R12, RZ, RZ, RZ ;  /* 0x000000ffff0c7224 */ /* 0x000fe400078e00ff */
[----:B------:R-:W-:-:S07]  /*15dc0*/  IMAD.MOV.U32 R15, RZ, RZ, -0x1 ;  /* 0xffffffffff0f7424 */ /* 0x000fce00078e00ff */
[----:B-----5:R-:W-:Y:S05]  /*15dd0*/  WARPSYNC.COLLECTIVE R15, `(.L_x_2285) ;  /* 0x000000000f087348 */ /* 0x020fea0003c00000 */
[----:B------:R0:W1:Y:S02]  /*15de0*/  SHFL.IDX P6, R14, R13, R12, R11 ;  /* 0x0000000c0d0e7389 */ /* 0x00006400000c000b */
[----:B01---5:R-:W-:Y:S01]  /*15df0*/  ENDCOLLECTIVE ;  /* 0x000000000000791b */ /* 0x023fe20003800000 */
.L_x_2285:
[----:B------:R-:W-:Y:S05]  /*15e00*/  BRA `(.L_x_2286) ;  /* 0xffffffc800f47947 */ /* 0x000fea000383ffff */
.L_x_2244:
[----:B0-----:R-:W-:-:S04]  /*15e10*/  IMAD.U32 R3, RZ, RZ, UR44 ;  /* 0x0000002cff037e24 */ /* 0x001fc8000f8e00ff */
[----:B------:R0:W1:Y:S03]  /*15e20*/  SYNCS.PHASECHK.TRANS64.TRYWAIT P0, [R3+URZ+0x38840], R2 ;  /* 0x03884002030075a7 */ /* 0x000066000800017f */
[----:B-1----:R-:W-:Y:S05]  /*15e30*/  @!P0 NANOSLEEP.SYNCS 0x989680 ;  /* 0x009896800000895d */ /* 0x002fea0003900000 */
[----:B------:R-:W1:Y:S02]  /*15e40*/  @!P0 SYNCS.PHASECHK.TRANS64 P0, [R3+URZ+0x38840], R2 ;  /* 0x03884002030085a7 */ /* 0x000e64000800007f */
[----:B-1----:R-:W-:Y:S05]  /*15e50*/  @!P0 BRA `(.L_x_2244) ;  /* 0xfffffffc00ec8947 */ /* 0x002fea000383ffff */
[----:B------:R-:W-:Y:S05]  /*15e60*/  BRA `(.L_x_2287) ;  /* 0xffffffcc00847947 */ /* 0x000fea000383ffff */
.L_x_2245:
        /* <DEDUP_REMOVED lines=8> */
.L_x_2289:
[----:B------:R-:W-:Y:S05]  /*15ef0*/  BSYNC B0 ;  /* 0x0000000000007941 */ /* 0x000fea0003800000 */
.L_x_2288:
[----:B------:R-:W-:Y:S01]  /*15f00*/  IMAD.MOV.U32 R13, RZ, RZ, R0 ;  /* 0x000000ffff0d7224 */ /* 0x000fe200078e0000 */
[----:B------:R-:W-:Y:S01]  /*15f10*/  MOV R12, RZ ;  /* 0x000000ff000c7202 */ /* 0x000fe20000000f00 */
[----:B------:R-:W-:Y:S01]  /*15f20*/  IMAD.MOV.U32 R11, RZ, RZ, 0x181f ;  /* 0x0000181fff0b7424 */ /* 0x000fe200078e00ff */
[C---:B------:R-:W-:Y:S01]  /*15f30*/  LOP3.LUT P4, RZ, R16.reuse, 0x10, RZ, 0xc0, !PT ;  /* 0x0000001010ff7812 */ /* 0x040fe2000788c0ff */
[----:B------:R-:W-:Y:S01]  /*15f40*/  IMAD.MOV.U32 R15, RZ, RZ, -0x1 ;  /* 0xffffffffff0f7424 */ /* 0x000fe200078e00ff */
[C---:B------:R-:W-:Y:S01]  /*15f50*/  LOP3.LUT P3, RZ, R16.reuse, 0x8, RZ, 0xc0, !PT ;  /* 0x0000000810ff7812 */ /* 0x040fe2000786c0ff */
[----:B------:R-:W-:Y:S01]  /*15f60*/  IMAD.MOV.U32 R5, RZ, RZ, R14 ;  /* 0x000000ffff057224 */ /* 0x000fe200078e000e */
[----:B------:R-:W-:-:S13]  /*15f70*/  LOP3.LUT P2, RZ, R16, 0x4, RZ, 0xc0, !PT ;  /* 0x0000000410ff7812 */ /* 0x000fda000784c0ff */
[----:B------:R-:W-:Y:S05]  /*15f80*/  WARPSYNC.COLLECTIVE R15, `(.L_x_2290) ;  /* 0x000000000f087348 */ /* 0x000fea0003c00000 */
[----:B------:R0:W1:Y:S02]  /*15f90*/  SHFL.IDX P6, R14, R13, R12, R11 ;  /* 0x0000000c0d0e7389 */ /* 0x00006400000c000b */
[----:B01----:R-:W-:Y:S01]  /*15fa0*/  ENDCOLLECTIVE ;  /* 0x000000000000791b */ /* 0x003fe20003800000 */
.L_x_2290:
[----:B------:R-:W-:Y:S01]  /*15fb0*/  LOP3.LUT P1, RZ, R16, 0x2, RZ, 0xc0, !PT ;  /* 0x0000000210ff7812 */ /* 0x000fe2000782c0ff */
[----:B------:R-:W-:Y:S01]  /*15fc0*/  ULDC.64 UR4, c[0x0][0x208] ;  /* 0x0000820000047ab9 */ /* 0x000fe20000000a00 */
[----:B------:R-:W-:Y:S01]  /*15fd0*/  @P0 LEA R9, R31, UR44, 0x1 ;  /* 0x0000002c1f090c11 */ /* 0x000fe2000f8e08ff */
        /* <DEDUP_REMOVED lines=15> */
.L_x_2291:
[----:B------:R-:W-:Y:S01]  /*160d0*/  @P0 LEA R21, R31, UR44, 0x1 ;  /* 0x0000002c1f150c11 */ /* 0x000fe2000f8e08ff */
[----:B------:R-:W-:Y:S01]  /*160e0*/  IMAD.MOV.U32 R13, RZ, RZ, R0 ;  /* 0x000000ffff0d7224 */ /* 0x000fe200078e0000 */
[----:B------:R-:W-:-:S07]  /*160f0*/  MOV R3, R14 ;  /* 0x0000000e00037202 */ /* 0x000fce0000000f00 */
[----:B------:R-:W-:Y:S05]  /*16100*/  WARPSYNC.COLLECTIVE R15, `(.L_x_2292) ;  /* 0x000000000f087348 */ /* 0x000fea0003c00000 */
[----:B------:R0:W1:Y:S02]  /*16110*/  SHFL.IDX P6, R14, R13, R12, R11 ;  /* 0x0000000c0d0e7389 */ /* 0x00006400000c000b */
[----:B01----:R-:W-:Y:S01]  /*16120*/  ENDCOLLECTIVE ;  /* 0x000000000000791b */ /* 0x003fe20003800000 */
.L_x_2292:
        /* <DEDUP_REMOVED lines=16> */
.L_x_2293:
[----:B------:R-:W-:Y:S02]  /*16230*/  @P0 LEA R9, R31, UR44, 0x1 ;  /* 0x0000002c1f090c11 */ /* 0x000fe4000f8e08ff */
[----:B------:R-:W-:Y:S01]  /*16240*/  MOV R13, R0 ;  /* 0x00000000000d7202 */ /* 0x000fe20000000f00 */
[----:B------:R-:W-:-:S07]  /*16250*/  IMAD.MOV.U32 R5, RZ, RZ, R14 ;  /* 0x000000ffff057224 */ /* 0x000fce00078e000e */
[----:B------:R-:W-:Y:S05]  /*16260*/  WARPSYNC.COLLECTIVE R15, `(.L_x_2294) ;  /* 0x000000000f087348 */ /* 0x000fea0003c00000 */
[----:B------:R0:W1:Y:S02]  /*16270*/  SHFL.IDX P6, R14, R13, R12, R11 ;  /* 0x0000000c0d0e7389 */ /* 0x00006400000c000b */
[----:B01----:R-:W-:Y:S01]  /*16280*/  ENDCOLLECTIVE ;  /* 0x000000000000791b */ /* 0x003fe20003800000 */
.L_x_2294:
        /* <DEDUP_REMOVED lines=16> */
.L_x_2295:
[----:B------:R-:W-:Y:S01]  /*16390*/  @P0 LEA R21, R31, UR44, 0x1 ;  /* 0x0000002c1f150c11 */ /* 0x000fe2000f8e08ff */
[----:B------:R-:W-:Y:S02]  /*163a0*/  IMAD.MOV.U32 R13, RZ, RZ, R0 ;  /* 0x000000ffff0d7224 */ /* 0x000fe400078e0000 */
[----:B------:R-:W-:-:S07]  /*163b0*/  IMAD.MOV.U32 R3, RZ, RZ, R14 ;  /* 0x000000ffff037224 */ /* 0x000fce00078e000e */
[----:B------:R-:W-:Y:S05]  /*163c0*/  WARPSYNC.COLLECTIVE R15, `(.L_x_2296) ;  /* 0x000000000f087348 */ /* 0x000fea0003c00000 */
[----:B------:R0:W1:Y:S02]  /*163d0*/  SHFL.IDX P6, R14, R13, R12, R11 ;  /* 0x0000000c0d0e7389 */ /* 0x00006400000c000b */
[----:B01----:R-:W-:Y:S01]  /*163e0*/  ENDCOLLECTIVE ;  /* 0x000000000000791b */ /* 0x003fe20003800000 */
.L_x_2296:
        /* <DEDUP_REMOVED lines=15> */
.L_x_2297:
[----:B------:R-:W-:Y:S01]  /*164e0*/  IMAD.MOV.U32 R13, RZ, RZ, R0 ;  /* 0x000000ffff0d7224 */ /* 0x000fe200078e0000 */
[----:B------:R-:W-:-:S07]  /*164f0*/  MOV R4, R14 ;  /* 0x0000000e00047202 */ /* 0x000fce0000000f00 */
[----:B------:R-:W-:Y:S05]  /*16500*/  WARPSYNC.COLLECTIVE R15, `(.L_x_2298) ;  /* 0x000000000f087348 */ /* 0x000fea0003c00000 */
[----:B------:R0:W1:Y:S02]  /*16510*/  SHFL.IDX P6, R14, R13, R12, R11 ;  /* 0x0000000c0d0e7389 */ /* 0x00006400000c000b */
[----:B01----:R-:W-:Y:S01]  /*16520*/  ENDCOLLECTIVE ;  /* 0x000000000000791b */ /* 0x003fe20003800000 */
.L_x_2298:
[----:B------:R-:W-:Y:S05]  /*16530*/  BRA `(.L_x_2299) ;  /* 0xffffffc800f87947 */ /* 0x000fea000383ffff */
.L_x_2250:
[----:B------:R-:W-:Y:S01]  /*16540*/  IMAD.MOV.U32 R13, RZ, RZ, R6 ;  /* 0x000000ffff0d7224 */ /* 0x000fe200078e0006 */
[----:B------:R-:W-:Y:S01]  /*16550*/  MOV R12, RZ ;  /* 0x000000ff000c7202 */ /* 0x000fe20000000f00 */
[----:B------:R-:W-:Y:S01]  /*16560*/  IMAD.MOV.U32 R11, RZ, RZ, 0x181f ;  /* 0x0000181fff0b7424 */ /* 0x000fe200078e00ff */
[----:B------:R-:W-:Y:S01]  /*16570*/  MOV R8, UR46 ;  /* 0x0000002e00087c02 */ /* 0x000fe20008000f00 */
[----:B------:R-:W-:-:S04]  /*16580*/  IMAD.MOV.U32 R15, RZ, RZ, -0x1 ;  /* 0xffffffffff0f7424 */ /* 0x000fc800078e00ff */
[----:B------:R-:W-:-:S07]  /*16590*/  IMAD R8, R8, 0x80, R27 ;  /* 0x0000008008087824 */ /* 0x000fce00078e021b */
[----:B------:R-:W-:Y:S05]  /*165a0*/  WARPSYNC.COLLECTIVE R15, `(.L_x_2300) ;  /* 0x000000000f087348 */ /* 0x000fea0003c00000 */
[----:B------:R0:W1:Y:S02]  /*165b0*/  SHFL.IDX P6, R14, R13, R12, R11 ;  /* 0x0000000c0d0e7389 */ /* 0x00006400000c000b */
[----:B01----:R-:W-:Y:S01]  /*165c0*/  ENDCOLLECTIVE ;  /* 0x000000000000791b */ /* 0x003fe20003800000 */
.L_x_2300:
[----:B------:R-:W-:Y:S02]  /*165d0*/  VIADD R4, R8, 0x10 ;  /* 0x0000001008047836 */ /* 0x000fe40000000000 */
[----:B------:R-:W-:Y:S01]  /*165e0*/  IMAD.MOV.U32 R13, RZ, RZ, R0 ;  /* 0x000000ffff0d7224 */ /* 0x000fe200078e0000 */
[----:B------:R-:W-:-:S07]  /*165f0*/  MOV R3, R14 ;  /* 0x0000000e00037202 */ /* 0x000fce0000000f00 */
[----:B------:R-:W-:Y:S05]  /*16600*/  WARPSYNC.COLLECTIVE R15, `(.L_x_2301) ;  /* 0x000000000f087348 */ /* 0x000fea0003c00000 */
[----:B------:R0:W1:Y:S02]  /*16610*/  SHFL.IDX P6, R14, R13, R12, R11 ;  /* 0x0000000c0d0e7389 */ /* 0x00006400000c000b */
[----:B01----:R-:W-:Y:S01]  /*16620*/  ENDCOLLECTIVE ;  /* 0x000000000000791b */ /* 0x003fe20003800000 */
.L_x_2301:
[----:B------:R-:W-:Y:S01]  /*16630*/  ULDC UR4, c[0x0][0x288] ;  /* 0x0000a20000047ab9 */ /* 0x000fe20000000800 */
[----:B------:R-:W-:Y:S01]  /*16640*/  ULDC.64 UR6, c[0x0][0x208] ;  /* 0x0000820000067ab9 */ /* 0x000fe20000000a00 */
[----:B------:R-:W-:-:S05]  /*16650*/  IMAD R7, R7, UR4, RZ ;  /* 0x0000000407077c24 */ /* 0x000fca000f8e02ff */
[----:B------:R-:W-:Y:S02]  /*16660*/  ISETP.GE.AND P0, PT, R8, R7, PT ;  /* 0x000000070800720c */ /* 0x000fe40003f06270 */
[----:B------:R-:W-:Y:S01]  /*16670*/  MOV R13, R6 ;  /* 0x00000006000d7202 */ /* 0x000fe20000000f00 */
[----:B------:R-:W-:-:S10]  /*16680*/  IMAD.MOV.U32 R12, RZ, RZ, 0x1 ;  /* 0x00000001ff0c7424 */ /* 0x000fd400078e00ff */
[----:B------:R-:W-:Y:S01]  /*16690*/  @!P0 LEA R9, R31, UR44, 0x1 ;  /* 0x0000002c1f098c11 */ /* 0x000fe2000f8e08ff */
        /* <DEDUP_REMOVED lines=13> */
.L_x_2302:
[----:B------:R-:W-:Y:S01]  /*16770*/  VIADD R2, R8, 0x20 ;  /* 0x0000002008027836 */ /* 0x000fe20000000000 */
[----:B------:R-:W-:Y:S02]  /*16780*/  @!P0 LEA R21, R31, UR44, 0x1 ;  /* 0x0000002c1f158c11 */ /* 0x000fe4000f8e08ff */
[----:B------:R-:W-:Y:S01]  /*16790*/  MOV R13, R0 ;  /* 0x00000000000d7202 */ /* 0x000fe20000000f00 */
[----:B------:R-:W-:-:S07]  /*167a0*/  IMAD.MOV.U32 R5, RZ, RZ, R14 ;  /* 0x000000ffff057224 */ /* 0x000fce00078e000e */
[----:B------:R-:W-:Y:S05]  /*167b0*/  WARPSYNC.COLLECTIVE R15, `(.L_x_2303) ;  /* 0x000000000f087348 */ /* 0x000fea0003c00000 */
[----:B------:R0:W1:Y:S02]  /*167c0*/  SHFL.IDX P6, R14, R13, R12, R11 ;  /* 0x0000000c0d0e7389 */ /* 0x00006400000c000b */
[----:B01----:R-:W-:Y:S01]  /*167d0*/  ENDCOLLECTIVE ;  /* 0x000000000000791b */ /* 0x003fe20003800000 */
.L_x_2303:
        /* <DEDUP_REMOVED lines=16> */
.L_x_2304:
[----:B------:R-:W-:Y:S01]  /*168e0*/  VIADD R4, R8, 0x30 ;  /* 0x0000003008047836 */ /* 0x000fe20000000000 */
[----:B------:R-:W-:Y:S02]  /*168f0*/  @!P0 LEA R9, R31, UR44, 0x1 ;  /* 0x0000002c1f098c11 */ /* 0x000fe4000f8e08ff */
[----:B------:R-:W-:Y:S01]  /*16900*/  MOV R13, R0 ;  /* 0x00000000000d7202 */ /* 0x000fe20000000f00 */
[----:B------:R-:W-:-:S07]  /*16910*/  IMAD.MOV.U32 R3, RZ, RZ, R14 ;  /* 0x000000ffff037224 */ /* 0x000fce00078e000e */
[----:B------:R-:W-:Y:S05]  /*16920*/  WARPSYNC.COLLECTIVE R15, `(.L_x_2305) ;  /* 0x000000000f087348 */ /* 0x000fea0003c00000 */
[----:B------:R0:W1:Y:S02]  /*16930*/  SHFL.IDX P6, R14, R13, R12, R11 ;  /* 0x0000000c0d0e7389 */ /* 0x00006400000c000b */
[----:B01----:R-:W-:Y:S01]  /*16940*/  ENDCOLLECTIVE ;  /* 0x000000000000791b */ /* 0x003fe20003800000 */
.L_x_2305:
        /* <DEDUP_REMOVED lines=16> */
.L_x_2306:
[----:B------:R-:W-:Y:S01]  /*16a50*/  VIADD R2, R8, 0x40 ;  /* 0x0000004008027836 */ /* 0x000fe20000000000 */
[----:B------:R-:W-:Y:S02]  /*16a60*/  @!P0 LEA R21, R31, UR44, 0x1 ;  /* 0x0000002c1f158c11 */ /* 0x000fe4000f8e08ff */
[----:B------:R-:W-:Y:S01]  /*16a70*/  MOV R13, R0 ;  /* 0x00000000000d7202 */ /* 0x000fe20000000f00 */
[----:B------:R-:W-:-:S07]  /*16a80*/  IMAD.MOV.U32 R5, RZ, RZ, R14 ;  /* 0x000000ffff057224 */ /* 0x000fce00078e000e */
[----:B------:R-:W-:Y:S05]  /*16a90*/  WARPSYNC.COLLECTIVE R15, `(.L_x_2307) ;  /* 0x000000000f087348 */ /* 0x000fea0003c00000 */
[----:B------:R0:W1:Y:S02]  /*16aa0*/  SHFL.IDX P6, R14, R13, R12, R11 ;  /* 0x0000000c0d0e7389 */ /* 0x00006400000c000b */
[----:B01----:R-:W-:Y:S01]  /*16ab0*/  ENDCOLLECTIVE ;  /* 0x000000000000791b */ /* 0x003fe20003800000 */
.L_x_2307:
        /* <DEDUP_REMOVED lines=16> */
.L_x_2308:
[----:B------:R-:W-:Y:S01]  /*16bc0*/  VIADD R4, R8, 0x50 ;  /* 0x0000005008047836 */ /* 0x000fe20000000000 */
[----:B------:R-:W-:Y:S02]  /*16bd0*/  @!P0 LEA R9, R31, UR44, 0x1 ;  /* 0x0000002c1f098c11 */ /* 0x000fe4000f8e08ff */
[----:B------:R-:W-:Y:S01]  /*16be0*/  MOV R13, R0 ;  /* 0x00000000000d7202 */ /* 0x000fe20000000f00 */
[----:B------:R-:W-:-:S07]  /*16bf0*/  IMAD.MOV.U32 R3, RZ, RZ, R14 ;  /* 0x000000ffff037224 */ /* 0x000fce00078e000e */
[----:B------:R-:W-:Y:S05]  /*16c00*/  WARPSYNC.COLLECTIVE R15, `(.L_x_2309) ;  /* 0x000000000f087348 */ /* 0x000fea0003c00000 */
[----:B------:R0:W1:Y:S02]  /*16c10*/  SHFL.IDX P6, R14, R13, R12, R11 ;  /* 0x0000000c0d0e7389 */ /* 0x00006400000c000b */
[----:B01----:R-:W-:Y:S01]  /*16c20*/  ENDCOLLECTIVE ;  /* 0x000000000000791b */ /* 0x003fe20003800000 */
.L_x_2309:
        /* <DEDUP_REMOVED lines=16> */
.L_x_2310:
[----:B------:R-:W-:Y:S01]  /*16d30*/  VIADD R2, R8, 0x60 ;  /* 0x0000006008027836 */ /* 0x000fe20000000000 */
[----:B------:R-:W-:Y:S02]  /*16d40*/  @!P0 LEA R21, R31, UR44, 0x1 ;  /* 0x0000002c1f158c11 */ /* 0x000fe4000f8e08ff */
[----:B------:R-:W-:Y:S01]  /*16d50*/  MOV R13, R0 ;  /* 0x00000000000d7202 */ /* 0x000fe20000000f00 */
[----:B------:R-:W-:-:S07]  /*16d60*/  IMAD.MOV.U32 R5, RZ, RZ, R14 ;  /* 0x000000ffff057224 */ /* 0x000fce00078e000e */
[----:B------:R-:W-:Y:S05]  /*16d70*/  WARPSYNC.COLLECTIVE R15, `(.L_x_2311) ;  /* 0x000000000f087348 */ /* 0x000fea0003c00000 */
[----:B------:R0:W1:Y:S02]  /*16d80*/  SHFL.IDX P6, R14, R13, R12, R11 ;  /* 0x0000000c0d0e7389 */ /* 0x00006400000c000b */
[----:B01----:R-:W-:Y:S01]  /*16d90*/  ENDCOLLECTIVE ;  /* 0x000000000000791b */ /* 0x003fe20003800000 */
.L_x_2311:
        /* <DEDUP_REMOVED lines=16> */
.L_x_2312:
[----:B------:R-:W-:Y:S02]  /*16ea0*/  @!P0 LEA R9, R31, UR44, 0x1 ;  /* 0x0000002c1f098c11 */ /* 0x000fe4000f8e08ff */
[----:B------:R-:W-:Y:S01]  /*16eb0*/  MOV R13, R0 ;  /* 0x00000000000d7202 */ /* 0x000fe20000000f00 */
[----:B------:R-:W-:-:S07]  /*16ec0*/  IMAD.MOV.U32 R3, RZ, RZ, R14 ;  /* 0x000000ffff037224 */ /* 0x000fce00078e000e */
[----:B------:R-:W-:Y:S05]  /*16ed0*/  WARPSYNC.COLLECTIVE R15, `(.L_x_2313) ;  /* 0x000000000f087348 */ /* 0x000fea0003c00000 */
[----:B------:R0:W1:Y:S02]  /*16ee0*/  SHFL.IDX P6, R14, R13, R12, R11 ;  /* 0x0000000c0d0e7389 */ /* 0x00006400000c000b */
[----:B01----:R-:W-:Y:S01]  /*16ef0*/  ENDCOLLECTIVE ;  /* 0x000000000000791b */ /* 0x003fe20003800000 */
.L_x_2313:
        /* <DEDUP_REMOVED lines=15> */
.L_x_2314:
[----:B------:R-:W-:Y:S02]  /*16ff0*/  IMAD.MOV.U32 R13, RZ, RZ, R0 ;  /* 0x000000ffff0d7224 */ /* 0x000fe400078e0000 */
[----:B------:R-:W-:-:S07]  /*17000*/  IMAD.MOV.U32 R6, RZ, RZ, R14 ;  /* 0x000000ffff067224 */ /* 0x000fce00078e000e */
[----:B------:R-:W-:Y:S05]  /*17010*/  WARPSYNC.COLLECTIVE R15, `(.L_x_2315) ;  /* 0x000000000f087348 */ /* 0x000fea0003c00000 */
[----:B------:R0:W1:Y:S02]  /*17020*/  SHFL.IDX P6, R14, R13, R12, R11 ;  /* 0x0000000c0d0e7389 */ /* 0x00006400000c000b */
[----:B01----:R-:W-:Y:S01]  /*17030*/  ENDCOLLECTIVE ;  /* 0x000000000000791b */ /* 0x003fe20003800000 */
.L_x_2315:
[----:B------:R-:W-:Y:S05]  /*17040*/  BRA `(.L_x_2316) ;  /* 0xffffffcc00087947 */ /* 0x000fea000383ffff */
.L_x_2253:
[----:B0-----:R-:W-:-:S04]  /*17050*/  MOV R3, UR44 ;  /* 0x0000002c00037c02 */ /* 0x001fc80008000f00 */
[----:B------:R0:W1:Y:S03]  /*17060*/  SYNCS.PHASECHK.TRANS64.TRYWAIT P0, [R3+URZ+0x38820], R0 ;  /* 0x03882000030075a7 */ /* 0x000066000800017f */
[----:B-1----:R-:W-:Y:S05]  /*17070*/  @!P0 NANOSLEEP.SYNCS 0x989680 ;  /* 0x009896800000895d */ /* 0x002fea0003900000 */
[----:B------:R-:W1:Y:S02]  /*17080*/  @!P0 SYNCS.PHASECHK.TRANS64 P0, [R3+URZ+0x38820], R0 ;  /* 0x03882000030085a7 */ /* 0x000e64000800007f */
[----:B-1----:R-:W-:Y:S05]  /*17090*/  @!P0 BRA `(.L_x_2253) ;  /* 0xfffffffc00ec8947 */ /* 0x002fea000383ffff */
[----:B------:R-:W-:Y:S05]  /*170a0*/  BRA `(.L_x_2317) ;  /* 0xffffffcc00607947 */ /* 0x000fea000383ffff */
.L_x_2257:
[----:B-1----:R1:W2:Y:S02]  /*170b0*/  SYNCS.PHASECHK.TRANS64.TRYWAIT P0, [R19+URZ+0x38840], R2 ;  /* 0x03884002130075a7 */ /* 0x0022a4000800017f */
[----:B--2---:R-:W-:Y:S05]  /*170c0*/  @!P0 NANOSLEEP.SYNCS 0x989680 ;  /* 0x009896800000895d */ /* 0x004fea0003900000 */
[----:B------:R-:W2:Y:S02]  /*170d0*/  @!P0 SYNCS.PHASECHK.TRANS64 P0, [R19+URZ+0x38840], R2 ;  /* 0x03884002130085a7 */ /* 0x000ea4000800007f */
[----:B--2---:R-:W-:Y:S05]  /*170e0*/  @!P0 BRA `(.L_x_2257) ;  /* 0xfffffffc00f08947 */ /* 0x004fea000383ffff */
[----:B------:R-:W-:Y:S05]  /*170f0*/  BRA `(.L_x_2318) ;  /* 0xffffffd000647947 */ /* 0x000fea000383ffff */
.L_x_2258:
        /* <DEDUP_REMOVED lines=8> */
.L_x_2320:
[----:B------:R-:W-:Y:S05]  /*17180*/  BSYNC B1 ;  /* 0x0000000000017941 */ /* 0x000fea0003800000 */
.L_x_2319:
        /* <DEDUP_REMOVED lines=11> */
.L_x_2321:
        /* <DEDUP_REMOVED lines=20> */
.L_x_2322:
[----:B------:R-:W-:Y:S01]  /*17380*/  MOV R13, R24 ;  /* 0x00000018000d7202 */ /* 0x000fe20000000f00 */
[----:B------:R-:W-:-:S07]  /*17390*/  IMAD.MOV.U32 R5, RZ, RZ, R14 ;  /* 0x000000ffff057224 */ /* 0x000fce00078e000e */
[----:B------:R-:W-:Y:S05]  /*173a0*/  WARPSYNC.COLLECTIVE R15, `(.L_x_2323) ;  /* 0x000000000f087348 */ /* 0x000fea0003c00000 */
[----:B------:R0:W1:Y:S02]  /*173b0*/  SHFL.IDX P6, R14, R13, R12, R11 ;  /* 0x0000000c0d0e7389 */ /* 0x00006400000c000b */
[----:B01----:R-:W-:Y:S01]  /*173c0*/  ENDCOLLECTIVE ;  /* 0x000000000000791b */ /* 0x003fe20003800000 */
.L_x_2323:
        /* <DEDUP_REMOVED lines=17> */
.L_x_2324:
[----:B------:R-:W-:Y:S01]  /*174e0*/  IMAD.MOV.U32 R13, RZ, RZ, R24 ;  /* 0x000000ffff0d7224 */ /* 0x000fe200078e0018 */
[----:B------:R-:W-:-:S07]  /*174f0*/  MOV R5, R14 ;  /* 0x0000000e00057202 */ /* 0x000fce0000000f00 */
[----:B------:R-:W-:Y:S05]  /*17500*/  WARPSYNC.COLLECTIVE R15, `(.L_x_2325) ;  /* 0x000000000f087348 */ /* 0x000fea0003c00000 */
[----:B------:R0:W1:Y:S02]  /*17510*/  SHFL.IDX P6, R14, R13, R12, R11 ;  /* 0x0000000c0d0e7389 */ /* 0x00006400000c000b */
[----:B01----:R-:W-:Y:S01]  /*17520*/  ENDCOLLECTIVE ;  /* 0x000000000000791b */ /* 0x003fe20003800000 */
.L_x_2325:
        /* <DEDUP_REMOVED lines=18> */
.L_x_2326:
[----:B------:R-:W-:Y:S02]  /*17650*/  IMAD.MOV.U32 R13, RZ, RZ, R24 ;  /* 0x000000ffff0d7224 */ /* 0x000fe400078e0018 */
[----:B------:R-:W-:-:S07]  /*17660*/  IMAD.MOV.U32 R32, RZ, RZ, R14 ;  /* 0x000000ffff207224 */ /* 0x000fce00078e000e */
[----:B------:R-:W-:Y:S05]  /*17670*/  WARPSYNC.COLLECTIVE R15, `(.L_x_2327) ;  /* 0x000000000f087348 */ /* 0x000fea0003c00000 */
[----:B------:R0:W1:Y:S02]  /*17680*/  SHFL.IDX P6, R14, R13, R12, R11 ;  /* 0x0000000c0d0e7389 */ /* 0x00006400000c000b */
[----:B01----:R-:W-:Y:S01]  /*17690*/  ENDCOLLECTIVE ;  /* 0x000000000000791b */ /* 0x003fe20003800000 */
.L_x_2327:
        /* <DEDUP_REMOVED lines=19> */
.L_x_2328:
[----:B------:R-:W-:Y:S01]  /*177d0*/  MOV R13, R24 ;  /* 0x00000018000d7202 */ /* 0x000fe20000000f00 */
[----:B------:R-:W-:-:S07]  /*177e0*/  IMAD.MOV.U32 R27, RZ, RZ, R14 ;  /* 0x000000ffff1b7224 */ /* 0x000fce00078e000e */
[----:B------:R-:W-:Y:S05]  /*177f0*/  WARPSYNC.COLLECTIVE R15, `(.L_x_2329) ;  /* 0x000000000f087348 */ /* 0x000fea0003c00000 */
[----:B------:R0:W1:Y:S02]  /*17800*/  SHFL.IDX P6, R14, R13, R12, R11 ;  /* 0x0000000c0d0e7389 */ /* 0x00006400000c000b */
[----:B01----:R-:W-:Y:S01]  /*17810*/  ENDCOLLECTIVE ;  /* 0x000000000000791b */ /* 0x003fe20003800000 */
.L_x_2329:
[----:B------:R-:W-:Y:S05]  /*17820*/  BRA `(.L_x_2330) ;  /* 0xffffffcc00c07947 */ /* 0x000fea000383ffff */
.L_x_2263:
[----:B0-----:R0:W2:Y:S02]  /*17830*/  SYNCS.PHASECHK.TRANS64.TRYWAIT P0, [R4+URZ+0x38860], R3 ;  /* 0x03886003040075a7 */ /* 0x0010a4000800017f */
[----:B--2---:R-:W-:Y:S05]  /*17840*/  @!P0 NANOSLEEP.SYNCS 0x989680 ;  /* 0x009896800000895d */ /* 0x004fea0003900000 */
[----:B------:R-:W2:Y:S02]  /*17850*/  @!P0 SYNCS.PHASECHK.TRANS64 P0, [R4+URZ+0x38860], R3 ;  /* 0x03886003040085a7 */ /* 0x000ea4000800007f */
[----:B--2---:R-:W-:Y:S05]  /*17860*/  @!P0 BRA `(.L_x_2263) ;  /* 0xfffffffc00f08947 */ /* 0x004fea000383ffff */
[----:B------:R-:W-:Y:S05]  /*17870*/  BRA `(.L_x_2331) ;  /* 0xffffffd0003c7947 */ /* 0x000fea000383ffff */
.L_x_2264:
        /* <DEDUP_REMOVED lines=8> */
.L_x_2333:
[----:B------:R-:W-:Y:S05]  /*17900*/  BSYNC B1 ;  /* 0x0000000000017941 */ /* 0x000fea0003800000 */
.L_x_2332:
        /* <DEDUP_REMOVED lines=9> */
.L_x_2334:
        /* <DEDUP_REMOVED lines=19> */
.L_x_2335:
[----:B------:R-:W-:Y:S02]  /*17ad0*/  IMAD.MOV.U32 R13, RZ, RZ, R17 ;  /* 0x000000ffff0d7224 */ /* 0x000fe400078e0011 */
[----:B------:R-:W-:-:S07]  /*17ae0*/  IMAD.MOV.U32 R3, RZ, RZ, R14 ;  /* 0x000000ffff037224 */ /* 0x000fce00078e000e */
[----:B------:R-:W-:Y:S05]  /*17af0*/  WARPSYNC.COLLECTIVE R15, `(.L_x_2336) ;  /* 0x000000000f087348 */ /* 0x000fea0003c00000 */
[----:B------:R0:W1:Y:S02]  /*17b00*/  SHFL.IDX P6, R14, R13, R12, R11 ;  /* 0x0000000c0d0e7389 */ /* 0x00006400000c000b */
[----:B01----:R-:W-:Y:S01]  /*17b10*/  ENDCOLLECTIVE ;  /* 0x000000000000791b */ /* 0x003fe20003800000 */
.L_x_2336:
        /* <DEDUP_REMOVED lines=19> */
.L_x_2337:
[----:B------:R-:W-:Y:S01]  /*17c50*/  IMAD.MOV.U32 R13, RZ, RZ, R17 ;  /* 0x000000ffff0d7224 */ /* 0x000fe200078e0011 */
[----:B------:R-:W-:-:S07]  /*17c60*/  MOV R3, R14 ;  /* 0x0000000e00037202 */ /* 0x000fce0000000f00 */
[----:B------:R-:W-:Y:S05]  /*17c70*/  WARPSYNC.COLLECTIVE R15, `(.L_x_2338) ;  /* 0x000000000f087348 */ /* 0x000fea0003c00000 */
[----:B------:R0:W1:Y:S02]  /*17c80*/  SHFL.IDX P6, R14, R13, R12, R11 ;  /* 0x0000000c0d0e7389 */ /* 0x00006400000c000b */
[----:B01----:R-:W-:Y:S01]  /*17c90*/  ENDCOLLECTIVE ;  /* 0x000000000000791b */ /* 0x003fe20003800000 */
.L_x_2338:
        /* <DEDUP_REMOVED lines=19> */
.L_x_2339:
[----:B------:R-:W-:Y:S01]  /*17dd0*/  MOV R13, R17 ;  /* 0x00000011000d7202 */ /* 0x000fe20000000f00 */
[----:B------:R-:W-:-:S07]  /*17de0*/  IMAD.MOV.U32 R3, RZ, RZ, R14 ;  /* 0x000000ffff037224 */ /* 0x000fce00078e000e */
[----:B------:R-:W-:Y:S05]  /*17df0*/  WARPSYNC.COLLECTIVE R15, `(.L_x_2340) ;  /* 0x000000000f087348 */ /* 0x000fea0003c00000 */
[----:B------:R0:W1:Y:S02]  /*17e00*/  SHFL.IDX P6, R14, R13, R12, R11 ;  /* 0x0000000c0d0e7389 */ /* 0x00006400000c000b */
[----:B01----:R-:W-:Y:S01]  /*17e10*/  ENDCOLLECTIVE ;  /* 0x000000000000791b */ /* 0x003fe20003800000 */
.L_x_2340:
        /* <DEDUP_REMOVED lines=19> */
.L_x_2341:
[----:B------:R-:W-:Y:S02]  /*17f50*/  IMAD.MOV.U32 R13, RZ, RZ, R17 ;  /* 0x000000ffff0d7224 */ /* 0x000fe400078e0011 */
[----:B------:R-:W-:-:S07]  /*17f60*/  IMAD.MOV.U32 R18, RZ, RZ, R14 ;  /* 0x000000ffff127224 */ /* 0x000fce00078e000e */
[----:B------:R-:W-:Y:S05]  /*17f70*/  WARPSYNC.COLLECTIVE R15, `(.L_x_2342) ;  /* 0x000000000f087348 */ /* 0x000fea0003c00000 */
[----:B------:R0:W1:Y:S02]  /*17f80*/  SHFL.IDX P6, R14, R13, R12, R11 ;  /* 0x0000000c0d0e7389 */ /* 0x00006400000c000b */
[----:B01----:R-:W-:Y:S01]  /*17f90*/  ENDCOLLECTIVE ;  /* 0x000000000000791b */ /* 0x003fe20003800000 */
.L_x_2342:
[----:B------:R-:W-:Y:S05]  /*17fa0*/  BRA `(.L_x_2343) ;  /* 0xffffffcc00547947 */ /* 0x000fea000383ffff */
.L_x_2270:
[----:B0-----:R0:W1:Y:S02]  /*17fb0*/  SYNCS.PHASECHK.TRANS64.TRYWAIT P0, [R0+URZ+0x38860], R3 ;  /* 0x03886003000075a7 */ /* 0x001064000800017f */
[----:B-1----:R-:W-:Y:S05]  /*17fc0*/  @!P0 NANOSLEEP.SYNCS 0x989680 ;  /* 0x009896800000895d */ /* 0x002fea0003900000 */
[----:B------:R-:W1:Y:S02]  /*17fd0*/  @!P0 SYNCS.PHASECHK.TRANS64 P0, [R0+URZ+0x38860], R3 ;  /* 0x03886003000085a7 */ /* 0x000e64000800007f */
[----:B-1----:R-:W-:Y:S05]  /*17fe0*/  @!P0 BRA `(.L_x_2270) ;  /* 0xfffffffc00f08947 */ /* 0x002fea000383ffff */
[----:B------:R-:W-:Y:S05]  /*17ff0*/  BRA `(.L_x_2344) ;  /* 0xffffffd0005c7947 */ /* 0x000fea000383ffff */
.L_x_2271:
        /* <DEDUP_REMOVED lines=8> */
.L_x_2346:
[----:B------:R-:W-:Y:S05]  /*18080*/  BSYNC B0 ;  /* 0x0000000000007941 */ /* 0x000fea0003800000 */
.L_x_2345:
        /* <DEDUP_REMOVED lines=9> */
.L_x_2347:
        /* <DEDUP_REMOVED lines=26> */
.L_x_2348:
[----:B------:R-:W-:Y:S01]  /*182c0*/  IMAD.MOV.U32 R13, RZ, RZ, R17 ;  /* 0x000000ffff0d7224 */ /* 0x000fe200078e0011 */
[----:B------:R-:W-:-:S07]  /*182d0*/  MOV R6, R14 ;  /* 0x0000000e00067202 */ /* 0x000fce0000000f00 */
[----:B------:R-:W-:Y:S05]  /*182e0*/  WARPSYNC.COLLECTIVE R15, `(.L_x_2349) ;  /* 0x000000000f087348 */ /* 0x000fea0003c00000 */
[----:B------:R0:W1:Y:S02]  /*182f0*/  SHFL.IDX P6, R14, R13, R12, R11 ;  /* 0x0000000c0d0e7389 */ /* 0x00006400000c000b */
[----:B01----:R-:W-:Y:S01]  /*18300*/  ENDCOLLECTIVE ;  /* 0x000000000000791b */ /* 0x003fe20003800000 */
.L_x_2349:
        /* <DEDUP_REMOVED lines=20> */
.L_x_2350:
[----:B------:R-:W-:Y:S01]  /*18450*/  IMAD.MOV.U32 R13, RZ, RZ, R17 ;  /* 0x000000ffff0d7224 */ /* 0x000fe200078e0011 */
[----:B------:R-:W-:-:S07]  /*18460*/  MOV R6, R14 ;  /* 0x0000000e00067202 */ /* 0x000fce0000000f00 */
[----:B------:R-:W-:Y:S05]  /*18470*/  WARPSYNC.COLLECTIVE R15, `(.L_x_2351) ;  /* 0x000000000f087348 */ /* 0x000fea0003c00000 */
[----:B------:R0:W1:Y:S02]  /*18480*/  SHFL.IDX P6, R14, R13, R12, R11 ;  /* 0x0000000c0d0e7389 */ /* 0x00006400000c000b */
[----:B01----:R-:W-:Y:S01]  /*18490*/  ENDCOLLECTIVE ;  /* 0x000000000000791b */ /* 0x003fe20003800000 */
.L_x_2351:
        /* <DEDUP_REMOVED lines=20> */
.L_x_2352:
[----:B------:R-:W-:Y:S01]  /*185e0*/  IMAD.MOV.U32 R13, RZ, RZ, R17 ;  /* 0x000000ffff0d7224 */ /* 0x000fe200078e0011 */
[----:B------:R-:W-:-:S07]  /*185f0*/  MOV R6, R14 ;  /* 0x0000000e00067202 */ /* 0x000fce0000000f00 */
[----:B------:R-:W-:Y:S05]  /*18600*/  WARPSYNC.COLLECTIVE R15, `(.L_x_2353) ;  /* 0x000000000f087348 */ /* 0x000fea0003c00000 */
[----:B------:R0:W1:Y:S02]  /*18610*/  SHFL.IDX P6, R14, R13, R12, R11 ;  /* 0x0000000c0d0e7389 */ /* 0x00006400000c000b */
[----:B01----:R-:W-:Y:S01]  /*18620*/  ENDCOLLECTIVE ;  /* 0x000000000000791b */ /* 0x003fe20003800000 */
.L_x_2353:
        /* <DEDUP_REMOVED lines=19> */
.L_x_2354:
[----:B------:R-:W-:Y:S01]  /*18760*/  IMAD.MOV.U32 R13, RZ, RZ, R17 ;  /* 0x000000ffff0d7224 */ /* 0x000fe200078e0011 */
[----:B------:R-:W-:-:S07]  /*18770*/  MOV R18, R14 ;  /* 0x0000000e00127202 */ /* 0x000fce0000000f00 */
[----:B------:R-:W-:Y:S05]  /*18780*/  WARPSYNC.COLLECTIVE R15, `(.L_x_2355) ;  /* 0x000000000f087348 */ /* 0x000fea0003c00000 */
[----:B------:R0:W1:Y:S02]  /*18790*/  SHFL.IDX P6, R14, R13, R12, R11 ;  /* 0x0000000c0d0e7389 */ /* 0x00006400000c000b */
[----:B01----:R-:W-:Y:S01]  /*187a0*/  ENDCOLLECTIVE ;  /* 0x000000000000791b */ /* 0x003fe20003800000 */
.L_x_2355:
[----:B------:R-:W-:Y:S05]  /*187b0*/  BRA `(.L_x_2356) ;  /* 0xffffffcc00687947 */ /* 0x000fea000383ffff */
.L_x_2274:
[----:B0-----:R0:W1:Y:S02]  /*187c0*/  SYNCS.PHASECHK.TRANS64.TRYWAIT P0, [R7+URZ+0x38820], R6 ;  /* 0x03882006070075a7 */ /* 0x001064000800017f */
[----:B-1----:R-:W-:Y:S05]  /*187d0*/  @!P0 NANOSLEEP.SYNCS 0x989680 ;  /* 0x009896800000895d */ /* 0x002fea0003900000 */
[----:B------:R-:W1:Y:S02]  /*187e0*/  @!P0 SYNCS.PHASECHK.TRANS64 P0, [R7+URZ+0x38820], R6 ;  /* 0x03882006070085a7 */ /* 0x000e64000800007f */
[----:B-1----:R-:W-:Y:S05]  /*187f0*/  @!P0 BRA `(.L_x_2274) ;  /* 0xfffffffc00f08947 */ /* 0x002fea000383ffff */
[----:B------:R-:W-:Y:S05]  /*18800*/  BRA `(.L_x_2357) ;  /* 0xffffffcc00f07947 */ /* 0x000fea000383ffff */
.L_x_2275:
        /* <DEDUP_REMOVED lines=11> */
.L_x_2359:
[----:B------:R-:W-:Y:S05]  /*188c0*/  BSYNC B0 ;  /* 0x0000000000007941 */ /* 0x000fea0003800000 */
.L_x_2358:
[----:B------:R-:W-:Y:S05]  /*188d0*/  BRA `(.L_x_2360) ;  /* 0xffffffcc00d47947 */ /* 0x000fea000383ffff */
.L_x_2276:
[----:B------:R-:W-:Y:S01]  /*188e0*/  BSSY B0, `(.L_x_2361) ;  /* 0x0000006000007945 */ /* 0x000fe20003800000 */
[----:B------:R-:W-:-:S07]  /*188f0*/  IMAD.MOV.U32 R15, RZ, RZ, -0x1 ;  /* 0xffffffffff0f7424 */ /* 0x000fce00078e00ff */
[----:B01---5:R-:W-:Y:S05]  /*18900*/  WARPSYNC.COLLECTIVE R15, `(.L_x_2362) ;  /* 0x000000000f0c7348 */ /* 0x023fea0003c00000 */
[----:B------:R-:W-:Y:S02]  /*18910*/  ELECT P6, UR62, PT ;  /* 0x00000000003e782f */ /* 0x000fe400038c0000 */
[----:B------:R-:W-:Y:S01]  /*18920*/  MOV R14, UR62 ;  /* 0x0000003e000e7c02 */ /* 0x000fe20008000f00 */
[----:B01---5:R-:W-:Y:S10]  /*18930*/  ENDCOLLECTIVE ;  /* 0x000000000000791b */ /* 0x023ff40003800000 */
.L_x_2362:
[----:B------:R-:W-:Y:S05]  /*18940*/  BSYNC B0 ;  /* 0x0000000000007941 */ /* 0x000fea0003800000 */
.L_x_2361:
[----:B------:R-:W-:Y:S05]  /*18950*/  BRA `(.L_x_2363) ;  /* 0xffffffcc00c87947 */ /* 0x000fea000383ffff */
.L_x_2278:
[----:B-1----:R1:W2:Y:S02]  /*18960*/  SYNCS.PHASECHK.TRANS64.TRYWAIT P1, [R5+URZ+0x38840], R4 ;  /* 0x03884004050075a7 */ /* 0x0022a4000802017f */
[----:B--2---:R-:W-:Y:S05]  /*18970*/  @!P1 NANOSLEEP.SYNCS 0x989680 ;  /* 0x009896800000995d */ /* 0x004fea0003900000 */
[----:B------:R-:W2:Y:S02]  /*18980*/  @!P1 SYNCS.PHASECHK.TRANS64 P1, [R5+URZ+0x38840], R4 ;  /* 0x03884004050095a7 */ /* 0x000ea4000802007f */
[----:B--2---:R-:W-:Y:S05]  /*18990*/  @!P1 BRA `(.L_x_2278) ;  /* 0xfffffffc00f09947 */ /* 0x004fea000383ffff */
[----:B------:R-:W-:Y:S05]  /*189a0*/  BRA `(.L_x_2364) ;  /* 0xffffffcc00f07947 */ /* 0x000fea000383ffff */
.L_x_2280:
[----:B--2---:R2:W3:Y:S02]  /*189b0*/  SYNCS.PHASECHK.TRANS64.TRYWAIT P1, [R3+URZ+0x38840], R0 ;  /* 0x03884000030075a7 */ /* 0x0044e4000802017f */
[----:B---3--:R-:W-:Y:S05]  /*189c0*/  @!P1 NANOSLEEP.SYNCS 0x989680 ;  /* 0x009896800000995d */ /* 0x008fea0003900000 */
[----:B------:R-:W3:Y:S02]  /*189d0*/  @!P1 SYNCS.PHASECHK.TRANS64 P1, [R3+URZ+0x38840], R0 ;  /* 0x03884000030095a7 */ /* 0x000ee4000802007f */
[----:B---3--:R-:W-:Y:S05]  /*189e0*/  @!P1 BRA `(.L_x_2280) ;  /* 0xfffffffc00f09947 */ /* 0x008fea000383ffff */
[----:B------:R-:W-:Y:S05]  /*189f0*/  BRA `(.L_x_2365) ;  /* 0xffffffcc00fc7947 */ /* 0x000fea000383ffff */
.L_x_2282:
[----:B---3--:R3:W4:Y:S02]  /*18a00*/  SYNCS.PHASECHK.TRANS64.TRYWAIT P1, [R5+URZ+0x38860], R4 ;  /* 0x03886004050075a7 */ /* 0x008724000802017f */
[----:B----4-:R-:W-:Y:S05]  /*18a10*/  @!P1 NANOSLEEP.SYNCS 0x989680 ;  /* 0x009896800000995d */ /* 0x010fea0003900000 */
[----:B------:R-:W4:Y:S02]  /*18a20*/  @!P1 SYNCS.PHASECHK.TRANS64 P1, [R5+URZ+0x38860], R4 ;  /* 0x03886004050095a7 */ /* 0x000f24000802007f */
[----:B----4-:R-:W-:Y:S05]  /*18a30*/  @!P1 BRA `(.L_x_2282) ;  /* 0xfffffffc00f09947 */ /* 0x010fea000383ffff */
[----:B------:R-:W-:Y:S05]  /*18a40*/  BRA `(.L_x_2366) ;  /* 0xffffffcc00f87947 */ /* 0x000fea000383ffff */
.L_x_2367:
        /* <DEDUP_REMOVED lines=11> */
.L_x_3277:


//--------------------- .text._ZN7cutlass13device_kernelIN5flash11enable_sm90INS1_16FlashAttnFwdSm90INS1_25CollectiveMainloopFwdSm90ILi2EN4cute5tupleIJNS5_1CILi1EEES8_S8_EEENS6_IJNS7_ILi128EEENS7_ILi80EEENS7_ILi256EEEEEELi256ENS_10bfloat16_tEfNS_4arch4Sm90ELb1ELb0ELb1ELb1ELb1ELb0ELb0ELb1ELb1ELb1ELb1ELb0EEENS1_21CollectiveEpilogueFwdINS6_IJSA_SC_SB_EEES9_SE_SG_Li256ELb1ELb1ELb1ELb0EEENS1_36VarlenDynamicPersistentTileSchedulerILi128ELi80ELi256ELi128ELb1ELb1ELb1ELb1ELb1ELb1EEEEEEEEEvNT_6ParamsE --------------------------
	.section	.text._ZN7cutlass13device_kernelIN5flash11enable_sm90INS1_16FlashAttnFwdSm90INS1_25CollectiveMainloopFwdSm90ILi2EN4cute5tupleIJNS5_1CILi1EEES8_S8_EEENS6_IJNS7_ILi128EEENS7_ILi80EEENS7_ILi256EEEEEELi256ENS_10bfloat16_tEfNS_4arch4Sm90ELb1ELb0ELb1ELb1ELb1ELb0ELb0ELb1ELb1ELb1ELb1ELb0EEENS1_21CollectiveEpilogueFwdINS6_IJSA_SC_SB_EEES9_SE_SG_Li256ELb1ELb1ELb1ELb0EEENS1_36VarlenDynamicPersistentTileSchedulerILi128ELi80ELi256ELi128ELb1ELb1ELb1ELb1ELb1ELb1EEEEEEEEEvNT_6ParamsE,"ax",@progbits
	.align	128
.text._ZN7cutlass13device_kernelIN5flash11enable_sm90INS1_16FlashAttnFwdSm90INS1_25CollectiveMainloopFwdSm90ILi2EN4cute5tupleIJNS5_1CILi1EEES8_S8_EEENS6_IJNS7_ILi128EEENS7_ILi80EEENS7_ILi256EEEEEELi256ENS_10bfloat16_tEfNS_4arch4Sm90ELb1ELb0ELb1ELb1ELb1ELb0ELb0ELb1ELb1ELb1ELb1ELb0EEENS1_21CollectiveEpilogueFwdINS6_IJSA_SC_SB_EEES9_SE_SG_Li256ELb1ELb1ELb1ELb0EEENS1_36VarlenDynamicPersistentTileSchedulerILi128ELi80ELi256ELi128ELb1ELb1ELb1ELb1ELb1ELb1EEEEEEEEEvNT_6ParamsE:
        .type           _ZN7cutlass13device_kernelIN5flash11enable_sm90INS1_16FlashAttnFwdSm90INS1_25CollectiveMainloopFwdSm90ILi2EN4cute5tupleIJNS5_1CILi1EEES8_S8_EEENS6_IJNS7_ILi128EEENS7_ILi80EEENS7_ILi256EEEEEELi256ENS_10bfloat16_tEfNS_4arch4Sm90ELb1ELb0ELb1ELb1ELb1ELb0ELb0ELb1ELb1ELb1ELb1ELb0EEENS1_21CollectiveEpilogueFwdINS6_IJSA_SC_SB_EEES9_SE_SG_Li256ELb1ELb1ELb1ELb0EEENS1_36VarlenDynamicPersistentTileSchedulerILi128ELi80ELi256ELi128ELb1ELb1ELb1ELb1ELb1ELb1EEEEEEEEEvNT_6ParamsE,@function
        .size           _ZN7cutlass13device_kernelIN5flash11enable_sm90INS1_16FlashAttnFwdSm90INS1_25CollectiveMainloopFwdSm90ILi2EN4cute5tupleIJNS5_1CILi1EEES8_S8_EEENS6_IJNS7_ILi128EEENS7_ILi80EEENS7_ILi256EEEEEELi256ENS_10bfloat16_tEfNS_4arch4Sm90ELb1ELb0ELb1ELb1ELb1ELb0ELb0ELb1ELb1ELb1ELb1ELb0EEENS1_21CollectiveEpilogueFwdINS6_IJSA_SC_SB_EEES9_SE_SG_Li256ELb1ELb1ELb1ELb0EEENS1_36VarlenDynamicPersistentTileSchedulerILi128ELi80ELi256ELi128ELb1ELb1ELb1ELb1ELb1ELb1EEEEEEEEEvNT_6ParamsE,(.L_x_3278 - _ZN7cutlass13device_kernelIN5flash11enable_sm90INS1_16FlashAttnFwdSm90INS1_25CollectiveMainloopFwdSm90ILi2EN4cute5tupleIJNS5_1CILi1EEES8_S8_EEENS6_IJNS7_ILi128EEENS7_ILi80EEENS7_ILi256EEEEEELi256ENS_10bfloat16_tEfNS_4arch4Sm90ELb1ELb0ELb1ELb1ELb1ELb0ELb0ELb1ELb1ELb1ELb1ELb0EEENS1_21CollectiveEpilogueFwdINS6_IJSA_SC_SB_EEES9_SE_SG_Li256ELb1ELb1ELb1ELb0EEENS1_36VarlenDynamicPersistentTileSchedulerILi128ELi80ELi256ELi128ELb1ELb1ELb1ELb1ELb1ELb1EEEEEEEEEvNT_6ParamsE)
        .other          _ZN7cutlass13device_kernelIN5flash11enable_sm90INS1_16FlashAttnFwdSm90INS1_25CollectiveMainloopFwdSm90ILi2EN4cute5tupleIJNS5_1CILi1EEES8_S8_EEENS6_IJNS7_ILi128EEENS7_ILi80EEENS7_ILi256EEEEEELi256ENS_10bfloat16_tEfNS_4arch4Sm90ELb1ELb0ELb1ELb1ELb1ELb0ELb0ELb1ELb1ELb1ELb1ELb0EEENS1_21CollectiveEpilogueFwdINS6_IJSA_SC_SB_EEES9_SE_SG_Li256ELb1ELb1ELb1ELb0EEENS1_36VarlenDynamicPersistentTileSchedulerILi128ELi80ELi256ELi128ELb1ELb1ELb1ELb1ELb1ELb1EEEEEEEEEvNT_6ParamsE,@"STO_CUDA_ENTRY STV_DEFAULT"
_ZN7cutlass13device_kernelIN5flash11enable_sm90INS1_16FlashAttnFwdSm90INS1_25CollectiveMainloopFwdSm90ILi2EN4cute5tupleIJNS5_1CILi1EEES8_S8_EEENS6_IJNS7_ILi128EEENS7_ILi80EEENS7_ILi256EEEEEELi256ENS_10bfloat16_tEfNS_4arch4Sm90ELb1ELb0ELb1ELb1ELb1ELb0ELb0ELb1ELb1ELb1ELb1ELb0EEENS1_21CollectiveEpilogueFwdINS6_IJSA_SC_SB_EEES9_SE_SG_Li256ELb1ELb1ELb1ELb0EEENS1_36VarlenDynamicPersistentTileSchedulerILi128ELi80ELi256ELi128ELb1ELb1ELb1ELb1ELb1ELb1EEEEEEEEEvNT_6ParamsE:
        /* <DEDUP_REMOVED lines=45> */
.L_x_2368:
        /* <DEDUP_REMOVED lines=22> */
.L_x_2369:
        /* <DEDUP_REMOVED lines=18> */
.L_x_2370:
        /* <DEDUP_REMOVED lines=22> */
.L_x_2371:
        /* <DEDUP_REMOVED lines=23> */
.L_x_2372:
        /* <DEDUP_REMOVED lines=10> */
.L_x_2374:
        /* <DEDUP_REMOVED lines=27> */
[C---:B------:R-:W-:Y:S01]  /*0a70*/  IMAD.IADD R13, R0.reuse, 0x1, -R5 ;  /* 0x00000001000d7824 */ /* 0x040fe200078e0a05 */
[CC--:B------:R-:W-:Y:S01]  /*0a80*/  LEA.HI R5, R3.reuse, R0.reuse, RZ, 0x2 ;  /* 0x0000000003057211 */ /* 0x0c0fe200078f10ff */
[----:B------:R-:W-:Y:S01]  /*0a90*/  ULOP3.LUT UR8, UR4, 0x1, URZ, 0xfc, !UPT ;  /* 0x0000000104087892 */ /* 0x000fe2000f8efc3f */
[----:B------:R-:W-:Y:S02]  /*0aa0*/  LEA.HI R3, R3, R0, RZ, 0x4 ;  /* 0x0000000003037211 */ /* 0x000fe400078f20ff */
[----:B------:R-:W-:Y:S01]  /*0ab0*/  SHF.R.S32.HI R8, RZ, 0x1f, R13 ;  /* 0x0000001fff087819 */ /* 0x000fe2000001140d */
[----:B------:R-:W-:Y:S01]  /*0ac0*/  STL [R1+0x34], R13 ;  /* 0x0000340d01007387 */ /* 0x000fe20000100800 */
[----:B------:R-:W-:Y:S01]  /*0ad0*/  LOP3.LUT R11, R5, 0xfffffffc, RZ, 0xc0, !PT ;  /* 0xfffffffc050b7812 */ /* 0x000fe200078ec0ff */
[----:B------:R-:W-:Y:S01]  /*0ae0*/  UMOV UR4, URZ ;  /* 0x0000003f00047c82 */ /* 0x000fe20008000000 */
[C---:B------:R-:W-:Y:S02]  /*0af0*/  LOP3.LUT R5, R3.reuse, 0x3fffff0, RZ, 0xc0, !PT ;  /* 0x03fffff003057812 */ /* 0x040fe400078ec0ff */
[----:B------:R-:W-:Y:S01]  /*0b00*/  SHF.R.S32.HI R4, RZ, 0x4, R3 ;  /* 0x00000004ff047819 */ /* 0x000fe20000011403 */
[----:B------:R-:W-:Y:S01]  /*0b10*/  IMAD.IADD R12, R0, 0x1, -R11 ;  /* 0x00000001000c7824 */ /* 0x000fe200078e0a0b */
[----:B------:R-:W-:Y:S01]  /*0b20*/  LEA.HI R9, R8, R13, RZ, 0x2 ;  /* 0x0000000d08097211 */ /* 0x000fe200078f10ff */
[----:B------:R-:W-:Y:S01]  /*0b30*/  IMAD.IADD R5, R0, 0x1, -R5 ;  /* 0x0000000100057824 */ /* 0x000fe200078e0a05 */
[----:B------:R-:W-:-:S02]  /*0b40*/  LEA.HI R0, R3, R4, RZ, 0x1 ;  /* 0x0000000403007211 */ /* 0x000fc400078f08ff */
[--C-:B------:R-:W-:Y:S01]  /*0b50*/  SHF.R.S32.HI R10, RZ, 0x2, R9.reuse ;  /* 0x00000002ff0a7819 */ /* 0x100fe20000011409 */
[----:B------:R-:W-:Y:S01]  /*0b60*/  IMAD R6, R5, 0x40, R6 ;  /* 0x0000004005067824 */ /* 0x000fe200078e0206 */
[----:B------:R-:W-:Y:S02]  /*0b70*/  SHF.R.S32.HI R7, RZ, 0x1f, R9 ;  /* 0x0000001fff077819 */ /* 0x000fe40000011409 */
        /* <DEDUP_REMOVED lines=10> */
[----:B------:R-:W-:Y:S01]  /*0c20*/  LOP3.LUT R9, R9, 0x7ffffffc, RZ, 0xc0, !PT ;  /* 0x7ffffffc09097812 */ /* 0x000fe200078ec0ff */
[----:B------:R-:W-:Y:S01]  /*0c30*/  IMAD.IADD R2, R3, 0x1, -R2 ;  /* 0x0000000103027824 */ /* 0x000fe200078e0a02 */
[----:B------:R-:W-:-:S02]  /*0c40*/  SHF.R.S32.HI R8, RZ, 0x5, R8 ;  /* 0x00000005ff087819 */ /* 0x000fc40000011408 */
[----:B------:R-:W-:Y:S01]  /*0c50*/  LOP3.LUT R3, R0, 0x1ffffffe, RZ, 0xc0, !PT ;  /* 0x1ffffffe00037812 */ /* 0x000fe200078ec0ff */
[----:B------:R-:W-:Y:S02]  /*0c60*/  IMAD R0, R7, 0x8, R6 ;  /* 0x0000000807007824 */ /* 0x000fe400078e0206 */
[----:B------:R-:W-:Y:S02]  /*0c70*/  IMAD.IADD R9, R13, 0x1, -R9 ;  /* 0x000000010d097824 */ /* 0x000fe400078e0a09 */
[----:B------:R-:W-:Y:S01]  /*0c80*/  IMAD R11, R8, 0x10, R11 ;  /* 0x00000010080b7824 */ /* 0x000fe200078e020b */
[----:B------:R0:W-:Y:S01]  /*0c90*/  STL [R1+0x3c], R0 ;  /* 0x00003c0001007387 */ /* 0x0001e20000100800 */
[----:B------:R-:W-:Y:S02]  /*0ca0*/  IMAD.SHL.U32 R23, R9, 0x2, RZ ;  /* 0x0000000209177824 */ /* 0x000fe400078e00ff */
[----:B------:R-:W-:Y:S02]  /*0cb0*/  IMAD.IADD R3, R12, 0x1, -R3 ;  /* 0x000000010c037824 */ /* 0x000fe400078e0a03 */
[C---:B------:R-:W-:Y:S01]  /*0cc0*/  VIADD R22, R23.reuse, 0x8 ;  /* 0x0000000817167836 */ /* 0x040fe20000000000 */
[C---:B------:R-:W-:Y:S01]  /*0cd0*/  IADD3 R19, R23.reuse, 0x20, RZ ;  /* 0x0000002017137810 */ /* 0x040fe20007ffe0ff */
[C---:B------:R-:W-:Y:S01]  /*0ce0*/  VIADD R21, R23.reuse, 0x10 ;  /* 0x0000001017157836 */ /* 0x040fe20000000000 */
[C---:B------:R-:W-:Y:S01]  /*0cf0*/  IADD3 R218, R23.reuse, 0xd8, RZ ;  /* 0x000000d817da7810 */ /* 0x040fe20007ffe0ff */
[C---:B------:R-:W-:Y:S01]  /*0d00*/  VIADD R20, R23.reuse, 0x18 ;  /* 0x0000001817147836 */ /* 0x040fe20000000000 */
[----:B------:R-:W-:Y:S01]  /*0d10*/  SHF.R.S32.HI R25, RZ, 0x1f, R22 ;  /* 0x0000001fff197819 */ /* 0x000fe20000011416 */
[----:B0-----:R-:W-:Y:S01]  /*0d20*/  IMAD R0, R2, 0x40, R11 ;  /* 0x0000004002007824 */ /* 0x001fe200078e020b */
[----:B------:R-:W-:Y:S01]  /*0d30*/  SHF.R.S32.HI R24, RZ, 0x1f, R21 ;  /* 0x0000001fff187819 */ /* 0x000fe20000011415 */
[----:B------:R-:W-:Y:S01]  /*0d40*/  IMAD.U32 R2, RZ, RZ, UR8 ;  /* 0x00000008ff027e24 */ /* 0x000fe2000f8e00ff */
[----:B------:R-:W-:Y:S01]  /*0d50*/  SHF.R.S32.HI R22, RZ, 0x1f, R20 ;  /* 0x0000001fff167819 */ /* 0x000fe20000011414 */
[C---:B------:R-:W-:Y:S01]  /*0d60*/  VIADD R18, R23.reuse, 0x28 ;  /* 0x0000002817127836 */ /* 0x040fe20000000000 */
[----:B------:R-:W-:Y:S01]  /*0d70*/  STL [R1+0x38], R0 ;  /* 0x0000380001007387 */ /* 0x000fe20000100800 */
        /* <DEDUP_REMOVED lines=14> */
[----:B0-----:R-:W-:Y:S01]  /*0e60*/  IMAD.U32 R2, RZ, RZ, UR4 ;  /* 0x00000004ff027e24 */ /* 0x001fe2000f8e00ff */
        /* <DEDUP_REMOVED lines=30> */
[----:B------:R-:W-:Y:S01]  /*1050*/  SHF.R.S32.HI R4, RZ, 0x1f, R224 ;  /* 0x0000001fff047819 */ /* 0x000fe200000114e0 */
[----:B------:R-:W-:Y:S01]  /*1060*/  IMAD.U32 R17, RZ, RZ, UR4 ;  /* 0x00000004ff117e24 */ /* 0x000fe2000f8e00ff */
[----:B------:R-:W-:-:S07]  /*1070*/  SHF.R.S32.HI R2, RZ, 0x1f, R223 ;  /* 0x0000001fff027819 */ /* 0x000fce00000114df */
.L_x_2438:
[----:B------:R-:W-:Y:S01]  /*1080*/  ULDC.64 UR8, c[0x0][0xc88] ;  /* 0x0003220000087ab9 */ /* 0x000fe20000000a00 */
[----:B------:R-:W-:Y:S01]  /*1090*/  ULDC.64 UR10, c[0x0][0xa18] ;  /* 0x00028600000a7ab9 */ /* 0x000fe20000000a00 */
[----:B------:R-:W-:Y:S02]  /*10a0*/  UIMAD.WIDE UR8, UR7, 0x4, UR8 ;  /* 0x00000004070878a5 */ /* 0x000fe4000f8e0208 */
[----:B------:R-:W-:Y:S01]  /*10b0*/  UISETP.NE.U32.AND UP1, UPT, UR10, URZ, UPT ;  /* 0x0000003f0a00728c */ /* 0x000fe2000bf25070 */
[----:B------:R-:W-:-:S03]  /*10c0*/  ULDC UR7, c[0x0][0x424] ;  /* 0x0001090000077ab9 */ /* 0x000fc60000000800 */
        /* <DEDUP_REMOVED lines=11> */
[----:B------:R-:W-:Y:S01]  /*1180*/  IMAD.U32 R221, RZ, RZ, UR4 ;  /* 0x00000004ffdd7e24 */ /* 0x000fe2000f8e00ff */
[----:B------:R-:W-:-:S04]  /*1190*/  @UP0 ULEA UR8, UP2, UR4, UR8, 0x2 ;  /* 0x0000000804080291 */ /* 0x000fc8000f84103f */
[----:B------:R-:W-:Y:S02]  /*11a0*/  @UP0 ULEA.HI.X UR9, UR4, UR9, UR12, 0x2, UP2 ;  /* 0x0000000904090291 */ /* 0x000fe400090f140c */
[----:B------:R-:W-:Y:S01]  /*11b0*/  IMAD.U32 R6, RZ, RZ, UR12 ;  /* 0x0000000cff067e24 */ /* 0x000fe2000f8e00ff */
[----:B------:R-:W-:Y:S01]  /*11c0*/  @UP1 ULEA UR10, UP0, UR4, UR10, 0x2 ;  /* 0x0000000a040a1291 */ /* 0x000fe2000f80103f */
[----:B------:R-:W-:-:S03]  /*11d0*/  IMAD.U32 R2, RZ, RZ, UR8 ;  /* 0x00000008ff027e24 */ /* 0x000fc6000f8e00ff */
[----:B------:R-:W-:Y:S01]  /*11e0*/  @UP1 ULEA.HI.X UR11, UR4, UR11, UR12, 0x2, UP0 ;  /* 0x0000000b040b1291 */ /* 0x000fe200080f140c */
[----:B------:R-:W-:Y:S01]  /*11f0*/  IMAD.U32 R3, RZ, RZ, UR9 ;  /* 0x00000009ff037e24 */ /* 0x000fe2000f8e00ff */
[----:B------:R-:W-:Y:S01]  /*1200*/  ULDC.64 UR8, c[0x0][0x418] ;  /* 0x0001060000087ab9 */ /* 0x000fe20000000a00 */
[----:B------:R-:W-:Y:S01]  /*1210*/  IMAD.U32 R4, RZ, RZ, UR10 ;  /* 0x0000000aff047e24 */ /* 0x000fe2000f8e00ff */
[----:B------:R0:W-:Y:S02]  /*1220*/  STL [R1+0x2c], R6 ;  /* 0x00002c0601007387 */ /* 0x0001e40000100800 */
[----:B------:R-:W-:Y:S02]  /*1230*/  IMAD.U32 R5, RZ, RZ, UR11 ;  /* 0x0000000bff057e24 */ /* 0x000fe4000f8e00ff */
[----:B------:R-:W2:Y:S01]  /*1240*/  @P0 LDG.E R2, desc[UR38][R2.64] ;  /* 0x0000002602020981 */ /* 0x000ea2000c1e1900 */
[----:B------:R-:W-:Y:S01]  /*1250*/  UISETP.NE.U32.AND UP0, UPT, UR8, URZ, UPT ;  /* 0x0000003f0800728c */ /* 0x000fe2000bf05070 */
[----:B------:R-:W-:-:S02]  /*1260*/  ULDC.64 UR10, c[0x0][0xa20] ;  /* 0x00028800000a7ab9 */ /* 0x000fc40000000a00 */
[----:B---3--:R-:W3:Y:S01]  /*1270*/  @P2 LDG.E R4, desc[UR38][R4.64] ;  /* 0x0000002604042981 */ /* 0x008ee2000c1e1900 */
[----:B------:R-:W-:Y:S01]  /*1280*/  UISETP.NE.AND.EX UP0, UPT, UR9, URZ, UPT, UP0 ;  /* 0x0000003f0900728c */ /* 0x000fe2000bf05300 */
[----:B------:R-:W-:Y:S01]  /*1290*/  ISETP.NE.U32.AND P1, PT, RZ, UR10, PT ;  /* 0x0000000aff007c0c */ /* 0x000fe2000bf25070 */
[----:B------:R-:W-:Y:S01]  /*12a0*/  ULDC UR8, c[0x0][0x2f0] ;  /* 0x0000bc0000087ab9 */ /* 0x000fe20000000800 */
[----:B------:R-:W-:Y:S02]  /*12b0*/  ULOP3.LUT UR9, UR5, 0xffff, URZ, 0xc0, !UPT ;  /* 0x0000ffff05097892 */ /* 0x000fe4000f8ec03f */
[----:B------:R-:W-:Y:S01]  /*12c0*/  USEL UR7, UR7, 0x1, UP0 ;  /* 0x0000000107077887 */ /* 0x000fe20008000000 */
[----:B------:R-:W-:Y:S01]  /*12d0*/  ISETP.NE.AND.EX P1, PT, RZ, UR11, PT, P1 ;  /* 0x0000000bff007c0c */ /* 0x000fe2000bf25310 */
[----:B------:R-:W-:Y:S02]  /*12e0*/  UMOV UR4, URZ ;  /* 0x0000003f00047c82 */ /* 0x000fe40008000000 */
[----:B------:R-:W-:Y:S01]  /*12f0*/  UIMAD UR7, UR7, UR8, URZ ;  /* 0x00000008070772a4 */ /* 0x000fe2000f8e023f */
[----:B------:R-:W-:Y:S01]  /*1300*/  IMAD.U32 R222, RZ, RZ, UR9 ;  /* 0x00000009ffde7e24 */ /* 0x000fe2000f8e00ff */
[----:B--2---:R-:W-:-:S02]  /*1310*/  @P0 R2UR UR4, R2 ;  /* 0x00000000020402ca */ /* 0x004fc400000e0000 */
[----:B---3--:R-:W-:-:S13]  /*1320*/  @P2 R2UR UR8, R4 ;  /* 0x00000000040822ca */ /* 0x008fda00000e0000 */
[----:B------:R-:W-:Y:S01]  /*1330*/  IMAD.U32 R22, RZ, RZ, UR8 ;  /* 0x00000008ff167e24 */ /* 0x000fe2000f8e00ff */
[----:B0---45:R-:W-:Y:S06]  /*1340*/  @P2 BRA `(.L_x_2375) ;  /* 0x0000000000442947 */ /* 0x031fec0003800000 */
[----:B------:R-:W-:Y:S02]  /*1350*/  ULDC.64 UR8, c[0x0][0xa00] ;  /* 0x0002800000087ab9 */ /* 0x000fe40000000a00 */
[----:B------:R-:W-:Y:S01]  /*1360*/  ISETP.NE.U32.AND P0, PT, RZ, UR8, PT ;  /* 0x00000008ff007c0c */ /* 0x000fe2000bf05070 */
[----:B------:R-:W-:Y:S02]  /*1370*/  ULDC UR8, c[0x0][0x288] ;  /* 0x0000a20000087ab9 */ /* 0x000fe40000000800 */
[----:B------:R-:W-:Y:S01]  /*1380*/  IMAD.U32 R22, RZ, RZ, UR8 ;  /* 0x00000008ff167e24 */ /* 0x000fe2000f8e00ff */
[----:B------:R-:W-:-:S13]  /*1390*/  ISETP.NE.AND.EX P0, PT, RZ, UR9, PT, P0 ;  /* 0x00000009ff007c0c */ /* 0x000fda000bf05300 */
[----:B------:R-:W-:Y:S05]  /*13a0*/  @!P0 BRA `(.L_x_2375) ;  /* 0x00000000002c8947 */ /* 0x000fea0003800000 */
[----:B------:R-:W-:Y:S01]  /*13b0*/  R2UR UR12, R221 ;  /* 0x00000000dd0c72ca */ /* 0x000fe200000e0000 */
[----:B------:R-:W-:-:S12]  /*13c0*/  ULDC.64 UR8, c[0x0][0xa00] ;  /* 0x0002800000087ab9 */ /* 0x000fd80000000a00 */
[----:B------:R-:W-:-:S06]  /*13d0*/  UIMAD.WIDE UR8, UR12, 0x4, UR8 ;  /* 0x000000040c0878a5 */ /* 0x000fcc000f8e0208 */
[----:B------:R-:W-:Y:S02]  /*13e0*/  IMAD.U32 R2, RZ, RZ, UR8 ;  /* 0x00000008ff027e24 */ /* 0x000fe4000f8e00ff */
[----:B------:R-:W-:-:S05]  /*13f0*/  IMAD.U32 R3, RZ, RZ, UR9 ;  /* 0x00000009ff037e24 */ /* 0x000fca000f8e00ff */
[----:B------:R-:W2:Y:S04]  /*1400*/  LDG.E R4, desc[UR38][R2.64] ;  /* 0x0000002602047981 */ /* 0x000ea8000c1e1900 */
[----:B------:R-:W3:Y:S01]  /*1410*/  LDG.E R0, desc[UR38][R2.64+0x4] ;  /* 0x0000042602007981 */ /* 0x000ee2000c1e1900 */
[----:B--2---:R-:W-:Y:S02]  /*1420*/  R2UR UR8, R4 ;  /* 0x00000000040872ca */ /* 0x004fe400000e0000 */
[----:B---3--:R-:W-:-:S13]  /*1430*/  R2UR UR9, R0 ;  /* 0x00000000000972ca */ /* 0x008fda00000e0000 */
[----:B------:R-:W-:-:S06]  /*1440*/  UIADD3 UR8, -UR8, UR9, URZ ;  /* 0x0000000908087290 */ /* 0x000fcc000fffe13f */
[----:B------:R-:W-:-:S07]  /*1450*/  IMAD.U32 R22, RZ, RZ, UR8 ;  /* 0x00000008ff167e24 */ /* 0x000fce000f8e00ff */
.L_x_2375:
[----:B------:R-:W-:Y:S05]  /*1460*/  @!P1 BRA `(.L_x_2376) ;  /* 0x0000000000249947 */ /* 0x000fea0003800000 */
[----:B------:R-:W-:Y:S02]  /*1470*/  R2UR UR8, R221 ;  /* 0x00000000dd0872ca */ /* 0x000fe400000e0000 */
[----:B------:R-:W-:-:S11]  /*1480*/  R2UR UR9, R6 ;  /* 0x00000000060972ca */ /* 0x000fd600000e0000 */
[----:B------:R-:W-:-:S04]  /*1490*/  ULEA UR7, UP0, UR8, UR10, 0x2 ;  /* 0x0000000a08077291 */ /* 0x000fc8000f80103f */
[----:B------:R-:W-:Y:S02]  /*14a0*/  ULEA.HI.X UR8, UR8, UR11, UR9, 0x2, UP0 ;  /* 0x0000000b08087291 */ /* 0x000fe400080f1409 */
[----:B------:R-:W-:-:S04]  /*14b0*/  IMAD.U32 R2, RZ, RZ, UR7 ;  /* 0x00000007ff027e24 */ /* 0x000fc8000f8e00ff */
[----:B------:R-:W-:-:S05]  /*14c0*/  IMAD.U32 R3, RZ, RZ, UR8 ;  /* 0x00000008ff037e24 */ /* 0x000fca000f8e00ff */
[----:B------:R-:W2:Y:S02]  /*14d0*/  LDG.E R2, desc[UR38][R2.64] ;  /* 0x0000002602027981 */ /* 0x000ea4000c1e1900 */
[----:B--2---:R-:W-:Y:S01]  /*14e0*/  R2UR UR7, R2 ;  /* 0x00000000020772ca */ /* 0x004fe200000e0000 */
[----:B------:R-:W-:-:S14]  /*14f0*/  BRA `(.L_x_2377) ;  /* 0x0000000000387947 */ /* 0x000fdc0003800000 */
.L_x_2376:
[----:B------:R-:W-:Y:S02]  /*1500*/  ULDC.64 UR8, c[0x0][0xa08] ;  /* 0x0002820000087ab9 */ /* 0x000fe40000000a00 */
[----:B------:R-:W-:-:S04]  /*1510*/  ISETP.NE.U32.AND P0, PT, RZ, UR8, PT ;  /* 0x00000008ff007c0c */ /* 0x000fc8000bf05070 */
        /* <DEDUP_REMOVED lines=12> */
.L_x_2377:
[----:B------:R-:W-:Y:S01]  /*15e0*/  ULDC UR8, c[0x0][0x448] ;  /* 0x0001120000087ab9 */ /* 0x000fe20000000800 */
[----:B------:R-:W-:Y:S01]  /*15f0*/  R2UR UR9, R22 ;  /* 0x00000000160972ca */ /* 0x000fe200000e0000 */
[----:B------:R-:W-:Y:S02]  /*1600*/  UISETP.NE.AND UP0, UPT, UR8, 0x1, UPT ;  /* 0x000000010800788c */ /* 0x000fe4000bf05270 */
[----:B------:R-:W-:Y:S02]  /*1610*/  USHF.L.U32 UR6, UR6, 0x7, URZ ;  /* 0x0000000706067899 */ /* 0x000fe4000800063f */
[----:B------:R-:W-:Y:S02]  /*1620*/  UIADD3 UR10, -UR4, UR7, URZ ;  /* 0x00000007040a7290 */ /* 0x000fe4000fffe13f */
[----:B------:R-:W-:Y:S02]  /*1630*/  UP2UR UR4, UPR, URZ, 0x1 ;  /* 0x000000013f047883 */ /* 0x000fe40008000000 */
[----:B------:R-:W-:-:S02]  /*1640*/  UIADD3 UR8, UR6, 0x7f, URZ ;  /* 0x0000007f06087890 */ /* 0x000fc4000fffe03f */
[----:B------:R-:W-:Y:S01]  /*1650*/  IMAD.U32 R215, RZ, RZ, UR6 ;  /* 0x00000006ffd77e24 */ /* 0x000fe2000f8e00ff */
[----:B------:R-:W-:Y:S01]  /*1660*/  MOV R212, UR10 ;  /* 0x0000000a00d47c02 */ /* 0x000fe20008000f00 */
[----:B------:R-:W-:Y:S01]  /*1670*/  @UP0 ULDC UR6, c[0x0][0x44c] ;  /* 0x0001130000060ab9 */ /* 0x000fe20000000800 */
[----:B------:R-:W-:Y:S01]  /*1680*/  IMAD.U32 R213, RZ, RZ, UR4 ;  /* 0x00000004ffd57e24 */ /* 0x000fe2000f8e00ff */
[----:B------:R-:W-:Y:S02]  /*1690*/  UIMAD.WIDE.U32 UR6, UR8, UR6, URZ ;  /* 0x00000006080672a5 */ /* 0x000fe4000f8e003f */
[----:B------:R-:W-:Y:S02]  /*16a0*/  UIADD3 UR4, UR10, 0x50, -UR9 ;  /* 0x000000500a047890 */ /* 0x000fe4000fffe809 */
[----:B------:R-:W-:Y:S01]  /*16b0*/  UIADD3 UR6, UR10, 0x4f, URZ ;  /* 0x0000004f0a067890 */ /* 0x000fe2000fffe03f */
[----:B------:R-:W-:Y:S02]  /*16c0*/  @UP0 ULDC UR9, c[0x0][0x450] ;  /* 0x0001140000090ab9 */ /* 0x000fe40000000800 */
[----:B------:R-:W-:-:S02]  /*16d0*/  @UP0 USHF.R.U32.HI UR8, URZ, UR9, UR7 ;  /* 0x000000093f080299 */ /* 0x000fc40008011607 */
[----:B------:R-:W-:Y:S02]  /*16e0*/  UIMAD.WIDE UR6, UR6, 0x66666667, URZ ;  /* 0x66666667060678a5 */ /* 0x000fe4000f8e023f */
[----:B------:R-:W-:Y:S02]  /*16f0*/  UIADD3 UR8, UR4, UR8, URZ ;  /* 0x0000000804087290 */ /* 0x000fe4000fffe03f */
[----:B------:R-:W-:Y:S02]  /*1700*/  USHF.R.U32.HI UR4, URZ, 0x1f, UR7 ;  /* 0x0000001f3f047899 */ /* 0x000fe40008011607 */
[----:B------:R-:W-:Y:S02]  /*1710*/  UIMAD.WIDE UR8, UR8, 0x66666667, URZ ;  /* 0x66666667080878a5 */ /* 0x000fe4000f8e023f */
[----:B------:R-:W-:Y:S02]  /*1720*/  ULEA.HI.SX32 UR7, UR7, UR4, 0x1b ;  /* 0x0000000407077291 */ /* 0x000fe4000f8fda3f */
[----:B------:R-:W-:-:S02]  /*1730*/  USHF.R.U32.HI UR6, URZ, 0x1f, UR9 ;  /* 0x0000001f3f067899 */ /* 0x000fc40008011609 */
[----:B------:R-:W-:Y:S02]  /*1740*/  ULOP3.LUT UR4, UR5, 0xff000000, URZ, 0xc0, !UPT ;  /* 0xff00000005047892 */ /* 0x000fe4000f8ec03f */
[----:B------:R-:W-:Y:S02]  /*1750*/  ULEA.HI.SX32 UR6, UR9, UR6, 0x1b ;  /* 0x0000000609067291 */ /* 0x000fe4000f8fda3f */
[----:B------:R-:W-:Y:S02]  /*1760*/  ULOP3.LUT UR5, UR5, 0xff0000, URZ, 0xc0, !UPT ;  /* 0x00ff000005057892 */ /* 0x000fe4000f8ec03f */
[----:B------:R-:W-:Y:S02]  /*1770*/  UISETP.LT.AND UP0, UPT, UR7, UR6, UPT ;  /* 0x000000060700728c */ /* 0x000fe4000bf01270 */
[----:B------:R-:W-:Y:S02]  /*1780*/  USHF.R.U32.HI UR4, URZ, 0x8, UR4 ;  /* 0x000000083f047899 */ /* 0x000fe40008011604 */
[----:B------:R-:W-:-:S02]  /*1790*/  USEL UR9, UR7, UR6, UP0 ;  /* 0x0000000607097287 */ /* 0x000fc40008000000 */
[----:B------:R-:W-:Y:S02]  /*17a0*/  ULEA.HI UR5, UR5, UR4, URZ, 0x10 ;  /* 0x0000000405057291 */ /* 0x000fe4000f8f803f */
[----:B------:R-:W-:Y:S02]  /*17b0*/  UISETP.GE.AND UP0, UPT, UR9, 0x1, UPT ;  /* 0x000000010900788c */ /* 0x000fe4000bf06270 */
[----:B------:R-:W-:Y:S02]  /*17c0*/  ULOP3.LUT UR6, UR5, 0xff, URZ, 0xc0, !UPT ;  /* 0x000000ff05067892 */ /* 0x000fe4000f8ec03f */
[----:B------:R-:W-:Y:S02]  /*17d0*/  USHF.R.U32.HI UR5, URZ, 0x10, UR5 ;  /* 0x000000103f057899 */ /* 0x000fe40008011605 */
[----:B------:R-:W-:Y:S01]  /*17e0*/  PLOP3.LUT P0, PT, PT, PT, UP0, 0x80, 0x0 ;  /* 0x000000000000781c */ /* 0x000fe20003f0f008 */
[----:B------:R-:W-:Y:S01]  /*17f0*/  UMOV UR4, URZ ;  /* 0x0000003f00047c82 */ /* 0x000fe20008000000 */
[----:B------:R-:W-:-:S02]  /*1800*/  IMAD.U32 R220, RZ, RZ, UR6 ;  /* 0x00000006ffdc7e24 */ /* 0x000fc4000f8e00ff */
[----:B------:R-:W-:-:S09]  /*1810*/  IMAD.U32 R217, RZ, RZ, UR5 ;  /* 0x00000005ffd97e24 */ /* 0x000fd2000f8e00ff */
[----:B------:R-:W-:Y:S05]  /*1820*/  @!P0 BRA `(.L_x_2378) ;  /* 0x0000000000948947 */ /* 0x000fea0003800000 */
        /* <DEDUP_REMOVED lines=37> */
.L_x_2378:
[----:B------:R-:W-:Y:S01]  /*1a80*/  R2UR UR5, R220 ;  /* 0x00000000dc0572ca */ /* 0x000fe200000e0000 */
[----:B------:R-:W-:Y:S01]  /*1a90*/  IMAD.U32 R0, RZ, RZ, UR9 ;  /* 0x00000009ff007e24 */ /* 0x000fe2000f8e00ff */
[----:B------:R-:W-:Y:S01]  /*1aa0*/  PLOP3.LUT P0, PT, PT, PT, PT, 0x80, 0x0 ;  /* 0x000000000000781c */ /* 0x000fe20003f0f070 */
[----:B------:R-:W-:Y:S01]  /*1ab0*/  IMAD.U32 R3, RZ, RZ, UR4 ;  /* 0x00000004ff037e24 */ /* 0x000fe2000f8e00ff */
[----:B------:R-:W-:Y:S01]  /*1ac0*/  CS2R R150, SRZ ;  /* 0x0000000000967805 */ /* 0x000fe2000001ff00 */
[----:B------:R-:W-:Y:S01]  /*1ad0*/  IMAD.MOV.U32 R2, RZ, RZ, RZ ;  /* 0x000000ffff027224 */ /* 0x000fe200078e00ff */
[----:B------:R-:W-:Y:S02]  /*1ae0*/  CS2R R148, SRZ ;  /* 0x0000000000947805 */ /* 0x000fe4000001ff00 */
[----:B------:R-:W-:Y:S02]  /*1af0*/  CS2R R146, SRZ ;  /* 0x0000000000927805 */ /* 0x000fe4000001ff00 */
[----:B------:R-:W-:-:S02]  /*1b00*/  CS2R R144, SRZ ;  /* 0x0000000000907805 */ /* 0x000fc4000001ff00 */
[----:B------:R-:W-:Y:S02]  /*1b10*/  CS2R R142, SRZ ;  /* 0x00000000008e7805 */ /* 0x000fe4000001ff00 */
[----:B------:R-:W-:Y:S02]  /*1b20*/  CS2R R140, SRZ ;  /* 0x00000000008c7805 */ /* 0x000fe4000001ff00 */
[----:B------:R-:W-:Y:S02]  /*1b30*/  CS2R R138, SRZ ;  /* 0x00000000008a7805 */ /* 0x000fe4000001ff00 */
[----:B------:R-:W-:Y:S01]  /*1b40*/  CS2R R136, SRZ ;  /* 0x0000000000887805 */ /* 0x000fe2000001ff00 */
[----:B------:R-:W-:Y:S01]  /*1b50*/  UIMAD UR5, UR5, UR4, URZ ;  /* 0x00000004050572a4 */ /* 0x000fe2000f8e023f */
[----:B------:R-:W-:Y:S02]  /*1b60*/  CS2R R134, SRZ ;  /* 0x0000000000867805 */ /* 0x000fe4000001ff00 */
[----:B------:R-:W-:-:S02]  /*1b70*/  CS2R R132, SRZ ;  /* 0x0000000000847805 */ /* 0x000fc4000001ff00 */
[----:B------:R-:W-:Y:S02]  /*1b80*/  CS2R R130, SRZ ;  /* 0x0000000000827805 */ /* 0x000fe4000001ff00 */
[----:B------:R-:W-:Y:S02]  /*1b90*/  CS2R R128, SRZ ;  /* 0x0000000000807805 */ /* 0x000fe4000001ff00 */
[----:B------:R-:W-:Y:S02]  /*1ba0*/  CS2R R126, SRZ ;  /* 0x00000000007e7805 */ /* 0x000fe4000001ff00 */
[----:B------:R-:W-:Y:S01]  /*1bb0*/  VIADDMNMX R0, R3, UR5, R0, PT ;  /* 0x0000000503007c46 */ /* 0x000fe2000b800100 */
[----:B------:R-:W-:Y:S01]  /*1bc0*/  IMAD.U32 R214, RZ, RZ, UR5 ;  /* 0x00000005ffd67e24 */ /* 0x000fe2000f8e00ff */
[----:B------:R-:W-:Y:S02]  /*1bd0*/  CS2R R124, SRZ ;  /* 0x00000000007c7805 */ /* 0x000fe4000001ff00 */
[----:B------:R-:W-:-:S02]  /*1be0*/  CS2R R122, SRZ ;  /* 0x00000000007a7805 */ /* 0x000fc4000001ff00 */
[----:B------:R-:W-:Y:S01]  /*1bf0*/  R2UR UR61, R0 ;  /* 0x00000000003d72ca */ /* 0x000fe200000e0000 */
[----:B------:R-:W-:Y:S01]  /*1c00*/  IMAD.MOV.U32 R0, RZ, RZ, RZ ;  /* 0x000000ffff007224 */ /* 0x000fe200078e00ff */
        /* <DEDUP_REMOVED lines=56> */
[----:B------:R-:W-:Y:S02]  /*1f90*/  UIADD3 UR6, UR7, 0x14400, URZ ;  /* 0x0001440007067890 */ /* 0x000fe4000fffe03f */
[----:B------:R-:W-:Y:S02]  /*1fa0*/  IMAD.U32 R16, RZ, RZ, UR7 ;  /* 0x00000007ff107e24 */ /* 0x000fe4000f8e00ff */
[----:B0-----:R-:W-:Y:S01]  /*1fb0*/  VIADD R0, R0, 0xffffff80 ;  /* 0xffffff8000007836 */ /* 0x001fe20000000000 */
[----:B------:R-:W-:-:S04]  /*1fc0*/  ULOP3.LUT UP0, URZ, UR6, 0x9f, URZ, 0xc0, !UPT ;  /* 0x0000009f063f7892 */ /* 0x000fc8000f80c03f */
[----:B------:R-:W-:Y:S02]  /*1fd0*/  SHF.R.S32.HI R3, RZ, 0x1f, R0 ;  /* 0x0000001fff037819 */ /* 0x000fe40000011400 */
        /* <DEDUP_REMOVED lines=19> */
[----:B------:R-:W-:Y:S01]  /*2110*/  IMAD.U32 R10, RZ, RZ, UR6 ;  /* 0x00000006ff0a7e24 */ /* 0x000fe2000f8e00ff */
[----:B------:R-:W-:Y:S01]  /*2120*/  MOV R13, RZ ;  /* 0x000000ff000d7202 */ /* 0x000fe20000000f00 */
[----:B------:R-:W-:Y:S02]  /*2130*/  IMAD.U32 R6, RZ, RZ, UR4 ;  /* 0x00000004ff067e24 */ /* 0x000fe4000f8e00ff */
[----:B------:R-:W-:-:S02]  /*2140*/  IMAD.U32 R7, RZ, RZ, UR5 ;  /* 0x00000005ff077e24 */ /* 0x000fc4000f8e00ff */
[----:B------:R-:W-:Y:S02]  /*2150*/  IMAD.U32 R11, RZ, RZ, UR7 ;  /* 0x00000007ff0b7e24 */ /* 0x000fe4000f8e00ff */
[----:B------:R-:W-:Y:S02]  /*2160*/  IMAD.MOV.U32 R8, RZ, RZ, 0x70 ;  /* 0x00000070ff087424 */ /* 0x000fe400078e00ff */
[----:B0-----:R-:W-:-:S07]  /*2170*/  IMAD.MOV.U32 R12, RZ, RZ, 0x1 ;  /* 0x00000001ff0c7424 */ /* 0x001fce00078e00ff */
[----:B------:R-:W-:-:S07]  /*2180*/  LEPC R20, `(.L_x_2380) ;  /* 0x000000001014794e */ /* 0x000fce0000000000 */
[----:B-1----:R-:W-:Y:S05]  /*2190*/  CALL.ABS.NOINC R2 ;  /* 0x0000000002007343 */ /* 0x002fea0003c00000 */
.L_x_2380:
[----:B------:R-:W2:Y:S04]  /*21a0*/  LDL R18, [R1+0x30] ;  /* 0x0000300001127983 */ /* 0x000ea80000100800 */
[----:B------:R-:W3:Y:S01]  /*21b0*/  LDL R2, [R1+0x40] ;  /* 0x0000400001027983 */ /* 0x000ee20000100800 */
[----:B------:R-:W-:Y:S02]  /*21c0*/  R2UR UR6, R16 ;  /* 0x00000000100672ca */ /* 0x000fe400000e0000 */
        /* <DEDUP_REMOVED lines=11> */
.L_x_2529:
[----:B------:R-:W-:Y:S05]  /*2280*/  @!P0 BRA `(.L_x_2382) ;  /* 0x0000000000048947 */ /* 0x000fea0003800000 */
[----:B------:R-:W-:Y:S01]  /*2290*/  BPT.TRAP 0x1 ;  /* 0x000000040000795c */ /* 0x000fe20000300000 */
.L_x_2382:
[----:B------:R-:W-:Y:S01]  /*22a0*/  R2UR UR5, R17 ;  /* 0x00000000110572ca */ /* 0x000fe200000e0000 */
[----:B0-----:R-:W-:Y:S01]  /*22b0*/  IMAD.U32 R0, RZ, RZ, UR36 ;  /* 0x00000024ff007e24 */ /* 0x001fe2000f8e00ff */
[----:B------:R-:W-:-:S11]  /*22c0*/  R2UR UR4, R16 ;  /* 0x00000000100472ca */ /* 0x000fd600000e0000 */
[----:B------:R-:W-:Y:S02]  /*22d0*/  IMAD.U32 R3, RZ, RZ, UR5 ;  /* 0x00000005ff037e24 */ /* 0x000fe4000f8e00ff */
[----:B------:R-:W-:-:S03]  /*22e0*/  LEA R0, R0, UR4, 0x3 ;  /* 0x0000000400007c11 */ /* 0x000fc6000f8e18ff */
[----:B------:R-:W-:-:S04]  /*22f0*/  SHF.L.U32 R3, R3, 0x1f, RZ ;  /* 0x0000001f03037819 */ /* 0x000fc800000006ff */
[----:B------:R0:W1:Y:S01]  /*2300*/  SYNCS.PHASECHK.TRANS64.TRYWAIT P1, [R0+URZ+0x38830], R3 ;  /* 0x03883003000075a7 */ /* 0x000062000802017f */
[----:B------:R-:W-:Y:S05]  /*2310*/  @!P0 BRA `(.L_x_2383) ;  /* 0x0000000000048947 */ /* 0x000fea0003800000 */
[----:B------:R-:W-:Y:S01]  /*2320*/  BPT.TRAP 0x1 ;  /* 0x000000040000795c */ /* 0x000fe20000300000 */
.L_x_2383:
[----:B-1----:R-:W-:Y:S05]  /*2330*/  @P1 BRA `(.L_x_2384) ;  /* 0x0000000000081947 */ /* 0x002fea0003800000 */
[----:B------:R-:W1:Y:S02]  /*2340*/  SYNCS.PHASECHK.TRANS64.TRYWAIT P1, [R0+URZ+0x38830], R3 ;  /* 0x03883003000075a7 */ /* 0x000e64000802017f */
[----:B-1----:R-:W-:Y:S05]  /*2350*/  @!P1 BRA `(.L_x_2385) ;  /* 0x0000018400e89947 */ /* 0x002fea0003800000 */
.L_x_2384:
        /* <DEDUP_REMOVED lines=23> */
[----:B01----:R-:W-:Y:S01]  /*24d0*/  MOV R3, UR38 ;  /* 0x0000002600037c02 */ /* 0x003fe20008000f00 */
[----:B------:R-:W-:Y:S01]  /*24e0*/  UMOV UR43, 0x40000040 ;  /* 0x40000040002b7882 */ /* 0x000fe20000000000 */
[----:B------:R-:W-:Y:S01]  /*24f0*/  UMOV UR47, 0x40000040 ;  /* 0x40000040002f7882 */ /* 0x000fe20000000000 */
[----:B------:R-:W-:Y:S01]  /*2500*/  ULOP3.LUT UR6, UR4, 0x10000, URZ, 0xfc, !UPT ;  /* 0x0001000004067892 */ /* 0x000fe2000f8efc3f */
[----:B------:R-:W-:Y:S01]  /*2510*/  MOV R4, UR36 ;  /* 0x0000002400047c02 */ /* 0x000fe20008000f00 */
[----:B------:R-:W-:Y:S01]  /*2520*/  UMOV UR51, 0x40000040 ;  /* 0x4000004000337882 */ /* 0x000fe20000000000 */
[----:B------:R-:W-:Y:S01]  /*2530*/  UMOV UR55, 0x40000040 ;  /* 0x4000004000377882 */ /* 0x000fe20000000000 */
[----:B------:R-:W-:-:S02]  /*2540*/  UIMAD UR4, UR36, 0xa00, UR6 ;  /* 0x00000a00240478a4 */ /* 0x000fc4000f8e0206 */
[----:B------:R-:W-:Y:S01]  /*2550*/  IMAD.U32 R19, RZ, RZ, UR6 ;  /* 0x00000006ff137e24 */ /* 0x000fe2000f8e00ff */
[----:B------:R-:W-:Y:S01]  /*2560*/  UMOV UR37, 0x40000040 ;  /* 0x4000004000257882 */ /* 0x000fe20000000000 */
[----:B------:R-:W-:Y:S01]  /*2570*/  UIADD3 UR10, UR4, 0x80, URZ ;  /* 0x00000080040a7890 */ /* 0x000fe2000fffe03f */
[----:B------:R-:W-:Y:S01]  /*2580*/  IMAD.U32 R7, RZ, RZ, UR37 ;  /* 0x00000025ff077e24 */ /* 0x000fe2000f8e00ff */
[----:B------:R-:W-:Y:S02]  /*2590*/  UIADD3 UR14, UR4, 0x100, URZ ;  /* 0x00000100040e7890 */ /* 0x000fe4000fffe03f */
[----:B------:R-:W-:Y:S01]  /*25a0*/  UMOV UR18, UR4 ;  /* 0x0000000400127c82 */ /* 0x000fe20008000000 */
[----:B------:R-:W-:Y:S01]  /*25b0*/  UIADD3 UR6, UR4, 0x200, URZ ;  /* 0x0000020004067890 */ /* 0x000fe2000fffe03f */
[----:B------:R-:W-:Y:S01]  /*25c0*/  HGMMA.64x16x16.F32.BF16 R56, gdesc[UR16], RZ, !UPT, gsb0 ;  /* 0x00200000103879f0 */ /* 0x000fe2000c0018ff */
[----:B------:R-:W-:Y:S01]  /*25d0*/  UIADD3 UR7, UR4, 0x2, URZ ;  /* 0x0000000204077890 */ /* 0x000fe2000fffe03f */
[----:B------:R-:W-:Y:S01]  /*25e0*/  UMOV UR19, 0x40000040 ;  /* 0x4000004000137882 */ /* 0x000fe20000000000 */
[----:B------:R-:W-:-:S02]  /*25f0*/  UIADD3 UR22, UR4, 0x384, URZ ;  /* 0x0000038404167890 */ /* 0x000fc4000fffe03f */
[----:B------:R-:W-:-:S03]  /*2600*/  UIADD3 UR26, UR4, 0x386, URZ ;  /* 0x00000386041a7890 */ /* 0x000fc6000fffe03f */
[----:B------:R-:W-:Y:S01]  /*2610*/  UMOV UR18, UR7 ;  /* 0x0000000700127c82 */ /* 0x000fe20008000000 */
        /* <DEDUP_REMOVED lines=8> */
[----:B------:R-:W-:Y:S01]  /*26a0*/  UIADD3 UR58, UR4, 0x806, URZ ;  /* 0x00000806043a7890 */ /* 0x000fe2000fffe03f */
        /* <DEDUP_REMOVED lines=22> */
[----:B------:R-:W-:Y:S02]  /*2810*/  UMOV UR17, 0x40000040 ;  /* 0x4000004000117882 */ /* 0x000fe40000000000 */
[----:B------:R-:W-:Y:S01]  /*2820*/  UMOV UR13, UR17 ;  /* 0x00000011000d7c82 */ /* 0x000fe20008000000 */
[----:B------:R-:W-:-:S03]  /*2830*/  IMAD.U32 R13, RZ, RZ, UR17 ;  /* 0x00000011ff0d7e24 */ /* 0x000fc6000f8e00ff */
[----:B------:R-:W-:Y:S01]  /*2840*/  UMOV UR16, UR6 ;  /* 0x0000000600107c82 */ /* 0x000fe20008000000 */
[----:B------:R-:W-:Y:S01]  /*2850*/  UIADD3 UR6, UR4, 0x202, URZ ;  /* 0x0000020204067890 */ /* 0x000fe2000fffe03f */
[----:B------:R-:W-:Y:S01]  /*2860*/  IMAD.U32 R12, RZ, RZ, UR16 ;  /* 0x00000010ff0c7e24 */ /* 0x000fe2000f8e00ff */
[----:B------:R-:W-:Y:S01]  /*2870*/  UMOV UR12, UR16 ;  /* 0x00000010000c7c82 */ /* 0x000fe20008000000 */
        /* <DEDUP_REMOVED lines=180> */
[----:B------:R-:W-:Y:S02]  /*33c0*/  UMOV UR15, UR37 ;  /* 0x00000025000f7c82 */ /* 0x000fe40008000000 */
        /* <DEDUP_REMOVED lines=253> */
[----:B------:R-:W-:Y:S02]  /*43a0*/  UIADD3 UR6, UR5, 0xc06, URZ ;  /* 0x00000c0605067890 */ /* 0x000fe4000fffe03f */
[----:B------:R-:W-:-:S05]  /*43b0*/  UIADD3 UR5, UR4, 0x786, URZ ;  /* 0x0000078604057890 */ /* 0x000fca000fffe03f */
[----:B------:R-:W-:Y:S01]  /*43c0*/  UMOV UR36, UR6 ;  /* 0x0000000600247c82 */ /* 0x000fe20008000000 */
[----:B------:R-:W-:Y:S01]  /*43d0*/  UIADD3 UR6, UR4, 0x906, URZ ;  /* 0x0000090604067890 */ /* 0x000fe2000fffe03f */
[----:B------:R-:W-:Y:S01]  /*43e0*/  IMAD.U32 R6, RZ, RZ, UR36 ;  /* 0x00000024ff067e24 */ /* 0x000fe2000f8e00ff */
[----:B------:R-:W-:Y:S01]  /*43f0*/  UMOV UR38, UR5 ;  /* 0x0000000500267c82 */ /* 0x000fe20008000000 */
[----:B------:R-:W-:Y:S01]  /*4400*/  UMOV UR56, UR36 ;  /* 0x0000002400387c82 */ /* 0x000fe20008000000 */
[----:B------:R-:W-:Y:S01]  /*4410*/  UIADD3 UR5, UR4, 0x886, URZ ;  /* 0x0000088604057890 */ /* 0x000fe2000fffe03f */
[----:B------:R-:W-:Y:S02]  /*4420*/  UMOV UR14, UR36 ;  /* 0x00000024000e7c82 */ /* 0x000fe40008000000 */
[----:B------:R-:W-:Y:S01]  /*4430*/  UMOV UR4, UR14 ;  /* 0x0000000e00047c82 */ /* 0x000fe20008000000 */
[----:B------:R-:W-:Y:S02]  /*4440*/  WARPGROUP.DEPBAR.LE gsb0, 0x0 ;  /* 0x00008000000079c5 */ /* 0x000fe40000010000 */
[----:B------:R-:W-:-:S06]  /*4450*/  WARPGROUP.ARRIVE ;  /* 0x00000000000079c5 */ /* 0x000fcc0000000000 */
[----:B------:R-:W-:Y:S03]  /*4460*/  HGMMA.64x16x16.F32.BF16 R24, gdesc[UR52], R24, gsb0 ;  /* 0x00200000341879f0 */ /* 0x000fe60008001818 */
[----:B------:R-:W-:Y:S02]  /*4470*/  WARPGROUP.DEPBAR.LE gsb0, 0x0 ;  /* 0x00008000000079c5 */ /* 0x000fe40000010000 */
[----:B------:R-:W-:-:S06]  /*4480*/  WARPGROUP.ARRIVE ;  /* 0x00000000000079c5 */ /* 0x000fcc0000000000 */
[----:B------:R-:W-:Y:S01]  /*4490*/  HGMMA.64x16x16.F32.BF16 R56, gdesc[UR36], R56, gsb0 ;  /* 0x00200000243879f0 */ /* 0x000fe20008001838 */
[----:B------:R-:W-:Y:S02]  /*44a0*/  R2UR UR39, R2 ;  /* 0x00000000022772ca */ /* 0x000fe400000e0000 */
        /* <DEDUP_REMOVED lines=26> */
.L_x_2386:
[----:B------:R-:W-:Y:S01]  /*4650*/  R2UR UR4, R213 ;  /* 0x00000000d50472ca */ /* 0x000fe200000e0000 */
[----:B------:R-:W-:Y:S01]  /*4660*/  ULDC UR6, c[0x0][0x9d8] ;  /* 0x0002760000067ab9 */ /* 0x000fe20000000800 */
[----:B------:R-:W-:Y:S01]  /*4670*/  R2UR UR7, R215 ;  /* 0x00000000d70772ca */ /* 0x000fe200000e0000 */
[----:B------:R-:W-:Y:S01]  /*4680*/  FMUL.FTZ R4, R59, UR6 ;  /* 0x000000063b047c20 */ /* 0x000fe20008410000 */
[----:B------:R-:W-:Y:S01]  /*4690*/  FMUL.FTZ R2, R58, UR6 ;  /* 0x000000063a027c20 */ /* 0x000fe20008410000 */
[----:B------:R-:W-:Y:S01]  /*46a0*/  FMUL.FTZ R58, R60, UR6 ;  /* 0x000000063c3a7c20 */ /* 0x000fe20008410000 */
[----:B------:R-:W-:Y:S01]  /*46b0*/  R2UR UR15, R212 ;  /* 0x00000000d40f72ca */ /* 0x000fe200000e0000 */
[----:B------:R0:W-:Y:S01]  /*46c0*/  MUFU.TANH R21, R4 ;  /* 0x0000000400157308 */ /* 0x0001e20000002400 */
[----:B------:R-:W-:Y:S01]  /*46d0*/  R2UR UR18, R22 ;  /* 0x00000000161272ca */ /* 0x000fe200000e0000 */
[----:B------:R-:W-:Y:S01]  /*46e0*/  FMUL.FTZ R62, R62, UR6 ;  /* 0x000000063e3e7c20 */ /* 0x000fe20008410000 */
[----:B------:R-:W-:Y:S01]  /*46f0*/  FMUL.FTZ R55, R55, UR6 ;  /* 0x0000000637377c20 */ /* 0x000fe20008410000 */
[----:B------:R-:W-:Y:S01]  /*4700*/  FMUL.FTZ R3, R56, UR6 ;  /* 0x0000000638037c20 */ /* 0x000fe20008410000 */
[----:B------:R-:W-:Y:S01]  /*4710*/  FMUL.FTZ R56, R57, UR6 ;  /* 0x0000000639387c20 */ /* 0x000fe20008410000 */
[----:B------:R-:W-:Y:S01]  /*4720*/  UISETP.NE.AND UP0, UPT, UR4, URZ, UPT ;  /* 0x0000003f0400728c */ /* 0x000fe2000bf05270 */
[----:B------:R-:W-:Y:S01]  /*4730*/  FMUL.FTZ R63, R63, UR6 ;  /* 0x000000063f3f7c20 */ /* 0x000fe20008410000 */
[----:B------:R1:W2:Y:S01]  /*4740*/  MUFU.TANH R20, R2 ;  /* 0x0000000200147308 */ /* 0x0002a20000002400 */
[----:B0-----:R-:W-:-:S02]  /*4750*/  VIADD R4, R216, UR7 ;  /* 0x00000007d8047c36 */ /* 0x001fc40008000000 */
[----:B------:R-:W-:Y:S01]  /*4760*/  FMUL.FTZ R57, R61, UR6 ;  /* 0x000000063d397c20 */ /* 0x000fe20008410000 */
[----:B------:R-:W-:Y:S01]  /*4770*/  FMUL.FTZ R50, R50, UR6 ;  /* 0x0000000632327c20 */ /* 0x000fe20008410000 */
[----:B------:R-:W-:Y:S01]  /*4780*/  PLOP3.LUT P1, PT, PT, PT, UP0, 0x80, 0x0 ;  /* 0x000000000000781c */ /* 0x000fe20003f2f008 */
[----:B------:R-:W-:Y:S01]  /*4790*/  IMAD.MOV.U32 R60, RZ, RZ, R4 ;  /* 0x000000ffff3c7224 */ /* 0x000fe200078e0004 */
[----:B------:R-:W-:Y:S01]  /*47a0*/  PLOP3.LUT P2, PT, PT, PT, UP0, 0x80, 0x0 ;  /* 0x000000000000781c */ /* 0x000fe20003f4f008 */
[----:B------:R-:W-:Y:S01]  /*47b0*/  UIMAD UR5, UR61, -0x50, UR15 ;  /* 0xffffffb03d0578a4 */ /* 0x000fe2000f8e020f */
[----:B------:R-:W0:Y:S01]  /*47c0*/  MUFU.TANH R61, R62 ;  /* 0x0000003e003d7308 */ /* 0x000e220000002400 */
[----:B------:R-:W-:Y:S01]  /*47d0*/  @UP0 ULDC UR4, c[0x0][0x44c] ;  /* 0x0001130000040ab9 */ /* 0x000fe20000000800 */
[----:B-1----:R-:W-:Y:S01]  /*47e0*/  FMUL.FTZ R2, R51, UR6 ;  /* 0x0000000633027c20 */ /* 0x002fe20008410000 */
[----:B------:R-:W-:Y:S01]  /*47f0*/  FMUL.FTZ R54, R54, UR6 ;  /* 0x0000000636367c20 */ /* 0x000fe20008410000 */
[----:B------:R-:W-:Y:S01]  /*4800*/  FMUL.FTZ R51, R52, UR6 ;  /* 0x0000000634337c20 */ /* 0x000fe20008410000 */
[----:B------:R-:W-:-:S02]  /*4810*/  IMAD.U32 R18, RZ, RZ, UR5 ;  /* 0x00000005ff127e24 */ /* 0x000fc4000f8e00ff */
[----:B------:R-:W-:Y:S01]  /*4820*/  FMUL.FTZ R59, R48, UR6 ;  /* 0x00000006303b7c20 */ /* 0x000fe20008410000 */
[----:B------:R-:W-:Y:S01]  /*4830*/  FMUL.FTZ R42, R42, UR6 ;  /* 0x000000062a2a7c20 */ /* 0x000fe20008410000 */
[----:B------:R1:W-:Y:S01]  /*4840*/  MUFU.TANH R65, R2 ;  /* 0x0000000200417308 */ /* 0x0003e20000002400 */
[----:B------:R-:W-:Y:S01]  /*4850*/  @P1 IMAD.HI.U32 R5, R4, UR4, RZ ;  /* 0x0000000404051c27 */ /* 0x000fe2000f8e00ff */
[----:B------:R-:W-:-:S03]  /*4860*/  @UP0 ULDC UR4, c[0x0][0x450] ;  /* 0x0001140000040ab9 */ /* 0x000fc60000000800 */
[----:B------:R-:W-:Y:S01]  /*4870*/  FMUL.FTZ R43, R43, UR6 ;  /* 0x000000062b2b7c20 */ /* 0x000fe20008410000 */
[----:B------:R-:W-:Y:S01]  /*4880*/  FMUL.FTZ R34, R34, UR6 ;  /* 0x0000000622227c20 */ /* 0x000fe20008410000 */
[----:B------:R-:W-:Y:S01]  /*4890*/  FMUL.FTZ R46, R46, UR6 ;  /* 0x000000062e2e7c20 */ /* 0x000fe20008410000 */
[----:B------:R-:W-:Y:S01]  /*48a0*/  @P2 SHF.R.U32.HI R60, RZ, UR4, R5 ;  /* 0x00000004ff3c2c19 */ /* 0x000fe20008011605 */
[----:B------:R-:W-:Y:S01]  /*48b0*/  UIMAD UR4, UR61, -0x50, URZ ;  /* 0xffffffb03d0478a4 */ /* 0x000fe2000f8e023f */
[----:B------:R-:W-:Y:S01]  /*48c0*/  IMAD.U32 R5, RZ, RZ, UR18 ;  /* 0x00000012ff057e24 */ /* 0x000fe2000f8e00ff */
[----:B------:R3:W-:Y:S01]  /*48d0*/  MUFU.TANH R67, R55 ;  /* 0x0000003700437308 */ /* 0x0007e20000002400 */
[----:B------:R-:W-:Y:S01]  /*48e0*/  FMUL.FTZ R35, R35, UR6 ;  /* 0x0000000623237c20 */ /* 0x000fe20008410000 */
[----:B------:R-:W4:Y:S01]  /*48f0*/  SHFL.IDX PT, R4, R60, 0x1, 0x1c1f ;  /* 0x003c1f003c047f89 */ /* 0x000f2200000e0000 */
[----:B------:R-:W-:Y:S01]  /*4900*/  FMUL.FTZ R47, R47, UR6 ;  /* 0x000000062f2f7c20 */ /* 0x000fe20008410000 */
[----:B-1----:R-:W-:-:S02]  /*4910*/  IMAD.U32 R2, RZ, RZ, UR4 ;  /* 0x00000004ff027e24 */ /* 0x002fc4000f8e00ff */
[----:B------:R-:W-:Y:S01]  /*4920*/  FMUL.FTZ R38, R38, UR6 ;  /* 0x0000000626267c20 */ /* 0x000fe20008410000 */
[----:B------:R-:W-:Y:S01]  /*4930*/  FMUL.FTZ R26, R26, UR6 ;  /* 0x000000061a1a7c20 */ /* 0x000fe20008410000 */
[----:B------:R-:W-:Y:S01]  /*4940*/  FMUL.FTZ R30, R30, UR6 ;  /* 0x000000061e1e7c20 */ /* 0x000fe20008410000 */
[----:B------:R-:W1:Y:S01]  /*4950*/  MUFU.TANH R63, R63 ;  /* 0x0000003f003f7308 */ /* 0x000e620000002400 */
[----:B------:R-:W-:Y:S01]  /*4960*/  IADD3 R2, -R23, 0x51, R2 ;  /* 0x0000005117027810 */ /* 0x000fe20007ffe102 */
[----:B------:R-:W-:Y:S01]  /*4970*/  FMUL.FTZ R31, R31, UR6 ;  /* 0x000000061f1f7c20 */ /* 0x000fe20008410000 */
[----:B---3--:R-:W-:Y:S01]  /*4980*/  IADD3 R55, -R23, 0x50, R18 ;  /* 0x0000005017377810 */ /* 0x008fe20007ffe112 */
[----:B------:R-:W3:Y:S01]  /*4990*/  SHFL.IDX PT, R60, R60, RZ, 0x1c1f ;  /* 0x001c1fff3c3c7589 */ /* 0x000ee200000e0000 */
[----:B------:R-:W-:Y:S01]  /*49a0*/  IADD3 R62, -R5, UR15, R2 ;  /* 0x0000000f053e7c10 */ /* 0x000fe2000fffe102 */
        /* <DEDUP_REMOVED lines=10> */
[----:B------:R2:W3:Y:S01]  /*4a50*/  MUFU.TANH R66, R54 ;  /* 0x0000003600427308 */ /* 0x0004e20000002400 */
[----:B------:R-:W-:Y:S01]  /*4a60*/  FMUL.FTZ R25, R25, UR6 ;  /* 0x0000000619197c20 */ /* 0x000fe20008410000 */
[----:B----4-:R-:W-:Y:S01]  /*4a70*/  VIADDMNMX R18, R4, R62, R55, PT ;  /* 0x0000003e04127246 */ /* 0x010fe20003800137 */
[----:B------:R-:W-:Y:S01]  /*4a80*/  FMUL.FTZ R28, R28, UR6 ;  /* 0x000000061c1c7c20 */ /* 0x000fe20008410000 */
[----:B------:R-:W-:Y:S01]  /*4a90*/  FMUL.FTZ R33, R33, UR6 ;  /* 0x0000000621217c20 */ /* 0x000fe20008410000 */
[----:B------:R-:W-:Y:S01]  /*4aa0*/  FMUL.FTZ R36, R36, UR6 ;  /* 0x0000000624247c20 */ /* 0x000fe20008410000 */
[C---:B------:R-:W-:Y:S01]  /*4ab0*/  ISETP.GT.AND P1, PT, R18.reuse, RZ, PT ;  /* 0x000000ff1200720c */ /* 0x040fe20003f24270 */
[----:B------:R-:W-:Y:S01]  /*4ac0*/  FMUL.FTZ R29, R29, UR6 ;  /* 0x000000061d1d7c20 */ /* 0x000fe20008410000 */
[C---:B------:R-:W-:Y:S01]  /*4ad0*/  ISETP.GT.AND P2, PT, R18.reuse, 0x1, PT ;  /* 0x000000011200780c */ /* 0x040fe20003f44270 */
[----:B------:R5:W4:Y:S01]  /*4ae0*/  MUFU.TANH R68, R42 ;  /* 0x0000002a00447308 */ /* 0x000b220000002400 */
[----:B------:R-:W-:Y:S01]  /*4af0*/  ISETP.GT.AND P3, PT, R18, 0x8, PT ;  /* 0x000000081200780c */ /* 0x000fe20003f64270 */
[----:B------:R-:W-:Y:S01]  /*4b00*/  ULDC UR5, c[0x0][0x988] ;  /* 0x0002620000057ab9 */ /* 0x000fe20000000800 */
[----:B--2---:R-:W-:Y:S01]  /*4b10*/  FSEL R54, R20, -INF , P1 ;  /* 0xff80000014367808 */ /* 0x004fe20000800000 */
[----:B------:R-:W-:Y:S01]  /*4b20*/  FMUL.FTZ R37, R37, UR6 ;  /* 0x0000000625257c20 */ /* 0x000fe20008410000 */
[----:B------:R-:W-:Y:S01]  /*4b30*/  FSEL R52, R21, -INF , P2 ;  /* 0xff80000015347808 */ /* 0x000fe20001000000 */
[----:B------:R-:W-:Y:S01]  /*4b40*/  UMOV UR10, UR7 ;  /* 0x00000007000a7c82 */ /* 0x000fe20008000000 */
[----:B------:R-:W-:Y:S01]  /*4b50*/  ISETP.GT.AND P1, PT, R18, 0x9, PT ;  /* 0x000000091200780c */ /* 0x000fe20003f24270 */
[----:B------:R-:W2:Y:S01]  /*4b60*/  MUFU.TANH R69, R43 ;  /* 0x0000002b00457308 */ /* 0x000ea20000002400 */
[----:B0-----:R-:W-:Y:S01]  /*4b70*/  FSEL R50, R61, -INF , P3 ;  /* 0xff8000003d327808 */ /* 0x001fe20001800000 */
[----:B------:R-:W-:Y:S01]  /*4b80*/  @UP0 ULDC UR11, c[0x0][0x450] ;  /* 0x00011400000b0ab9 */ /* 0x000fe20000000800 */
[----:B------:R-:W-:Y:S01]  /*4b90*/  FMNMX.FTZ R5, R54, R52, !PT ;  /* 0x0000003436057209 */ /* 0x000fe20007810000 */
[----:B------:R-:W-:Y:S01]  /*4ba0*/  UIADD3 UR61, UR61, -0x2, URZ ;  /* 0xfffffffe3d3d7890 */ /* 0x000fe2000fffe03f */
[----:B------:R-:W-:-:S02]  /*4bb0*/  ISETP.GT.AND P2, PT, R18, 0x10, PT ;  /* 0x000000101200780c */ /* 0x000fc40003f44270 */
[----:B------:R-:W-:Y:S02]  /*4bc0*/  CS2R R150, SRZ ;  /* 0x0000000000967805 */ /* 0x000fe4000001ff00 */
[----:B-1----:R-:W-:Y:S01]  /*4bd0*/  FSEL R48, R63, -INF , P1 ;  /* 0xff8000003f307808 */ /* 0x002fe20000800000 */
[----:B------:R0:W-:Y:S01]  /*4be0*/  MUFU.TANH R71, R34 ;  /* 0x0000002200477308 */ /* 0x0001e20000002400 */
[----:B------:R-:W-:Y:S02]  /*4bf0*/  FMNMX.FTZ R5, R50, R5, !PT ;  /* 0x0000000532057209 */ /* 0x000fe40007810000 */
[----:B------:R-:W-:Y:S02]  /*4c00*/  CS2R R148, SRZ ;  /* 0x0000000000947805 */ /* 0x000fe4000001ff00 */
[----:B------:R-:W-:Y:S02]  /*4c10*/  ISETP.GT.AND P1, PT, R18, 0x11, PT ;  /* 0x000000111200780c */ /* 0x000fe40003f24270 */
[----:B------:R-:W-:-:S02]  /*4c20*/  CS2R R146, SRZ ;  /* 0x0000000000927805 */ /* 0x000fc4000001ff00 */
[----:B-----5:R-:W-:Y:S02]  /*4c30*/  FSEL R42, R64, -INF , P2 ;  /* 0xff800000402a7808 */ /* 0x020fe40001000000 */
[----:B------:R-:W-:Y:S02]  /*4c40*/  CS2R R144, SRZ ;  /* 0x0000000000907805 */ /* 0x000fe4000001ff00 */
[----:B------:R-:W-:Y:S01]  /*4c50*/  FMNMX.FTZ R5, R48, R5, !PT ;  /* 0x0000000530057209 */ /* 0x000fe20007810000 */
[----:B------:R-:W1:Y:S01]  /*4c60*/  MUFU.TANH R46, R46 ;  /* 0x0000002e002e7308 */ /* 0x000e620000002400 */
[----:B------:R-:W-:Y:S02]  /*4c70*/  ISETP.GT.AND P2, PT, R18, 0x18, PT ;  /* 0x000000181200780c */ /* 0x000fe40003f44270 */
[----:B------:R-:W-:Y:S02]  /*4c80*/  CS2R R142, SRZ ;  /* 0x00000000008e7805 */ /* 0x000fe4000001ff00 */
[----:B0-----:R-:W-:-:S02]  /*4c90*/  FSEL R34, R65, -INF , P1 ;  /* 0xff80000041227808 */ /* 0x001fc40000800000 */
[----:B------:R-:W-:Y:S02]  /*4ca0*/  CS2R R140, SRZ ;  /* 0x00000000008c7805 */ /* 0x000fe4000001ff00 */
[----:B------:R-:W-:Y:S02]  /*4cb0*/  FMNMX.FTZ R5, R42, R5, !PT ;  /* 0x000000052a057209 */ /* 0x000fe40007810000 */
[----:B------:R-:W-:Y:S02]  /*4cc0*/  CS2R R138, SRZ ;  /* 0x00000000008a7805 */ /* 0x000fe4000001ff00 */
[----:B------:R-:W-:Y:S01]  /*4cd0*/  ISETP.GT.AND P1, PT, R18, 0x19, PT ;  /* 0x000000191200780c */ /* 0x000fe20003f24270 */
[----:B------:R0:W-:Y:S01]  /*4ce0*/  MUFU.TANH R20, R35 ;  /* 0x0000002300147308 */ /* 0x0001e20000002400 */
[----:B------:R-:W-:Y:S02]  /*4cf0*/  FMNMX.FTZ R4, R34, R5, !PT ;  /* 0x0000000522047209 */ /* 0x000fe40007810000 */
[----:B------:R-:W-:-:S02]  /*4d00*/  CS2R R136, SRZ ;  /* 0x0000000000887805 */ /* 0x000fc4000001ff00 */
[----:B------:R-:W-:Y:S02]  /*4d10*/  FSEL R39, R67, -INF , P1 ;  /* 0xff80000043277808 */ /* 0x000fe40000800000 */
[----:B------:R-:W-:Y:S02]  /*4d20*/  CS2R R134, SRZ ;  /* 0x0000000000867805 */ /* 0x000fe4000001ff00 */
[----:B------:R-:W-:Y:S02]  /*4d30*/  ISETP.GT.AND P1, PT, R18, 0x21, PT ;  /* 0x000000211200780c */ /* 0x000fe40003f24270 */
[----:B------:R-:W-:Y:S02]  /*4d40*/  CS2R R132, SRZ ;  /* 0x0000000000847805 */ /* 0x000fe4000001ff00 */
[----:B---3--:R-:W-:Y:S01]  /*4d50*/  VIADDMNMX R60, R60, R62, R55, PT ;  /* 0x0000003e3c3c7246 */ /* 0x008fe20003800137 */
[----:B------:R2:W3:Y:S01]  /*4d60*/  MUFU.TANH R70, R47 ;  /* 0x0000002f00467308 */ /* 0x0004e20000002400 */
[----:B0-----:R-:W-:-:S02]  /*4d70*/  FSEL R35, R66, -INF , P2 ;  /* 0xff80000042237808 */ /* 0x001fc40001000000 */
[----:B------:R-:W-:Y:S02]  /*4d80*/  CS2R R130, SRZ ;  /* 0x0000000000827805 */ /* 0x000fe4000001ff00 */
[----:B------:R-:W-:Y:S02]  /*4d90*/  ISETP.GT.AND P2, PT, R18, 0x20, PT ;  /* 0x000000201200780c */ /* 0x000fe40003f44270 */
[----:B------:R-:W-:Y:S02]  /*4da0*/  CS2R R128, SRZ ;  /* 0x0000000000807805 */ /* 0x000fe4000001ff00 */
[----:B------:R-:W-:Y:S02]  /*4db0*/  FMNMX.FTZ R4, R35, R4, !PT ;  /* 0x0000000423047209 */ /* 0x000fe40007810000 */
[----:B------:R-:W-:Y:S02]  /*4dc0*/  CS2R R126, SRZ ;  /* 0x00000000007e7805 */ /* 0x000fe4000001ff00 */
[----:B----4-:R-:W-:Y:S01]  /*4dd0*/  FSEL R43, R68, -INF , P2 ;  /* 0xff800000442b7808 */ /* 0x010fe20001000000 */
[----:B------:R3:W0:Y:S01]  /*4de0*/  MUFU.TANH R21, R38 ;  /* 0x0000002600157308 */ /* 0x0006220000002400 */
[----:B------:R-:W-:-:S02]  /*4df0*/  FMNMX.FTZ R4, R39, R4, !PT ;  /* 0x0000000427047209 */ /* 0x000fc40007810000 */
[----:B------:R-:W-:Y:S02]  /*4e00*/  CS2R R124, SRZ ;  /* 0x00000000007c7805 */ /* 0x000fe4000001ff00 */
[C---:B------:R-:W-:Y:S02]  /*4e10*/  ISETP.GT.AND P2, PT, R18.reuse, 0x28, PT ;  /* 0x000000281200780c */ /* 0x040fe40003f44270 */
[----:B------:R-:W-:Y:S02]  /*4e20*/  CS2R R122, SRZ ;  /* 0x00000000007a7805 */ /* 0x000fe4000001ff00 */
[----:B--2---:R-:W-:Y:S02]  /*4e30*/  FSEL R47, R69, -INF , P1 ;  /* 0xff800000452f7808 */ /* 0x004fe40000800000 */
[----:B------:R-:W-:Y:S02]  /*4e40*/  CS2R R120, SRZ ;  /* 0x0000000000787805 */ /* 0x000fe4000001ff00 */
[----:B------:R-:W-:Y:S01]  /*4e50*/  FMNMX.FTZ R4, R43, R4, !PT ;  /* 0x000000042b047209 */ /* 0x000fe20007810000 */
[----:B------:R2:W4:Y:S01]  /*4e60*/  MUFU.TANH R61, R2 ;  /* 0x00000002003d7308 */ /* 0x0005220000002400 */
[----:B------:R-:W-:-:S02]  /*4e70*/  ISETP.GT.AND P1, PT, R18, 0x29, PT ;  /* 0x000000291200780c */ /* 0x000fc40003f24270 */
[----:B------:R-:W-:Y:S02]  /*4e80*/  CS2R R118, SRZ ;  /* 0x0000000000767805 */ /* 0x000fe4000001ff00 */
[----:B-1----:R-:W-:Y:S02]  /*4e90*/  FSEL R46, R46, -INF , P2 ;  /* 0xff8000002e2e7808 */ /* 0x002fe40001000000 */
[----:B------:R-:W-:Y:S02]  /*4ea0*/  CS2R R116, SRZ ;  /* 0x0000000000747805 */ /* 0x000fe4000001ff00 */
[----:B------:R-:W-:Y:S02]  /*4eb0*/  FMNMX.FTZ R5, R47, R4, !PT ;  /* 0x000000042f057209 */ /* 0x000fe40007810000 */
[----:B------:R-:W-:Y:S02]  /*4ec0*/  CS2R R114, SRZ ;  /* 0x0000000000727805 */ /* 0x000fe4000001ff00 */
[----:B------:R-:W-:Y:S01]  /*4ed0*/  ISETP.GT.AND P2, PT, R18, 0x30, PT ;  /* 0x000000301200780c */ /* 0x000fe20003f44270 */
[----:B------:R-:W1:Y:S01]  /*4ee0*/  MUFU.TANH R63, R26 ;  /* 0x0000001a003f7308 */ /* 0x000e620000002400 */
[----:B---3--:R-:W-:Y:S01]  /*4ef0*/  FSEL R38, R70, -INF , P1 ;  /* 0xff80000046267808 */ /* 0x008fe20000800000 */
[----:B--2---:R-:W-:Y:S01]  /*4f00*/  FMUL.FTZ R2, R27, UR6 ;  /* 0x000000061b027c20 */ /* 0x004fe20008410000 */
[----:B------:R-:W-:Y:S01]  /*4f10*/  FMNMX.FTZ R5, R46, R5, !PT ;  /* 0x000000052e057209 */ /* 0x000fe20007810000 */
[----:B------:R-:W-:Y:S01]  /*4f20*/  @UP0 ULDC UR6, c[0x0][0x44c] ;  /* 0x0001130000060ab9 */ /* 0x000fe20000000800 */
[----:B------:R-:W-:Y:S01]  /*4f30*/  ISETP.GT.AND P1, PT, R18, 0x31, PT ;  /* 0x000000311200780c */ /* 0x000fe20003f24270 */
[----:B------:R-:W-:Y:S01]  /*4f40*/  UIMAD.WIDE.U32 UR6, UR7, UR6, URZ ;  /* 0x00000006070672a5 */ /* 0x000fe2000f8e003f */
[----:B------:R-:W-:Y:S01]  /*4f50*/  FSEL R4, R71, -INF , P2 ;  /* 0xff80000047047808 */ /* 0x000fe20001000000 */
[----:B------:R2:W3:Y:S01]  /*4f60*/  MUFU.TANH R64, R2 ;  /* 0x0000000200407308 */ /* 0x0004e20000002400 */
[----:B------:R-:W-:Y:S01]  /*4f70*/  FMNMX.FTZ R5, R38, R5, !PT ;  /* 0x0000000526057209 */ /* 0x000fe20007810000 */
[----:B------:R-:W-:Y:S01]  /*4f80*/  @UP0 USHF.R.U32.HI UR10, URZ, UR11, UR7 ;  /* 0x0000000b3f0a0299 */ /* 0x000fe20008011607 */
[----:B------:R-:W-:-:S02]  /*4f90*/  ISETP.GT.AND P2, PT, R18, 0x38, PT ;  /* 0x000000381200780c */ /* 0x000fc40003f44270 */
[----:B------:R-:W-:Y:S02]  /*4fa0*/  CS2R R112, SRZ ;  /* 0x0000000000707805 */ /* 0x000fe4000001ff00 */
[----:B------:R-:W-:Y:S01]  /*4fb0*/  FSEL R27, R20, -INF , P1 ;  /* 0xff800000141b7808 */ /* 0x000fe20000800000 */
[----:B------:R-:W-:Y:S01]  /*4fc0*/  UIADD3 UR6, UR10, UR15, -UR18 ;  /* 0x0000000f0a067290 */ /* 0x000fe2000fffe812 */
[----:B------:R-:W-:Y:S01]  /*4fd0*/  ISETP.GT.AND P1, PT, R18, 0x39, PT ;  /* 0x000000391200780c */ /* 0x000fe20003f24270 */
[----:B------:R-:W5:Y:S01]  /*4fe0*/  MUFU.TANH R30, R30 ;  /* 0x0000001e001e7308 */ /* 0x000f620000002400 */
[----:B--2---:R-:W-:Y:S01]  /*4ff0*/  FMNMX.FTZ R2, R4, R5, !PT ;  /* 0x0000000504027209 */ /* 0x004fe20007810000 */
[----:B------:R-:W-:Y:S01]  /*5000*/  UIMAD.WIDE UR6, UR6, 0x66666667, URZ ;  /* 0x66666667060678a5 */ /* 0x000fe2000f8e023f */
[----:B0-----:R-:W-:Y:S01]  /*5010*/  FSEL R21, R21, -INF , P2 ;  /* 0xff80000015157808 */ /* 0x001fe20001000000 */
[----:B------:R-:W0:Y:S01]  /*5020*/  S2UR UR15, SR_CgaCtaId ;  /* 0x00000000000f79c3 */ /* 0x000e220000008800 */
[----:B------:R-:W-:Y:S01]  /*5030*/  FMNMX.FTZ R2, R27, R2, !PT ;  /* 0x000000021b027209 */ /* 0x000fe20007810000 */
[----:B------:R-:W-:Y:S01]  /*5040*/  USHF.R.U32.HI UR6, URZ, 0x1f, UR7 ;  /* 0x0000001f3f067899 */ /* 0x000fe20008011607 */
[----:B------:R-:W-:Y:S01]  /*5050*/  ISETP.GT.AND P2, PT, R18, 0x40, PT ;  /* 0x000000401200780c */ /* 0x000fe20003f44270 */
[----:B------:R2:W0:Y:S01]  /*5060*/  MUFU.TANH R65, R31 ;  /* 0x0000001f00417308 */ /* 0x0004220000002400 */
[----:B----4-:R-:W-:Y:S01]  /*5070*/  FSEL R26, R61, -INF , P1 ;  /* 0xff8000003d1a7808 */ /* 0x010fe20000800000 */
[----:B------:R-:W-:Y:S01]  /*5080*/  ULEA.HI.SX32 UR6, UR7, UR6, 0x1b ;  /* 0x0000000607067291 */ /* 0x000fe2000f8fda3f */
[----:B------:R-:W-:-:S02]  /*5090*/  FMNMX.FTZ R5, R21, R2, !PT ;  /* 0x0000000215057209 */ /* 0x000fc40007810000 */
[----:B------:R-:W-:Y:S02]  /*50a0*/  CS2R R110, SRZ ;  /* 0x00000000006e7805 */ /* 0x000fe4000001ff00 */
[----:B------:R-:W-:Y:S02]  /*50b0*/  ISETP.GT.AND P1, PT, R18, 0x41, PT ;  /* 0x000000411200780c */ /* 0x000fe40003f24270 */
[----:B------:R-:W-:Y:S02]  /*50c0*/  CS2R R108, SRZ ;  /* 0x00000000006c7805 */ /* 0x000fe4000001ff00 */
[----:B-1----:R-:W-:Y:S01]  /*50d0*/  FSEL R20, R63, -INF , P2 ;  /* 0xff8000003f147808 */ /* 0x002fe20001000000 */
[----:B------:R-:W-:Y:S01]  /*50e0*/  MUFU.TANH R3, R3 ;  /* 0x0000000300037308 */ /* 0x000fe20000002400 */
[----:B------:R-:W-:Y:S02]  /*50f0*/  FMNMX.FTZ R61, R26, R5, !PT ;  /* 0x000000051a3d7209 */ /* 0x000fe40007810000 */
[----:B------:R-:W-:-:S02]  /*5100*/  CS2R R106, SRZ ;  /* 0x00000000006a7805 */ /* 0x000fc4000001ff00 */
[----:B------:R-:W-:Y:S02]  /*5110*/  ISETP.GT.AND P2, PT, R18, 0x48, PT ;  /* 0x000000481200780c */ /* 0x000fe40003f44270 */
[----:B------:R-:W-:Y:S02]  /*5120*/  CS2R R104, SRZ ;  /* 0x0000000000687805 */ /* 0x000fe4000001ff00 */
[----:B---3--:R-:W-:Y:S02]  /*5130*/  FSEL R5, R64, -INF , P1 ;  /* 0xff80000040057808 */ /* 0x008fe40000800000 */
[----:B------:R-:W-:Y:S02]  /*5140*/  CS2R R102, SRZ ;  /* 0x0000000000667805 */ /* 0x000fe4000001ff00 */
[----:B------:R-:W-:Y:S01]  /*5150*/  FMNMX.FTZ R2, R20, R61, !PT ;  /* 0x0000003d14027209 */ /* 0x000fe20007810000 */
[----:B------:R-:W-:Y:S01]  /*5160*/  MUFU.TANH R56, R56 ;  /* 0x0000003800387308 */ /* 0x000fe20000002400 */
[----:B------:R-:W-:-:S02]  /*5170*/  ISETP.GT.AND P1, PT, R18, 0x49, PT ;  /* 0x000000491200780c */ /* 0x000fc40003f24270 */
[----:B------:R-:W-:Y:S02]  /*5180*/  CS2R R100, SRZ ;  /* 0x0000000000647805 */ /* 0x000fe4000001ff00 */
[----:B-----5:R-:W-:Y:S02]  /*5190*/  FSEL R18, R30, -INF , P2 ;  /* 0xff8000001e127808 */ /* 0x020fe40001000000 */
[----:B------:R-:W-:Y:S02]  /*51a0*/  CS2R R98, SRZ ;  /* 0x0000000000627805 */ /* 0x000fe4000001ff00 */
[----:B--2---:R-:W-:Y:S02]  /*51b0*/  FMNMX.FTZ R31, R5, R2, !PT ;  /* 0x00000002051f7209 */ /* 0x004fe40007810000 */
[----:B------:R-:W-:Y:S02]  /*51c0*/  CS2R R96, SRZ ;  /* 0x0000000000607805 */ /* 0x000fe4000001ff00 */
[----:B0-----:R-:W-:Y:S01]  /*51d0*/  FSEL R2, R65, -INF , P1 ;  /* 0xff80000041027808 */ /* 0x001fe20000800000 */
[----:B------:R-:W0:Y:S01]  /*51e0*/  MUFU.TANH R58, R58 ;  /* 0x0000003a003a7308 */ /* 0x000e220000002400 */
[----:B------:R-:W-:-:S02]  /*51f0*/  FMNMX.FTZ R31, R18, R31, !PT ;  /* 0x0000001f121f7209 */ /* 0x000fc40007810000 */
[----:B------:R-:W-:Y:S02]  /*5200*/  CS2R R94, SRZ ;  /* 0x00000000005e7805 */ /* 0x000fe4000001ff00 */
[----:B------:R-:W-:Y:S02]  /*5210*/  ISETP.GT.AND P1, PT, R60, RZ, PT ;  /* 0x000000ff3c00720c */ /* 0x000fe40003f24270 */
[----:B------:R-:W-:Y:S02]  /*5220*/  CS2R R92, SRZ ;  /* 0x00000000005c7805 */ /* 0x000fe4000001ff00 */
[----:B------:R-:W-:Y:S02]  /*5230*/  FMNMX.FTZ R31, R2, R31, !PT ;  /* 0x0000001f021f7209 */ /* 0x000fe40007810000 */
[----:B------:R-:W-:Y:S02]  /*5240*/  CS2R R90, SRZ ;  /* 0x00000000005a7805 */ /* 0x000fe4000001ff00 */
[C---:B------:R-:W-:Y:S01]  /*5250*/  ISETP.GT.AND P2, PT, R60.reuse, 0x1, PT ;  /* 0x000000013c00780c */ /* 0x040fe20003f44270 */
[----:B------:R-:W1:Y:S01]  /*5260*/  MUFU.TANH R57, R57 ;  /* 0x0000003900397308 */ /* 0x000e620000002400 */
[----:B------:R-:W-:Y:S01]  /*5270*/  ISETP.GT.AND P3, PT, R60, 0x8, PT ;  /* 0x000000083c00780c */ /* 0x000fe20003f64270 */
[----:B------:R-:W2:Y:S01]  /*5280*/  SHFL.BFLY PT, R30, R31, 0x2, 0x1f ;  /* 0x0c401f001f1e7f89 */ /* 0x000ea200000e0000 */
[----:B------:R-:W-:-:S02]  /*5290*/  R2UR UR4, R0 ;  /* 0x00000000000472ca */ /* 0x000fc400000e0000 */
[----:B------:R-:W-:Y:S02]  /*52a0*/  CS2R R88, SRZ ;  /* 0x0000000000587805 */ /* 0x000fe4000001ff00 */
[----:B------:R-:W-:Y:S02]  /*52b0*/  R2UR UR14, R214 ;  /* 0x00000000d60e72ca */ /* 0x000fe400000e0000 */
[----:B------:R-:W-:Y:S02]  /*52c0*/  CS2R R86, SRZ ;  /* 0x0000000000567805 */ /* 0x000fe4000001ff00 */
[----:B------:R-:W-:Y:S01]  /*52d0*/  CS2R R84, SRZ ;  /* 0x0000000000547805 */ /* 0x000fe2000001ff00 */
[----:B------:R-:W3:Y:S01]  /*52e0*/  MUFU.TANH R59, R59 ;  /* 0x0000003b003b7308 */ /* 0x000ee20000002400 */
[----:B0-----:R-:W-:Y:S02]  /*52f0*/  FSEL R58, R58, -INF , P3 ;  /* 0xff8000003a3a7808 */ /* 0x001fe40001800000 */
[----:B------:R-:W-:-:S02]  /*5300*/  CS2R R82, SRZ ;  /* 0x0000000000527805 */ /* 0x000fc4000001ff00 */
[----:B------:R-:W-:Y:S02]  /*5310*/  ISETP.GT.AND P3, PT, R60, 0x28, PT ;  /* 0x000000283c00780c */ /* 0x000fe40003f64270 */
[----:B------:R-:W-:Y:S02]  /*5320*/  CS2R R80, SRZ ;  /* 0x0000000000507805 */ /* 0x000fe4000001ff00 */
[----:B------:R-:W-:Y:S02]  /*5330*/  CS2R R78, SRZ ;  /* 0x00000000004e7805 */ /* 0x000fe4000001ff00 */
[----:B------:R-:W-:Y:S02]  /*5340*/  CS2R R76, SRZ ;  /* 0x00000000004c7805 */ /* 0x000fe4000001ff00 */
[----:B------:R-:W-:Y:S01]  /*5350*/  CS2R R74, SRZ ;  /* 0x00000000004a7805 */ /* 0x000fe2000001ff00 */
[----:B------:R2:W-:Y:S01]  /*5360*/  MUFU.TANH R61, R40 ;  /* 0x00000028003d7308 */ /* 0x0005e20000002400 */
[----:B------:R-:W-:Y:S01]  /*5370*/  UIADD3 UR4, UR4, 0x38840, URZ ;  /* 0x0003884004047890 */ /* 0x000fe2000fffe03f */
[----:B------:R-:W-:Y:S01]  /*5380*/  CS2R R72, SRZ ;  /* 0x0000000000487805 */ /* 0x000fe2000001ff00 */
[----:B------:R-:W-:Y:S01]  /*5390*/  UISETP.LT.AND UP0, UPT, UR14, UR6, UPT ;  /* 0x000000060e00728c */ /* 0x000fe2000bf01270 */
[----:B------:R-:W-:Y:S01]  /*53a0*/  CS2R R70, SRZ ;  /* 0x0000000000467805 */ /* 0x000fe2000001ff00 */
[----:B------:R-:W-:-:S02]  /*53b0*/  UPRMT UR4, UR15, 0x654, UR4 ;  /* 0x000006540f047896 */ /* 0x000fc40008000004 */
[----:B------:R-:W-:Y:S01]  /*53c0*/  USEL UR7, UR14, UR6, !UP0 ;  /* 0x000000060e077287 */ /* 0x000fe2000c000000 */
[----:B------:R-:W0:Y:S01]  /*53d0*/  MUFU.TANH R49, R49 ;  /* 0x0000003100317308 */ /* 0x000e220000002400 */
[----:B--2---:R-:W-:Y:S02]  /*53e0*/  FMNMX.FTZ R40, R31, R30, !PT ;  /* 0x0000001e1f287209 */ /* 0x004fe40007810000 */
[----:B------:R-:W-:Y:S01]  /*53f0*/  UISETP.GE.AND UP0, UPT, UR61, UR7, UPT ;  /* 0x000000073d00728c */ /* 0x000fe2000bf06270 */
[----:B------:R-:W-:Y:S02]  /*5400*/  FSEL R30, R3, -INF , P1 ;  /* 0xff800000031e7808 */ /* 0x000fe40000800000 */
[----:B------:R-:W-:Y:S01]  /*5410*/  FSEL R31, R56, -INF , P2 ;  /* 0xff800000381f7808 */ /* 0x000fe20001000000 */
[----:B------:R-:W-:Y:S01]  /*5420*/  SYNCS.ARRIVE.TRANS64.RED.A1T0 RZ, [UR4], RZ ;  /* 0x000000ffffff79a7 */ /* 0x000fe20008100404 */
[----:B------:R-:W2:Y:S01]  /*5430*/  MUFU.TANH R51, R51 ;  /* 0x0000003300337308 */ /* 0x000ea20000002400 */
[----:B------:R-:W-:-:S02]  /*5440*/  ISETP.GT.AND P1, PT, R60, 0x9, PT ;  /* 0x000000093c00780c */ /* 0x000fc40003f24270 */
[----:B------:R-:W-:Y:S02]  /*5450*/  FMNMX.FTZ R3, R30, R31, !PT ;  /* 0x0000001f1e037209 */ /* 0x000fe40007810000 */
[C---:B------:R-:W-:Y:S02]  /*5460*/  ISETP.GT.AND P2, PT, R60.reuse, 0x10, PT ;  /* 0x000000103c00780c */ /* 0x040fe40003f44270 */
[----:B-1----:R-:W-:Y:S01]  /*5470*/  FSEL R57, R57, -INF , P1 ;  /* 0xff80000039397808 */ /* 0x002fe20000800000 */
[----:B------:R1:W-:Y:S01]  /*5480*/  MUFU.TANH R63, R41 ;  /* 0x00000029003f7308 */ /* 0x0003e20000002400 */
[C---:B------:R-:W-:Y:S02]  /*5490*/  ISETP.GT.AND P1, PT, R60.reuse, 0x11, PT ;  /* 0x000000113c00780c */ /* 0x040fe40003f24270 */
[----:B---3--:R-:W-:Y:S02]  /*54a0*/  FSEL R59, R59, -INF , P2 ;  /* 0xff8000003b3b7808 */ /* 0x008fe40001000000 */
[----:B------:R-:W-:-:S02]  /*54b0*/  ISETP.GT.AND P2, PT, R60, 0x18, PT ;  /* 0x000000183c00780c */ /* 0x000fc40003f44270 */
[----:B0-----:R-:W-:Y:S01]  /*54c0*/  FSEL R49, R49, -INF , P1 ;  /* 0xff80000031317808 */ /* 0x001fe20000800000 */
[----:B------:R-:W0:Y:S01]  /*54d0*/  MUFU.TANH R53, R53 ;  /* 0x0000003500357308 */ /* 0x000e220000002400 */
[----:B-1----:R-:W1:Y:S01]  /*54e0*/  SHFL.BFLY PT, R41, R40, 0x1, 0x1f ;  /* 0x0c201f0028297f89 */ /* 0x002e6200000e0000 */
[C---:B------:R-:W-:Y:S02]  /*54f0*/  ISETP.GT.AND P1, PT, R60.reuse, 0x19, PT ;  /* 0x000000193c00780c */ /* 0x040fe40003f24270 */
[----:B--2---:R-:W-:Y:S02]  /*5500*/  FSEL R51, R51, -INF , P2 ;  /* 0xff80000033337808 */ /* 0x004fe40001000000 */
[----:B------:R-:W-:Y:S02]  /*5510*/  ISETP.GT.AND P2, PT, R60, 0x20, PT ;  /* 0x000000203c00780c */ /* 0x000fe40003f44270 */
[----:B------:R2:W-:Y:S08]  /*5520*/  MUFU.TANH R62, R24 ;  /* 0x00000018003e7308 */ /* 0x0005f00000002400 */
[----:B------:R-:W3:Y:S01]  /*5530*/  MUFU.TANH R44, R44 ;  /* 0x0000002c002c7308 */ /* 0x000ee20000002400 */
[----:B--2---:R-:W-:-:S04]  /*5540*/  FMNMX.FTZ R24, R58, R3, !PT ;  /* 0x000000033a187209 */ /* 0x004fc80007810000 */
[----:B------:R-:W-:-:S03]  /*5550*/  FMNMX.FTZ R24, R57, R24, !PT ;  /* 0x0000001839187209 */ /* 0x000fc60007810000 */
[----:B------:R-:W2:Y:S01]  /*5560*/  MUFU.TANH R45, R45 ;  /* 0x0000002d002d7308 */ /* 0x000ea20000002400 */
[----:B------:R-:W-:Y:S02]  /*5570*/  FMNMX.FTZ R24, R59, R24, !PT ;  /* 0x000000183b187209 */ /* 0x000fe40007810000 */
[----:B-1----:R-:W-:Y:S02]  /*5580*/  FMNMX.FTZ R3, R40, R41, !PT ;  /* 0x0000002928037209 */ /* 0x002fe40007810000 */
[----:B------:R-:W-:-:S03]  /*5590*/  FMNMX.FTZ R24, R49, R24, !PT ;  /* 0x0000001831187209 */ /* 0x000fc60007810000 */
[----:B------:R0:W1:Y:S08]  /*55a0*/  MUFU.TANH R64, R32 ;  /* 0x0000002000407308 */ /* 0x0000700000002400 */
[----:B------:R4:W-:Y:S01]  /*55b0*/  MUFU.TANH R56, R25 ;  /* 0x0000001900387308 */ /* 0x0009e20000002400 */
[----:B0-----:R-:W-:Y:S02]  /*55c0*/  FSEL R32, R53, -INF , P1 ;  /* 0xff80000035207808 */ /* 0x001fe40000800000 */
[----:B------:R-:W-:-:S05]  /*55d0*/  ISETP.GT.AND P1, PT, R60, 0x21, PT ;  /* 0x000000213c00780c */ /* 0x000fca0003f24270 */
[----:B------:R0:W-:Y:S01]  /*55e0*/  MUFU.TANH R68, R28 ;  /* 0x0000001c00447308 */ /* 0x0001e20000002400 */
[----:B----4-:R-:W-:-:S04]  /*55f0*/  FMNMX.FTZ R25, R51, R24, !PT ;  /* 0x0000001833197209 */ /* 0x010fc80007810000 */
[----:B------:R-:W-:-:S03]  /*5600*/  FMNMX.FTZ R25, R32, R25, !PT ;  /* 0x0000001920197209 */ /* 0x000fc60007810000 */
[----:B------:R4:W5:Y:S01]  /*5610*/  MUFU.TANH R65, R33 ;  /* 0x0000002100417308 */ /* 0x0009620000002400 */
[----:B0-----:R-:W-:Y:S02]  /*5620*/  FSEL R28, R61, -INF , P2 ;  /* 0xff8000003d1c7808 */ /* 0x001fe40001000000 */
[----:B------:R-:W-:Y:S02]  /*5630*/  FSETP.NEU.FTZ.AND P2, PT, R3, -INF , PT ;  /* 0xff8000000300780b */ /* 0x000fe40003f5d000 */
[----:B------:R-:W-:-:S03]  /*5640*/  FMNMX.FTZ R24, R28, R25, !PT ;  /* 0x000000191c187209 */ /* 0x000fc60007810000 */
[----:B------:R0:W5:Y:S01]  /*5650*/  MUFU.TANH R66, R36 ;  /* 0x0000002400427308 */ /* 0x0001620000002400 */
[----:B----4-:R-:W-:Y:S02]  /*5660*/  FSEL R33, R63, -INF , P1 ;  /* 0xff8000003f217808 */ /* 0x010fe40000800000 */
[----:B------:R-:W-:Y:S02]  /*5670*/  ISETP.GT.AND P1, PT, R60, 0x29, PT ;  /* 0x000000293c00780c */ /* 0x000fe40003f24270 */
[----:B------:R-:W-:-:S03]  /*5680*/  FMNMX.FTZ R24, R33, R24, !PT ;  /* 0x0000001821187209 */ /* 0x000fc60007810000 */
[----:B------:R3:W-:Y:S01]  /*5690*/  MUFU.TANH R69, R29 ;  /* 0x0000001d00457308 */ /* 0x0007e20000002400 */
[----:B0-----:R-:W-:-:S05]  /*56a0*/  FMUL.FTZ R36, R3, UR5 ;  /* 0x0000000503247c20 */ /* 0x001fca0008410000 */
[----:B------:R-:W-:Y:S02]  /*56b0*/  FSEL R25, R36, RZ, P2 ;  /* 0x000000ff24197208 */ /* 0x000fe40001000000 */
[----:B------:R1:W0:Y:S01]  /*56c0*/  MUFU.TANH R67, R37 ;  /* 0x0000002500437308 */ /* 0x0002220000002400 */
[----:B---3--:R-:W-:Y:S02]  /*56d0*/  FSEL R29, R44, -INF , P3 ;  /* 0xff8000002c1d7808 */ /* 0x008fe40001800000 */
[----:B------:R-:W-:Y:S01]  /*56e0*/  ISETP.GT.AND P2, PT, R60, 0x30, PT ;  /* 0x000000303c00780c */ /* 0x000fe20003f44270 */
[--C-:B------:R-:W-:Y:S01]  /*56f0*/  FFMA.FTZ R209, R54, UR5, -R25.reuse ;  /* 0x0000000536d17c23 */ /* 0x100fe20008010819 */
[----:B--2---:R-:W-:Y:S01]  /*5700*/  FSEL R36, R45, -INF , P1 ;  /* 0xff8000002d247808 */ /* 0x004fe20000800000 */
[--C-:B------:R-:W-:Y:S01]  /*5710*/  FFMA.FTZ R54, R52, UR5, -R25.reuse ;  /* 0x0000000534367c23 */ /* 0x100fe20008010819 */
[----:B------:R-:W-:Y:S01]  /*5720*/  FMNMX.FTZ R41, R29, R24, !PT ;  /* 0x000000181d297209 */ /* 0x000fe20007810000 */
[--C-:B------:R-:W-:Y:S01]  /*5730*/  FFMA.FTZ R55, R50, UR5, -R25.reuse ;  /* 0x0000000532377c23 */ /* 0x100fe20008010819 */
[----:B------:R-:W-:Y:S01]  /*5740*/  ISETP.GT.AND P1, PT, R60, 0x31, PT ;  /* 0x000000313c00780c */ /* 0x000fe20003f24270 */
[--C-:B------:R-:W-:Y:S01]  /*5750*/  FFMA.FTZ R35, R35, UR5, -R25.reuse ;  /* 0x0000000523237c23 */ /* 0x100fe20008010819 */
[----:B-1----:R-:W-:Y:S01]  /*5760*/  FSEL R37, R64, -INF , P2 ;  /* 0xff80000040257808 */ /* 0x002fe20001000000 */
[--C-:B------:R-:W-:Y:S01]  /*5770*/  FFMA.FTZ R197, R4, UR5, -R25.reuse ;  /* 0x0000000504c57c23 */ /* 0x100fe20008010819 */
[----:B------:R-:W-:Y:S01]  /*5780*/  FMNMX.FTZ R24, R36, R41, !PT ;  /* 0x0000002924187209 */ /* 0x000fe20007810000 */
[----:B------:R-:W-:Y:S01]  /*5790*/  MUFU.EX2 R207, R35 ;  /* 0x0000002300cf7308 */ /* 0x000fe20000000800 */
[----:B------:R-:W-:Y:S01]  /*57a0*/  ISETP.GT.AND P2, PT, R60, 0x38, PT ;  /* 0x000000383c00780c */ /* 0x000fe20003f44270 */
[--C-:B------:R-:W-:Y:S01]  /*57b0*/  FFMA.FTZ R199, R21, UR5, -R25.reuse ;  /* 0x0000000515c77c23 */ /* 0x100fe20008010819 */
[----:B-----5:R-:W-:Y:S01]  /*57c0*/  FSEL R40, R65, -INF , P1 ;  /* 0xff80000041287808 */ /* 0x020fe20000800000 */
[--C-:B------:R-:W-:Y:S01]  /*57d0*/  FFMA.FTZ R21, R20, UR5, -R25.reuse ;  /* 0x0000000514157c23 */ /* 0x100fe20008010819 */
[----:B------:R-:W-:Y:S01]  /*57e0*/  FMNMX.FTZ R45, R37, R24, !PT ;  /* 0x00000018252d7209 */ /* 0x000fe20007810000 */
[--C-:B------:R-:W-:Y:S01]  /*57f0*/  FFMA.FTZ R42, R42, UR5, -R25.reuse ;  /* 0x000000052a2a7c23 */ /* 0x100fe20008010819 */
[----:B------:R-:W-:Y:S01]  /*5800*/  ISETP.GT.AND P1, PT, R60, 0x39, PT ;  /* 0x000000393c00780c */ /* 0x000fe20003f24270 */
[----:B------:R1:W-:Y:S01]  /*5810*/  MUFU.EX2 R24, R54 ;  /* 0x0000003600187308 */ /* 0x0003e20000000800 */
[----:B------:R-:W-:Y:S01]  /*5820*/  FSEL R41, R66, -INF , P2 ;  /* 0xff80000042297808 */ /* 0x000fe20001000000 */
[--C-:B------:R-:W-:Y:S01]  /*5830*/  FFMA.FTZ R5, R5, UR5, -R25.reuse ;  /* 0x0000000505057c23 */ /* 0x100fe20008010819 */
[----:B------:R-:W-:Y:S01]  /*5840*/  FMNMX.FTZ R52, R40, R45, !PT ;  /* 0x0000002d28347209 */ /* 0x000fe20007810000 */
[--C-:B------:R-:W-:Y:S01]  /*5850*/  FFMA.FTZ R18, R18, UR5, -R25.reuse ;  /* 0x0000000512127c23 */ /* 0x100fe20008010819 */
[----:B------:R-:W-:Y:S01]  /*5860*/  ISETP.GT.AND P2, PT, R60, 0x40, PT ;  /* 0x000000403c00780c */ /* 0x000fe20003f44270 */
[--C-:B------:R-:W-:Y:S01]  /*5870*/  FFMA.FTZ R38, R38, UR5, -R25.reuse ;  /* 0x0000000526267c23 */ /* 0x100fe20008010819 */
[----:B0-----:R-:W-:Y:S01]  /*5880*/  FSEL R44, R67, -INF , P1 ;  /* 0xff800000432c7808 */ /* 0x001fe20000800000 */
[----:B------:R-:W-:Y:S01]  /*5890*/  MUFU.EX2 R209, R209 ;  /* 0x000000d100d17308 */ /* 0x000fe20000000800 */
[----:B------:R-:W-:Y:S01]  /*58a0*/  FMNMX.FTZ R53, R41, R52, !PT ;  /* 0x0000003429357209 */ /* 0x000fe20007810000 */
[--C-:B-1----:R-:W-:Y:S01]  /*58b0*/  FFMA.FTZ R54, R48, UR5, -R25.reuse ;  /* 0x0000000530367c23 */ /* 0x102fe20008010819 */
        /* <DEDUP_REMOVED lines=13> */
[----:B------:R-:W0:Y:S01]  /*5990*/  MUFU.EX2 R54, R54 ;  /* 0x0000003600367308 */ /* 0x000e220000000800 */
[----:B------:R-:W-:Y:S01]  /*59a0*/  FSEL R48, R68, -INF , P2 ;  /* 0xff80000044307808 */ /* 0x000fe20001000000 */
[--C-:B------:R-:W-:Y:S01]  /*59b0*/  FFMA.FTZ R46, R46, UR5, -R25.reuse ;  /* 0x000000052e2e7c23 */ /* 0x100fe20008010819 */
[----:B------:R-:W-:Y:S01]  /*59c0*/  FMNMX.FTZ R53, R50, R53, !PT ;  /* 0x0000003532357209 */ /* 0x000fe20007810000 */
[--C-:B------:R-:W-:Y:S01]  /*59d0*/  FFMA.FTZ R26, R26, UR5, -R25.reuse ;  /* 0x000000051a1a7c23 */ /* 0x100fe20008010819 */
[----:B------:R-:W-:Y:S01]  /*59e0*/  FSEL R52, R69, -INF , P1 ;  /* 0xff80000045347808 */ /* 0x000fe20000800000 */
[----:B------:R-:W-:Y:S01]  /*59f0*/  FFMA.FTZ R2, R2, UR5, -R25 ;  /* 0x0000000502027c23 */ /* 0x000fe20008010819 */
[----:B------:R-:W-:Y:S01]  /*5a00*/  FMNMX.FTZ R53, R48, R53, !PT ;  /* 0x0000003530357209 */ /* 0x000fe20007810000 */
[----:B------:R-:W-:Y:S01]  /*5a10*/  MUFU.EX2 R42, R42 ;  /* 0x0000002a002a7308 */ /* 0x000fe20000000800 */
[----:B------:R-:W-:-:S02]  /*5a20*/  CS2R R68, SRZ ;  /* 0x0000000000447805 */ /* 0x000fc4000001ff00 */
[----:B------:R-:W-:Y:S02]  /*5a30*/  CS2R R66, SRZ ;  /* 0x0000000000427805 */ /* 0x000fe4000001ff00 */
[----:B------:R-:W-:Y:S02]  /*5a40*/  FMNMX.FTZ R53, R52, R53, !PT ;  /* 0x0000003534357209 */ /* 0x000fe40007810000 */
[----:B------:R-:W-:-:S03]  /*5a50*/  CS2R R64, SRZ ;  /* 0x0000000000407805 */ /* 0x000fc6000001ff00 */
[----:B------:R-:W1:Y:S01]  /*5a60*/  SHFL.BFLY PT, R34, R53, 0x2, 0x1f ;  /* 0x0c401f0035227f89 */ /* 0x000e6200000e0000 */
[----:B------:R-:W-:Y:S01]  /*5a70*/  MUFU.EX2 R205, R56 ;  /* 0x0000003800cd7308 */ /* 0x000fe20000000800 */
[----:B0-----:R-:W-:-:S07]  /*5a80*/  F2FP.BF16.F32.PACK_AB R211, R54, R55 ;  /* 0x0000003736d3723e */ /* 0x001fce00000010ff */
[----:B------:R0:W-:Y:S08]  /*5a90*/  MUFU.EX2 R195, R18 ;  /* 0x0000001200c37308 */ /* 0x0001f00000000800 */
[----:B------:R-:W-:Y:S01]  /*5aa0*/  MUFU.EX2 R203, R38 ;  /* 0x0000002600cb7308 */ /* 0x000fe20000000800 */
[----:B0-----:R-:W-:Y:S01]  /*5ab0*/  FADD.FTZ R18, R209, R24 ;  /* 0x00000018d1127221 */ /* 0x001fe20000010000 */
[----:B------:R-:W-:-:S02]  /*5ac0*/  F2FP.BF16.F32.PACK_AB R209, R24, R209 ;  /* 0x000000d118d1723e */ /* 0x000fc400000010ff */
[----:B-1----:R-:W-:-:S04]  /*5ad0*/  FMNMX.FTZ R34, R53, R34, !PT ;  /* 0x0000002235227209 */ /* 0x002fc80007810000 */
[----:B------:R-:W-:Y:S01]  /*5ae0*/  MUFU.EX2 R60, R39 ;  /* 0x00000027003c7308 */ /* 0x000fe20000000800 */
[----:B------:R-:W0:Y:S07]  /*5af0*/  SHFL.BFLY PT, R35, R34, 0x1, 0x1f ;  /* 0x0c201f0022237f89 */ /* 0x000e2e00000e0000 */
[----:B------:R-:W-:Y:S08]  /*5b00*/  MUFU.EX2 R56, R27 ;  /* 0x0000001b00387308 */ /* 0x000ff00000000800 */
[----:B------:R-:W-:Y:S08]  /*5b10*/  MUFU.EX2 R43, R43 ;  /* 0x0000002b002b7308 */ /* 0x000ff00000000800 */
[----:B------:R-:W1:Y:S01]  /*5b20*/  MUFU.EX2 R62, R47 ;  /* 0x0000002f003e7308 */ /* 0x000e620000000800 */
[----:B0-----:R-:W-:-:S04]  /*5b30*/  FMNMX.FTZ R4, R34, R35, !PT ;  /* 0x0000002322047209 */ /* 0x001fc80007810000 */
[C---:B------:R-:W-:Y:S01]  /*5b40*/  FSETP.NEU.FTZ.AND P1, PT, R4.reuse, -INF , PT ;  /* 0xff8000000400780b */ /* 0x040fe20003f3d000 */
[----:B------:R-:W-:Y:S02]  /*5b50*/  FMUL.FTZ R20, R4, UR5 ;  /* 0x0000000504147c20 */ /* 0x000fe40008410000 */
[----:B------:R-:W-:Y:S03]  /*5b60*/  MUFU.EX2 R34, R5 ;  /* 0x0000000500227308 */ /* 0x000fe60000000800 */
[----:B------:R-:W-:Y:S02]  /*5b70*/  FSEL R20, R20, RZ, P1 ;  /* 0x000000ff14147208 */ /* 0x000fe40000800000 */
[----:B------:R-:W-:-:S03]  /*5b80*/  PLOP3.LUT P1, PT, PT, PT, UP0, 0x80, 0x0 ;  /* 0x000000000000781c */ /* 0x000fc60003f2f008 */
        /* <DEDUP_REMOVED lines=22> */
[----:B------:R-:W-:Y:S01]  /*5cf0*/  FFMA.FTZ R20, R52, UR5, -R20 ;  /* 0x0000000534147c23 */ /* 0x000fe20008010814 */
[----:B-1----:R-:W-:Y:S01]  /*5d00*/  F2FP.BF16.F32.PACK_AB R201, R62, R43 ;  /* 0x0000002b3ec9723e */ /* 0x002fe200000010ff */
[----:B------:R-:W1:Y:S01]  /*5d10*/  MUFU.EX2 R58, R58 ;  /* 0x0000003a003a7308 */ /* 0x000e620000000800 */
[----:B------:R-:W-:-:S07]  /*5d20*/  CS2R R52, SRZ ;  /* 0x0000000000347805 */ /* 0x000fce000001ff00 */
[----:B------:R-:W2:Y:S01]  /*5d30*/  MUFU.EX2 R57, R57 ;  /* 0x0000003900397308 */ /* 0x000ea20000000800 */
[----:B0-----:R-:W-:Y:S01]  /*5d40*/  FADD.FTZ R5, R30, R31 ;  /* 0x0000001f1e057221 */ /* 0x001fe20000010000 */
[----:B------:R-:W-:Y:S02]  /*5d50*/  F2FP.BF16.F32.PACK_AB R208, R31, R30 ;  /* 0x0000001e1fd0723e */ /* 0x000fe400000010ff */
[----:B------:R-:W-:-:S04]  /*5d60*/  CS2R R30, SRZ ;  /* 0x00000000001e7805 */ /* 0x000fc8000001ff00 */
        /* <DEDUP_REMOVED lines=9> */
[C---:B------:R-:W-:Y:S01]  /*5e00*/  FADD.FTZ R0, R205.reuse, R0 ;  /* 0x00000000cd007221 */ /* 0x040fe20000010000 */
[----:B------:R-:W-:Y:S01]  /*5e10*/  F2FP.BF16.F32.PACK_AB R205, R205, R42 ;  /* 0x0000002acdcd723e */ /* 0x000fe200000010ff */
[----:B------:R-:W2:Y:S01]  /*5e20*/  MUFU.EX2 R51, R51 ;  /* 0x0000003300337308 */ /* 0x000ea20000000800 */
[----:B0-----:R-:W-:Y:S01]  /*5e30*/  FADD.FTZ R27, R59, R38 ;  /* 0x000000263b1b7221 */ /* 0x001fe20000010000 */
[----:B------:R-:W-:Y:S01]  /*5e40*/  FADD.FTZ R25, R207, R0 ;  /* 0x00000000cf197221 */ /* 0x000fe20000010000 */
[C---:B------:R-:W-:Y:S02]  /*5e50*/  F2FP.BF16.F32.PACK_AB R207, R60.reuse, R207 ;  /* 0x000000cf3ccf723e */ /* 0x040fe400000010ff */
[----:B------:R-:W-:Y:S01]  /*5e60*/  CS2R R38, SRZ ;  /* 0x0000000000267805 */ /* 0x000fe2000001ff00 */
[----:B------:R-:W-:Y:S01]  /*5e70*/  FADD.FTZ R0, R60, R25 ;  /* 0x000000193c007221 */ /* 0x000fe20000010000 */
[----:B------:R-:W-:Y:S01]  /*5e80*/  CS2R R60, SRZ ;  /* 0x00000000003c7805 */ /* 0x000fe2000001ff00 */
[----:B------:R-:W0:Y:S01]  /*5e90*/  MUFU.EX2 R32, R32 ;  /* 0x0000002000207308 */ /* 0x000e220000000800 */
[C---:B-1----:R-:W-:Y:S01]  /*5ea0*/  FADD.FTZ R18, R204.reuse, R27 ;  /* 0x0000001bcc127221 */ /* 0x042fe20000010000 */
[----:B------:R-:W-:-:S02]  /*5eb0*/  F2FP.BF16.F32.PACK_AB R204, R204, R59 ;  /* 0x0000003bcccc723e */ /* 0x000fc400000010ff */
[----:B------:R-:W-:-:S04]  /*5ec0*/  CS2R R58, SRZ ;  /* 0x00000000003a7805 */ /* 0x000fc8000001ff00 */
[----:B------:R-:W1:Y:S01]  /*5ed0*/  MUFU.EX2 R28, R28 ;  /* 0x0000001c001c7308 */ /* 0x000e620000000800 */
[----:B--2---:R-:W-:-:S07]  /*5ee0*/  FADD.FTZ R5, R51, R18 ;  /* 0x0000001233057221 */ /* 0x004fce0000010000 */
[----:B------:R-:W2:Y:S01]  /*5ef0*/  MUFU.EX2 R33, R33 ;  /* 0x0000002100217308 */ /* 0x000ea20000000800 */
[C---:B0-----:R-:W-:Y:S01]  /*5f00*/  FADD.FTZ R5, R32.reuse, R5 ;  /* 0x0000000520057221 */ /* 0x041fe20000010000 */
[----:B------:R-:W-:-:S06]  /*5f10*/  F2FP.BF16.F32.PACK_AB R206, R32, R51 ;  /* 0x0000003320ce723e */ /* 0x000fcc00000010ff */
[----:B------:R-:W0:Y:S01]  /*5f20*/  MUFU.EX2 R29, R29 ;  /* 0x0000001d001d7308 */ /* 0x000e220000000800 */
[----:B-1----:R-:W-:Y:S01]  /*5f30*/  FADD.FTZ R18, R28, R5 ;  /* 0x000000051c127221 */ /* 0x002fe20000010000 */
[----:B------:R-:W-:Y:S01]  /*5f40*/  FADD.FTZ R5, R43, R0 ;  /* 0x000000002b057221 */ /* 0x000fe20000010000 */
[----:B------:R-:W-:-:S03]  /*5f50*/  CS2R R42, SRZ ;  /* 0x00000000002a7805 */ /* 0x000fc6000001ff00 */
[----:B------:R-:W-:Y:S01]  /*5f60*/  FADD.FTZ R5, R62, R5 ;  /* 0x000000053e057221 */ /* 0x000fe20000010000 */
[----:B------:R-:W-:Y:S01]  /*5f70*/  CS2R R62, SRZ ;  /* 0x00000000003e7805 */ /* 0x000fe2000001ff00 */
[----:B------:R-:W1:Y:S01]  /*5f80*/  MUFU.EX2 R36, R36 ;  /* 0x0000002400247308 */ /* 0x000e620000000800 */
[C---:B--2---:R-:W-:Y:S01]  /*5f90*/  FADD.FTZ R18, R33.reuse, R18 ;  /* 0x0000001221127221 */ /* 0x044fe20000010000 */
[----:B------:R-:W-:Y:S01]  /*5fa0*/  FADD.FTZ R0, R46, R5 ;  /* 0x000000052e007221 */ /* 0x000fe20000010000 */
[----:B------:R-:W-:Y:S02]  /*5fb0*/  F2FP.BF16.F32.PACK_AB R200, R33, R28 ;  /* 0x0000001c21c8723e */ /* 0x000fe400000010ff */
[----:B------:R-:W-:Y:S01]  /*5fc0*/  CS2R R32, SRZ ;  /* 0x0000000000207805 */ /* 0x000fe2000001ff00 */
[C---:B------:R-:W-:Y:S01]  /*5fd0*/  FADD.FTZ R0, R203.reuse, R0 ;  /* 0x00000000cb007221 */ /* 0x040fe20000010000 */
[----:B------:R-:W-:Y:S01]  /*5fe0*/  F2FP.BF16.F32.PACK_AB R203, R203, R46 ;  /* 0x0000002ecbcb723e */ /* 0x000fe200000010ff */
[----:B------:R-:W2:Y:S01]  /*5ff0*/  MUFU.EX2 R37, R37 ;  /* 0x0000002500257308 */ /* 0x000ea20000000800 */
[----:B0-----:R-:W-:Y:S01]  /*6000*/  FADD.FTZ R25, R29, R18 ;  /* 0x000000121d197221 */ /* 0x001fe20000010000 */
[----:B------:R-:W-:-:S06]  /*6010*/  CS2R R46, SRZ ;  /* 0x00000000002e7805 */ /* 0x000fcc000001ff00 */
[----:B------:R-:W0:Y:S01]  /*6020*/  MUFU.EX2 R197, R197 ;  /* 0x000000c500c57308 */ /* 0x000e220000000800 */
[C---:B-1----:R-:W-:Y:S01]  /*6030*/  FADD.FTZ R18, R36.reuse, R25 ;  /* 0x0000001924127221 */ /* 0x042fe20000010000 */
[----:B------:R-:W-:Y:S02]  /*6040*/  F2FP.BF16.F32.PACK_AB R202, R36, R29 ;  /* 0x0000001d24ca723e */ /* 0x000fe400000010ff */
[----:B------:R-:W-:-:S04]  /*6050*/  CS2R R28, SRZ ;  /* 0x00000000001c7805 */ /* 0x000fc8000001ff00 */
[----:B------:R-:W1:Y:S01]  /*6060*/  MUFU.EX2 R40, R40 ;  /* 0x0000002800287308 */ /* 0x000e620000000800 */
[----:B--2---:R-:W-:-:S07]  /*6070*/  FADD.FTZ R5, R37, R18 ;  /* 0x0000001225057221 */ /* 0x004fce0000010000 */
[----:B------:R-:W2:Y:S01]  /*6080*/  MUFU.EX2 R41, R41 ;  /* 0x0000002900297308 */ /* 0x000ea20000000800 */
[----:B0-----:R-:W-:Y:S01]  /*6090*/  FADD.FTZ R25, R197, R0 ;  /* 0x00000000c5197221 */ /* 0x001fe20000010000 */
[----:B------:R-:W-:-:S03]  /*60a0*/  F2FP.BF16.F32.PACK_AB R197, R56, R197 ;  /* 0x000000c538c5723e */ /* 0x000fc600000010ff */
[----:B------:R-:W-:Y:S01]  /*60b0*/  FADD.FTZ R18, R56, R25 ;  /* 0x0000001938127221 */ /* 0x000fe20000010000 */
[----:B------:R-:W-:Y:S02]  /*60c0*/  CS2R R56, SRZ ;  /* 0x0000000000387805 */ /* 0x000fe4000001ff00 */
[----:B------:R-:W0:Y:S01]  /*60d0*/  MUFU.EX2 R199, R199 ;  /* 0x000000c700c77308 */ /* 0x000e220000000800 */
[C---:B-1----:R-:W-:Y:S01]  /*60e0*/  FADD.FTZ R0, R40.reuse, R5 ;  /* 0x0000000528007221 */ /* 0x042fe20000010000 */
[----:B------:R-:W-:Y:S02]  /*60f0*/  F2FP.BF16.F32.PACK_AB R196, R40, R37 ;  /* 0x0000002528c4723e */ /* 0x000fe400000010ff */
[----:B------:R-:W-:-:S04]  /*6100*/  CS2R R36, SRZ ;  /* 0x0000000000247805 */ /* 0x000fc8000001ff00 */
[----:B------:R-:W1:Y:S01]  /*6110*/  MUFU.EX2 R44, R44 ;  /* 0x0000002c002c7308 */ /* 0x000e620000000800 */
[----:B--2---:R-:W-:-:S07]  /*6120*/  FADD.FTZ R25, R41, R0 ;  /* 0x0000000029197221 */ /* 0x004fce0000010000 */
[----:B------:R-:W2:Y:S01]  /*6130*/  MUFU.EX2 R26, R26 ;  /* 0x0000001a001a7308 */ /* 0x000ea20000000800 */
[----:B0-----:R-:W-:-:S07]  /*6140*/  FADD.FTZ R27, R199, R18 ;  /* 0x00000012c71b7221 */ /* 0x001fce0000010000 */
[----:B------:R-:W0:Y:S01]  /*6150*/  MUFU.EX2 R45, R45 ;  /* 0x0000002d002d7308 */ /* 0x000e220000000800 */
[C---:B-1----:R-:W-:Y:S01]  /*6160*/  FADD.FTZ R0, R44.reuse, R25 ;  /* 0x000000192c007221 */ /* 0x042fe20000010000 */
[----:B------:R-:W-:Y:S02]  /*6170*/  F2FP.BF16.F32.PACK_AB R198, R44, R41 ;  /* 0x000000292cc6723e */ /* 0x000fe400000010ff */
[----:B------:R-:W-:-:S04]  /*6180*/  CS2R R40, SRZ ;  /* 0x0000000000287805 */ /* 0x000fc8000001ff00 */
[----:B------:R-:W1:Y:S01]  /*6190*/  MUFU.EX2 R21, R21 ;  /* 0x0000001500157308 */ /* 0x000e620000000800 */
[C---:B--2---:R-:W-:Y:S01]  /*61a0*/  FADD.FTZ R18, R26.reuse, R27 ;  /* 0x0000001b1a127221 */ /* 0x044fe20000010000 */
[----:B------:R-:W-:-:S06]  /*61b0*/  F2FP.BF16.F32.PACK_AB R199, R26, R199 ;  /* 0x000000c71ac7723e */ /* 0x000fcc00000010ff */
[----:B------:R-:W2:Y:S01]  /*61c0*/  MUFU.EX2 R50, R50 ;  /* 0x0000003200327308 */ /* 0x000ea20000000800 */
[----:B0-----:R-:W-:-:S07]  /*61d0*/  FADD.FTZ R25, R45, R0 ;  /* 0x000000002d197221 */ /* 0x001fce0000010000 */
[----:B------:R-:W0:Y:S01]  /*61e0*/  MUFU.EX2 R48, R48 ;  /* 0x0000003000307308 */ /* 0x000e220000000800 */
[----:B-1----:R-:W-:Y:S01]  /*61f0*/  FADD.FTZ R27, R21, R18 ;  /* 0x00000012151b7221 */ /* 0x002fe20000010000 */
[----:B------:R-:W-:-:S03]  /*6200*/  F2FP.BF16.F32.PACK_AB R193, R34, R21 ;  /* 0x0000001522c1723e */ /* 0x000fc600000010ff */
[----:B------:R-:W-:Y:S01]  /*6210*/  FADD.FTZ R0, R34, R27 ;  /* 0x0000001b22007221 */ /* 0x000fe20000010000 */
[----:B------:R-:W-:Y:S02]  /*6220*/  CS2R R34, SRZ ;  /* 0x0000000000227805 */ /* 0x000fe4000001ff00 */
[----:B------:R-:W-:Y:S01]  /*6230*/  CS2R R26, SRZ ;  /* 0x00000000001a7805 */ /* 0x000fe2000001ff00 */
[----:B------:R1:W3:Y:S01]  /*6240*/  MUFU.EX2 R5, R20 ;  /* 0x0000001400057308 */ /* 0x0002e20000000800 */
[C---:B--2---:R-:W-:Y:S01]  /*6250*/  FADD.FTZ R25, R50.reuse, R25 ;  /* 0x0000001932197221 */ /* 0x044fe20000010000 */
[----:B------:R-:W-:Y:S02]  /*6260*/  F2FP.BF16.F32.PACK_AB R192, R50, R45 ;  /* 0x0000002d32c0723e */ /* 0x000fe400000010ff */
[----:B------:R-:W-:Y:S02]  /*6270*/  CS2R R50, SRZ ;  /* 0x0000000000327805 */ /* 0x000fe4000001ff00 */
[----:B------:R-:W-:-:S02]  /*6280*/  CS2R R44, SRZ ;  /* 0x00000000002c7805 */ /* 0x000fc4000001ff00 */
[----:B------:R-:W2:Y:S01]  /*6290*/  MUFU.EX2 R2, R2 ;  /* 0x0000000200027308 */ /* 0x000ea20000000800 */
[----:B0-----:R-:W-:Y:S01]  /*62a0*/  FADD.FTZ R18, R48, R25 ;  /* 0x0000001930127221 */ /* 0x001fe20000010000 */
[----:B------:R-:W-:Y:S01]  /*62b0*/  FADD.FTZ R25, R195, R0 ;  /* 0x00000000c3197221 */ /* 0x000fe20000010000 */
[----:B-1----:R-:W-:Y:S01]  /*62c0*/  MOV R20, UR7 ;  /* 0x0000000700147c02 */ /* 0x002fe20008000f00 */
[----:B------:R-:W-:Y:S02]  /*62d0*/  IMAD.MOV.U32 R0, RZ, RZ, 0x3f800000 ;  /* 0x3f800000ff007424 */ /* 0x000fe400078e00ff */
[C---:B---3--:R-:W-:Y:S01]  /*62e0*/  FADD.FTZ R18, R5.reuse, R18 ;  /* 0x0000001205127221 */ /* 0x048fe20000010000 */
[----:B------:R-:W-:Y:S02]  /*62f0*/  F2FP.BF16.F32.PACK_AB R194, R5, R48 ;  /* 0x0000003005c2723e */ /* 0x000fe400000010ff */
[----:B------:R-:W-:Y:S01]  /*6300*/  CS2R R48, SRZ ;  /* 0x0000000000307805 */ /* 0x000fe2000001ff00 */
[C---:B--2---:R-:W-:Y:S01]  /*6310*/  FADD.FTZ R5, R2.reuse, R25 ;  /* 0x0000001902057221 */ /* 0x044fe20000010000 */
[----:B------:R-:W-:Y:S01]  /*6320*/  F2FP.BF16.F32.PACK_AB R195, R2, R195 ;  /* 0x000000c302c3723e */ /* 0x000fe200000010ff */
[----:B------:R-:W-:Y:S01]  /*6330*/  IMAD.MOV.U32 R2, RZ, RZ, 0x3f800000 ;  /* 0x3f800000ff027424 */ /* 0x000fe200078e00ff */
[----:B------:R-:W-:Y:S01]  /*6340*/  CS2R R24, SRZ ;  /* 0x0000000000187805 */ /* 0x000fe2000001ff00 */
[----:B------:R-:W-:Y:S06]  /*6350*/  @!P1 BRA `(.L_x_2387) ;  /* 0x0000004000cc9947 */ /* 0x000fec0003800000 */
[----:B------:R-:W-:Y:S01]  /*6360*/  R2UR UR4, R17 ;  /* 0x00000000110472ca */ /* 0x000fe200000e0000 */
[----:B------:R-:W-:Y:S01]  /*6370*/  IMAD.MOV.U32 R21, RZ, RZ, R3 ;  /* 0x000000ffff157224 */ /* 0x000fe200078e0003 */
[----:B------:R-:W-:Y:S01]  /*6380*/  UMOV UR60, UR61 ;  /* 0x0000003d003c7c82 */ /* 0x000fe20008000000 */
[----:B------:R-:W-:Y:S01]  /*6390*/  IMAD.MOV.U32 R228, RZ, RZ, R4 ;  /* 0x000000ffffe47224 */ /* 0x000fe200078e0004 */
[----:B------:R-:W-:Y:S01]  /*63a0*/  UMOV UR37, UR36 ;  /* 0x0000002400257c82 */ /* 0x000fe20008000000 */
[----:B------:R-:W-:Y:S02]  /*63b0*/  IMAD.MOV.U32 R2, RZ, RZ, 0x3f800000 ;  /* 0x3f800000ff027424 */ /* 0x000fe400078e00ff */
[----:B------:R-:W-:-:S06]  /*63c0*/  IMAD.MOV.U32 R151, RZ, RZ, RZ ;  /* 0x000000ffff977224 */ /* 0x000fcc00078e00ff */
[----:B------:R-:W-:-:S07]  /*63d0*/  IMAD.U32 R229, RZ, RZ, UR4 ;  /* 0x00000004ffe57e24 */ /* 0x000fce000f8e00ff */
.L_x_2398:
[----:B------:R-:W-:Y:S01]  /*63e0*/  R2UR UR5, R229 ;  /* 0x00000000e50572ca */ /* 0x000fe200000e0000 */
[----:B------:R-:W-:-:S04]  /*63f0*/  UISETP.NE.AND UP0, UPT, UR37, 0x1, UPT ;  /* 0x000000012500788c */ /* 0x000fc8000bf05270 */
[----:B------:R-:W-:-:S08]  /*6400*/  USEL UR4, URZ, 0x1, UP0 ;  /* 0x000000013f047887 */ /* 0x000fd00008000000 */
[----:B------:R-:W-:-:S06]  /*6410*/  ULOP3.LUT UR4, UR5, UR4, URZ, 0x3c, !UPT ;  /* 0x0000000405047292 */ /* 0x000fcc000f8e3c3f */
[----:B------:R-:W-:Y:S01]  /*6420*/  IMAD.U32 R17, RZ, RZ, UR4 ;  /* 0x00000004ff117e24 */ /* 0x000fe2000f8e00ff */
[----:B------:R-:W-:Y:S06]  /*6430*/  @!P0 BRA `(.L_x_2388) ;  /* 0x0000000000048947 */ /* 0x000fec0003800000 */
[----:B------:R-:W-:Y:S01]  /*6440*/  BPT.TRAP 0x1 ;  /* 0x000000040000795c */ /* 0x000fe20000300000 */
.L_x_2388:
[----:B------:R-:W-:Y:S01]  /*6450*/  R2UR UR5, R16 ;  /* 0x00000000100572ca */ /* 0x000fe200000e0000 */
[----:B------:R-:W-:Y:S01]  /*6460*/  UIADD3 UR36, UR37, 0x1, URZ ;  /* 0x0000000125247890 */ /* 0x000fe2000fffe03f */
[----:B------:R-:W-:-:S03]  /*6470*/  R2UR UR4, R17 ;  /* 0x00000000110472ca */ /* 0x000fc600000e0000 */
[----:B------:R-:W-:-:S04]  /*6480*/  UISETP.NE.AND UP0, UPT, UR36, 0x2, UPT ;  /* 0x000000022400788c */ /* 0x000fc8000bf05270 */
[----:B------:R-:W-:-:S04]  /*6490*/  USEL UR36, UR36, URZ, UP0 ;  /* 0x0000003f24247287 */ /* 0x000fc80008000000 */
[----:B------:R-:W-:Y:S02]  /*64a0*/  ULEA UR61, UR36, UR5, 0x3 ;  /* 0x00000005243d7291 */ /* 0x000fe4000f8e183f */
[----:B------:R-:W-:-:S05]  /*64b0*/  IMAD.U32 R3, RZ, RZ, UR4 ;  /* 0x00000004ff037e24 */ /* 0x000fca000f8e00ff */
[----:B------:R-:W-:-:S04]  /*64c0*/  SHF.L.U32 R3, R3, 0x1f, RZ ;  /* 0x0000001f03037819 */ /* 0x000fc800000006ff */
[----:B------:R0:W1:Y:S01]  /*64d0*/  SYNCS.PHASECHK.TRANS64.TRYWAIT P1, [UR61+0x38830], R3 ;  /* 0x03883003ff0075a7 */ /* 0x000062000802017d */
[----:B------:R-:W-:Y:S05]  /*64e0*/  @!P0 BRA `(.L_x_2389) ;  /* 0x0000000000048947 */ /* 0x000fea0003800000 */
[----:B------:R-:W-:Y:S01]  /*64f0*/  BPT.TRAP 0x1 ;  /* 0x000000040000795c */ /* 0x000fe20000300000 */
.L_x_2389:
[----:B-1----:R-:W-:Y:S05]  /*6500*/  @P1 BRA `(.L_x_2390) ;  /* 0x0000000000081947 */ /* 0x002fea0003800000 */
[----:B------:R-:W1:Y:S02]  /*6510*/  SYNCS.PHASECHK.TRANS64.TRYWAIT P1, [UR61+0x38830], R3 ;  /* 0x03883003ff0075a7 */ /* 0x000e64000802017d */
[----:B-1----:R-:W-:Y:S05]  /*6520*/  @!P1 BRA `(.L_x_2391) ;  /* 0x0000014400889947 */ /* 0x002fea0003800000 */
.L_x_2390:
[----:B------:R-:W-:Y:S01]  /*6530*/  R2UR UR4, R19 ;  /* 0x00000000130472ca */ /* 0x000fe200000e0000 */
[----:B------:R-:W-:Y:S01]  /*6540*/  WARPGROUP.ARRIVE ;  /* 0x00000000000079c5 */ /* 0x000fe20000000000 */
[----:B------:R-:W-:Y:S01]  /*6550*/  R2UR UR6, R14 ;  /* 0x000000000e0672ca */ /* 0x000fe200000e0000 */
[----:B------:R-:W-:Y:S01]  /*6560*/  UMOV UR59, 0x40000040 ;  /* 0x40000040003b7882 */ /* 0x000fe20000000000 */
        /* <DEDUP_REMOVED lines=9> */
[----:B------:R-:W-:Y:S01]  /*6600*/  UIMAD UR4, UR36, 0xa00, UR4 ;  /* 0x00000a00240478a4 */ /* 0x000fe2000f8e0204 */
[-C--:B------:R-:W-:Y:S01]  /*6610*/  FMUL.FTZ R24, R24, R0.reuse ;  /* 0x0000000018187220 */ /* 0x080fe20000410000 */
[----:B------:R-:W-:Y:S01]  /*6620*/  UMOV UR56, UR6 ;  /* 0x0000000600387c82 */ /* 0x000fe20008000000 */
[----:B------:R-:W-:Y:S01]  /*6630*/  UMOV UR35, 0x40000040 ;  /* 0x4000004000237882 */ /* 0x000fe20000000000 */
[----:B------:R-:W-:Y:S01]  /*6640*/  UMOV UR57, UR7 ;  /* 0x0000000700397c82 */ /* 0x000fe20008000000 */
[----:B------:R-:W-:Y:S01]  /*6650*/  UIADD3 UR18, UR4, 0x284, URZ ;  /* 0x0000028404127890 */ /* 0x000fe2000fffe03f */
[-C--:B------:R-:W-:Y:S01]  /*6660*/  FMUL.FTZ R25, R25, R0.reuse ;  /* 0x0000000019197220 */ /* 0x080fe20000410000 */
[----:B------:R-:W-:Y:S01]  /*6670*/  UMOV UR58, UR4 ;  /* 0x00000004003a7c82 */ /* 0x000fe20008000000 */
[----:B------:R-:W-:Y:S01]  /*6680*/  UIADD3 UR22, UR4, 0x286, URZ ;  /* 0x0000028604167890 */ /* 0x000fe2000fffe03f */
[----:B------:R-:W-:Y:S01]  /*6690*/  HGMMA.64x16x16.F32.BF16 R184, gdesc[UR56], RZ, !UPT, gsb0 ;  /* 0x0020000038b879f0 */ /* 0x000fe2000c0018ff */
[----:B------:R-:W-:Y:S01]  /*66a0*/  UIADD3 UR58, UR4, 0x80, URZ ;  /* 0x00000080043a7890 */ /* 0x000fe2000fffe03f */
[-C--:B------:R-:W-:Y:S01]  /*66b0*/  FMUL.FTZ R28, R28, R0.reuse ;  /* 0x000000001c1c7220 */ /* 0x080fe20000410000 */
[----:B------:R-:W-:Y:S01]  /*66c0*/  UMOV UR59, 0x40000040 ;  /* 0x40000040003b7882 */ /* 0x000fe20000000000 */
[----:B------:R-:W-:Y:S01]  /*66d0*/  UMOV UR56, UR6 ;  /* 0x0000000600387c82 */ /* 0x000fe20008000000 */
[----:B------:R-:W-:Y:S01]  /*66e0*/  UMOV UR57, UR7 ;  /* 0x0000000700397c82 */ /* 0x000fe20008000000 */
        /* <DEDUP_REMOVED lines=56> */
[----:B------:R-:W-:Y:S01]  /*6a70*/  UMOV UR59, 0x40000040 ;  /* 0x40000040003b7882 */ /* 0x000fe20000000000 */
[----:B------:R-:W-:Y:S01]  /*6a80*/  UMOV UR56, UR6 ;  /* 0x0000000600387c82 */ /* 0x000fe20008000000 */
[----:B------:R-:W-:Y:S01]  /*6a90*/  UMOV UR57, UR7 ;  /* 0x0000000700397c82 */ /* 0x000fe20008000000 */
        /* <DEDUP_REMOVED lines=95> */
[----:B------:R-:W-:Y:S01]  /*7090*/  UMOV UR59, 0x40000040 ;  /* 0x40000040003b7882 */ /* 0x000fe20000000000 */
[----:B------:R-:W-:Y:S01]  /*70a0*/  UMOV UR56, UR6 ;  /* 0x0000000600387c82 */ /* 0x000fe20008000000 */
[----:B------:R-:W-:Y:S01]  /*70b0*/  UMOV UR57, UR7 ;  /* 0x0000000700397c82 */ /* 0x000fe20008000000 */
[----:B------:R-:W-:Y:S02]  /*70c0*/  R2UR UR6, R8 ;  /* 0x00000000080672ca */ /* 0x000fe400000e0000 */
[----:B------:R-:W-:Y:S01]  /*70d0*/  R2UR UR7, R9 ;  /* 0x00000000090772ca */ /* 0x000fe200000e0000 */
[----:B------:R-:W-:Y:S02]  /*70e0*/  WARPGROUP.DEPBAR.LE gsb0, 0x0 ;  /* 0x00008000000079c5 */ /* 0x000fe40000010000 */
[----:B------:R-:W-:-:S06]  /*70f0*/  WARPGROUP.ARRIVE ;  /* 0x00000000000079c5 */ /* 0x000fcc0000000000 */
[----:B------:R-:W-:Y:S01]  /*7100*/  HGMMA.64x16x16.F32.BF16 R152, gdesc[UR56], RZ, !UPT, gsb0 ;  /* 0x00200000389879f0 */ /* 0x000fe2000c0018ff */
[----:B------:R-:W-:Y:S01]  /*7110*/  UIADD3 UR58, UR4, 0x2, URZ ;  /* 0x00000002043a7890 */ /* 0x000fe2000fffe03f */
[----:B------:R-:W-:Y:S01]  /*7120*/  UMOV UR59, 0x40000040 ;  /* 0x40000040003b7882 */ /* 0x000fe20000000000 */
[----:B------:R-:W-:Y:S01]  /*7130*/  UMOV UR56, UR14 ;  /* 0x0000000e00387c82 */ /* 0x000fe20008000000 */
[----:B------:R-:W-:Y:S01]  /*7140*/  UMOV UR57, UR15 ;  /* 0x0000000f00397c82 */ /* 0x000fe20008000000 */
[----:B------:R-:W-:Y:S02]  /*7150*/  WARPGROUP.DEPBAR.LE gsb0, 0x0 ;  /* 0x00008000000079c5 */ /* 0x000fe40000010000 */
[----:B------:R-:W-:-:S06]  /*7160*/  WARPGROUP.ARRIVE ;  /* 0x00000000000079c5 */ /* 0x000fcc0000000000 */
[----:B------:R-:W-:Y:S01]  /*7170*/  HGMMA.64x16x16.F32.BF16 R184, gdesc[UR56], R184, gsb0 ;  /* 0x0020000038b879f0 */ /* 0x000fe200080018b8 */
        /* <DEDUP_REMOVED lines=25> */
[----:B------:R-:W-:Y:S01]  /*7310*/  UIADD3 UR14, UR4, 0x282, URZ ;  /* 0x00000282040e7890 */ /* 0x000fe2000fffe03f */
[----:B------:R-:W-:Y:S01]  /*7320*/  UMOV UR15, 0x40000040 ;  /* 0x40000040000f7882 */ /* 0x000fe20000000000 */
        /* <DEDUP_REMOVED lines=366> */
[----:B------:R-:W-:Y:S05]  /*8a10*/  @!P0 BRA `(.L_x_2392) ;  /* 0x0000000000048947 */ /* 0x000fea0003800000 */
[----:B------:R-:W-:Y:S01]  /*8a20*/  BPT.TRAP 0x1 ;  /* 0x000000040000795c */ /* 0x000fe20000300000 */
.L_x_2392:
        /* <DEDUP_REMOVED lines=8> */
.L_x_2393:
[----:B---3--:R-:W-:Y:S05]  /*8ab0*/  @P1 BRA `(.L_x_2394) ;  /* 0x0000000000081947 */ /* 0x008fea0003800000 */
[----:B------:R-:W3:Y:S02]  /*8ac0*/  SYNCS.PHASECHK.TRANS64.TRYWAIT P1, [UR4+0x38850], R0 ;  /* 0x03885000ff0075a7 */ /* 0x000ee40008020144 */
[----:B---3--:R-:W-:Y:S05]  /*8ad0*/  @!P1 BRA `(.L_x_2395) ;  /* 0x0000012000349947 */ /* 0x008fea0003800000 */
.L_x_2394:
        /* <DEDUP_REMOVED lines=37> */
.L_x_2396:
[----:B------:R-:W-:Y:S01]  /*8d30*/  R2UR UR5, R213 ;  /* 0x00000000d50572ca */ /* 0x000fe200000e0000 */
[----:B------:R-:W-:Y:S01]  /*8d40*/  ULDC UR6, c[0x0][0x9d8] ;  /* 0x0002760000067ab9 */ /* 0x000fe20000000800 */
[----:B------:R-:W-:Y:S01]  /*8d50*/  R2UR UR11, R22 ;  /* 0x00000000160b72ca */ /* 0x000fe200000e0000 */
[----:B------:R-:W-:Y:S01]  /*8d60*/  FMUL.FTZ R200, R168, UR6 ;  /* 0x00000006a8c87c20 */ /* 0x000fe20008410000 */
[----:B------:R-:W-:Y:S01]  /*8d70*/  FMUL.FTZ R168, R170, UR6 ;  /* 0x00000006aaa87c20 */ /* 0x000fe20008410000 */
[----:B------:R-:W-:Y:S01]  /*8d80*/  R2UR UR10, R212 ;  /* 0x00000000d40a72ca */ /* 0x000fe200000e0000 */
[----:B------:R-:W-:Y:S01]  /*8d90*/  FMUL.FTZ R196, R160, UR6 ;  /* 0x00000006a0c47c20 */ /* 0x000fe20008410000 */
[----:B------:R-:W-:Y:S01]  /*8da0*/  FMUL.FTZ R202, R172, UR6 ;  /* 0x00000006acca7c20 */ /* 0x000fe20008410000 */
[----:B------:R-:W-:Y:S01]  /*8db0*/  FMUL.FTZ R201, R171, UR6 ;  /* 0x00000006abc97c20 */ /* 0x000fe20008410000 */
[----:B------:R-:W-:Y:S01]  /*8dc0*/  FMUL.FTZ R171, R173, UR6 ;  /* 0x00000006adab7c20 */ /* 0x000fe20008410000 */
[----:B------:R-:W-:Y:S01]  /*8dd0*/  FMUL.FTZ R210, R188, UR6 ;  /* 0x00000006bcd27c20 */ /* 0x000fe20008410000 */
[----:B------:R-:W-:Y:S01]  /*8de0*/  FMUL.FTZ R203, R175, UR6 ;  /* 0x00000006afcb7c20 */ /* 0x000fe20008410000 */
[----:B------:R-:W-:Y:S01]  /*8df0*/  FMUL.FTZ R175, R153, UR6 ;  /* 0x0000000699af7c20 */ /* 0x000fe20008410000 */
[----:B------:R-:W-:Y:S01]  /*8e00*/  UISETP.NE.AND UP0, UPT, UR5, URZ, UPT ;  /* 0x0000003f0500728c */ /* 0x000fe2000bf05270 */
[----:B------:R-:W-:Y:S01]  /*8e10*/  R2UR UR5, R215 ;  /* 0x00000000d70572ca */ /* 0x000fe200000e0000 */
[----:B------:R-:W-:-:S02]  /*8e20*/  IMAD.U32 R173, RZ, RZ, UR11 ;  /* 0x0000000bffad7e24 */ /* 0x000fc4000f8e00ff */
[----:B01----:R-:W-:Y:S01]  /*8e30*/  FMUL.FTZ R3, R189, UR6 ;  /* 0x00000006bd037c20 */ /* 0x003fe20008410000 */
[----:B------:R-:W0:Y:S01]  /*8e40*/  MUFU.TANH R210, R210 ;  /* 0x000000d200d27308 */ /* 0x000e220000002400 */
        /* <DEDUP_REMOVED lines=8> */
[----:B--23--:R-:W-:Y:S01]  /*8ed0*/  FMUL.FTZ R0, R186, UR6 ;  /* 0x00000006ba007c20 */ /* 0x00cfe20008410000 */
[----:B------:R-:W-:Y:S01]  /*8ee0*/  VIADD R170, R216, UR5 ;  /* 0x00000005d8aa7c36 */ /* 0x000fe20008000000 */
[----:B------:R-:W-:Y:S01]  /*8ef0*/  UIMAD UR5, UR60, -0x50, URZ ;  /* 0xffffffb03c0578a4 */ /* 0x000fe2000f8e023f */
[----:B------:R-:W-:Y:S01]  /*8f00*/  FMUL.FTZ R2, R185, UR6 ;  /* 0x00000006b9027c20 */ /* 0x000fe20008410000 */
[----:B------:R-:W-:Y:S01]  /*8f10*/  FMUL.FTZ R206, R180, UR6 ;  /* 0x00000006b4ce7c20 */ /* 0x000fe20008410000 */
[----:B------:R-:W-:Y:S01]  /*8f20*/  FMUL.FTZ R205, R179, UR6 ;  /* 0x00000006b3cd7c20 */ /* 0x000fe20008410000 */
[----:B------:R-:W-:Y:S01]  /*8f30*/  @P1 IMAD.HI.U32 R172, R170, UR7, RZ ;  /* 0x00000007aaac1c27 */ /* 0x000fe2000f8e00ff */
[----:B------:R-:W-:Y:S01]  /*8f40*/  @UP0 ULDC UR7, c[0x0][0x450] ;  /* 0x0001140000070ab9 */ /* 0x000fe20000000800 */
[----:B------:R-:W2:Y:S02]  /*8f50*/  MUFU.TANH R200, R200 ;  /* 0x000000c800c87308 */ /* 0x000ea40000002400 */
[----:B------:R-:W-:Y:S01]  /*8f60*/  FMUL.FTZ R180, R181, UR6 ;  /* 0x00000006b5b47c20 */ /* 0x000fe20008410000 */
[----:B------:R-:W-:Y:S01]  /*8f70*/  IMAD.U32 R160, RZ, RZ, UR5 ;  /* 0x00000005ffa07e24 */ /* 0x000fe2000f8e00ff */
[----:B------:R-:W-:Y:S01]  /*8f80*/  @P2 SHF.R.U32.HI R170, RZ, UR7, R172 ;  /* 0x00000007ffaa2c19 */ /* 0x000fe200080116ac */
[----:B------:R-:W-:Y:S01]  /*8f90*/  FMUL.FTZ R204, R176, UR6 ;  /* 0x00000006b0cc7c20 */ /* 0x000fe20008410000 */
[----:B------:R-:W-:Y:S01]  /*8fa0*/  FMUL.FTZ R181, R169, UR6 ;  /* 0x00000006a9b57c20 */ /* 0x000fe20008410000 */
[----:B------:R-:W-:Y:S01]  /*8fb0*/  FMUL.FTZ R169, R174, UR6 ;  /* 0x00000006aea97c20 */ /* 0x000fe20008410000 */
[----:B------:R-:W-:Y:S01]  /*8fc0*/  IADD3 R160, -R23, 0x1, R160 ;  /* 0x0000000117a07810 */ /* 0x000fe20007ffe1a0 */
[----:B------:R-:W-:Y:S01]  /*8fd0*/  SHFL.IDX PT, R153, R170, 0x1, 0x1c1f ;  /* 0x003c1f00aa997f89 */ /* 0x000fe200000e0000 */
[----:B------:R-:W3:Y:S01]  /*8fe0*/  MUFU.TANH R177, R177 ;  /* 0x000000b100b17308 */ /* 0x000ee20000002400 */
[----:B------:R-:W-:Y:S01]  /*8ff0*/  FMUL.FTZ R174, R161, UR6 ;  /* 0x00000006a1ae7c20 */ /* 0x000fe20008410000 */
[----:B------:R-:W-:Y:S01]  /*9000*/  IADD3 R173, -R173, UR10, R160 ;  /* 0x0000000aadad7c10 */ /* 0x000fe2000fffe1a0 */
[----:B------:R-:W-:Y:S01]  /*9010*/  FMUL.FTZ R161, R165, UR6 ;  /* 0x00000006a5a17c20 */ /* 0x000fe20008410000 */
[----:B------:R-:W4:Y:S01]  /*9020*/  SHFL.IDX PT, R160, R170, RZ, 0x1c1f ;  /* 0x001c1fffaaa07589 */ /* 0x000f2200000e0000 */
        /* <DEDUP_REMOVED lines=9> */
[----:B------:R-:W-:Y:S01]  /*90c0*/  ULDC UR5, c[0x0][0x988] ;  /* 0x0002620000057ab9 */ /* 0x000fe20000000800 */
[----:B------:R-:W-:Y:S01]  /*90d0*/  FMUL.FTZ R178, R182, UR6 ;  /* 0x00000006b6b27c20 */ /* 0x000fe20008410000 */
[----:B------:R-:W5:Y:S01]  /*90e0*/  MUFU.TANH R208, R208 ;  /* 0x000000d000d07308 */ /* 0x000f620000002400 */
[----:B------:R-:W-:Y:S01]  /*90f0*/  FMUL.FTZ R166, R166, UR6 ;  /* 0x00000006a6a67c20 */ /* 0x000fe20008410000 */
[----:B------:R-:W-:Y:S01]  /*9100*/  FMUL.FTZ R199, R167, UR6 ;  /* 0x00000006a7c77c20 */ /* 0x000fe20008410000 */
[----:B------:R-:W-:Y:S01]  /*9110*/  FMUL.FTZ R193, R155, UR6 ;  /* 0x000000069bc17c20 */ /* 0x000fe20008410000 */
[----:B------:R-:W-:Y:S01]  /*9120*/  FMUL.FTZ R195, R158, UR6 ;  /* 0x000000069ec37c20 */ /* 0x000fe20008410000 */
[----:B------:R-:W-:Y:S01]  /*9130*/  FMUL.FTZ R159, R159, UR6 ;  /* 0x000000069f9f7c20 */ /* 0x000fe20008410000 */
[----:B------:R-:W3:Y:S01]  /*9140*/  S2UR UR7, SR_CgaCtaId ;  /* 0x00000000000779c3 */ /* 0x000ee20000008800 */
[----:B------:R-:W-:Y:S01]  /*9150*/  UIADD3 UR61, UR61, 0x38840, URZ ;  /* 0x000388403d3d7890 */ /* 0x000fe2000fffe03f */
[----:B------:R-:W5:Y:S01]  /*9160*/  MUFU.TANH R171, R171 ;  /* 0x000000ab00ab7308 */ /* 0x000f620000002400 */
[----:B----4-:R-:W-:-:S07]  /*9170*/  IMAD.IADD R152, R173, 0x1, R160 ;  /* 0x00000001ad987824 */ /* 0x010fce00078e02a0 */
[----:B------:R-:W4:Y:S01]  /*9180*/  MUFU.TANH R0, R0 ;  /* 0x0000000000007308 */ /* 0x000f220000002400 */
[C---:B------:R-:W-:Y:S02]  /*9190*/  ISETP.GT.AND P4, PT, R152.reuse, 0x8, PT ;  /* 0x000000089800780c */ /* 0x040fe40003f84270 */
[----:B------:R-:W-:Y:S02]  /*91a0*/  ISETP.GT.AND P6, PT, R152, 0x9, PT ;  /* 0x000000099800780c */ /* 0x000fe40003fc4270 */
[----:B0-----:R-:W-:Y:S02]  /*91b0*/  FSEL R210, R210, -INF , P4 ;  /* 0xff800000d2d27808 */ /* 0x001fe40002000000 */
[C---:B------:R-:W-:Y:S01]  /*91c0*/  ISETP.GT.AND P4, PT, R152.reuse, 0x20, PT ;  /* 0x000000209800780c */ /* 0x040fe20003f84270 */
[----:B------:R-:W0:Y:S01]  /*91d0*/  MUFU.TANH R2, R2 ;  /* 0x0000000200027308 */ /* 0x000e220000002400 */
[----:B------:R-:W-:Y:S02]  /*91e0*/  ISETP.GT.AND P1, PT, R152, 0x11, PT ;  /* 0x000000119800780c */ /* 0x000fe40003f24270 */
[----:B-1----:R-:W-:Y:S01]  /*91f0*/  FSEL R179, R3, -INF , P6 ;  /* 0xff80000003b37808 */ /* 0x002fe20003000000 */
[----:B------:R-:W-:Y:S01]  /*9200*/  IMAD.IADD R3, R173, 0x1, R153 ;  /* 0x00000001ad037824 */ /* 0x000fe200078e0299 */
[----:B--2---:R-:W-:Y:S01]  /*9210*/  FSEL R200, R200, -INF , P4 ;  /* 0xff800000c8c87808 */ /* 0x004fe20002000000 */
[----:B---3--:R-:W-:Y:S01]  /*9220*/  UPRMT UR61, UR7, 0x654, UR61 ;  /* 0x00000654073d7896 */ /* 0x008fe2000800003d */
[C---:B------:R-:W-:Y:S01]  /*9230*/  ISETP.GT.AND P4, PT, R152.reuse, 0x38, PT ;  /* 0x000000389800780c */ /* 0x040fe20003f84270 */
[----:B------:R-:W1:Y:S01]  /*9240*/  MUFU.TANH R204, R204 ;  /* 0x000000cc00cc7308 */ /* 0x000e620000002400 */
[----:B------:R-:W-:-:S02]  /*9250*/  ISETP.GT.AND P2, PT, R152, RZ, PT ;  /* 0x000000ff9800720c */ /* 0x000fc40003f44270 */
[----:B------:R-:W-:Y:S02]  /*9260*/  FSEL R165, R177, -INF , P1 ;  /* 0xff800000b1a57808 */ /* 0x000fe40000800000 */
[----:B------:R-:W-:Y:S02]  /*9270*/  ISETP.GT.AND P1, PT, R152, 0x29, PT ;  /* 0x000000299800780c */ /* 0x000fe40003f24270 */
[----:B-----5:R-:W-:Y:S01]  /*9280*/  FSEL R198, R198, -INF , P4 ;  /* 0xff800000c6c67808 */ /* 0x020fe20002000000 */
[----:B------:R-:W2:Y:S01]  /*9290*/  MUFU.TANH R206, R206 ;  /* 0x000000ce00ce7308 */ /* 0x000ea20000002400 */
[----:B------:R-:W-:Y:S01]  /*92a0*/  ISETP.GT.AND P4, PT, R3, RZ, PT ;  /* 0x000000ff0300720c */ /* 0x000fe20003f84270 */
[----:B------:R-:W-:Y:S01]  /*92b0*/  SYNCS.ARRIVE.TRANS64.RED.A1T0 RZ, [UR61], RZ ;  /* 0x000000ffffff79a7 */ /* 0x000fe2000810043d */
[----:B------:R-:W-:Y:S02]  /*92c0*/  ISETP.GT.AND P3, PT, R152, 0x1, PT ;  /* 0x000000019800780c */ /* 0x000fe40003f64270 */
[----:B------:R-:W-:-:S02]  /*92d0*/  FSEL R208, R208, -INF , P2 ;  /* 0xff800000d0d07808 */ /* 0x000fc40001000000 */
[----:B------:R-:W-:Y:S01]  /*92e0*/  FSEL R160, R171, -INF , P1 ;  /* 0xff800000aba07808 */ /* 0x000fe20000800000 */
[----:B------:R-:W3:Y:S01]  /*92f0*/  MUFU.TANH R180, R180 ;  /* 0x000000b400b47308 */ /* 0x000ee20000002400 */
[----:B----4-:R-:W-:Y:S02]  /*9300*/  FSEL R171, R0, -INF , P4 ;  /* 0xff80000000ab7808 */ /* 0x010fe40002000000 */
[----:B0-----:R-:W-:Y:S02]  /*9310*/  FSEL R170, R2, -INF , P3 ;  /* 0xff80000002aa7808 */ /* 0x001fe40001800000 */
[----:B------:R-:W-:Y:S02]  /*9320*/  FMNMX.FTZ R0, R208, R228, !PT ;  /* 0x000000e4d0007209 */ /* 0x000fe40007810000 */
[----:B------:R-:W-:Y:S01]  /*9330*/  ISETP.GT.AND P5, PT, R152, 0x10, PT ;  /* 0x000000109800780c */ /* 0x000fe20003fa4270 */
[----:B------:R-:W0:Y:S01]  /*9340*/  MUFU.TANH R181, R181 ;  /* 0x000000b500b57308 */ /* 0x000e220000002400 */
[----:B------:R-:W-:-:S02]  /*9350*/  FMNMX.FTZ R0, R170, R0, !PT ;  /* 0x00000000aa007209 */ /* 0x000fc40007810000 */
[----:B-1----:R-:W-:Y:S02]  /*9360*/  FSEL R204, R204, -INF , P5 ;  /* 0xff800000cccc7808 */ /* 0x002fe40002800000 */
[----:B------:R-:W-:Y:S02]  /*9370*/  FMNMX.FTZ R0, R210, R0, !PT ;  /* 0x00000000d2007209 */ /* 0x000fe40007810000 */
[C---:B------:R-:W-:Y:S01]  /*9380*/  ISETP.GT.AND P2, PT, R152.reuse, 0x18, PT ;  /* 0x000000189800780c */ /* 0x040fe20003f44270 */
[----:B------:R-:W1:Y:S01]  /*9390*/  MUFU.TANH R202, R202 ;  /* 0x000000ca00ca7308 */ /* 0x000e620000002400 */
[----:B------:R-:W-:Y:S02]  /*93a0*/  FMNMX.FTZ R0, R179, R0, !PT ;  /* 0x00000000b3007209 */ /* 0x000fe40007810000 */
[----:B------:R-:W-:Y:S02]  /*93b0*/  ISETP.GT.AND P3, PT, R152, 0x19, PT ;  /* 0x000000199800780c */ /* 0x000fe40003f64270 */
[----:B------:R-:W-:-:S02]  /*93c0*/  FMNMX.FTZ R0, R204, R0, !PT ;  /* 0x00000000cc007209 */ /* 0x000fc40007810000 */
[----:B--2---:R-:W-:Y:S01]  /*93d0*/  FSEL R206, R206, -INF , P2 ;  /* 0xff800000cece7808 */ /* 0x004fe20001000000 */
[----:B------:R-:W2:Y:S01]  /*93e0*/  MUFU.TANH R196, R196 ;  /* 0x000000c400c47308 */ /* 0x000ea20000002400 */
[----:B------:R-:W-:Y:S02]  /*93f0*/  FMNMX.FTZ R0, R165, R0, !PT ;  /* 0x00000000a5007209 */ /* 0x000fe40007810000 */
[----:B---3--:R-:W-:Y:S02]  /*9400*/  FSEL R177, R180, -INF , P3 ;  /* 0xff800000b4b17808 */ /* 0x008fe40001800000 */
[----:B------:R-:W-:Y:S02]  /*9410*/  FMNMX.FTZ R0, R206, R0, !PT ;  /* 0x00000000ce007209 */ /* 0x000fe40007810000 */
[----:B------:R-:W-:Y:S01]  /*9420*/  ISETP.GT.AND P6, PT, R152, 0x21, PT ;  /* 0x000000219800780c */ /* 0x000fe20003fc4270 */
[----:B------:R-:W3:Y:S01]  /*9430*/  MUFU.TANH R174, R174 ;  /* 0x000000ae00ae7308 */ /* 0x000ee20000002400 */
[----:B------:R-:W-:-:S02]  /*9440*/  FMNMX.FTZ R0, R177, R0, !PT ;  /* 0x00000000b1007209 */ /* 0x000fc40007810000 */
[----:B------:R-:W-:Y:S02]  /*9450*/  ISETP.GT.AND P5, PT, R152, 0x28, PT ;  /* 0x000000289800780c */ /* 0x000fe40003fa4270 */
[----:B0-----:R-:W-:Y:S02]  /*9460*/  FSEL R172, R181, -INF , P6 ;  /* 0xff800000b5ac7808 */ /* 0x001fe40003000000 */
[----:B------:R-:W-:Y:S01]  /*9470*/  FMNMX.FTZ R0, R200, R0, !PT ;  /* 0x00000000c8007209 */ /* 0x000fe20007810000 */
[----:B------:R-:W0:Y:S01]  /*9480*/  MUFU.TANH R161, R161 ;  /* 0x000000a100a17308 */ /* 0x000e220000002400 */
[----:B-1----:R-:W-:Y:S02]  /*9490*/  FSEL R202, R202, -INF , P5 ;  /* 0xff800000caca7808 */ /* 0x002fe40002800000 */
[----:B------:R-:W-:Y:S02]  /*94a0*/  FMNMX.FTZ R0, R172, R0, !PT ;  /* 0x00000000ac007209 */ /* 0x000fe40007810000 */
[----:B------:R-:W-:-:S02]  /*94b0*/  ISETP.GT.AND P2, PT, R152, 0x30, PT ;  /* 0x000000309800780c */ /* 0x000fc40003f44270 */
[----:B------:R-:W-:Y:S01]  /*94c0*/  FMNMX.FTZ R0, R202, R0, !PT ;  /* 0x00000000ca007209 */ /* 0x000fe20007810000 */
[----:B------:R-:W1:Y:S01]  /*94d0*/  MUFU.TANH R192, R192 ;  /* 0x000000c000c07308 */ /* 0x000e620000002400 */
[----:B------:R-:W-:Y:S02]  /*94e0*/  ISETP.GT.AND P3, PT, R152, 0x31, PT ;  /* 0x000000319800780c */ /* 0x000fe40003f64270 */
[----:B--2---:R-:W-:Y:S02]  /*94f0*/  FSEL R196, R196, -INF , P2 ;  /* 0xff800000c4c47808 */ /* 0x004fe40001000000 */
[----:B------:R-:W-:Y:S02]  /*9500*/  FMNMX.FTZ R0, R160, R0, !PT ;  /* 0x00000000a0007209 */ /* 0x000fe40007810000 */
[----:B---3--:R-:W-:Y:S01]  /*9510*/  FSEL R2, R174, -INF , P3 ;  /* 0xff800000ae027808 */ /* 0x008fe20001800000 */
[----:B------:R-:W2:Y:S01]  /*9520*/  MUFU.TANH R175, R175 ;  /* 0x000000af00af7308 */ /* 0x000ea20000002400 */
[----:B------:R-:W-:-:S02]  /*9530*/  FMNMX.FTZ R0, R196, R0, !PT ;  /* 0x00000000c4007209 */ /* 0x000fc40007810000 */
[----:B------:R-:W-:Y:S02]  /*9540*/  ISETP.GT.AND P6, PT, R152, 0x39, PT ;  /* 0x000000399800780c */ /* 0x000fe40003fc4270 */
[----:B------:R-:W-:Y:S02]  /*9550*/  FMNMX.FTZ R0, R2, R0, !PT ;  /* 0x0000000002007209 */ /* 0x000fe40007810000 */
[C---:B------:R-:W-:Y:S01]  /*9560*/  ISETP.GT.AND P5, PT, R152.reuse, 0x40, PT ;  /* 0x000000409800780c */ /* 0x040fe20003fa4270 */
[----:B------:R-:W3:Y:S01]  /*9570*/  MUFU.TANH R194, R194 ;  /* 0x000000c200c27308 */ /* 0x000ee20000002400 */
[C---:B------:R-:W-:Y:S02]  /*9580*/  ISETP.GT.AND P1, PT, R152.reuse, 0x41, PT ;  /* 0x000000419800780c */ /* 0x040fe40003f24270 */
[C---:B------:R-:W-:Y:S02]  /*9590*/  ISETP.GT.AND P2, PT, R152.reuse, 0x48, PT ;  /* 0x000000489800780c */ /* 0x040fe40003f44270 */
[----:B------:R-:W-:-:S02]  /*95a0*/  ISETP.GT.AND P3, PT, R152, 0x49, PT ;  /* 0x000000499800780c */ /* 0x000fc40003f64270 */
[----:B0-----:R-:W-:Y:S01]  /*95b0*/  FSEL R156, R161, -INF , P6 ;  /* 0xff800000a19c7808 */ /* 0x001fe20003000000 */
[----:B------:R0:W4:Y:S01]  /*95c0*/  MUFU.TANH R152, R157 ;  /* 0x0000009d00987308 */ /* 0x0001220000002400 */
[----:B------:R-:W-:Y:S02]  /*95d0*/  FMNMX.FTZ R0, R198, R0, !PT ;  /* 0x00000000c6007209 */ /* 0x000fe40007810000 */
[----:B-1----:R-:W-:Y:S02]  /*95e0*/  FSEL R192, R192, -INF , P5 ;  /* 0xff800000c0c07808 */ /* 0x002fe40002800000 */
[----:B------:R-:W-:Y:S02]  /*95f0*/  FMNMX.FTZ R0, R156, R0, !PT ;  /* 0x000000009c007209 */ /* 0x000fe40007810000 */
[----:B--2---:R-:W-:Y:S01]  /*9600*/  FSEL R175, R175, -INF , P1 ;  /* 0xff800000afaf7808 */ /* 0x004fe20000800000 */
[----:B------:R-:W1:Y:S01]  /*9610*/  MUFU.TANH R4, R4 ;  /* 0x0000000400047308 */ /* 0x000e620000002400 */
[----:B------:R-:W-:Y:S01]  /*9620*/  FMNMX.FTZ R0, R192, R0, !PT ;  /* 0x00000000c0007209 */ /* 0x000fe20007810000 */
[----:B0-----:R-:W-:Y:S01]  /*9630*/  FMUL.FTZ R157, R162, UR6 ;  /* 0x00000006a29d7c20 */ /* 0x001fe20008410000 */
[----:B---3--:R-:W-:-:S02]  /*9640*/  FSEL R194, R194, -INF , P2 ;  /* 0xff800000c2c27808 */ /* 0x008fc40001000000 */
[----:B------:R-:W-:Y:S02]  /*9650*/  FMNMX.FTZ R0, R175, R0, !PT ;  /* 0x00000000af007209 */ /* 0x000fe40007810000 */
[C---:B------:R-:W-:Y:S01]  /*9660*/  ISETP.GT.AND P5, PT, R3.reuse, 0x8, PT ;  /* 0x000000080300780c */ /* 0x040fe20003fa4270 */
[----:B------:R-:W0:Y:S01]  /*9670*/  MUFU.TANH R176, R176 ;  /* 0x000000b000b07308 */ /* 0x000e220000002400 */
[----:B----4-:R-:W-:Y:S02]  /*9680*/  FSEL R152, R152, -INF , P3 ;  /* 0xff80000098987808 */ /* 0x010fe40001800000 */
[----:B------:R-:W-:Y:S02]  /*9690*/  FMNMX.FTZ R0, R194, R0, !PT ;  /* 0x00000000c2007209 */ /* 0x000fe40007810000 */
[----:B------:R-:W-:Y:S02]  /*96a0*/  ISETP.GT.AND P2, PT, R3, 0x10, PT ;  /* 0x000000100300780c */ /* 0x000fe40003f44270 */
[----:B------:R-:W-:Y:S01]  /*96b0*/  FMNMX.FTZ R0, R152, R0, !PT ;  /* 0x0000000098007209 */ /* 0x000fe20007810000 */
[----:B------:R-:W2:Y:S01]  /*96c0*/  MUFU.TANH R209, R209 ;  /* 0x000000d100d17308 */ /* 0x000ea20000002400 */
[----:B-1----:R-:W-:-:S02]  /*96d0*/  FSEL R174, R4, -INF , P5 ;  /* 0xff80000004ae7808 */ /* 0x002fc40002800000 */
[C---:B------:R-:W-:Y:S01]  /*96e0*/  ISETP.GT.AND P6, PT, R3.reuse, 0x1, PT ;  /* 0x000000010300780c */ /* 0x040fe20003fc4270 */
[----:B------:R-:W1:Y:S01]  /*96f0*/  SHFL.BFLY PT, R4, R0, 0x2, 0x1f ;  /* 0x0c401f0000047f89 */ /* 0x000e6200000e0000 */
[C---:B------:R-:W-:Y:S02]  /*9700*/  ISETP.GT.AND P5, PT, R3.reuse, 0x20, PT ;  /* 0x000000200300780c */ /* 0x040fe40003fa4270 */
[C---:B------:R-:W-:Y:S01]  /*9710*/  ISETP.GT.AND P1, PT, R3.reuse, 0x9, PT ;  /* 0x000000090300780c */ /* 0x040fe20003f24270 */
[----:B------:R-:W3:Y:S01]  /*9720*/  MUFU.TANH R169, R169 ;  /* 0x000000a900a97308 */ /* 0x000ee20000002400 */
[----:B0-----:R-:W-:Y:S02]  /*9730*/  FSEL R173, R176, -INF , P2 ;  /* 0xff800000b0ad7808 */ /* 0x001fe40001000000 */
[C---:B------:R-:W-:Y:S02]  /*9740*/  ISETP.GT.AND P2, PT, R3.reuse, 0x28, PT ;  /* 0x000000280300780c */ /* 0x040fe40003f44270 */
[----:B------:R-:W-:-:S02]  /*9750*/  ISETP.GT.AND P3, PT, R3, 0x11, PT ;  /* 0x000000110300780c */ /* 0x000fc40003f64270 */
[----:B------:R-:W-:Y:S01]  /*9760*/  ISETP.GT.AND P4, PT, R3, 0x18, PT ;  /* 0x000000180300780c */ /* 0x000fe20003f84270 */
[----:B------:R-:W0:Y:S01]  /*9770*/  MUFU.TANH R207, R207 ;  /* 0x000000cf00cf7308 */ /* 0x000e220000002400 */
[----:B--2---:R-:W-:Y:S02]  /*9780*/  FSEL R209, R209, -INF , P6 ;  /* 0xff800000d1d17808 */ /* 0x004fe40003000000 */
[----:B------:R-:W-:-:S05]  /*9790*/  ISETP.GT.AND P6, PT, R3, 0x19, PT ;  /* 0x000000190300780c */ /* 0x000fca0003fc4270 */
[----:B------:R-:W2:Y:S01]  /*97a0*/  MUFU.TANH R168, R168 ;  /* 0x000000a800a87308 */ /* 0x000ea20000002400 */
[----:B---3--:R-:W-:Y:S02]  /*97b0*/  FSEL R153, R169, -INF , P2 ;  /* 0xff800000a9997808 */ /* 0x008fe40001000000 */
[----:B------:R-:W-:Y:S02]  /*97c0*/  ISETP.GT.AND P2, PT, R3, 0x40, PT ;  /* 0x000000400300780c */ /* 0x000fe40003f44270 */
[----:B-1----:R-:W-:-:S03]  /*97d0*/  FMNMX.FTZ R4, R0, R4, !PT ;  /* 0x0000000400047209 */ /* 0x002fc60007810000 */
[----:B------:R-:W-:Y:S01]  /*97e0*/  MUFU.TANH R163, R163 ;  /* 0x000000a300a37308 */ /* 0x000fe20000002400 */
[----:B0-----:R-:W-:Y:S01]  /*97f0*/  FSEL R207, R207, -INF , P6 ;  /* 0xff800000cfcf7808 */ /* 0x001fe20003000000 */
[----:B------:R-:W0:Y:S06]  /*9800*/  SHFL.BFLY PT, R0, R4, 0x1, 0x1f ;  /* 0x0c201f0004007f89 */ /* 0x000e2c00000e0000 */
[----:B------:R-:W1:Y:S01]  /*9810*/  MUFU.TANH R211, R211 ;  /* 0x000000d300d37308 */ /* 0x000e620000002400 */
[----:B--2---:R-:W-:Y:S02]  /*9820*/  FSEL R161, R168, -INF , P5 ;  /* 0xff800000a8a17808 */ /* 0x004fe40002800000 */
[----:B------:R-:W-:-:S05]  /*9830*/  ISETP.GT.AND P5, PT, R3, 0x49, PT ;  /* 0x000000490300780c */ /* 0x000fca0003fa4270 */
[----:B------:R-:W2:Y:S08]  /*9840*/  MUFU.TANH R205, R205 ;  /* 0x000000cd00cd7308 */ /* 0x000eb00000002400 */
[----:B------:R-:W3:Y:S01]  /*9850*/  MUFU.TANH R178, R178 ;  /* 0x000000b200b27308 */ /* 0x000ee20000002400 */
[----:B-1----:R-:W-:Y:S02]  /*9860*/  FSEL R211, R211, -INF , P1 ;  /* 0xff800000d3d37808 */ /* 0x002fe40000800000 */
[----:B0-----:R-:W-:-:S02]  /*9870*/  FMNMX.FTZ R4, R4, R0, !PT ;  /* 0x0000000004047209 */ /* 0x001fc40007810000 */
[----:B------:R-:W-:Y:S02]  /*9880*/  ISETP.GT.AND P1, PT, R3, 0x21, PT ;  /* 0x000000210300780c */ /* 0x000fe40003f24270 */
[C---:B------:R-:W-:Y:S01]  /*9890*/  FSETP.NEU.FTZ.AND P6, PT, R4.reuse, -INF , PT ;  /* 0xff8000000400780b */ /* 0x040fe20003fdd000 */
[C---:B------:R-:W-:Y:S01]  /*98a0*/  FMUL.FTZ R169, R4.reuse, UR5 ;  /* 0x0000000504a97c20 */ /* 0x040fe20008410000 */
[----:B------:R-:W0:Y:S01]  /*98b0*/  MUFU.TANH R201, R201 ;  /* 0x000000c900c97308 */ /* 0x000e220000002400 */
[----:B--2---:R-:W-:Y:S02]  /*98c0*/  FSEL R205, R205, -INF , P3 ;  /* 0xff800000cdcd7808 */ /* 0x004fe40001800000 */
[----:B------:R-:W-:Y:S02]  /*98d0*/  FSEL R0, R4, RZ, P6 ;  /* 0x000000ff04007208 */ /* 0x000fe40003000000 */
[----:B------:R-:W-:Y:S02]  /*98e0*/  FSEL R169, R169, RZ, P6 ;  /* 0x000000ffa9a97208 */ /* 0x000fe40003000000 */
[----:B------:R-:W-:Y:S01]  /*98f0*/  ISETP.GT.AND P6, PT, R3, 0x31, PT ;  /* 0x000000310300780c */ /* 0x000fe20003fc4270 */
[----:B------:R-:W1:Y:S01]  /*9900*/  MUFU.TANH R203, R203 ;  /* 0x000000cb00cb7308 */ /* 0x000e620000002400 */
[----:B---3--:R-:W-:Y:S01]  /*9910*/  FSEL R164, R178, -INF , P4 ;  /* 0xff800000b2a47808 */ /* 0x008fe20002000000 */
[--C-:B------:R-:W-:Y:S01]  /*9920*/  FFMA.FTZ R208, R208, UR5, -R169.reuse ;  /* 0x00000005d0d07c23 */ /* 0x100fe200080108a9 */
[----:B------:R-:W-:Y:S01]  /*9930*/  FSEL R197, R163, -INF , P6 ;  /* 0xff800000a3c57808 */ /* 0x000fe20003000000 */
        /* <DEDUP_REMOVED lines=19> */
[----:B------:R-:W-:Y:S01]  /*9a70*/  FMNMX.FTZ R169, R171, R21, !PT ;  /* 0x00000015aba97209 */ /* 0x000fe20007810000 */
[----:B------:R-:W2:Y:S01]  /*9a80*/  MUFU.TANH R157, R157 ;  /* 0x0000009d009d7308 */ /* 0x000ea20000002400 */
[----:B0-----:R-:W-:Y:S01]  /*9a90*/  FSEL R201, R201, -INF , P1 ;  /* 0xff800000c9c97808 */ /* 0x001fe20000800000 */
[----:B------:R-:W-:Y:S01]  /*9aa0*/  FMUL.FTZ R172, R154, UR6 ;  /* 0x000000069aac7c20 */ /* 0x000fe20008410000 */
[----:B------:R-:W-:Y:S01]  /*9ab0*/  FMNMX.FTZ R169, R209, R169, !PT ;  /* 0x000000a9d1a97209 */ /* 0x000fe20007810000 */
[----:B------:R-:W-:Y:S01]  /*9ac0*/  FADD.FTZ R0, -R0, R228 ;  /* 0x000000e400007221 */ /* 0x000fe20000010100 */
[----:B------:R-:W-:-:S02]  /*9ad0*/  ISETP.GT.AND P3, PT, R3, 0x29, PT ;  /* 0x000000290300780c */ /* 0x000fc40003f64270 */
[----:B------:R-:W-:Y:S01]  /*9ae0*/  FMNMX.FTZ R169, R174, R169, !PT ;  /* 0x000000a9aea97209 */ /* 0x000fe20007810000 */
[----:B------:R-:W0:Y:S01]  /*9af0*/  MUFU.TANH R166, R166 ;  /* 0x000000a600a67308 */ /* 0x000e220000002400 */
[----:B------:R-:W-:Y:S01]  /*9b00*/  ISETP.GT.AND P4, PT, R3, 0x30, PT ;  /* 0x000000300300780c */ /* 0x000fe20003f84270 */
[----:B------:R-:W-:Y:S01]  /*9b10*/  FMUL.FTZ R0, R0, UR5 ;  /* 0x0000000500007c20 */ /* 0x000fe20008410000 */
[----:B------:R-:W-:Y:S02]  /*9b20*/  FMNMX.FTZ R169, R211, R169, !PT ;  /* 0x000000a9d3a97209 */ /* 0x000fe40007810000 */
[----:B-1----:R-:W-:Y:S02]  /*9b30*/  FSEL R203, R203, -INF , P3 ;  /* 0xff800000cbcb7808 */ /* 0x002fe40001800000 */
[----:B------:R-:W-:Y:S01]  /*9b40*/  FMNMX.FTZ R169, R173, R169, !PT ;  /* 0x000000a9ada97209 */ /* 0x000fe20007810000 */
[----:B------:R-:W1:Y:S01]  /*9b50*/  MUFU.TANH R199, R199 ;  /* 0x000000c700c77308 */ /* 0x000e620000002400 */
[----:B--2---:R-:W-:-:S02]  /*9b60*/  FSEL R157, R157, -INF , P4 ;  /* 0xff8000009d9d7808 */ /* 0x004fc40002000000 */
[----:B------:R-:W-:Y:S02]  /*9b70*/  FMNMX.FTZ R169, R205, R169, !PT ;  /* 0x000000a9cda97209 */ /* 0x000fe40007810000 */
[C---:B------:R-:W-:Y:S02]  /*9b80*/  ISETP.GT.AND P6, PT, R3.reuse, 0x38, PT ;  /* 0x000000380300780c */ /* 0x040fe40003fc4270 */
[----:B------:R-:W-:Y:S01]  /*9b90*/  FMNMX.FTZ R169, R164, R169, !PT ;  /* 0x000000a9a4a97209 */ /* 0x000fe20007810000 */
[----:B------:R-:W2:Y:S01]  /*9ba0*/  MUFU.TANH R172, R172 ;  /* 0x000000ac00ac7308 */ /* 0x000ea20000002400 */
[----:B------:R-:W-:Y:S02]  /*9bb0*/  ISETP.GT.AND P1, PT, R3, 0x39, PT ;  /* 0x000000390300780c */ /* 0x000fe40003f24270 */
[----:B------:R-:W-:Y:S02]  /*9bc0*/  FMNMX.FTZ R169, R207, R169, !PT ;  /* 0x000000a9cfa97209 */ /* 0x000fe40007810000 */
[----:B------:R-:W-:-:S02]  /*9bd0*/  ISETP.GT.AND P3, PT, R3, 0x41, PT ;  /* 0x000000410300780c */ /* 0x000fc40003f64270 */
[----:B------:R-:W-:Y:S01]  /*9be0*/  FMNMX.FTZ R169, R161, R169, !PT ;  /* 0x000000a9a1a97209 */ /* 0x000fe20007810000 */
[----:B------:R-:W3:Y:S01]  /*9bf0*/  MUFU.TANH R193, R193 ;  /* 0x000000c100c17308 */ /* 0x000ee20000002400 */
[----:B------:R-:W-:Y:S02]  /*9c00*/  ISETP.GT.AND P4, PT, R3, 0x48, PT ;  /* 0x000000480300780c */ /* 0x000fe40003f84270 */
[----:B------:R-:W-:Y:S02]  /*9c10*/  FMNMX.FTZ R169, R201, R169, !PT ;  /* 0x000000a9c9a97209 */ /* 0x000fe40007810000 */
[----:B0-----:R-:W-:Y:S02]  /*9c20*/  FSEL R155, R166, -INF , P6 ;  /* 0xff800000a69b7808 */ /* 0x001fe40003000000 */
[----:B------:R-:W-:Y:S01]  /*9c30*/  FMNMX.FTZ R169, R153, R169, !PT ;  /* 0x000000a999a97209 */ /* 0x000fe20007810000 */
[----:B------:R-:W0:Y:S01]  /*9c40*/  MUFU.TANH R195, R195 ;  /* 0x000000c300c37308 */ /* 0x000e220000002400 */
[----:B-1----:R-:W-:-:S02]  /*9c50*/  FSEL R199, R199, -INF , P1 ;  /* 0xff800000c7c77808 */ /* 0x002fc40000800000 */
[----:B------:R-:W-:Y:S02]  /*9c60*/  FMNMX.FTZ R169, R203, R169, !PT ;  /* 0x000000a9cba97209 */ /* 0x000fe40007810000 */
[----:B--2---:R-:W-:Y:S02]  /*9c70*/  FSEL R172, R172, -INF , P2 ;  /* 0xff800000acac7808 */ /* 0x004fe40001000000 */
[----:B------:R-:W-:Y:S01]  /*9c80*/  FMNMX.FTZ R169, R157, R169, !PT ;  /* 0x000000a99da97209 */ /* 0x000fe20007810000 */
[----:B------:R-:W-:Y:S01]  /*9c90*/  MUFU.EX2 R158, R2 ;  /* 0x00000002009e7308 */ /* 0x000fe20000000800 */
[----:B---3--:R-:W-:Y:S02]  /*9ca0*/  FSEL R193, R193, -INF , P3 ;  /* 0xff800000c1c17808 */ /* 0x008fe40001800000 */
[----:B------:R-:W-:-:S04]  /*9cb0*/  FMNMX.FTZ R3, R197, R169, !PT ;  /* 0x000000a9c5037209 */ /* 0x000fc80007810000 */
[----:B------:R-:W-:Y:S01]  /*9cc0*/  FMNMX.FTZ R3, R155, R3, !PT ;  /* 0x000000039b037209 */ /* 0x000fe20007810000 */
[----:B------:R-:W1:Y:S01]  /*9cd0*/  MUFU.TANH R169, R159 ;  /* 0x0000009f00a97308 */ /* 0x000e620000002400 */
[----:B0-----:R-:W-:Y:S02]  /*9ce0*/  FSEL R195, R195, -INF , P4 ;  /* 0xff800000c3c37808 */ /* 0x001fe40002000000 */
[----:B------:R-:W-:-:S04]  /*9cf0*/  FMNMX.FTZ R3, R199, R3, !PT ;  /* 0x00000003c7037209 */ /* 0x000fc80007810000 */
[----:B------:R-:W-:Y:S01]  /*9d00*/  FMNMX.FTZ R3, R172, R3, !PT ;  /* 0x00000003ac037209 */ /* 0x000fe20007810000 */
[----:B------:R-:W-:Y:S03]  /*9d10*/  MUFU.EX2 R208, R208 ;  /* 0x000000d000d07308 */ /* 0x000fe60000000800 */
[----:B------:R-:W-:-:S04]  /*9d20*/  FMNMX.FTZ R3, R193, R3, !PT ;  /* 0x00000003c1037209 */ /* 0x000fc80007810000 */
[----:B------:R-:W-:Y:S01]  /*9d30*/  FMNMX.FTZ R3, R195, R3, !PT ;  /* 0x00000003c3037209 */ /* 0x000fe20007810000 */
[----:B------:R-:W0:Y:S01]  /*9d40*/  MUFU.EX2 R0, R0 ;  /* 0x0000000000007308 */ /* 0x000e220000000800 */
[----:B-1----:R-:W-:-:S04]  /*9d50*/  FSEL R169, R169, -INF , P5 ;  /* 0xff800000a9a97808 */ /* 0x002fc80002800000 */
[----:B------:R-:W-:-:S03]  /*9d60*/  FMNMX.FTZ R3, R169, R3, !PT ;  /* 0x00000003a9037209 */ /* 0x000fc60007810000 */
[----:B------:R-:W1:Y:S02]  /*9d70*/  MUFU.EX2 R170, R170 ;  /* 0x000000aa00aa7308 */ /* 0x000e640000000800 */
[----:B------:R-:W2:Y:S06]  /*9d80*/  SHFL.BFLY PT, R154, R3, 0x2, 0x1f ;  /* 0x0c401f00039a7f89 */ /* 0x000eac00000e0000 */
[----:B------:R-:W-:Y:S01]  /*9d90*/  MUFU.EX2 R210, R210 ;  /* 0x000000d200d27308 */ /* 0x000fe20000000800 */
[----:B0-----:R-:W-:-:S07]  /*9da0*/  FFMA.FTZ R18, R0, R18, R208 ;  /* 0x0000001200127223 */ /* 0x001fce00000100d0 */
[----:B------:R-:W-:Y:S01]  /*9db0*/  MUFU.EX2 R168, R168 ;  /* 0x000000a800a87308 */ /* 0x000fe20000000800 */
[----:B-1----:R-:W-:-:S07]  /*9dc0*/  FADD.FTZ R18, R170, R18 ;  /* 0x00000012aa127221 */ /* 0x002fce0000010000 */
[----:B------:R-:W-:Y:S01]  /*9dd0*/  MUFU.EX2 R204, R204 ;  /* 0x000000cc00cc7308 */ /* 0x000fe20000000800 */
[----:B--2---:R-:W-:-:S05]  /*9de0*/  FMNMX.FTZ R3, R3, R154, !PT ;  /* 0x0000009a03037209 */ /* 0x004fca0007810000 */
[----:B------:R-:W0:Y:S02]  /*9df0*/  SHFL.BFLY PT, R154, R3, 0x1, 0x1f ;  /* 0x0c201f00039a7f89 */ /* 0x000e2400000e0000 */
[----:B------:R-:W-:Y:S08]  /*9e00*/  MUFU.EX2 R165, R165 ;  /* 0x000000a500a57308 */ /* 0x000ff00000000800 */
[----:B------:R-:W-:Y:S08]  /*9e10*/  MUFU.EX2 R206, R206 ;  /* 0x000000ce00ce7308 */ /* 0x000ff00000000800 */
[----:B------:R-:W-:Y:S01]  /*9e20*/  MUFU.EX2 R163, R163 ;  /* 0x000000a300a37308 */ /* 0x000fe20000000800 */
[----:B0-----:R-:W-:-:S07]  /*9e30*/  FMNMX.FTZ R3, R3, R154, !PT ;  /* 0x0000009a03037209 */ /* 0x001fce0007810000 */
[----:B------:R-:W-:Y:S01]  /*9e40*/  MUFU.EX2 R200, R200 ;  /* 0x000000c800c87308 */ /* 0x000fe20000000800 */
[----:B------:R-:W-:-:S04]  /*9e50*/  FSETP.NEU.FTZ.AND P1, PT, R3, -INF , PT ;  /* 0xff8000000300780b */ /* 0x000fc80003f3d000 */
[----:B------:R-:W-:-:S03]  /*9e60*/  FSEL R2, R3, RZ, P1 ;  /* 0x000000ff03027208 */ /* 0x000fc60000800000 */
[----:B------:R-:W-:Y:S02]  /*9e70*/  MUFU.EX2 R162, R162 ;  /* 0x000000a200a27308 */ /* 0x000fe40000000800 */
[----:B------:R-:W-:Y:S01]  /*9e80*/  FADD.FTZ R2, -R2, R21 ;  /* 0x0000001502027221 */ /* 0x000fe20000010100 */
[----:B------:R-:W-:-:S03]  /*9e90*/  FMUL.FTZ R21, R3, UR5 ;  /* 0x0000000503157c20 */ /* 0x000fc60008410000 */
[----:B------:R-:W-:Y:S02]  /*9ea0*/  FMUL.FTZ R2, R2, UR5 ;  /* 0x0000000502027c20 */ /* 0x000fe40008410000 */
[----:B------:R-:W-:Y:S01]  /*9eb0*/  MUFU.EX2 R202, R202 ;  /* 0x000000ca00ca7308 */ /* 0x000fe20000000800 */
[----:B------:R-:W-:-:S05]  /*9ec0*/  FSEL R21, R21, RZ, P1 ;  /* 0x000000ff15157208 */ /* 0x000fca0000800000 */
        /* <DEDUP_REMOVED lines=20> */
[----:B------:R-:W-:Y:S08]  /*a010*/  MUFU.EX2 R2, R2 ;  /* 0x0000000200027308 */ /* 0x000ff00000000800 */
[----:B------:R-:W0:Y:S08]  /*a020*/  MUFU.EX2 R169, R171 ;  /* 0x000000ab00a97308 */ /* 0x000e300000000800 */
        /* <DEDUP_REMOVED lines=17> */
[----:B------:R-:W-:-:S04]  /*a140*/  FADD.FTZ R5, R200, R5 ;  /* 0x00000005c8057221 */ /* 0x000fc80000010000 */
[----:B------:R-:W-:Y:S02]  /*a150*/  FADD.FTZ R5, R162, R5 ;  /* 0x00000005a2057221 */ /* 0x000fe40000010000 */
[----:B------:R-:W1:Y:S01]  /*a160*/  MUFU.EX2 R207, R207 ;  /* 0x000000cf00cf7308 */ /* 0x000e620000000800 */
[----:B--2---:R-:W-:Y:S01]  /*a170*/  FADD.FTZ R18, R205, R18 ;  /* 0x00000012cd127221 */ /* 0x004fe20000010000 */
[----:B------:R-:W-:-:S06]  /*a180*/  FADD.FTZ R5, R202, R5 ;  /* 0x00000005ca057221 */ /* 0x000fcc0000010000 */
        /* <DEDUP_REMOVED lines=45> */
.L_x_2397:
[----:B------:R-:W0:Y:S01]  /*a460*/  S2UR UR7, SR_CgaCtaId ;  /* 0x00000000000779c3 */ /* 0x000e220000008800 */
[----:B------:R-:W-:Y:S01]  /*a470*/  R2UR UR6, R20 ;  /* 0x00000000140672ca */ /* 0x000fe200000e0000 */
[----:B------:R-:W-:Y:S01]  /*a480*/  UIADD3 UR4, UR4, 0x38860, URZ ;  /* 0x0003886004047890 */ /* 0x000fe2000fffe03f */
[----:B------:R-:W-:Y:S01]  /*a490*/  F2FP.BF16.F32.PACK_AB R195, R21, R195 ;  /* 0x000000c315c3723e */ /* 0x000fe200000010ff */
[----:B------:R-:W-:Y:S01]  /*a4a0*/  UMOV UR37, UR36 ;  /* 0x0000002400257c82 */ /* 0x000fe20008000000 */
[----:B------:R-:W-:Y:S01]  /*a4b0*/  F2FP.BF16.F32.PACK_AB R208, R170, R208 ;  /* 0x000000d0aad0723e */ /* 0x000fe200000010ff */
[----:B------:R-:W-:Y:S01]  /*a4c0*/  IMAD.MOV.U32 R21, RZ, RZ, R3 ;  /* 0x000000ffff157224 */ /* 0x000fe200078e0003 */
[----:B------:R-:W-:Y:S01]  /*a4d0*/  F2FP.BF16.F32.PACK_AB R209, R209, R169 ;  /* 0x000000a9d1d1723e */ /* 0x000fe200000010ff */
[----:B------:R-:W-:Y:S01]  /*a4e0*/  IMAD.MOV.U32 R228, RZ, RZ, R4 ;  /* 0x000000ffffe47224 */ /* 0x000fe200078e0004 */
[----:B------:R-:W-:Y:S02]  /*a4f0*/  F2FP.BF16.F32.PACK_AB R210, R168, R210 ;  /* 0x000000d2a8d2723e */ /* 0x000fe400000010ff */
[----:B------:R-:W-:-:S02]  /*a500*/  F2FP.BF16.F32.PACK_AB R211, R211, R167 ;  /* 0x000000a7d3d3723e */ /* 0x000fc400000010ff */
[----:B------:R-:W-:Y:S01]  /*a510*/  F2FP.BF16.F32.PACK_AB R204, R165, R204 ;  /* 0x000000cca5cc723e */ /* 0x000fe200000010ff */
[----:B------:R-:W-:Y:S01]  /*a520*/  UISETP.GT.AND UP0, UPT, UR60, UR6, UPT ;  /* 0x000000063c00728c */ /* 0x000fe2000bf04270 */
[----:B------:R-:W-:Y:S01]  /*a530*/  F2FP.BF16.F32.PACK_AB R205, R205, R166 ;  /* 0x000000a6cdcd723e */ /* 0x000fe200000010ff */
[----:B------:R-:W-:Y:S01]  /*a540*/  UIADD3 UR60, UR60, -0x1, URZ ;  /* 0xffffffff3c3c7890 */ /* 0x000fe2000fffe03f */
[----:B------:R-:W-:Y:S02]  /*a550*/  F2FP.BF16.F32.PACK_AB R206, R163, R206 ;  /* 0x000000cea3ce723e */ /* 0x000fe400000010ff */
[----:B------:R-:W-:Y:S02]  /*a560*/  F2FP.BF16.F32.PACK_AB R207, R207, R164 ;  /* 0x000000a4cfcf723e */ /* 0x000fe400000010ff */
[----:B------:R-:W-:Y:S02]  /*a570*/  PLOP3.LUT P1, PT, PT, PT, UP0, 0x80, 0x0 ;  /* 0x000000000000781c */ /* 0x000fe40003f2f008 */
        /* <DEDUP_REMOVED lines=13> */
[----:B------:R-:W-:Y:S01]  /*a650*/  F2FP.BF16.F32.PACK_AB R194, R152, R194 ;  /* 0x000000c298c2723e */ /* 0x000fe200000010ff */
[----:B------:R-:W-:Y:S01]  /*a660*/  IMAD.U32 R229, RZ, RZ, UR4 ;  /* 0x00000004ffe57e24 */ /* 0x000fe2000f8e00ff */
[----:B------:R-:W-:Y:S06]  /*a670*/  @P1 BRA `(.L_x_2398) ;  /* 0xffffffbc00581947 */ /* 0x000fec000383ffff */
[----:B------:R-:W-:-:S05]  /*a680*/  UMOV UR61, UR60 ;  /* 0x0000003c003d7c82 */ /* 0x000fca0008000000 */
.L_x_2387:
[----:B------:R-:W-:-:S13]  /*a690*/  R2UR UR4, R214 ;  /* 0x00000000d60472ca */ /* 0x000fda00000e0000 */
[----:B------:R-:W-:-:S06]  /*a6a0*/  UISETP.GE.AND UP0, UPT, UR61, UR4, UPT ;  /* 0x000000043d00728c */ /* 0x000fcc000bf06270 */
[----:B------:R-:W-:-:S13]  /*a6b0*/  PLOP3.LUT P1, PT, PT, PT, UP0, 0x80, 0x0 ;  /* 0x000000000000781c */ /* 0x000fda0003f2f008 */
[----:B------:R-:W-:Y:S05]  /*a6c0*/  @!P1 BRA `(.L_x_2399) ;  /* 0x0000003c00149947 */ /* 0x000fea0003800000 */
[----:B------:R-:W-:Y:S01]  /*a6d0*/  R2UR UR4, R17 ;  /* 0x00000000110472ca */ /* 0x000fe200000e0000 */
[----:B------:R-:W-:Y:S01]  /*a6e0*/  IMAD.MOV.U32 R20, RZ, RZ, R3 ;  /* 0x000000ffff147224 */ /* 0x000fe200078e0003 */
[----:B------:R-:W-:Y:S01]  /*a6f0*/  UMOV UR60, UR36 ;  /* 0x00000024003c7c82 */ /* 0x000fe20008000000 */
[----:B------:R-:W-:Y:S01]  /*a700*/  IMAD.MOV.U32 R21, RZ, RZ, R4 ;  /* 0x000000ffff157224 */ /* 0x000fe200078e0004 */
[----:B------:R-:W-:-:S09]  /*a710*/  ULDC UR37, c[0x0][0x9d8] ;  /* 0x0002760000257ab9 */ /* 0x000fd20000000800 */
[----:B------:R-:W-:-:S07]  /*a720*/  IMAD.U32 R22, RZ, RZ, UR4 ;  /* 0x00000004ff167e24 */ /* 0x000fce000f8e00ff */
.L_x_2410:
        /* <DEDUP_REMOVED lines=9> */
.L_x_2400:
        /* <DEDUP_REMOVED lines=8> */
.L_x_2401:
[----:B-1----:R-:W-:Y:S05]  /*a840*/  @P1 BRA `(.L_x_2402) ;  /* 0x0000000000081947 */ /* 0x002fea0003800000 */
[----:B------:R-:W1:Y:S02]  /*a850*/  SYNCS.PHASECHK.TRANS64.TRYWAIT P1, [UR4+0x38830], R3 ;  /* 0x03883003ff0075a7 */ /* 0x000e640008020144 */
[----:B-1----:R-:W-:Y:S05]  /*a860*/  @!P1 BRA `(.L_x_2403) ;  /* 0x0000010000e89947 */ /* 0x002fea0003800000 */
.L_x_2402:
        /* <DEDUP_REMOVED lines=592> */
.L_x_2404:
        /* <DEDUP_REMOVED lines=8> */
.L_x_2405:
[----:B---3--:R-:W-:Y:S05]  /*cdf0*/  @P1 BRA `(.L_x_2406) ;  /* 0x0000000000081947 */ /* 0x008fea0003800000 */
[----:B------:R-:W3:Y:S02]  /*ce00*/  SYNCS.PHASECHK.TRANS64.TRYWAIT P1, [UR4+0x38850], R0 ;  /* 0x03885000ff0075a7 */ /* 0x000ee40008020144 */
[----:B---3--:R-:W-:Y:S05]  /*ce10*/  @!P1 BRA `(.L_x_2407) ;  /* 0x000000dc00949947 */ /* 0x008fea0003800000 */
.L_x_2406:
        /* <DEDUP_REMOVED lines=37> */
.L_x_2408:
        /* <DEDUP_REMOVED lines=51> */
[----:B------:R-:W0:Y:S01]  /*d3a0*/  S2UR UR7, SR_CgaCtaId ;  /* 0x00000000000779c3 */ /* 0x000e220000008800 */
[----:B------:R-:W-:-:S02]  /*d3b0*/  R2UR UR6, R16 ;  /* 0x00000000100672ca */ /* 0x000fc400000e0000 */
[----:B------:R-:W3:Y:S01]  /*d3c0*/  MUFU.TANH R177, R177 ;  /* 0x000000b100b17308 */ /* 0x000ee20000002400 */
[----:B-1----:R-:W-:-:S07]  /*d3d0*/  FMNMX.FTZ R3, R176, R3, !PT ;  /* 0x00000003b0037209 */ /* 0x002fce0007810000 */
[----:B------:R-:W1:Y:S01]  /*d3e0*/  MUFU.TANH R180, R180 ;  /* 0x000000b400b47308 */ /* 0x000e620000002400 */
[----:B--2---:R-:W-:Y:S02]  /*d3f0*/  FMNMX.FTZ R3, R185, R3, !PT ;  /* 0x00000003b9037209 */ /* 0x004fe40007810000 */
[----:B------:R-:W-:-:S04]  /*d400*/  ULEA UR6, UR36, UR6, 0x3 ;  /* 0x0000000624067291 */ /* 0x000fc8000f8e183f */
[----:B------:R-:W-:Y:S01]  /*d410*/  UIADD3 UR6, UR6, 0x38840, URZ ;  /* 0x0003884006067890 */ /* 0x000fe2000fffe03f */
[----:B------:R-:W2:Y:S01]  /*d420*/  MUFU.TANH R168, R168 ;  /* 0x000000a800a87308 */ /* 0x000ea20000002400 */
[----:B---3--:R-:W-:Y:S02]  /*d430*/  FMNMX.FTZ R3, R177, R3, !PT ;  /* 0x00000003b1037209 */ /* 0x008fe40007810000 */
[----:B0-----:R-:W-:-:S05]  /*d440*/  UPRMT UR6, UR7, 0x654, UR6 ;  /* 0x0000065407067896 */ /* 0x001fca0008000006 */
[----:B------:R-:W0:Y:S01]  /*d450*/  MUFU.TANH R169, R169 ;  /* 0x000000a900a97308 */ /* 0x000e220000002400 */
[----:B-1----:R-:W-:-:S03]  /*d460*/  FMNMX.FTZ R3, R180, R3, !PT ;  /* 0x00000003b4037209 */ /* 0x002fc60007810000 */
[----:B------:R-:W-:Y:S04]  /*d470*/  SYNCS.ARRIVE.TRANS64.RED.A1T0 RZ, [UR6], RZ ;  /* 0x000000ffffff79a7 */ /* 0x000fe80008100406 */
        /* <DEDUP_REMOVED lines=200> */
.L_x_2409:
[----:B------:R-:W0:Y:S01]  /*e100*/  S2UR UR7, SR_CgaCtaId ;  /* 0x00000000000779c3 */ /* 0x000e220000008800 */
[----:B------:R-:W-:Y:S01]  /*e110*/  R2UR UR6, R214 ;  /* 0x00000000d60672ca */ /* 0x000fe200000e0000 */
[----:B------:R-:W-:Y:S01]  /*e120*/  UIADD3 UR4, UR4, 0x38860, URZ ;  /* 0x0003886004047890 */ /* 0x000fe2000fffe03f */
[----:B------:R-:W-:Y:S01]  /*e130*/  F2FP.BF16.F32.PACK_AB R210, R184, R22 ;  /* 0x00000016b8d2723e */ /* 0x000fe200000010ff */
[----:B------:R-:W-:Y:S01]  /*e140*/  UMOV UR60, UR36 ;  /* 0x00000024003c7c82 */ /* 0x000fe20008000000 */
[----:B------:R-:W-:Y:S01]  /*e150*/  F2FP.BF16.F32.PACK_AB R208, R189, R21 ;  /* 0x00000015bdd0723e */ /* 0x000fe200000010ff */
[----:B------:R-:W-:Y:S01]  /*e160*/  IMAD.MOV.U32 R21, RZ, RZ, R4 ;  /* 0x000000ffff157224 */ /* 0x000fe200078e0004 */
[----:B------:R-:W-:Y:S02]  /*e170*/  F2FP.BF16.F32.PACK_AB R194, R20, R156 ;  /* 0x0000009c14c2723e */ /* 0x000fe400000010ff */
        /* <DEDUP_REMOVED lines=24> */
[----:B------:R-:W-:Y:S01]  /*e300*/  MOV R20, R3 ;  /* 0x0000000300147202 */ /* 0x000fe20000000f00 */
[----:B------:R-:W-:Y:S06]  /*e310*/  @P1 BRA `(.L_x_2410) ;  /* 0xffffffc400041947 */ /* 0x000fec000383ffff */
.L_x_2399:
        /* <DEDUP_REMOVED lines=131> */
.L_x_2411:
        /* <DEDUP_REMOVED lines=8> */
.L_x_2412:
[----:B-1----:R-:W-:Y:S05]  /*ebd0*/  @P1 BRA `(.L_x_2413) ;  /* 0x0000000000081947 */ /* 0x002fea0003800000 */
[----:B------:R-:W1:Y:S02]  /*ebe0*/  SYNCS.PHASECHK.TRANS64.TRYWAIT P1, [UR8+0x38850], R0 ;  /* 0x03885000ff0075a7 */ /* 0x000e640008020148 */
[----:B-1----:R-:W-:Y:S05]  /*ebf0*/  @!P1 BRA `(.L_x_2414) ;  /* 0x000000c000349947 */ /* 0x002fea0003800000 */
.L_x_2413:
[----:B------:R-:W-:Y:S01]  /*ec00*/  R2UR UR4, R16 ;  /* 0x00000000100472ca */ /* 0x000fe200000e0000 */
[----:B------:R-:W-:Y:S01]  /*ec10*/  WARPGROUP.ARRIVE ;  /* 0x00000000000079c5 */ /* 0x000fe20000000000 */
[----:B------:R-:W-:Y:S01]  /*ec20*/  UMOV UR7, 0x40000040 ;  /* 0x4000004000077882 */ /* 0x000fe20000000000 */
[----:B-1----:R-:W1:Y:S01]  /*ec30*/  SHFL.BFLY PT, R7, R18, 0x2, 0x1f ;  /* 0x0c401f0012077f89 */ /* 0x002e6200000e0000 */
[----:B------:R-:W-:Y:S02]  /*ec40*/  IMAD.MOV.U32 R6, RZ, RZ, RZ ;  /* 0x000000ffff067224 */ /* 0x000fe400078e00ff */
[----:B------:R-:W-:Y:S01]  /*ec50*/  IMAD.U32 R13, RZ, RZ, UR5 ;  /* 0x00000005ff0d7e24 */ /* 0x000fe2000f8e00ff */
[----:B0-----:R-:W0:Y:S06]  /*ec60*/  SHFL.BFLY PT, R0, R5, 0x2, 0x1f ;  /* 0x0c401f0005007f89 */ /* 0x001e2c00000e0000 */
[----:B------:R-:W-:-:S04]  /*ec70*/  UIADD3 UR4, UR4, 0x400, URZ ;  /* 0x0000040004047890 */ /* 0x000fc8000fffe03f */
[----:B------:R-:W-:-:S04]  /*ec80*/  USHF.R.U32.HI UR4, URZ, 0x4, UR4 ;  /* 0x000000043f047899 */ /* 0x000fc80008011604 */
[----:B------:R-:W-:-:S04]  /*ec90*/  ULOP3.LUT UR4, UR4, 0x3fff, URZ, 0xc0, !UPT ;  /* 0x00003fff04047892 */ /* 0x000fc8000f8ec03f */
[----:B------:R-:W-:Y:S01]  /*eca0*/  ULOP3.LUT UR4, UR4, 0x2800000, URZ, 0xfc, !UPT ;  /* 0x0280000004047892 */ /* 0x000fe2000f8efc3f */
[----:B-1----:R-:W-:-:S03]  /*ecb0*/  FADD.FTZ R7, R7, R18 ;  /* 0x0000001207077221 */ /* 0x002fc60000010000 */
[----:B------:R-:W-:Y:S01]  /*ecc0*/  UIMAD UR4, UR36, 0xa00, UR4 ;  /* 0x00000a00240478a4 */ /* 0x000fe2000f8e0204 */
[----:B0-----:R-:W-:Y:S01]  /*ecd0*/  FADD.FTZ R2, R0, R5 ;  /* 0x0000000500027221 */ /* 0x001fe20000010000 */
[----:B------:R-:W-:Y:S01]  /*ece0*/  IMAD.MOV.U32 R5, RZ, RZ, RZ ;  /* 0x000000ffff057224 */ /* 0x000fe200078e00ff */
[----:B------:R-:W0:Y:S04]  /*ecf0*/  SHFL.BFLY PT, R0, R7, 0x1, 0x1f ;  /* 0x0c201f0007007f89 */ /* 0x000e2800000e0000 */
[----:B------:R-:W-:Y:S01]  /*ed00*/  UMOV UR6, UR4 ;  /* 0x0000000400067c82 */ /* 0x000fe20008000000 */
[----:B------:R-:W1:Y:S01]  /*ed10*/  SHFL.BFLY PT, R9, R2, 0x1, 0x1f ;  /* 0x0c201f0002097f89 */ /* 0x000e6200000e0000 */
[----:B------:R-:W-:Y:S01]  /*ed20*/  HGMMA.64x256x16.F32.BF16 R24, R208, gdesc[UR4].tnspB, R24, gsb0 ;  /* 0x43e00004d0187df0 */ /* 0x000fe20008001818 */
[----:B------:R-:W-:Y:S01]  /*ed30*/  UIADD3 UR6, UR4, 0x80, URZ ;  /* 0x0000008004067890 */ /* 0x000fe2000fffe03f */
[----:B------:R-:W-:Y:S01]  /*ed40*/  UMOV UR7, 0x40000040 ;  /* 0x4000004000077882 */ /* 0x000fe20000000000 */
[----:B0-----:R-:W-:Y:S01]  /*ed50*/  FADD.FTZ R11, R7, R0 ;  /* 0x00000000070b7221 */ /* 0x001fe20000010000 */
[----:B------:R-:W-:-:S02]  /*ed60*/  IMAD.U32 R7, RZ, RZ, UR5 ;  /* 0x00000005ff077e24 */ /* 0x000fc4000f8e00ff */
        /* <DEDUP_REMOVED lines=39> */
.L_x_2415:
[----:B------:R-:W2:Y:S01]  /*efe0*/  LDL.LU R3, [R1+0x30] ;  /* 0x0000300001037983 */ /* 0x000ea20000300800 */
[----:B------:R-:W0:Y:S01]  /*eff0*/  S2UR UR6, SR_CgaCtaId ;  /* 0x00000000000679c3 */ /* 0x000e220000008800 */
[----:B------:R-:W-:Y:S01]  /*f000*/  UIADD3 UR4, UR8, 0x38860, URZ ;  /* 0x0003886008047890 */ /* 0x000fe2000fffe03f */
[-C--:B------:R-:W-:Y:S01]  /*f010*/  FMUL.FTZ R24, R24, R6.reuse ;  /* 0x0000000618187220 */ /* 0x080fe20000410000 */
        /* <DEDUP_REMOVED lines=134> */
[----:B--2---:R-:W-:-:S13]  /*f880*/  R2UR UR5, R3 ;  /* 0x00000000030572ca */ /* 0x004fda00000e0000 */
[----:B------:R-:W-:-:S06]  /*f890*/  UIADD3 UR5, UR5, 0x1, URZ ;  /* 0x0000000105057890 */ /* 0x000fcc000fffe03f */
[----:B------:R-:W-:Y:S01]  /*f8a0*/  IMAD.U32 R3, RZ, RZ, UR5 ;  /* 0x00000005ff037e24 */ /* 0x000fe2000f8e00ff */
[----:B------:R-:W-:-:S04]  /*f8b0*/  R2UR UR5, R17 ;  /* 0x00000000110572ca */ /* 0x000fc800000e0000 */
[----:B------:R0:W-:Y:S09]  /*f8c0*/  STL [R1+0x30], R3 ;  /* 0x0000300301007387 */ /* 0x0001f20000100800 */
[----:B------:R-:W-:-:S06]  /*f8d0*/  ULOP3.LUT UR5, UR5, UR4, URZ, 0x3c, !UPT ;  /* 0x0000000405057292 */ /* 0x000fcc000f8e3c3f */
[----:B0-----:R-:W-:-:S07]  /*f8e0*/  IMAD.U32 R17, RZ, RZ, UR5 ;  /* 0x00000005ff117e24 */ /* 0x001fce000f8e00ff */
.L_x_2379:
[----:B------:R-:W0:Y:S08]  /*f8f0*/  S2UR UR4, SR_CgaCtaId ;  /* 0x00000000000479c3 */ /* 0x000e300000008800 */
[----:B------:R-:W-:Y:S06]  /*f900*/  BAR.SYNC.DEFER_BLOCKING 0x5, 0x180 ;  /* 0x0146000000007b1d */ /* 0x000fec0000010000 */
[----:B------:R-:W-:Y:S01]  /*f910*/  UMOV UR8, 0x400 ;  /* 0x0000040000087882 */ /* 0x000fe20000000000 */
[----:B------:R-:W-:Y:S01]  /*f920*/  BSSY B0, `(.L_x_2416) ;  /* 0x00004c0000007945 */ /* 0x000fe20003800000 */
[----:B0-----:R-:W-:-:S09]  /*f930*/  ULEA UR8, UR4, UR8, 0x18 ;  /* 0x0000000804087291 */ /* 0x001fd2000f8ec03f */
[----:B------:R-:W0:Y:S02]  /*f940*/  LDS.128 R4, [UR8+0x388d0] ;  /* 0x0388d008ff047984 */ /* 0x000e240008000c00 */
[----:B0-----:R-:W-:Y:S02]  /*f950*/  R2UR UR6, R5 ;  /* 0x00000000050672ca */ /* 0x001fe400000e0000 */
[----:B------:R-:W-:Y:S02]  /*f960*/  R2UR UR5, R6 ;  /* 0x00000000060572ca */ /* 0x000fe400000e0000 */
[----:B------:R-:W-:Y:S01]  /*f970*/  R2UR UR7, R7 ;  /* 0x00000000070772ca */ /* 0x000fe200000e0000 */
[----:B------:R-:W-:Y:S06]  /*f980*/  BAR.ARV 0x4, 0x180 ;  /* 0x0106000000007b1d */ /* 0x000fec0000002000 */
[----:B------:R-:W-:Y:S08]  /*f990*/  @P0 BRA `(.L_x_2417) ;  /* 0x0000003800dc0947 */ /* 0x000ff00003800000 */
[----:B------:R-:W2:Y:S01]  /*f9a0*/  LDL.LU R8, [R1+0x2c] ;  /* 0x00002c0001087983 */ /* 0x000ea20000300800 */
[----:B------:R-:W0:Y:S01]  /*f9b0*/  S2UR UR4, SR_SWINHI ;  /* 0x00000000000479c3 */ /* 0x000e220000002f00 */
[----:B------:R-:W-:Y:S01]  /*f9c0*/  IMAD.MOV.U32 R12, RZ, RZ, 0x2 ;  /* 0x00000002ff0c7424 */ /* 0x000fe200078e00ff */
[----:B------:R-:W-:Y:S01]  /*f9d0*/  F2FP.BF16.F32.PACK_AB R6, R29, R28 ;  /* 0x0000001c1d06723e */ /* 0x000fe200000010ff */
[----:B------:R-:W3:Y:S01]  /*f9e0*/  LDL R3, [R1+0x3c] ;  /* 0x00003c0001037983 */ /* 0x000ee20000100800 */
[----:B------:R-:W-:Y:S01]  /*f9f0*/  F2FP.BF16.F32.PACK_AB R7, R31, R30 ;  /* 0x0000001e1f07723e */ /* 0x000fe200000010ff */
[----:B------:R-:W-:Y:S01]  /*fa00*/  ULDC.64 UR14, c[0x0][0xc00] ;  /* 0x00030000000e7ab9 */ /* 0x000fe20000000a00 */
[----:B------:R-:W-:Y:S01]  /*fa10*/  R2UR UR18, R221 ;  /* 0x00000000dd1272ca */ /* 0x000fe200000e0000 */
[----:B------:R-:W-:Y:S01]  /*fa20*/  ULDC UR20, c[0x0][0xbe8] ;  /* 0x0002fa0000147ab9 */ /* 0x000fe20000000800 */
[----:B------:R-:W-:Y:S02]  /*fa30*/  R2UR UR21, R217 ;  /* 0x00000000d91572ca */ /* 0x000fe400000e0000 */
[----:B------:R-:W-:-:S02]  /*fa40*/  R2UR UR26, R215 ;  /* 0x00000000d71a72ca */ /* 0x000fc400000e0000 */
[----:B------:R-:W-:Y:S02]  /*fa50*/  R2UR UR19, R220 ;  /* 0x00000000dc1372ca */ /* 0x000fe400000e0000 */
[----:B------:R-:W-:Y:S01]  /*fa60*/  R2UR UR24, R222 ;  /* 0x00000000de1872ca */ /* 0x000fe200000e0000 */
[----:B------:R-:W-:Y:S01]  /*fa70*/  UMOV UR10, UR8 ;  /* 0x00000008000a7c82 */ /* 0x000fe20008000000 */
[----:B0-----:R-:W-:-:S03]  /*fa80*/  UMOV UR11, UR4 ;  /* 0x00000004000b7c82 */ /* 0x001fc60008000000 */
[----:B------:R-:W-:-:S04]  /*fa90*/  USHF.L.U32 UR4, UR18, 0x2, URZ ;  /* 0x0000000212047899 */ /* 0x000fc8000800063f */
[----:B------:R-:W-:Y:S01]  /*faa0*/  UIADD3 UR9, UP0, UR4, UR14, URZ ;  /* 0x0000000e04097290 */ /* 0x000fe2000ff1e03f */
[----:B------:R-:W-:Y:S01]  /*fab0*/  BAR.SYNC.DEFER_BLOCKING 0x1, 0x100 ;  /* 0x0044000000007b1d */ /* 0x000fe20000010000 */
[----:B--2---:R-:W-:Y:S01]  /*fac0*/  R2UR UR17, R8 ;  /* 0x00000000081172ca */ /* 0x004fe200000e0000 */
[----:B---3--:R-:W-:-:S03]  /*fad0*/  IMAD.WIDE R12, R3, R12, UR10 ;  /* 0x0000000a030c7e25 */ /* 0x008fc6000f8e020c */
[C---:B------:R-:W-:Y:S02]  /*fae0*/  IADD3 R15, P1, R12.reuse, 0x20, RZ ;  /* 0x000000200c0f7810 */ /* 0x040fe40007f3e0ff */
[----:B------:R-:W-:Y:S02]  /*faf0*/  IADD3 R157, P4, R12, 0x60, RZ ;  /* 0x000000600c9d7810 */ /* 0x000fe40007f9e0ff */
[----:B------:R-:W-:-:S05]  /*fb00*/  LOP3.LUT R14, R15, 0x380, RZ, 0xc0, !PT ;  /* 0x000003800f0e7812 */ /* 0x000fca00078ec0ff */
[----:B------:R-:W-:Y:S01]  /*fb10*/  USHF.L.U64.HI UR16, UR18, 0x2, UR17 ;  /* 0x0000000212107899 */ /* 0x000fe20008010211 */
[----:B------:R-:W-:Y:S02]  /*fb20*/  IADD3 R161, P6, R12, 0x4020, RZ ;  /* 0x000040200ca17810 */ /* 0x000fe40007fde0ff */
[----:B------:R-:W-:Y:S01]  /*fb30*/  LOP3.LUT R156, R157, 0x380, RZ, 0xc0, !PT ;  /* 0x000003809d9c7812 */ /* 0x000fe200078ec0ff */
[----:B------:R-:W-:Y:S01]  /*fb40*/  UIADD3.X UR12, UR16, UR15, URZ, UP0, !UPT ;  /* 0x0000000f100c7290 */ /* 0x000fe200087fe43f */
[----:B------:R-:W-:Y:S02]  /*fb50*/  SHF.R.U64 R14, R14, 0x3, RZ ;  /* 0x000000030e0e7819 */ /* 0x000fe400000012ff */
[----:B------:R-:W-:Y:S02]  /*fb60*/  LOP3.LUT R5, R12, 0x380, RZ, 0xc0, !PT ;  /* 0x000003800c057812 */ /* 0x000fe400078ec0ff */
[----:B------:R-:W-:Y:S02]  /*fb70*/  LOP3.LUT R160, R161, 0x380, RZ, 0xc0, !PT ;  /* 0x00000380a1a07812 */ /* 0x000fe400078ec0ff */
[----:B------:R-:W-:-:S02]  /*fb80*/  SHF.R.U64 R156, R156, 0x3, RZ ;  /* 0x000000039c9c7819 */ /* 0x000fc400000012ff */
[----:B------:R-:W-:Y:S01]  /*fb90*/  LOP3.LUT R14, R14, R15, RZ, 0x3c, !PT ;  /* 0x0000000f0e0e7212 */ /* 0x000fe200078e3cff */
[----:B------:R-:W-:Y:S01]  /*fba0*/  IMAD.X R15, RZ, RZ, R13, P1 ;  /* 0x000000ffff0f7224 */ /* 0x000fe200008e060d */
[----:B------:R-:W-:Y:S02]  /*fbb0*/  IADD3 R159, P3, R12, 0x4000, RZ ;  /* 0x000040000c9f7810 */ /* 0x000fe40007f7e0ff */
[----:B------:R-:W-:Y:S02]  /*fbc0*/  SHF.R.U64 R5, R5, 0x3, RZ ;  /* 0x0000000305057819 */ /* 0x000fe400000012ff */
[----:B------:R-:W-:Y:S02]  /*fbd0*/  SHF.R.U64 R160, R160, 0x3, RZ ;  /* 0x00000003a0a07819 */ /* 0x000fe400000012ff */
[C---:B------:R-:W-:Y:S02]  /*fbe0*/  IADD3 R155, P0, R12.reuse, 0x40, RZ ;  /* 0x000000400c9b7810 */ /* 0x040fe40007f1e0ff */
[----:B------:R-:W-:-:S02]  /*fbf0*/  IADD3 R163, P5, R12, 0x4040, RZ ;  /* 0x000040400ca37810 */ /* 0x000fc40007fbe0ff */
[C---:B------:R-:W-:Y:S02]  /*fc00*/  IADD3 R165, P2, R12.reuse, 0x4060, RZ ;  /* 0x000040600ca57810 */ /* 0x040fe40007f5e0ff */
[----:B------:R-:W-:Y:S02]  /*fc10*/  IADD3 R167, P1, R12, 0x8000, RZ ;  /* 0x000080000ca77810 */ /* 0x000fe40007f3e0ff */
[----:B------:R-:W-:Y:S01]  /*fc20*/  LOP3.LUT R156, R156, R157, RZ, 0x3c, !PT ;  /* 0x0000009d9c9c7212 */ /* 0x000fe200078e3cff */
[--C-:B------:R-:W-:Y:S01]  /*fc30*/  IMAD.X R157, RZ, RZ, R13.reuse, P4 ;  /* 0x000000ffff9d7224 */ /* 0x100fe200020e060d */
[----:B------:R-:W-:Y:S02]  /*fc40*/  LOP3.LUT R158, R159, 0x380, RZ, 0xc0, !PT ;  /* 0x000003809f9e7812 */ /* 0x000fe400078ec0ff */
[----:B------:R-:W-:Y:S01]  /*fc50*/  LOP3.LUT R4, R5, R12, RZ, 0x3c, !PT ;  /* 0x0000000c05047212 */ /* 0x000fe200078e3cff */
[--C-:B------:R-:W-:Y:S01]  /*fc60*/  IMAD.MOV.U32 R5, RZ, RZ, R13.reuse ;  /* 0x000000ffff057224 */ /* 0x100fe200078e000d */
[----:B------:R-:W-:Y:S01]  /*fc70*/  LOP3.LUT R160, R160, R161, RZ, 0x3c, !PT ;  /* 0x000000a1a0a07212 */ /* 0x000fe200078e3cff */
[----:B------:R-:W-:Y:S01]  /*fc80*/  IMAD.X R161, RZ, RZ, R13, P6 ;  /* 0x000000ffffa17224 */ /* 0x000fe200030e060d */
[----:B------:R-:W-:-:S02]  /*fc90*/  IADD3 R9, P4, R12, 0x8040, RZ ;  /* 0x000080400c097810 */ /* 0x000fc40007f9e0ff */
[----:B------:R-:W-:Y:S02]  /*fca0*/  LOP3.LUT R154, R155, 0x380, RZ, 0xc0, !PT ;  /* 0x000003809b9a7812 */ /* 0x000fe400078ec0ff */
[----:B------:R-:W-:Y:S02]  /*fcb0*/  LOP3.LUT R162, R163, 0x380, RZ, 0xc0, !PT ;  /* 0x00000380a3a27812 */ /* 0x000fe400078ec0ff */
[----:B------:R-:W-:Y:S02]  /*fcc0*/  LOP3.LUT R164, R165, 0x380, RZ, 0xc0, !PT ;  /* 0x00000380a5a47812 */ /* 0x000fe400078ec0ff */
[----:B------:R-:W-:Y:S02]  /*fcd0*/  LOP3.LUT R166, R167, 0x380, RZ, 0xc0, !PT ;  /* 0x00000380a7a67812 */ /* 0x000fe400078ec0ff */
[----:B------:R-:W-:Y:S02]  /*fce0*/  IADD3 R19, P6, R12, 0xc000, RZ ;  /* 0x0000c0000c137810 */ /* 0x000fe40007fde0ff */
[----:B------:R-:W-:-:S02]  /*fcf0*/  SHF.R.U64 R158, R158, 0x3, RZ ;  /* 0x000000039e9e7819 */ /* 0x000fc400000012ff */
[----:B------:R-:W-:Y:S02]  /*fd00*/  LOP3.LUT R8, R9, 0x380, RZ, 0xc0, !PT ;  /* 0x0000038009087812 */ /* 0x000fe400078ec0ff */
[----:B------:R-:W-:Y:S02]  /*fd10*/  SHF.R.U64 R154, R154, 0x3, RZ ;  /* 0x000000039a9a7819 */ /* 0x000fe400000012ff */
[----:B------:R-:W-:Y:S02]  /*fd20*/  SHF.R.U64 R162, R162, 0x3, RZ ;  /* 0x00000003a2a27819 */ /* 0x000fe400000012ff */
[----:B------:R-:W-:Y:S02]  /*fd30*/  SHF.R.U64 R164, R164, 0x3, RZ ;  /* 0x00000003a4a47819 */ /* 0x000fe400000012ff */
[----:B------:R-:W-:Y:S02]  /*fd40*/  SHF.R.U64 R166, R166, 0x3, RZ ;  /* 0x00000003a6a67819 */ /* 0x000fe400000012ff */
[----:B------:R-:W-:-:S02]  /*fd50*/  MOV R3, R4 ;  /* 0x0000000400037202 */ /* 0x000fc40000000f00 */
[----:B------:R-:W-:Y:S02]  /*fd60*/  F2FP.BF16.F32.PACK_AB R4, R25, R24 ;  /* 0x000000181904723e */ /* 0x000fe400000010ff */
[----:B------:R-:W-:Y:S02]  /*fd70*/  F2FP.BF16.F32.PACK_AB R5, R27, R26 ;  /* 0x0000001a1b05723e */ /* 0x000fe400000010ff */
[----:B------:R-:W-:Y:S02]  /*fd80*/  LOP3.LUT R10, R19, 0x380, RZ, 0xc0, !PT ;  /* 0x00000380130a7812 */ /* 0x000fe400078ec0ff */
[----:B------:R-:W-:Y:S01]  /*fd90*/  LOP3.LUT R158, R158, R159, RZ, 0x3c, !PT ;  /* 0x0000009f9e9e7212 */ /* 0x000fe200078e3cff */
[--C-:B------:R-:W-:Y:S01]  /*fda0*/  IMAD.X R159, RZ, RZ, R13.reuse, P3 ;  /* 0x000000ffff9f7224 */ /* 0x100fe200018e060d */
[----:B------:R-:W-:Y:S01]  /*fdb0*/  SHF.R.U64 R8, R8, 0x3, RZ ;  /* 0x0000000308087819 */ /* 0x000fe200000012ff */
[----:B------:R0:W-:Y:S01]  /*fdc0*/  STSM.16.M88.4 [R3], R4 ;  /* 0x0000000403007844 */ /* 0x0001e20000000200 */
        /* <DEDUP_REMOVED lines=9> */
[----:B------:R-:W-:Y:S02]  /*fe60*/  SHF.R.U64 R10, R10, 0x3, RZ ;  /* 0x000000030a0a7819 */ /* 0x000fe400000012ff */
[C---:B------:R-:W-:Y:S02]  /*fe70*/  IADD3 R169, P0, R12.reuse, 0x8020, RZ ;  /* 0x000080200ca97810 */ /* 0x040fe40007f1e0ff */
[C---:B------:R-:W-:Y:S02]  /*fe80*/  IADD3 R20, P5, R12.reuse, 0xc020, RZ ;  /* 0x0000c0200c147810 */ /* 0x040fe40007fbe0ff */
[C---:B------:R-:W-:Y:S02]  /*fe90*/  IADD3 R153, P2, R12.reuse, 0xc040, RZ ;  /* 0x0000c0400c997810 */ /* 0x040fe40007f5e0ff */
[----:B------:R-:W-:Y:S02]  /*fea0*/  IADD3 R18, P1, R12, 0xc060, RZ ;  /* 0x0000c0600c127810 */ /* 0x000fe40007f3e0ff */
[----:B0-----:R-:W-:Y:S01]  /*feb0*/  LOP3.LUT R4, R8, R9, RZ, 0x3c, !PT ;  /* 0x0000000908047212 */ /* 0x001fe200078e3cff */
[----:B------:R-:W-:Y:S01]  /*fec0*/  IMAD.X R9, RZ, RZ, R13, P3 ;  /* 0x000000ffff097224 */ /* 0x000fe200018e060d */
[----:B------:R-:W-:-:S02]  /*fed0*/  LOP3.LUT R8, R11, 0x380, RZ, 0xc0, !PT ;  /* 0x000003800b087812 */ /* 0x000fc400078ec0ff */
[----:B------:R-:W-:Y:S02]  /*fee0*/  LOP3.LUT R10, R10, R19, RZ, 0x3c, !PT ;  /* 0x000000130a0a7212 */ /* 0x000fe400078e3cff */
[----:B------:R-:W-:Y:S02]  /*fef0*/  IADD3.X R5, RZ, R13, RZ, P4, !PT ;  /* 0x0000000dff057210 */ /* 0x000fe400027fe4ff */
[----:B------:R-:W-:Y:S02]  /*ff00*/  LOP3.LUT R168, R169, 0x380, RZ, 0xc0, !PT ;  /* 0x00000380a9a87812 */ /* 0x000fe400078ec0ff */
[----:B------:R-:W-:Y:S02]  /*ff10*/  LOP3.LUT R21, R20, 0x380, RZ, 0xc0, !PT ;  /* 0x0000038014157812 */ /* 0x000fe400078ec0ff */
[----:B------:R-:W-:Y:S02]  /*ff20*/  LOP3.LUT R152, R153, 0x380, RZ, 0xc0, !PT ;  /* 0x0000038099987812 */ /* 0x000fe400078ec0ff */
[----:B------:R-:W-:-:S02]  /*ff30*/  LOP3.LUT R19, R18, 0x380, RZ, 0xc0, !PT ;  /* 0x0000038012137812 */ /* 0x000fc400078ec0ff */
[----:B------:R-:W-:Y:S02]  /*ff40*/  SHF.R.U64 R8, R8, 0x3, RZ ;  /* 0x0000000308087819 */ /* 0x000fe400000012ff */
[----:B------:R-:W-:Y:S02]  /*ff50*/  MOV R16, R4 ;  /* 0x0000000400107202 */ /* 0x000fe40000000f00 */
[----:B------:R-:W-:Y:S02]  /*ff60*/  SHF.R.U64 R168, R168, 0x3, RZ ;  /* 0x00000003a8a87819 */ /* 0x000fe400000012ff */
[----:B------:R-:W-:Y:S02]  /*ff70*/  SHF.R.U64 R21, R21, 0x3, RZ ;  /* 0x0000000315157819 */ /* 0x000fe400000012ff */
[----:B------:R-:W-:Y:S02]  /*ff80*/  SHF.R.U64 R152, R152, 0x3, RZ ;  /* 0x0000000398987819 */ /* 0x000fe400000012ff */
[----:B------:R-:W-:-:S02]  /*ff90*/  SHF.R.U64 R19, R19, 0x3, RZ ;  /* 0x0000000313137819 */ /* 0x000fc400000012ff */
[----:B------:R-:W-:Y:S02]  /*ffa0*/  MOV R14, R14 ;  /* 0x0000000e000e7202 */ /* 0x000fe40000000f00 */
[----:B------:R-:W-:Y:S02]  /*ffb0*/  F2FP.BF16.F32.PACK_AB R4, R33, R32 ;  /* 0x000000202104723e */ /* 0x000fe400000010ff */
[----:B------:R-:W-:Y:S02]  /*ffc0*/  F2FP.BF16.F32.PACK_AB R5, R35, R34 ;  /* 0x000000222305723e */ /* 0x000fe400000010ff */
[----:B------:R-:W-:Y:S02]  /*ffd0*/  F2FP.BF16.F32.PACK_AB R6, R37, R36 ;  /* 0x000000242506723e */ /* 0x000fe400000010ff */
[----:B------:R-:W-:Y:S02]  /*ffe0*/  F2FP.BF16.F32.PACK_AB R7, R39, R38 ;  /* 0x000000262707723e */ /* 0x000fe400000010ff */
        /* <DEDUP_REMOVED lines=10> */
[----:B------:R0:W-:Y:S01]  /*10090*/  STSM.16.M88.4 [R14], R4 ;  /* 0x000000040e007844 */ /* 0x0001e20000000200 */
[----:B------:R-:W-:-:S02]  /*100a0*/  MOV R154, R154 ;  /* 0x0000009a009a7202 */ /* 0x000fc40000000f00 */
[----:B------:R-:W-:Y:S02]  /*100b0*/  F2FP.BF16.F32.PACK_AB R12, R41, R40 ;  /* 0x00000028290c723e */ /* 0x000fe400000010ff */
[----:B------:R-:W-:Y:S02]  /*100c0*/  F2FP.BF16.F32.PACK_AB R13, R43, R42 ;  /* 0x0000002a2b0d723e */ /* 0x000fe400000010ff */
[----:B------:R-:W-:Y:S02]  /*100d0*/  F2FP.BF16.F32.PACK_AB R15, R47, R46 ;  /* 0x0000002e2f0f723e */ /* 0x000fe400000010ff */
[----:B------:R-:W-:Y:S02]  /*100e0*/  MOV R156, R156 ;  /* 0x0000009c009c7202 */ /* 0x000fe40000000f00 */
[----:B------:R-:W-:Y:S02]  /*100f0*/  MOV R22, R8 ;  /* 0x0000000800167202 */ /* 0x000fe40000000f00 */
[----:B------:R-:W-:-:S02]  /*10100*/  MOV R3, R10 ;  /* 0x0000000a00037202 */ /* 0x000fc40000000f00 */
[----:B------:R-:W-:Y:S02]  /*10110*/  MOV R158, R158 ;  /* 0x0000009e009e7202 */ /* 0x000fe40000000f00 */
[----:B0-----:R-:W-:Y:S02]  /*10120*/  F2FP.BF16.F32.PACK_AB R14, R45, R44 ;  /* 0x0000002c2d0e723e */ /* 0x001fe400000010ff */
[----:B------:R-:W-:Y:S02]  /*10130*/  F2FP.BF16.F32.PACK_AB R4, R49, R48 ;  /* 0x000000303104723e */ /* 0x000fe400000010ff */
[----:B------:R-:W-:Y:S01]  /*10140*/  F2FP.BF16.F32.PACK_AB R5, R51, R50 ;  /* 0x000000323305723e */ /* 0x000fe200000010ff */
[----:B------:R0:W-:Y:S01]  /*10150*/  STSM.16.M88.4 [R154], R12 ;  /* 0x0000000c9a007844 */ /* 0x0001e20000000200 */
[----:B------:R-:W-:Y:S02]  /*10160*/  F2FP.BF16.F32.PACK_AB R6, R53, R52 ;  /* 0x000000343506723e */ /* 0x000fe400000010ff */
[----:B------:R-:W-:-:S02]  /*10170*/  F2FP.BF16.F32.PACK_AB R7, R55, R54 ;  /* 0x000000363707723e */ /* 0x000fc400000010ff */
[----:B------:R-:W-:Y:S02]  /*10180*/  F2FP.BF16.F32.PACK_AB R8, R57, R56 ;  /* 0x000000383908723e */ /* 0x000fe400000010ff */
[----:B------:R-:W-:Y:S01]  /*10190*/  F2FP.BF16.F32.PACK_AB R9, R59, R58 ;  /* 0x0000003a3b09723e */ /* 0x000fe200000010ff */
[----:B------:R1:W-:Y:S01]  /*101a0*/  STSM.16.M88.4 [R156], R4 ;  /* 0x000000049c007844 */ /* 0x0003e20000000200 */
[----:B------:R-:W-:Y:S02]  /*101b0*/  F2FP.BF16.F32.PACK_AB R10, R61, R60 ;  /* 0x0000003c3d0a723e */ /* 0x000fe400000010ff */
[----:B------:R-:W-:Y:S02]  /*101c0*/  F2FP.BF16.F32.PACK_AB R11, R63, R62 ;  /* 0x0000003e3f0b723e */ /* 0x000fe400000010ff */
[----:B------:R-:W-:Y:S02]  /*101d0*/  MOV R160, R160 ;  /* 0x000000a000a07202 */ /* 0x000fe40000000f00 */
[----:B------:R-:W-:Y:S01]  /*101e0*/  MOV R20, R20 ;  /* 0x0000001400147202 */ /* 0x000fe20000000f00 */
[----:B------:R2:W-:Y:S01]  /*101f0*/  STSM.16.M88.4 [R158], R8 ;  /* 0x000000089e007844 */ /* 0x0005e20000000200 */
[----:B0-----:R-:W-:-:S02]  /*10200*/  F2FP.BF16.F32.PACK_AB R12, R65, R64 ;  /* 0x00000040410c723e */ /* 0x001fc400000010ff */
[----:B------:R-:W-:Y:S02]  /*10210*/  F2FP.BF16.F32.PACK_AB R13, R67, R66 ;  /* 0x00000042430d723e */ /* 0x000fe400000010ff */
[----:B------:R-:W-:Y:S02]  /*10220*/  F2FP.BF16.F32.PACK_AB R14, R69, R68 ;  /* 0x00000044450e723e */ /* 0x000fe400000010ff */
[----:B------:R-:W-:Y:S02]  /*10230*/  F2FP.BF16.F32.PACK_AB R15, R71, R70 ;  /* 0x00000046470f723e */ /* 0x000fe400000010ff */
[----:B------:R-:W-:Y:S02]  /*10240*/  MOV R21, R152 ;  /* 0x0000009800157202 */ /* 0x000fe40000000f00 */
[----:B------:R-:W-:Y:S01]  /*10250*/  MOV R162, R162 ;  /* 0x000000a200a27202 */ /* 0x000fe20000000f00 */
[----:B------:R0:W-:Y:S01]  /*10260*/  STSM.16.M88.4 [R160], R12 ;  /* 0x0000000ca0007844 */ /* 0x0001e20000000200 */
[----:B------:R-:W-:-:S02]  /*10270*/  F2FP.BF16.F32.PACK_AB R152, R73, R72 ;  /* 0x000000484998723e */ /* 0x000fc400000010ff */
[----:B------:R-:W-:Y:S02]  /*10280*/  F2FP.BF16.F32.PACK_AB R153, R75, R74 ;  /* 0x0000004a4b99723e */ /* 0x000fe400000010ff */
[----:B------:R-:W-:Y:S02]  /*10290*/  F2FP.BF16.F32.PACK_AB R154, R77, R76 ;  /* 0x0000004c4d9a723e */ /* 0x000fe400000010ff */
[----:B------:R-:W-:Y:S02]  /*102a0*/  F2FP.BF16.F32.PACK_AB R155, R79, R78 ;  /* 0x0000004e4f9b723e */ /* 0x000fe400000010ff */
[----:B------:R-:W-:Y:S02]  /*102b0*/  MOV R164, R164 ;  /* 0x000000a400a47202 */ /* 0x000fe40000000f00 */
[----:B-1----:R-:W-:Y:S01]  /*102c0*/  F2FP.BF16.F32.PACK_AB R156, R81, R80 ;  /* 0x00000050519c723e */ /* 0x002fe200000010ff */
[----:B------:R1:W-:Y:S01]  /*102d0*/  STSM.16.M88.4 [R162], R152 ;  /* 0x00000098a2007844 */ /* 0x0003e20000000200 */
[----:B------:R-:W-:-:S02]  /*102e0*/  F2FP.BF16.F32.PACK_AB R157, R83, R82 ;  /* 0x00000052539d723e */ /* 0x000fc400000010ff */
[----:B--2---:R-:W-:Y:S02]  /*102f0*/  F2FP.BF16.F32.PACK_AB R158, R85, R84 ;  /* 0x00000054559e723e */ /* 0x004fe400000010ff */
[----:B------:R-:W-:Y:S02]  /*10300*/  F2FP.BF16.F32.PACK_AB R159, R87, R86 ;  /* 0x00000056579f723e */ /* 0x000fe400000010ff */
[----:B------:R-:W-:Y:S02]  /*10310*/  MOV R166, R166 ;  /* 0x000000a600a67202 */ /* 0x000fe40000000f00 */
[----:B------:R-:W-:Y:S01]  /*10320*/  F2FP.BF16.F32.PACK_AB R4, R89, R88 ;  /* 0x000000585904723e */ /* 0x000fe200000010ff */
[----:B------:R2:W-:Y:S01]  /*10330*/  STSM.16.M88.4 [R164], R156 ;  /* 0x0000009ca4007844 */ /* 0x0005e20000000200 */
[----:B------:R-:W-:Y:S02]  /*10340*/  F2FP.BF16.F32.PACK_AB R5, R91, R90 ;  /* 0x0000005a5b05723e */ /* 0x000fe400000010ff */
[----:B------:R-:W-:-:S02]  /*10350*/  F2FP.BF16.F32.PACK_AB R6, R93, R92 ;  /* 0x0000005c5d06723e */ /* 0x000fc400000010ff */
[----:B------:R-:W-:Y:S02]  /*10360*/  F2FP.BF16.F32.PACK_AB R7, R95, R94 ;  /* 0x0000005e5f07723e */ /* 0x000fe400000010ff */
[----:B------:R-:W-:Y:S02]  /*10370*/  MOV R168, R168 ;  /* 0x000000a800a87202 */ /* 0x000fe40000000f00 */
[----:B------:R-:W-:Y:S01]  /*10380*/  F2FP.BF16.F32.PACK_AB R8, R97, R96 ;  /* 0x000000606108723e */ /* 0x000fe200000010ff */
[----:B------:R3:W-:Y:S01]  /*10390*/  STSM.16.M88.4 [R166], R4 ;  /* 0x00000004a6007844 */ /* 0x0007e20000000200 */
[----:B------:R-:W-:Y:S02]  /*103a0*/  F2FP.BF16.F32.PACK_AB R9, R99, R98 ;  /* 0x000000626309723e */ /* 0x000fe400000010ff */
[----:B------:R-:W-:Y:S02]  /*103b0*/  F2FP.BF16.F32.PACK_AB R10, R101, R100 ;  /* 0x00000064650a723e */ /* 0x000fe400000010ff */
[----:B------:R-:W-:-:S02]  /*103c0*/  F2FP.BF16.F32.PACK_AB R11, R103, R102 ;  /* 0x00000066670b723e */ /* 0x000fc400000010ff */
[----:B0-----:R-:W-:Y:S02]  /*103d0*/  F2FP.BF16.F32.PACK_AB R12, R105, R104 ;  /* 0x00000068690c723e */ /* 0x001fe400000010ff */
[----:B------:R-:W-:Y:S01]  /*103e0*/  F2FP.BF16.F32.PACK_AB R13, R107, R106 ;  /* 0x0000006a6b0d723e */ /* 0x000fe200000010ff */
[----:B------:R0:W-:Y:S01]  /*103f0*/  STSM.16.M88.4 [R168], R8 ;  /* 0x00000008a8007844 */ /* 0x0001e20000000200 */
[----:B------:R-:W-:Y:S02]  /*10400*/  F2FP.BF16.F32.PACK_AB R14, R109, R108 ;  /* 0x0000006c6d0e723e */ /* 0x000fe400000010ff */
[----:B------:R-:W-:Y:S02]  /*10410*/  F2FP.BF16.F32.PACK_AB R15, R111, R110 ;  /* 0x0000006e6f0f723e */ /* 0x000fe400000010ff */
[----:B-1----:R-:W-:Y:S02]  /*10420*/  F2FP.BF16.F32.PACK_AB R152, R113, R112 ;  /* 0x000000707198723e */ /* 0x002fe400000010ff */
[----:B------:R-:W-:Y:S01]  /*10430*/  F2FP.BF16.F32.PACK_AB R153, R115, R114 ;  /* 0x000000727399723e */ /* 0x000fe200000010ff */
[----:B------:R1:W-:Y:S01]  /*10440*/  STSM.16.M88.4 [R16], R12 ;  /* 0x0000000c10007844 */ /* 0x0003e20000000200 */
[----:B------:R-:W-:-:S02]  /*10450*/  F2FP.BF16.F32.PACK_AB R154, R117, R116 ;  /* 0x00000074759a723e */ /* 0x000fc400000010ff */
[----:B------:R-:W-:Y:S02]  /*10460*/  F2FP.BF16.F32.PACK_AB R155, R119, R118 ;  /* 0x00000076779b723e */ /* 0x000fe400000010ff */
[----:B--2---:R-:W-:Y:S02]  /*10470*/  F2FP.BF16.F32.PACK_AB R156, R121, R120 ;  /* 0x00000078799c723e */ /* 0x004fe400000010ff */
[----:B------:R-:W-:Y:S01]  /*10480*/  F2FP.BF16.F32.PACK_AB R157, R123, R122 ;  /* 0x0000007a7b9d723e */ /* 0x000fe200000010ff */
[----:B------:R-:W-:Y:S01]  /*10490*/  STSM.16.M88.4 [R22], R152 ;  /* 0x0000009816007844 */ /* 0x000fe20000000200 */
[----:B------:R-:W-:Y:S02]  /*104a0*/  F2FP.BF16.F32.PACK_AB R158, R125, R124 ;  /* 0x0000007c7d9e723e */ /* 0x000fe400000010ff */
[----:B------:R-:W-:Y:S02]  /*104b0*/  F2FP.BF16.F32.PACK_AB R159, R127, R126 ;  /* 0x0000007e7f9f723e */ /* 0x000fe400000010ff */
[----:B---3--:R-:W-:-:S02]  /*104c0*/  F2FP.BF16.F32.PACK_AB R4, R129, R128 ;  /* 0x000000808104723e */ /* 0x008fc400000010ff */
[----:B------:R-:W-:Y:S01]  /*104d0*/  F2FP.BF16.F32.PACK_AB R5, R131, R130 ;  /* 0x000000828305723e */ /* 0x000fe200000010ff */
[----:B------:R-:W-:Y:S01]  /*104e0*/  STSM.16.M88.4 [R3], R156 ;  /* 0x0000009c03007844 */ /* 0x000fe20000000200 */
[----:B------:R-:W-:Y:S02]  /*104f0*/  F2FP.BF16.F32.PACK_AB R6, R133, R132 ;  /* 0x000000848506723e */ /* 0x000fe400000010ff */
[----:B------:R-:W-:Y:S02]  /*10500*/  F2FP.BF16.F32.PACK_AB R7, R135, R134 ;  /* 0x000000868707723e */ /* 0x000fe400000010ff */
[----:B0-----:R-:W-:Y:S02]  /*10510*/  F2FP.BF16.F32.PACK_AB R8, R137, R136 ;  /* 0x000000888908723e */ /* 0x001fe400000010ff */
[----:B------:R-:W-:Y:S01]  /*10520*/  F2FP.BF16.F32.PACK_AB R9, R139, R138 ;  /* 0x0000008a8b09723e */ /* 0x000fe200000010ff */
[----:B------:R0:W-:Y:S01]  /*10530*/  STSM.16.M88.4 [R20], R4 ;  /* 0x0000000414007844 */ /* 0x0001e20000000200 */
[----:B------:R-:W-:-:S02]  /*10540*/  F2FP.BF16.F32.PACK_AB R10, R141, R140 ;  /* 0x0000008c8d0a723e */ /* 0x000fc400000010ff */
[----:B------:R-:W-:Y:S02]  /*10550*/  F2FP.BF16.F32.PACK_AB R11, R143, R142 ;  /* 0x0000008e8f0b723e */ /* 0x000fe400000010ff */
[----:B------:R-:W-:Y:S01]  /*10560*/  MOV R161, R18 ;  /* 0x0000001200a17202 */ /* 0x000fe20000000f00 */
[----:B------:R-:W-:Y:S01]  /*10570*/  IMAD.U32 R18, RZ, RZ, UR9 ;  /* 0x00000009ff127e24 */ /* 0x000fe2000f8e00ff */
[----:B-1----:R-:W-:Y:S01]  /*10580*/  F2FP.BF16.F32.PACK_AB R12, R145, R144 ;  /* 0x00000090910c723e */ /* 0x002fe200000010ff */
[----:B------:R-:W-:Y:S01]  /*10590*/  STSM.16.M88.4 [R21], R8 ;  /* 0x0000000815007844 */ /* 0x000fe20000000200 */
[----:B------:R-:W-:Y:S01]  /*105a0*/  F2FP.BF16.F32.PACK_AB R13, R147, R146 ;  /* 0x00000092930d723e */ /* 0x000fe200000010ff */
[----:B------:R-:W-:Y:S01]  /*105b0*/  IMAD.U32 R19, RZ, RZ, UR12 ;  /* 0x0000000cff137e24 */ /* 0x000fe2000f8e00ff */
[----:B------:R-:W-:Y:S01]  /*105c0*/  F2FP.BF16.F32.PACK_AB R14, R149, R148 ;  /* 0x00000094950e723e */ /* 0x000fe200000010ff */
[----:B------:R-:W-:Y:S01]  /*105d0*/  ULDC.64 UR12, c[0x0][0xc08] ;  /* 0x00030200000c7ab9 */ /* 0x000fe20000000a00 */
[----:B------:R-:W-:-:S02]  /*105e0*/  F2FP.BF16.F32.PACK_AB R15, R151, R150 ;  /* 0x00000096970f723e */ /* 0x000fc400000010ff */
[----:B------:R-:W-:-:S03]  /*105f0*/  ISETP.NE.U32.AND P0, PT, RZ, UR14, PT ;  /* 0x0000000eff007c0c */ /* 0x000fc6000bf05070 */
[----:B------:R1:W-:Y:S01]  /*10600*/  STSM.16.M88.4 [R161], R12 ;  /* 0x0000000ca1007844 */ /* 0x0003e20000000200 */
[----:B------:R-:W-:Y:S01]  /*10610*/  BAR.SYNC.DEFER_BLOCKING 0x1, 0x100 ;  /* 0x0044000000007b1d */ /* 0x000fe20000010000 */
[----:B------:R-:W-:Y:S01]  /*10620*/  ISETP.NE.AND.EX P0, PT, RZ, UR15, PT, P0 ;  /* 0x0000000fff007c0c */ /* 0x000fe2000bf05300 */
[----:B------:R-:W-:-:S04]  /*10630*/  UISETP.NE.U32.AND UP0, UPT, UR12, URZ, UPT ;  /* 0x0000003f0c00728c */ /* 0x000fc8000bf05070 */
[----:B------:R-:W-:-:S08]  /*10640*/  UISETP.NE.AND.EX UP0, UPT, UR13, URZ, UPT, UP0 ;  /* 0x0000003f0d00728c */ /* 0x000fd0000bf05300 */
[----:B------:R-:W2:Y:S03]  /*10650*/  @P0 LDG.E R16, desc[UR38][R18.64] ;  /* 0x0000002612100981 */ /* 0x000ea6000c1e1900 */
[----:B------:R-:W-:Y:S01]  /*10660*/  @UP0 UIADD3 UR12, UP1, UR4, UR12, URZ ;  /* 0x0000000c040c0290 */ /* 0x000fe2000ff3e03f */
[----:B------:R-:W-:Y:S02]  /*10670*/  PLOP3.LUT P4, PT, PT, PT, UP0, 0x80, 0x0 ;  /* 0x000000000000781c */ /* 0x000fe40003f8f008 */
[----:B------:R-:W-:Y:S01]  /*10680*/  ULDC UR4, c[0x0][0xad4] ;  /* 0x0002b50000047ab9 */ /* 0x000fe20000000800 */
[----:B------:R-:W-:Y:S02]  /*10690*/  @UP0 UIADD3.X UR13, UR16, UR13, URZ, UP1, !UPT ;  /* 0x0000000d100d0290 */ /* 0x000fe40008ffe43f */
[----:B0-----:R-:W-:-:S04]  /*106a0*/  IMAD.U32 R4, RZ, RZ, UR12 ;  /* 0x0000000cff047e24 */ /* 0x001fc8000f8e00ff */
[----:B------:R-:W-:-:S05]  /*106b0*/  IMAD.U32 R5, RZ, RZ, UR13 ;  /* 0x0000000dff057e24 */ /* 0x000fca000f8e00ff */
[----:B------:R0:W3:Y:S01]  /*106c0*/  @P4 LDG.E R3, desc[UR38][R4.64] ;  /* 0x0000002604034981 */ /* 0x0000e2000c1e1900 */
[----:B------:R-:W-:Y:S01]  /*106d0*/  UISETP.NE.AND UP0, UPT, UR21, URZ, UPT ;  /* 0x0000003f1500728c */ /* 0x000fe2000bf05270 */
[----:B-1----:R-:W-:Y:S01]  /*106e0*/  VIADD R12, R216, UR26 ;  /* 0x0000001ad80c7c36 */ /* 0x002fe20008000000 */
[----:B------:R-:W-:Y:S02]  /*106f0*/  UISETP.NE.AND UP1, UPT, UR20, 0x1, UPT ;  /* 0x000000011400788c */ /* 0x000fe4000bf25270 */
[----:B------:R-:W-:Y:S01]  /*10700*/  USEL UR4, UR21, UR4, UP0 ;  /* 0x0000000415047287 */ /* 0x000fe20008000000 */
[----:B------:R-:W-:Y:S01]  /*10710*/  UMOV UR23, 0x9b8 ;  /* 0x000009b800177882 */ /* 0x000fe20000000000 */
[----:B------:R-:W-:Y:S02]  /*10720*/  UISETP.NE.U32.AND UP0, UPT, UR14, URZ, UPT ;  /* 0x0000003f0e00728c */ /* 0x000fe4000bf05070 */
[----:B------:R-:W-:Y:S01]  /*10730*/  PLOP3.LUT P1, PT, PT, PT, UP1, 0x80, 0x0 ;  /* 0x000000000000781c */ /* 0x000fe20003f2f018 */
[----:B------:R-:W-:Y:S01]  /*10740*/  UISETP.GT.AND UP2, UPT, UR4, 0x1, UPT ;  /* 0x000000010400788c */ /* 0x000fe2000bf44270 */
[----:B0-----:R-:W-:Y:S01]  /*10750*/  IMAD.MOV.U32 R5, RZ, RZ, R12 ;  /* 0x000000ffff057224 */ /* 0x001fe200078e000c */
[----:B------:R-:W-:-:S02]  /*10760*/  UISETP.NE.AND.EX UP0, UPT, UR15, URZ, UPT, UP0 ;  /* 0x0000003f0f00728c */ /* 0x000fc4000bf05300 */
[----:B------:R-:W-:Y:S01]  /*10770*/  USEL UR23, UR23, 0x978, UP2 ;  /* 0x0000097817177887 */ /* 0x000fe20009000000 */
[----:B------:R-:W-:Y:S01]  /*10780*/  UMOV UR4, URZ ;  /* 0x0000003f00047c82 */ /* 0x000fe20008000000 */
[----:B------:R-:W-:Y:S01]  /*10790*/  USEL UR9, UR18, URZ, !UP0 ;  /* 0x0000003f12097287 */ /* 0x000fe2000c000000 */
[----:B------:R-:W-:Y:S01]  /*107a0*/  @UP1 ULDC UR25, c[0x0][0xbec] ;  /* 0x0002fb0000191ab9 */ /* 0x000fe20000000800 */
[----:B------:R-:W-:Y:S02]  /*107b0*/  USEL UR22, UR17, URZ, !UP0 ;  /* 0x0000003f11167287 */ /* 0x000fe4000c000000 */
[----:B------:R-:W-:Y:S02]  /*107c0*/  USEL UR21, UR19, URZ, UP2 ;  /* 0x0000003f13157287 */ /* 0x000fe40009000000 */
[----:B------:R-:W-:Y:S01]  /*107d0*/  @P1 IMAD.HI.U32 R4, R12, UR25, RZ ;  /* 0x000000190c041c27 */ /* 0x000fe2000f8e00ff */
[----:B------:R-:W-:-:S03]  /*107e0*/  @UP1 ULDC UR28, c[0x0][0xbf0] ;  /* 0x0002fc00001c1ab9 */ /* 0x000fc60000000800 */
[----:B------:R-:W-:Y:S01]  /*107f0*/  ULDC.64 UR16, c[0x0][UR23+0x220] ;  /* 0x0000880017107abb */ /* 0x000fe20008000a00 */
[----:B------:R-:W-:Y:S01]  /*10800*/  ULDC.64 UR14, c[0x0][UR23+0x218] ;  /* 0x00008600170e7abb */ /* 0x000fe20008000a00 */
[----:B------:R-:W-:Y:S01]  /*10810*/  ULDC.64 UR18, c[0x0][UR23+0x228] ;  /* 0x00008a0017127abb */ /* 0x000fe20008000a00 */
[----:B------:R-:W-:Y:S01]  /*10820*/  UIMAD UR17, UR17, UR9, URZ ;  /* 0x00000009111172a4 */ /* 0x000fe2000f8e023f */
[----:B------:R-:W-:Y:S01]  /*10830*/  @P1 SHF.R.U32.HI R5, RZ, UR28, R4 ;  /* 0x0000001cff051c19 */ /* 0x000fe20008011604 */
[----:B------:R-:W-:Y:S02]  /*10840*/  UIMAD.WIDE.U32 UR12, UR14, UR24, URZ ;  /* 0x000000180e0c72a5 */ /* 0x000fe4000f8e003f */
[----:B------:R-:W-:Y:S02]  /*10850*/  UIMAD UR24, UR15, UR24, URZ ;  /* 0x000000180f1872a4 */ /* 0x000fe4000f8e023f */
[----:B------:R-:W-:Y:S01]  /*10860*/  UIMAD.WIDE.U32 UR26, UR18, UR21, URZ ;  /* 0x00000015121a72a5 */ /* 0x000fe2000f8e003f */
[----:B------:R-:W-:Y:S01]  /*10870*/  IMAD.MOV R7, RZ, RZ, -R5 ;  /* 0x000000ffff077224 */ /* 0x000fe200078e0a05 */
[----:B------:R-:W-:-:S02]  /*10880*/  UIMAD.WIDE.U32 UR14, UR16, UR9, URZ ;  /* 0x00000009100e72a5 */ /* 0x000fc4000f8e003f */
[----:B------:R-:W-:Y:S01]  /*10890*/  UIMAD UR18, UR19, UR21, URZ ;  /* 0x00000015131272a4 */ /* 0x000fe2000f8e023f */
[----:B------:R-:W-:Y:S01]  /*108a0*/  IMAD R7, R7, UR20, R12 ;  /* 0x0000001407077c24 */ /* 0x000fe2000f8e020c */
[----:B------:R-:W-:Y:S01]  /*108b0*/  UIMAD UR17, UR16, UR22, UR17 ;  /* 0x00000016101172a4 */ /* 0x000fe2000f8e0211 */
[----:B------:R-:W-:Y:S01]  /*108c0*/  IMAD.U32 R4, RZ, RZ, UR26 ;  /* 0x0000001aff047e24 */ /* 0x000fe2000f8e00ff */
[----:B------:R-:W-:Y:S02]  /*108d0*/  UIADD3 UR18, UR27, UR18, URZ ;  /* 0x000000121b127290 */ /* 0x000fe4000fffe03f */
[----:B------:R-:W-:Y:S01]  /*108e0*/  UIADD3 UR24, UR13, UR24, URZ ;  /* 0x000000180d187290 */ /* 0x000fe2000fffe03f */
[----:B------:R-:W-:Y:S01]  /*108f0*/  SHF.R.S32.HI R6, RZ, 0x1f, R7 ;  /* 0x0000001fff067819 */ /* 0x000fe20000011407 */
[----:B------:R-:W-:Y:S02]  /*10900*/  UIADD3 UR17, UR15, UR17, URZ ;  /* 0x000000110f117290 */ /* 0x000fe4000fffe03f */
[----:B------:R-:W-:Y:S01]  /*10910*/  IMAD.U32 R8, RZ, RZ, UR18 ;  /* 0x00000012ff087e24 */ /* 0x000fe2000f8e00ff */
[----:B--2---:R-:W-:-:S13]  /*10920*/  @P0 R2UR UR4, R16 ;  /* 0x00000000100402ca */ /* 0x004fda00000e0000 */
[----:B------:R-:W-:Y:S02]  /*10930*/  UIADD3 UR12, UP0, UP3, UR14, UR12, UR4 ;  /* 0x0000000c0e0c7290 */ /* 0x000fe4000fb1e004 */
[----:B------:R-:W-:-:S04]  /*10940*/  USHF.R.S32.HI UR16, URZ, 0x1f, UR4 ;  /* 0x0000001f3f107899 */ /* 0x000fc80008011404 */
[----:B------:R-:W-:Y:S01]  /*10950*/  UIADD3.X UR14, UR17, UR24, UR16, UP0, UP3 ;  /* 0x00000018110e7290 */ /* 0x000fe200087e6410 */
[----:B------:R-:W-:Y:S01]  /*10960*/  IADD3 R4, P2, P3, R5, UR12, R4 ;  /* 0x0000000c05047c10 */ /* 0x000fe2000fb5e004 */
[----:B------:R-:W-:Y:S01]  /*10970*/  ULDC.64 UR12, c[0x0][UR23+0x210] ;  /* 0x00008400170c7abb */ /* 0x000fe20008000a00 */
[----:B------:R-:W-:Y:S01]  /*10980*/  SHF.R.S32.HI R5, RZ, 0x1f, R5 ;  /* 0x0000001fff057819 */ /* 0x000fe20000011405 */
[----:B------:R-:W-:-:S03]  /*10990*/  IMAD R9, R7, UR13, RZ ;  /* 0x0000000d07097c24 */ /* 0x000fc6000f8e02ff */
[----:B------:R-:W-:Y:S01]  /*109a0*/  IADD3.X R5, R5, UR14, R8, P2, P3 ;  /* 0x0000000e05057c10 */ /* 0x000fe200097e6408 */
[----:B------:R-:W-:Y:S01]  /*109b0*/  IMAD R9, R6, UR12, R9 ;  /* 0x0000000c06097c24 */ /* 0x000fe2000f8e0209 */
[----:B------:R-:W-:Y:S01]  /*109c0*/  ULDC.64 UR14, c[0x0][0xba8] ;  /* 0x0002ea00000e7ab9 */ /* 0x000fe20000000a00 */
[----:B------:R-:W-:Y:S01]  /*109d0*/  @!UP2 ULDC UR14, c[0x0][0xb50] ;  /* 0x0002d400000eaab9 */ /* 0x000fe20000000800 */
[----:B------:R-:W-:Y:S01]  /*109e0*/  @!UP2 ULDC UR15, c[0x0][0xb54] ;  /* 0x0002d500000faab9 */ /* 0x000fe20000000800 */
[----:B------:R-:W-:Y:S01]  /*109f0*/  IMAD.WIDE.U32 R4, R7, UR12, R4 ;  /* 0x0000000c07047c25 */ /* 0x000fe2000f8e0004 */
[----:B------:R-:W-:Y:S01]  /*10a00*/  ULDC UR12, c[0x0][0xa88] ;  /* 0x0002a200000c7ab9 */ /* 0x000fe20000000800 */
[----:B---3--:R-:W-:Y:S02]  /*10a10*/  @P4 R2UR UR12, R3 ;  /* 0x00000000030c42ca */ /* 0x008fe400000e0000 */
[----:B------:R-:W-:Y:S01]  /*10a20*/  IMAD.IADD R5, R5, 0x1, R9 ;  /* 0x0000000105057824 */ /* 0x000fe200078e0209 */
[----:B------:R-:W-:-:S04]  /*10a30*/  LEA R8, P2, R4, UR14, 0x2 ;  /* 0x0000000e04087c11 */ /* 0x000fc8000f8410ff */
[----:B------:R-:W-:Y:S01]  /*10a40*/  LEA.HI.X R9, R4, UR15, R5, 0x2, P2 ;  /* 0x0000000f04097c11 */ /* 0x000fe200090f1405 */
[----:B------:R-:W-:Y:S08]  /*10a50*/  @P4 BRA `(.L_x_2418) ;  /* 0x0000000000184947 */ /* 0x000ff00003800000 */
[----:B------:R-:W-:Y:S05]  /*10a60*/  @!P0 BRA `(.L_x_2418) ;  /* 0x0000000000148947 */ /* 0x000fea0003800000 */
[----:B------:R-:W2:Y:S04]  /*10a70*/  LDG.E R4, desc[UR38][R18.64] ;  /* 0x0000002612047981 */ /* 0x000ea8000c1e1900 */
[----:B------:R-:W3:Y:S01]  /*10a80*/  LDG.E R3, desc[UR38][R18.64+0x4] ;  /* 0x0000042612037981 */ /* 0x000ee2000c1e1900 */
[----:B--2---:R-:W-:Y:S02]  /*10a90*/  R2UR UR13, R4 ;  /* 0x00000000040d72ca */ /* 0x004fe400000e0000 */
[----:B---3--:R-:W-:-:S13]  /*10aa0*/  R2UR UR12, R3 ;  /* 0x00000000030c72ca */ /* 0x008fda00000e0000 */
[----:B------:R-:W-:-:S12]  /*10ab0*/  UIADD3 UR12, -UR13, UR12, URZ ;  /* 0x0000000c0d0c7290 */ /* 0x000fd8000fffe13f */
.L_x_2418:
[----:B------:R-:W2:Y:S04]  /*10ac0*/  LDL R10, [R1+0x38] ;  /* 0x00003800010a7983 */ /* 0x000ea80000100800 */
[----:B------:R-:W3:Y:S01]  /*10ad0*/  LDL R3, [R1+0x34] ;  /* 0x0000340001037983 */ /* 0x000ee20000100800 */
[----:B------:R-:W-:Y:S01]  /*10ae0*/  R2UR UR13, R215 ;  /* 0x00000000d70d72ca */ /* 0x000fe200000e0000 */
[----:B------:R-:W-:Y:S01]  /*10af0*/  UIMAD UR17, UR12, UR20, URZ ;  /* 0x000000140c1172a4 */ /* 0x000fe2000f8e023f */
[----:B------:R-:W-:Y:S01]  /*10b00*/  PLOP3.LUT P3, PT, PT, PT, UP2, 0x80, 0x0 ;  /* 0x000000000000781c */ /* 0x000fe20003f6f028 */
        /* <DEDUP_REMOVED lines=40> */
[----:B------:R-:W-:Y:S01]  /*10d90*/  UIMAD UR12, UR16, UR14, URZ ;  /* 0x0000000e100c72a4 */ /* 0x000fe2000f8e023f */
[----:B------:R-:W-:Y:S01]  /*10da0*/  LOP3.LUT R48, R49, 0x380, RZ, 0xc0, !PT ;  /* 0x0000038031307812 */ /* 0x000fe200078ec0ff */
[----:B------:R-:W-:Y:S01]  /*10db0*/  UIMAD.WIDE.U32 UR10, UR4, UR14, URZ ;  /* 0x0000000e040a72a5 */ /* 0x000fe2000f8e003f */
[----:B------:R-:W-:Y:S01]  /*10dc0*/  LOP3.LUT R8, R8, R9, RZ, 0x3c, !PT ;  /* 0x0000000908087212 */ /* 0x000fe200078e3cff */
[----:B------:R-:W5:Y:S01]  /*10dd0*/  LD.E.128 R24, desc[UR38][R24.64] ;  /* 0x0000002618187980 */ /* 0x000f62000c101d00 */
[----:B------:R-:W-:Y:S01]  /*10de0*/  LOP3.LUT R12, R12, R13, RZ, 0x3c, !PT ;  /* 0x0000000d0c0c7212 */ /* 0x000fe200078e3cff */
[----:B------:R-:W-:Y:S01]  /*10df0*/  IMAD.X R13, RZ, RZ, R3, P3 ;  /* 0x000000ffff0d7224 */ /* 0x000fe200018e0603 */
[----:B------:R-:W-:-:S02]  /*10e00*/  IADD3.X R9, RZ, R3, RZ, P4, !PT ;  /* 0x00000003ff097210 */ /* 0x000fc400027fe4ff */
[C---:B------:R-:W-:Y:S02]  /*10e10*/  IADD3 R29, P0, R2.reuse, 0x4000, RZ ;  /* 0x00004000021d7810 */ /* 0x040fe40007f1e0ff */
[C---:B------:R-:W-:Y:S02]  /*10e20*/  IADD3 R33, P6, R2.reuse, 0x5000, RZ ;  /* 0x0000500002217810 */ /* 0x040fe40007fde0ff */
[C---:B------:R-:W-:Y:S02]  /*10e30*/  IADD3 R37, P5, R2.reuse, 0x6000, RZ ;  /* 0x0000600002257810 */ /* 0x040fe40007fbe0ff */
[C---:B------:R-:W-:Y:S01]  /*10e40*/  LOP3.LUT R7, R2.reuse, 0x380, RZ, 0xc0, !PT ;  /* 0x0000038002077812 */ /* 0x040fe200078ec0ff */
[----:B------:R-:W-:Y:S01]  /*10e50*/  UIMAD UR12, UR4, UR15, UR12 ;  /* 0x0000000f040c72a4 */ /* 0x000fe2000f8e020c */
[C---:B------:R-:W-:Y:S01]  /*10e60*/  IADD3 R41, P4, R2.reuse, 0x7000, RZ ;  /* 0x0000700002297810 */ /* 0x040fe20007f9e0ff */
[----:B------:R-:W-:Y:S01]  /*10e70*/  @UP1 ULDC UR14, c[0x0][0xbec] ;  /* 0x0002fb00000e1ab9 */ /* 0x000fe20000000800 */
[----:B------:R-:W-:Y:S01]  /*10e80*/  IADD3 R45, P3, R2, 0x8000, RZ ;  /* 0x00008000022d7810 */ /* 0x000fe20007f7e0ff */
[----:B------:R-:W5:Y:S01]  /*10e90*/  LD.E.128 R8, desc[UR38][R8.64] ;  /* 0x0000002608087980 */ /* 0x000f62000c101d00 */
[----:B------:R-:W-:-:S02]  /*10ea0*/  SHF.R.U64 R48, R48, 0x3, RZ ;  /* 0x0000000330307819 */ /* 0x000fc400000012ff */
[----:B------:R-:W-:Y:S01]  /*10eb0*/  LOP3.LUT R28, R29, 0x380, RZ, 0xc0, !PT ;  /* 0x000003801d1c7812 */ /* 0x000fe200078ec0ff */
[----:B------:R-:W5:Y:S01]  /*10ec0*/  LD.E.128 R12, desc[UR38][R12.64] ;  /* 0x000000260c0c7980 */ /* 0x000f62000c101d00 */
[----:B------:R-:W-:Y:S02]  /*10ed0*/  LOP3.LUT R32, R33, 0x380, RZ, 0xc0, !PT ;  /* 0x0000038021207812 */ /* 0x000fe400078ec0ff */
[----:B------:R-:W-:Y:S02]  /*10ee0*/  LOP3.LUT R36, R37, 0x380, RZ, 0xc0, !PT ;  /* 0x0000038025247812 */ /* 0x000fe400078ec0ff */
[----:B------:R-:W-:Y:S02]  /*10ef0*/  LOP3.LUT R40, R41, 0x380, RZ, 0xc0, !PT ;  /* 0x0000038029287812 */ /* 0x000fe400078ec0ff */
[----:B------:R-:W-:Y:S02]  /*10f00*/  LOP3.LUT R44, R45, 0x380, RZ, 0xc0, !PT ;  /* 0x000003802d2c7812 */ /* 0x000fe400078ec0ff */
[----:B------:R-:W-:Y:S01]  /*10f10*/  LOP3.LUT R48, R48, R49, RZ, 0x3c, !PT ;  /* 0x0000003130307212 */ /* 0x000fe200078e3cff */
[----:B------:R-:W-:Y:S01]  /*10f20*/  IMAD.X R49, RZ, RZ, R3, P2 ;  /* 0x000000ffff317224 */ /* 0x000fe200010e0603 */
[----:B------:R-:W-:-:S02]  /*10f30*/  IADD3 R5, P2, R2, 0xf000, RZ ;  /* 0x0000f00002057810 */ /* 0x000fc40007f5e0ff */
[----:B------:R-:W-:Y:S02]  /*10f40*/  SHF.R.U64 R28, R28, 0x3, RZ ;  /* 0x000000031c1c7819 */ /* 0x000fe400000012ff */
[----:B------:R-:W-:Y:S02]  /*10f50*/  SHF.R.U64 R32, R32, 0x3, RZ ;  /* 0x0000000320207819 */ /* 0x000fe400000012ff */
[----:B------:R-:W-:Y:S01]  /*10f60*/  SHF.R.U64 R7, R7, 0x3, RZ ;  /* 0x0000000307077819 */ /* 0x000fe200000012ff */
[----:B------:R-:W-:Y:S01]  /*10f70*/  UIADD3 UR11, UR11, UR12, URZ ;  /* 0x0000000c0b0b7290 */ /* 0x000fe2000fffe03f */
[----:B------:R-:W-:Y:S01]  /*10f80*/  SHF.R.U64 R36, R36, 0x3, RZ ;  /* 0x0000000324247819 */ /* 0x000fe200000012ff */
[----:B------:R-:W-:Y:S01]  /*10f90*/  USHF.R.S32.HI UR4, URZ, 0x1f, UR9 ;  /* 0x0000001f3f047899 */ /* 0x000fe20008011409 */
[----:B------:R-:W-:Y:S01]  /*10fa0*/  SHF.R.U64 R40, R40, 0x3, RZ ;  /* 0x0000000328287819 */ /* 0x000fe200000012ff */
[----:B------:R-:W-:Y:S01]  /*10fb0*/  ULDC.64 UR12, c[0x0][0xae8] ;  /* 0x0002ba00000c7ab9 */ /* 0x000fe20000000a00 */
[----:B------:R-:W-:Y:S01]  /*10fc0*/  SHF.R.U64 R44, R44, 0x3, RZ ;  /* 0x000000032c2c7819 */ /* 0x000fe200000012ff */
[--C-:B------:R-:W-:Y:S01]  /*10fd0*/  IMAD.X R73, RZ, RZ, R3.reuse, P2 ;  /* 0x000000ffff497224 */ /* 0x100fe200010e0603 */
[----:B------:R-:W-:Y:S01]  /*10fe0*/  LOP3.LUT R4, R5, 0x380, RZ, 0xc0, !PT ;  /* 0x0000038005047812 */ /* 0x000fe200078ec0ff */
[----:B------:R-:W5:Y:S01]  /*10ff0*/  LD.E.128 R48, desc[UR38][R48.64] ;  /* 0x0000002630307980 */ /* 0x000f62000c101d00 */
        /* <DEDUP_REMOVED lines=11> */
[----:B------:R-:W-:Y:S01]  /*110b0*/  UIMAD.WIDE.U32 UR10, UR19, UR12, UR10 ;  /* 0x0000000c130a72a5 */ /* 0x000fe2000f8e000a */
[C---:B------:R-:W-:Y:S01]  /*110c0*/  IADD3 R57, P6, R2.reuse, 0xb000, RZ ;  /* 0x0000b00002397810 */ /* 0x040fe20007fde0ff */
[----:B------:R-:W5:Y:S01]  /*110d0*/  LD.E.128 R28, desc[UR38][R28.64] ;  /* 0x000000261c1c7980 */ /* 0x000f62000c101d00 */
[----:B------:R-:W-:-:S02]  /*110e0*/  IADD3 R61, P5, R2, 0xc000, RZ ;  /* 0x0000c000023d7810 */ /* 0x000fc40007fbe0ff */
[C---:B------:R-:W-:Y:S01]  /*110f0*/  IADD3 R65, P4, R2.reuse, 0xd000, RZ ;  /* 0x0000d00002417810 */ /* 0x040fe20007f9e0ff */
[----:B------:R-:W5:Y:S01]  /*11100*/  LD.E.128 R32, desc[UR38][R32.64] ;  /* 0x0000002620207980 */ /* 0x000f62000c101d00 */
[----:B------:R-:W-:Y:S02]  /*11110*/  IADD3 R69, P3, R2, 0xe000, RZ ;  /* 0x0000e00002457810 */ /* 0x000fe40007f7e0ff */
[----:B------:R-:W-:Y:S01]  /*11120*/  SHF.R.U64 R4, R4, 0x3, RZ ;  /* 0x0000000304047819 */ /* 0x000fe200000012ff */
[----:B------:R-:W5:Y:S01]  /*11130*/  LD.E.128 R36, desc[UR38][R36.64] ;  /* 0x0000002624247980 */ /* 0x000f62000c101d00 */
[----:B------:R-:W-:Y:S02]  /*11140*/  LOP3.LUT R2, R7, R2, RZ, 0x3c, !PT ;  /* 0x0000000207027212 */ /* 0x000fe400078e3cff */
[----:B------:R-:W-:Y:S01]  /*11150*/  LOP3.LUT R72, R4, R5, RZ, 0x3c, !PT ;  /* 0x0000000504487212 */ /* 0x000fe200078e3cff */
[----:B------:R-:W-:Y:S01]  /*11160*/  UIMAD UR11, UR19, UR13, UR11 ;  /* 0x0000000d130b72a4 */ /* 0x000fe2000f8e020b */
[----:B------:R-:W-:Y:S01]  /*11170*/  LOP3.LUT R52, R53, 0x380, RZ, 0xc0, !PT ;  /* 0x0000038035347812 */ /* 0x000fe200078ec0ff */
[----:B------:R0:W5:Y:S01]  /*11180*/  LD.E.128 R4, desc[UR38][R2.64] ;  /* 0x0000002602047980 */ /* 0x000162000c101d00 */
[----:B------:R-:W-:Y:S01]  /*11190*/  ULDC.64 UR12, c[0x0][0xaf0] ;  /* 0x0002bc00000c7ab9 */ /* 0x000fe20000000a00 */
[----:B------:R-:W-:Y:S01]  /*111a0*/  LOP3.LUT R56, R57, 0x380, RZ, 0xc0, !PT ;  /* 0x0000038039387812 */ /* 0x000fe200078ec0ff */
[----:B------:R-:W-:Y:S01]  /*111b0*/  UIMAD UR4, UR4, UR12, URZ ;  /* 0x0000000c040472a4 */ /* 0x000fe2000f8e023f */
[----:B------:R-:W-:Y:S01]  /*111c0*/  LOP3.LUT R60, R61, 0x380, RZ, 0xc0, !PT ;  /* 0x000003803d3c7812 */ /* 0x000fe200078ec0ff */
[----:B------:R-:W5:Y:S01]  /*111d0*/  LD.E.128 R40, desc[UR38][R40.64] ;  /* 0x0000002628287980 */ /* 0x000f62000c101d00 */
[----:B------:R-:W-:-:S02]  /*111e0*/  LOP3.LUT R64, R65, 0x380, RZ, 0xc0, !PT ;  /* 0x0000038041407812 */ /* 0x000fc400078ec0ff */
[----:B------:R-:W-:Y:S01]  /*111f0*/  LOP3.LUT R68, R69, 0x380, RZ, 0xc0, !PT ;  /* 0x0000038045447812 */ /* 0x000fe200078ec0ff */
[----:B------:R-:W5:Y:S01]  /*11200*/  LD.E.128 R44, desc[UR38][R44.64] ;  /* 0x000000262c2c7980 */ /* 0x000f62000c101d00 */
[----:B0-----:R-:W-:Y:S01]  /*11210*/  IMAD R2, R16, 0x20, R19 ;  /* 0x0000002010027824 */ /* 0x001fe200078e0213 */
[----:B------:R-:W-:Y:S01]  /*11220*/  UIMAD UR4, UR9, UR13, UR4 ;  /* 0x0000000d090472a4 */ /* 0x000fe2000f8e0204 */
[----:B------:R-:W-:Y:S01]  /*11230*/  SHF.R.U64 R52, R52, 0x3, RZ ;  /* 0x0000000334347819 */ /* 0x000fe200000012ff */
[----:B------:R-:W5:Y:S01]  /*11240*/  LD.E.128 R72, desc[UR38][R72.64] ;  /* 0x0000002648487980 */ /* 0x000f62000c101d00 */
[----:B------:R-:W-:Y:S01]  /*11250*/  VIADD R18, R2, UR18 ;  /* 0x0000001202127c36 */ /* 0x000fe20008000000 */
[----:B------:R-:W-:Y:S01]  /*11260*/  UIMAD.WIDE.U32 UR10, UR9, UR12, UR10 ;  /* 0x0000000c090a72a5 */ /* 0x000fe2000f8e000a */
[----:B------:R-:W-:Y:S02]  /*11270*/  SHF.R.U64 R56, R56, 0x3, RZ ;  /* 0x0000000338387819 */ /* 0x000fe400000012ff */
[----:B------:R-:W-:Y:S01]  /*11280*/  @P1 IMAD.HI.U32 R2, R18, UR14, RZ ;  /* 0x0000000e12021c27 */ /* 0x000fe2000f8e00ff */
[----:B------:R-:W-:Y:S01]  /*11290*/  @UP1 ULDC UR9, c[0x0][0xbf0] ;  /* 0x0002fc0000091ab9 */ /* 0x000fe20000000800 */
[----:B------:R-:W-:-:S02]  /*112a0*/  SHF.R.U64 R60, R60, 0x3, RZ ;  /* 0x000000033c3c7819 */ /* 0x000fc400000012ff */
[----:B------:R-:W-:Y:S01]  /*112b0*/  IMAD.MOV.U32 R21, RZ, RZ, R18 ;  /* 0x000000ffff157224 */ /* 0x000fe200078e0012 */
[----:B------:R-:W-:Y:S02]  /*112c0*/  SHF.R.U64 R64, R64, 0x3, RZ ;  /* 0x0000000340407819 */ /* 0x000fe400000012ff */
[----:B------:R-:W-:Y:S02]  /*112d0*/  SHF.R.U64 R68, R68, 0x3, RZ ;  /* 0x0000000344447819 */ /* 0x000fe400000012ff */
[----:B------:R-:W-:Y:S01]  /*112e0*/  @P1 SHF.R.U32.HI R21, RZ, UR9, R2 ;  /* 0x00000009ff151c19 */ /* 0x000fe20008011602 */
[----:B------:R-:W-:Y:S01]  /*112f0*/  UIADD3 UR4, UR11, UR4, URZ ;  /* 0x000000040b047290 */ /* 0x000fe2000fffe03f */
        /* <DEDUP_REMOVED lines=10> */
[--C-:B------:R-:W-:Y:S01]  /*113a0*/  SHF.R.S32.HI R16, RZ, 0x1f, R21.reuse ;  /* 0x0000001fff107819 */ /* 0x100fe20000011415 */
[----:B------:R-:W-:Y:S01]  /*113b0*/  IMAD.MOV R77, RZ, RZ, -R21 ;  /* 0x000000ffff4d7224 */ /* 0x000fe200078e0a15 */
[----:B------:R-:W5:Y:S01]  /*113c0*/  LD.E.128 R52, desc[UR38][R52.64] ;  /* 0x0000002634347980 */ /* 0x000f62000c101d00 */
[----:B------:R-:W-:-:S02]  /*113d0*/  IMAD.U32 R2, RZ, RZ, UR10 ;  /* 0x0000000aff027e24 */ /* 0x000fc4000f8e00ff */
[----:B------:R-:W-:Y:S01]  /*113e0*/  IMAD.U32 R3, RZ, RZ, UR11 ;  /* 0x0000000bff037e24 */ /* 0x000fe2000f8e00ff */
[----:B------:R-:W-:Y:S01]  /*113f0*/  ULDC.64 UR10, c[0x0][0xae0] ;  /* 0x0002b800000a7ab9 */ /* 0x000fe20000000a00 */
[----:B------:R-:W-:Y:S01]  /*11400*/  IMAD.U32 R3, RZ, RZ, UR4 ;  /* 0x00000004ff037e24 */ /* 0x000fe2000f8e00ff */
[----:B------:R-:W5:Y:S01]  /*11410*/  LD.E.128 R56, desc[UR38][R56.64] ;  /* 0x0000002638387980 */ /* 0x000f62000c101d00 */
[----:B------:R-:W-:Y:S02]  /*11420*/  IMAD R16, R16, UR10, RZ ;  /* 0x0000000a10107c24 */ /* 0x000fe4000f8e02ff */
[----:B------:R-:W-:Y:S01]  /*11430*/  IMAD R77, R77, UR20, R18 ;  /* 0x000000144d4d7c24 */ /* 0x000fe2000f8e0212 */
[----:B------:R-:W5:Y:S01]  /*11440*/  LD.E.128 R60, desc[UR38][R60.64] ;  /* 0x000000263c3c7980 */ /* 0x000f62000c101d00 */
[----:B------:R-:W-:Y:S01]  /*11450*/  IMAD.WIDE.U32 R2, R21, UR10, R2 ;  /* 0x0000000a15027c25 */ /* 0x000fe2000f8e0002 */
[----:B------:R-:W-:Y:S02]  /*11460*/  IADD3 R78, R19, UR18, RZ ;  /* 0x00000012134e7c10 */ /* 0x000fe4000fffe0ff */
[----:B------:R-:W5:Y:S01]  /*11470*/  LD.E.128 R64, desc[UR38][R64.64] ;  /* 0x0000002640407980 */ /* 0x000f62000c101d00 */
[----:B------:R-:W-:Y:S01]  /*11480*/  IMAD R21, R21, UR11, R16 ;  /* 0x0000000b15157c24 */ /* 0x000fe2000f8e0210 */
[----:B------:R-:W-:Y:S01]  /*11490*/  SHF.R.S32.HI R16, RZ, 0x1f, R77 ;  /* 0x0000001fff107819 */ /* 0x000fe2000001144d */
[----:B------:R-:W-:Y:S01]  /*114a0*/  ULDC.64 UR10, c[0x0][0xad8] ;  /* 0x0002b600000a7ab9 */ /* 0x000fe20000000a00 */
[----:B------:R-:W5:Y:S01]  /*114b0*/  LD.E.128 R68, desc[UR38][R68.64] ;  /* 0x0000002644447980 */ /* 0x000f62000c101d00 */
[----:B------:R-:W-:-:S02]  /*114c0*/  IMAD.IADD R3, R3, 0x1, R21 ;  /* 0x0000000103037824 */ /* 0x000fc400078e0215 */
[----:B------:R-:W-:Y:S01]  /*114d0*/  IMAD R16, R16, UR10, RZ ;  /* 0x0000000a10107c24 */ /* 0x000fe2000f8e02ff */
[----:B------:R-:W-:Y:S01]  /*114e0*/  @!PT LDS RZ, [RZ] ;  /* 0x00000000fffff984 */ /* 0x000fe20000000800 */
[----:B------:R-:W-:Y:S01]  /*114f0*/  @!PT LDS RZ, [RZ] ;  /* 0x00000000fffff984 */ /* 0x000fe20000000800 */
[----:B------:R-:W-:Y:S01]  /*11500*/  @!PT LDS RZ, [RZ] ;  /* 0x00000000fffff984 */ /* 0x000fe20000000800 */
[----:B------:R-:W-:Y:S01]  /*11510*/  @!PT LDS RZ, [RZ] ;  /* 0x00000000fffff984 */ /* 0x000fe20000000800 */
[----:B------:R0:W-:Y:S06]  /*11520*/  MEMBAR.ALL.CTA ;  /* 0x0000000000007992 */ /* 0x0001ec0000008000 */
[----:B0-----:R-:W0:Y:S01]  /*11530*/  FENCE.VIEW.ASYNC.S ;  /* 0x00000000000073c6 */ /* 0x001e220000000000 */
[----:B------:R-:W-:-:S04]  /*11540*/  IMAD.WIDE.U32 R2, R77, UR10, R2 ;  /* 0x0000000a4d027c25 */ /* 0x000fc8000f8e0002 */
[----:B------:R-:W-:Y:S01]  /*11550*/  IMAD R19, R77, UR11, R16 ;  /* 0x0000000b4d137c24 */ /* 0x000fe2000f8e0210 */
[----:B------:R-:W-:Y:S02]  /*11560*/  ULDC.64 UR10, c[0x0][0xa80] ;  /* 0x0002a000000a7ab9 */ /* 0x000fe40000000a00 */
[----:B------:R-:W-:Y:S01]  /*11570*/  LEA R16, P2, R2, UR10, 0x1 ;  /* 0x0000000a02107c11 */ /* 0x000fe2000f8408ff */
[----:B------:R-:W-:Y:S01]  /*11580*/  IMAD.IADD R3, R3, 0x1, R19 ;  /* 0x0000000103037824 */ /* 0x000fe200078e0213 */
[----:B------:R-:W-:-:S04]  /*11590*/  UIADD3 UR8, UR8, 0x38820, URZ ;  /* 0x0003882008087890 */ /* 0x000fc8000fffe03f */
[----:B------:R-:W-:Y:S02]  /*115a0*/  LEA.HI.X R22, R2, UR11, R3, 0x1, P2 ;  /* 0x0000000b02167c11 */ /* 0x000fe400090f0c03 */
[C---:B------:R-:W-:Y:S01]  /*115b0*/  ISETP.GE.AND P2, PT, R78.reuse, UR17, PT ;  /* 0x000000114e007c0c */ /* 0x040fe2000bf46270 */
[----:B------:R-:W-:Y:S01]  /*115c0*/  UPRMT UR8, URZ, 0x654, UR8 ;  /* 0x000006543f087896 */ /* 0x000fe20008000008 */
[C---:B------:R-:W-:Y:S02]  /*115d0*/  VIADD R18, R78.reuse, 0x20 ;  /* 0x000000204e127836 */ /* 0x040fe40000000000 */
[----:B------:R-:W-:Y:S02]  /*115e0*/  VIADD R20, R78, 0x40 ;  /* 0x000000404e147836 */ /* 0x000fe40000000000 */
[C---:B------:R-:W-:Y:S02]  /*115f0*/  VIADD R82, R0.reuse, 0x80 ;  /* 0x0000008000527836 */ /* 0x040fe40000000000 */
[----:B------:R-:W-:-:S02]  /*11600*/  VIADD R84, R0, 0xc0 ;  /* 0x000000c000547836 */ /* 0x000fc40000000000 */
[----:B------:R-:W-:Y:S01]  /*11610*/  VIADD R80, R0, 0x40 ;  /* 0x0000004000507836 */ /* 0x000fe20000000000 */
[----:B0-----:R-:W-:Y:S01]  /*11620*/  SYNCS.ARRIVE.TRANS64.RED.A1T0 RZ, [UR8], RZ ;  /* 0x000000ffffff79a7 */ /* 0x001fe20008100408 */
[----:B------:R0:W1:Y:S01]  /*11630*/  SHFL.IDX PT, R79, R16, RZ, 0x181f ;  /* 0x00181fff104f7589 */ /* 0x00006200000e0000 */
[----:B------:R-:W-:Y:S03]  /*11640*/  BSSY B1, `(.L_x_2420) ;  /* 0x000001a000017945 */ /* 0x000fe60003800000 */
[----:B------:R0:W2:Y:S01]  /*11650*/  SHFL.IDX PT, R77, R22, RZ, 0x181f ;  /* 0x00181fff164d7589 */ /* 0x0000a200000e0000 */
[----:B------:R-:W-:Y:S02]  /*11660*/  ISETP.GE.AND P1, PT, R18, UR17, PT ;  /* 0x0000001112007c0c */ /* 0x000fe4000bf26270 */
[----:B------:R-:W-:Y:S02]  /*11670*/  ISETP.GE.AND P0, PT, R20, UR17, PT ;  /* 0x0000001114007c0c */ /* 0x000fe4000bf06270 */
[----:B------:R-:W-:-:S02]  /*11680*/  SHF.R.S32.HI R86, RZ, 0x1f, R0 ;  /* 0x0000001fff567819 */ /* 0x000fc40000011400 */
        /* <DEDUP_REMOVED lines=21> */
.L_x_2421:
[----:B------:R-:W-:Y:S05]  /*117e0*/  BSYNC B1 ;  /* 0x0000000000017941 */ /* 0x000fea0003800000 */
.L_x_2420:
        /* <DEDUP_REMOVED lines=21> */
.L_x_2423:
[----:B------:R-:W-:Y:S05]  /*11940*/  BSYNC B1 ;  /* 0x0000000000017941 */ /* 0x000fea0003800000 */
.L_x_2422:
        /* <DEDUP_REMOVED lines=21> */
.L_x_2425:
[----:B------:R-:W-:Y:S05]  /*11aa0*/  BSYNC B1 ;  /* 0x0000000000017941 */ /* 0x000fea0003800000 */
.L_x_2424:
        /* <DEDUP_REMOVED lines=24> */
.L_x_2419:
        /* <DEDUP_REMOVED lines=31> */
[C---:B------:R-:W-:Y:S01]  /*11e20*/  IADD3 R184, R23.reuse, 0x28, RZ ;  /* 0x0000002817b87810 */ /* 0x040fe20007ffe0ff */
[----:B------:R-:W-:Y:S01]  /*11e30*/  @UP1 ULDC UR4, c[0x0][0xbf0] ;  /* 0x0002fc0000041ab9 */ /* 0x000fe20000000800 */
[----:B------:R-:W-:Y:S01]  /*11e40*/  UIMAD.WIDE.U32 UR10, UR17, UR12, UR10 ;  /* 0x0000000c110a72a5 */ /* 0x000fe2000f8e000a */
[----:B------:R-:W-:Y:S01]  /*11e50*/  @P1 SHF.R.U32.HI R5, RZ, UR4, R0 ;  /* 0x00000004ff051c19 */ /* 0x000fe20008011600 */
[----:B------:R-:W-:Y:S01]  /*11e60*/  VIADD R172, R23, 0x58 ;  /* 0x0000005817ac7836 */ /* 0x000fe20000000000 */
[----:B------:R-:W-:Y:S01]  /*11e70*/  BSSY B1, `(.L_x_2427) ;  /* 0x00000da000017945 */ /* 0x000fe20003800000 */
        /* <DEDUP_REMOVED lines=31> */
[C---:B------:R-:W-:Y:S01]  /*12070*/  IADD3 R161, R23.reuse, 0x80, RZ ;  /* 0x0000008017a17810 */ /* 0x040fe20007ffe0ff */
[C---:B------:R-:W-:Y:S01]  /*12080*/  VIADD R176, R23.reuse, 0x48 ;  /* 0x0000004817b07836 */ /* 0x040fe20000000000 */
[----:B------:R-:W-:Y:S01]  /*12090*/  LEA.HI.X R12, R2, UR11, R3, 0x2, P1 ;  /* 0x0000000b020c7c11 */ /* 0x000fe200088f1403 */
[C---:B------:R-:W-:Y:S01]  /*120a0*/  VIADD R178, R23.reuse, 0x40 ;  /* 0x0000004017b27836 */ /* 0x040fe20000000000 */
[----:B------:R0:W1:Y:S01]  /*120b0*/  SHFL.IDX PT, R2, R0, RZ, 0x1c1f ;  /* 0x001c1fff00027589 */ /* 0x00006200000e0000 */
[C---:B------:R-:W-:Y:S01]  /*120c0*/  VIADD R180, R23.reuse, 0x38 ;  /* 0x0000003817b47836 */ /* 0x040fe20000000000 */
[----:B------:R-:W-:Y:S01]  /*120d0*/  SHF.R.S32.HI R162, RZ, 0x1f, R162 ;  /* 0x0000001fffa27819 */ /* 0x000fe200000114a2 */
        /* <DEDUP_REMOVED lines=39> */
[----:B------:R-:W-:Y:S01]  /*12350*/  VIADD R191, R23, 0x8 ;  /* 0x0000000817bf7836 */ /* 0x000fe20000000000 */
[----:B012---:R-:W-:Y:S06]  /*12360*/  @P2 BRA `(.L_x_2428) ;  /* 0x0000000800282947 */ /* 0x007fec0003800000 */
[----:B------:R-:W-:Y:S01]  /*12370*/  ULDC UR4, c[0x0][0xac8] ;  /* 0x0002b20000047ab9 */ /* 0x000fe20000000800 */
[C---:B------:R-:W-:Y:S01]  /*12380*/  VIADD R21, R23.reuse, 0xe0 ;  /* 0x000000e017157836 */ /* 0x040fe20000000000 */
[C---:B------:R-:W-:Y:S01]  /*12390*/  ISETP.GE.AND P2, PT, R23.reuse, UR4, PT ;  /* 0x0000000417007c0c */ /* 0x040fe2000bf46270 */
[----:B------:R-:W-:Y:S01]  /*123a0*/  VIADD R13, R23, 0xe8 ;  /* 0x000000e8170d7836 */ /* 0x000fe20000000000 */
[----:B------:R-:W-:Y:S01]  /*123b0*/  ISETP.GE.AND P1, PT, R191, UR4, PT ;  /* 0x00000004bf007c0c */ /* 0x000fe2000bf26270 */
[----:B------:R-:W-:Y:S01]  /*123c0*/  VIADD R19, R23, 0xf0 ;  /* 0x000000f017137836 */ /* 0x000fe20000000000 */
[----:B------:R-:W-:Y:S02]  /*123d0*/  ISETP.GE.AND P3, PT, R189, UR4, PT ;  /* 0x00000004bd007c0c */ /* 0x000fe4000bf66270 */
        /* <DEDUP_REMOVED lines=69> */
[-C--:B-1----:R-:W-:Y:S02]  /*12830*/  @!P3 LEA R6, P6, R157, R2.reuse, 0x2 ;  /* 0x000000029d06b211 */ /* 0x082fe400078c10ff */
        /* <DEDUP_REMOVED lines=8> */
[-C--:B--2---:R-:W-:Y:S01]  /*128c0*/  @!P4 LEA R8, P1, R153, R2.reuse, 0x2 ;  /* 0x000000029908c211 */ /* 0x084fe200078210ff */
        /* <DEDUP_REMOVED lines=16> */
[----:B------:R-:W-:Y:S01]  /*129d0*/  @!P2 ST.E.64 desc[UR38][R4.64], R116 ;  /* 0x000000740400a985 */ /* 0x000fe2000c101b26 */
[CC--:B--2---:R-:W-:Y:S02]  /*129e0*/  @!P5 LEA R8, P2, R223.reuse, R2.reuse, 0x2 ;  /* 0x00000002df08d211 */ /* 0x0c4fe400078410ff */
[-C--:B------:R-:W-:Y:S02]  /*129f0*/  @!P1 LEA.HI.X R15, R224, R3.reuse, R18, 0x2, P6 ;  /* 0x00000003e00f9211 */ /* 0x080fe400030f1412 */
[----:B------:R-:W-:Y:S02]  /*12a00*/  @!P5 LEA.HI.X R9, R223, R3, R16, 0x2, P2 ;  /* 0x00000003df09d211 */ /* 0x000fe400010f1410 */
[----:B------:R-:W-:Y:S01]  /*12a10*/  ISETP.GE.AND P2, PT, R218, UR4, PT ;  /* 0x00000004da007c0c */ /* 0x000fe2000bf46270 */
[----:B------:R1:W-:Y:S01]  /*12a20*/  @!P1 ST.E.64 desc[UR38][R14.64], R120 ;  /* 0x000000780e009985 */ /* 0x0003e2000c101b26 */
        /* <DEDUP_REMOVED lines=8> */
[----:B------:R-:W-:Y:S01]  /*12ab0*/  ISETP.GE.AND P4, PT, R19, UR4, PT ;  /* 0x0000000413007c0c */ /* 0x000fe2000bf86270 */
[----:B-1----:R-:W-:Y:S01]  /*12ac0*/  VIADD R15, R23, 0xf8 ;  /* 0x000000f8170f7836 */ /* 0x002fe20000000000 */
[----:B------:R-:W-:Y:S02]  /*12ad0*/  @!P2 LEA R6, P5, R218, R2, 0x2 ;  /* 0x00000002da06a211 */ /* 0x000fe400078a10ff */
[----:B------:R-:W-:-:S02]  /*12ae0*/  SHF.R.S32.HI R5, RZ, 0x1f, R21 ;  /* 0x0000001fff057819 */ /* 0x000fc40000011415 */
        /* <DEDUP_REMOVED lines=18> */
.L_x_2428:
[----:B------:R-:W-:Y:S05]  /*12c10*/  BSYNC B1 ;  /* 0x0000000000017941 */ /* 0x000fea0003800000 */
.L_x_2427:
[----:B-1----:R0:W1:Y:S04]  /*12c20*/  SHFL.IDX PT, R3, R12, 0x1, 0x1c1f ;  /* 0x003c1f000c037f89 */ /* 0x00206800000e0000 */
[----:B------:R0:W2:Y:S01]  /*12c30*/  SHFL.IDX PT, R2, R0, 0x1, 0x1c1f ;  /* 0x003c1f0000027f89 */ /* 0x0000a200000e0000 */
[----:B------:R-:W-:Y:S05]  /*12c40*/  @P0 BRA `(.L_x_2426) ;  /* 0x0000001800340947 */ /* 0x000fea0003800000 */
[----:B------:R-:W-:Y:S01]  /*12c50*/  ULDC UR4, c[0x0][0xac8] ;  /* 0x0002b20000047ab9 */ /* 0x000fe20000000800 */
[----:B------:R-:W-:Y:S01]  /*12c60*/  VIADD R21, R23, 0xe0 ;  /* 0x000000e017157836 */ /* 0x000fe20000000000 */
[----:B------:R-:W-:Y:S01]  /*12c70*/  ISETP.GE.AND P0, PT, R191, UR4, PT ;  /* 0x00000004bf007c0c */ /* 0x000fe2000bf06270 */
[C---:B------:R-:W-:Y:S01]  /*12c80*/  VIADD R19, R23.reuse, 0xf0 ;  /* 0x000000f017137836 */ /* 0x040fe20000000000 */
        /* <DEDUP_REMOVED lines=58> */
[----:B0-----:R-:W-:Y:S01]  /*13030*/  @!P3 LEA R10, P4, R165, R2, 0x2 ;  /* 0x00000002a50ab211 */ /* 0x001fe200078810ff */
[----:B------:R0:W-:Y:S01]  /*13040*/  @!P2 ST.E.64 desc[UR38][R8.64], R78 ;  /* 0x0000004e0800a985 */ /* 0x0001e2000c101b26 */
[----:B------:R-:W-:Y:S02]  /*13050*/  ISETP.GE.AND P2, PT, R157, UR4, PT ;  /* 0x000000049d007c0c */ /* 0x000fe4000bf46270 */
[----:B------:R-:W-:-:S02]  /*13060*/  @!P3 LEA.HI.X R11, R165, R3, R166, 0x2, P4 ;  /* 0x00000003a50bb211 */ /* 0x000fc400020f14a6 */
[-C--:B-1----:R-:W-:Y:S02]  /*13070*/  @!P6 LEA R4, P4, R163, R2.reuse, 0x2 ;  /* 0x00000002a304e211 */ /* 0x082fe400078810ff */
[-C--:B---3--:R-:W-:Y:S01]  /*13080*/  @!P0 LEA R6, P5, R161, R2.reuse, 0x2 ;  /* 0x00000002a1068211 */ /* 0x088fe200078a10ff */
        /* <DEDUP_REMOVED lines=9> */
[----:B0-----:R-:W-:Y:S02]  /*13120*/  @!P2 LEA R8, P6, R157, R2, 0x2 ;  /* 0x000000029d08a211 */ /* 0x001fe400078c10ff */
        /* <DEDUP_REMOVED lines=8> */
[-C--:B--2---:R-:W-:Y:S02]  /*131b0*/  @!P5 LEA R4, P4, R153, R2.reuse, 0x2 ;  /* 0x000000029904d211 */ /* 0x084fe400078810ff */
        /* <DEDUP_REMOVED lines=14> */
[----:B-1----:R-:W-:Y:S01]  /*132a0*/  @!P3 LEA R8, P4, R224, R2, 0x2 ;  /* 0x00000002e008b211 */ /* 0x002fe200078810ff */
[----:B------:R-:W-:Y:S01]  /*132b0*/  @!P2 ST.E.64 desc[UR38][R14.64], R118 ;  /* 0x000000760e00a985 */ /* 0x000fe2000c101b26 */
[----:B------:R-:W-:Y:S02]  /*132c0*/  ISETP.GE.AND P2, PT, R218, UR4, PT ;  /* 0x00000004da007c0c */ /* 0x000fe4000bf46270 */
[----:B------:R-:W-:Y:S02]  /*132d0*/  @!P3 LEA.HI.X R9, R224, R3, R18, 0x2, P4 ;  /* 0x00000003e009b211 */ /* 0x000fe400020f1412 */
[----:B------:R-:W-:-:S02]  /*132e0*/  ISETP.GE.AND P4, PT, R21, UR4, PT ;  /* 0x0000000415007c0c */ /* 0x000fc4000bf86270 */
[-C--:B0-----:R-:W-:Y:S01]  /*132f0*/  @!P0 LEA R6, P6, R219, R2.reuse, 0x2 ;  /* 0x00000002db068211 */ /* 0x081fe200078c10ff */
[----:B------:R0:W-:Y:S01]  /*13300*/  @!P3 ST.E.64 desc[UR38][R8.64], R122 ;  /* 0x0000007a0800b985 */ /* 0x0001e2000c101b26 */
[----:B------:R-:W-:Y:S01]  /*13310*/  SHF.R.S32.HI R11, RZ, 0x1f, R218 ;  /* 0x0000001fff0b7819 */ /* 0x000fe200000114da */
[----:B--2---:R-:W-:Y:S01]  /*13320*/  VIADD R13, R23, 0xe8 ;  /* 0x000000e8170d7836 */ /* 0x004fe20000000000 */
[----:B------:R-:W-:Y:S02]  /*13330*/  @!P1 LEA R4, P5, R223, R2, 0x2 ;  /* 0x00000002df049211 */ /* 0x000fe400078a10ff */
[-C--:B------:R-:W-:Y:S02]  /*13340*/  @!P0 LEA.HI.X R7, R219, R3.reuse, R0, 0x2, P6 ;  /* 0x00000003db078211 */ /* 0x080fe400030f1400 */
[----:B------:R-:W-:Y:S02]  /*13350*/  ISETP.GE.AND P3, PT, R13, UR4, PT ;  /* 0x000000040d007c0c */ /* 0x000fe4000bf66270 */
[----:B------:R-:W-:-:S02]  /*13360*/  @!P1 LEA.HI.X R5, R223, R3, R16, 0x2, P5 ;  /* 0x00000003df059211 */ /* 0x000fc400028f1410 */
[CC--:B------:R-:W-:Y:S02]  /*13370*/  @!P2 LEA R10, P5, R218.reuse, R2.reuse, 0x2 ;  /* 0x00000002da0aa211 */ /* 0x0c0fe400078a10ff */
[----:B------:R-:W-:Y:S01]  /*13380*/  ISETP.GE.AND P6, PT, R19, UR4, PT ;  /* 0x0000000413007c0c */ /* 0x000fe2000bfc6270 */
[----:B------:R1:W-:Y:S01]  /*13390*/  @!P1 ST.E.64 desc[UR38][R4.64], R126 ;  /* 0x0000007e04009985 */ /* 0x0003e2000c101b26 */
[----:B------:R-:W-:Y:S02]  /*133a0*/  @!P2 LEA.HI.X R11, R218, R3, R11, 0x2, P5 ;  /* 0x00000003da0ba211 */ /* 0x000fe400028f140b */
[----:B------:R-:W-:Y:S01]  /*133b0*/  SHF.R.S32.HI R0, RZ, 0x1f, R21 ;  /* 0x0000001fff007819 */ /* 0x000fe20000011415 */
[----:B------:R1:W-:Y:S01]  /*133c0*/  @!P0 ST.E.64 desc[UR38][R6.64], R130 ;  /* 0x0000008206008985 */ /* 0x0003e2000c101b26 */
[----:B0-----:R-:W-:-:S03]  /*133d0*/  @!P4 LEA R8, P5, R21, R2, 0x2 ;  /* 0x000000021508c211 */ /* 0x001fc600078a10ff */
[----:B------:R1:W-:Y:S01]  /*133e0*/  @!P2 ST.E.64 desc[UR38][R10.64], R134 ;  /* 0x000000860a00a985 */ /* 0x0003e2000c101b26 */
[-C--:B------:R-:W-:Y:S02]  /*133f0*/  @!P4 LEA.HI.X R9, R21, R3.reuse, R0, 0x2, P5 ;  /* 0x000000031509c211 */ /* 0x080fe400028f1400 */
[----:B------:R-:W-:Y:S02]  /*13400*/  SHF.R.S32.HI R0, RZ, 0x1f, R13 ;  /* 0x0000001fff007819 */ /* 0x000fe4000001140d */
[C---:B------:R-:W-:Y:S01]  /*13410*/  @!P3 LEA R12, P5, R13.reuse, R2, 0x2 ;  /* 0x000000020d0cb211 */ /* 0x040fe200078a10ff */
[----:B------:R1:W-:Y:S03]  /*13420*/  @!P4 ST.E.64 desc[UR38][R8.64], R138 ;  /* 0x0000008a0800c985 */ /* 0x0003e6000c101b26 */
[----:B------:R-:W-:Y:S02]  /*13430*/  @!P3 LEA.HI.X R13, R13, R3, R0, 0x2, P5 ;  /* 0x000000030d0db211 */ /* 0x000fe400028f1400 */
[----:B------:R-:W-:-:S02]  /*13440*/  SHF.R.S32.HI R0, RZ, 0x1f, R19 ;  /* 0x0000001fff007819 */ /* 0x000fc40000011413 */
        /* <DEDUP_REMOVED lines=12> */
.L_x_2417:
[----:B------:R-:W-:Y:S01]  /*13510*/  R2UR UR4, R221 ;  /* 0x00000000dd0472ca */ /* 0x000fe200000e0000 */
[----:B------:R-:W-:Y:S01]  /*13520*/  ULDC.64 UR8, c[0x0][0xc00] ;  /* 0x0003000000087ab9 */ /* 0x000fe20000000a00 */
[----:B------:R-:W-:Y:S01]  /*13530*/  R2UR UR10, R217 ;  /* 0x00000000d90a72ca */ /* 0x000fe200000e0000 */
[----:B------:R-:W-:-:S04]  /*13540*/  UISETP.NE.U32.AND UP0, UPT, UR8, URZ, UPT ;  /* 0x0000003f0800728c */ /* 0x000fc8000bf05070 */
[----:B------:R-:W-:-:S03]  /*13550*/  UISETP.NE.AND.EX UP0, UPT, UR9, URZ, UPT, UP0 ;  /* 0x0000003f0900728c */ /* 0x000fc6000bf05300 */
[----:B------:R-:W-:-:S03]  /*13560*/  ULDC.64 UR8, c[0x0][0xc00] ;  /* 0x0003000000087ab9 */ /* 0x000fc60000000a00 */
[----:B------:R-:W-:Y:S01]  /*13570*/  UIMAD.WIDE UR8, UR4, 0x4, UR8 ;  /* 0x00000004040878a5 */ /* 0x000fe2000f8e0208 */
[----:B------:R-:W-:-:S05]  /*13580*/  PLOP3.LUT P1, PT, PT, PT, UP0, 0x80, 0x0 ;  /* 0x000000000000781c */ /* 0x000fca0003f2f008 */
[----:B------:R-:W-:Y:S02]  /*13590*/  IMAD.U32 R2, RZ, RZ, UR8 ;  /* 0x00000008ff027e24 */ /* 0x000fe4000f8e00ff */
[----:B------:R-:W-:Y:S01]  /*135a0*/  IMAD.U32 R3, RZ, RZ, UR9 ;  /* 0x00000009ff037e24 */ /* 0x000fe2000f8e00ff */
[----:B------:R-:W-:Y:S02]  /*135b0*/  ULDC.64 UR8, c[0x0][0xc08] ;  /* 0x0003020000087ab9 */ /* 0x000fe40000000a00 */
[----:B------:R-:W-:-:S03]  /*135c0*/  UISETP.NE.U32.AND UP1, UPT, UR8, URZ, UPT ;  /* 0x0000003f0800728c */ /* 0x000fc6000bf25070 */
[----:B------:R-:W2:Y:S01]  /*135d0*/  @P1 LDG.E R7, desc[UR38][R2.64] ;  /* 0x0000002602071981 */ /* 0x000ea2000c1e1900 */
        /* <DEDUP_REMOVED lines=13> */
[----:B------:R-:W-:Y:S01]  /*136b0*/  MOV R217, UR10 ;  /* 0x0000000a00d97c02 */ /* 0x000fe20008000f00 */
        /* <DEDUP_REMOVED lines=9> */
.L_x_2429:
[----:B------:R-:W2:Y:S01]  /*13750*/  LDL.LU R2, [R1+0x2c] ;  /* 0x00002c0001027983 */ /* 0x000ea20000300800 */
[----:B------:R-:W-:Y:S01]  /*13760*/  R2UR UR9, R221 ;  /* 0x00000000dd0972ca */ /* 0x000fe200000e0000 */
[----:B------:R-:W-:-:S12]  /*13770*/  BSSY B1, `(.L_x_2430) ;  /* 0x000003e000017945 */ /* 0x000fd80003800000 */
[----:B------:R-:W-:Y:S01]  /*13780*/  USEL UR12, UR9, URZ, !UP0 ;  /* 0x0000003f090c7287 */ /* 0x000fe2000c000000 */
[----:B--2---:R-:W-:-:S13]  /*13790*/  R2UR UR8, R2 ;  /* 0x00000000020872ca */ /* 0x004fda00000e0000 */
[----:B------:R-:W-:Y:S01]  /*137a0*/  USEL UR13, UR8, URZ, !UP0 ;  /* 0x0000003f080d7287 */ /* 0x000fe2000c000000 */
[----:B------:R-:W-:Y:S11]  /*137b0*/  @P0 BRA `(.L_x_2431) ;  /* 0x0000000000e40947 */ /* 0x000ff60003800000 */
[----:B------:R-:W0:Y:S01]  /*137c0*/  S2R R4, SR_TID.X ;  /* 0x0000000000047919 */ /* 0x000e220000002100 */
[----:B------:R-:W1:Y:S01]  /*137d0*/  LDC R9, c[0x0][0xbe8] ;  /* 0x0002fa00ff097b82 */ /* 0x000e620000000800 */
[----:B------:R-:W-:-:S13]  /*137e0*/  R2UR UR8, R215 ;  /* 0x00000000d70872ca */ /* 0x000fda00000e0000 */
[----:B------:R-:W-:Y:S02]  /*137f0*/  IMAD.U32 R3, RZ, RZ, UR8 ;  /* 0x00000008ff037e24 */ /* 0x000fe4000f8e00ff */
[----:B-1---5:R-:W-:-:S03]  /*13800*/  IMAD R2, R0, R9, RZ ;  /* 0x0000000900027224 */ /* 0x022fc600078e02ff */
[----:B0-----:R-:W-:-:S04]  /*13810*/  IADD3 R4, R3, -0x80, R4 ;  /* 0xffffff8003047810 */ /* 0x001fc80007ffe004 */
        /* <DEDUP_REMOVED lines=51> */
.L_x_2431:
[----:B------:R-:W-:Y:S05]  /*13b50*/  BSYNC B1 ;  /* 0x0000000000017941 */ /* 0x000fea0003800000 */
.L_x_2430:
[----:B------:R-:W-:-:S13]  /*13b60*/  R2UR UR8, R217 ;  /* 0x00000000d90872ca */ /* 0x000fda00000e0000 */
[----:B------:R-:W-:-:S06]  /*13b70*/  UISETP.GT.AND UP0, UPT, UR8, 0x1, UPT ;  /* 0x000000010800788c */ /* 0x000fcc000bf04270 */
[----:B------:R-:W-:-:S13]  /*13b80*/  PLOP3.LUT P0, PT, PT, PT, UP0, 0x80, 0x0 ;  /* 0x000000000000781c */ /* 0x000fda0003f0f008 */
[----:B------:R-:W-:Y:S05]  /*13b90*/  @P0 BRA `(.L_x_2426) ;  /* 0x0000000800600947 */ /* 0x000fea0003800000 */
[----:B------:R-:W1:Y:S01]  /*13ba0*/  LDC R11, c[0x0][0xbe8] ;  /* 0x0002fa00ff0b7b82 */ /* 0x000e620000000800 */
[----:B0-----:R-:W-:Y:S01]  /*13bb0*/  SHF.R.S32.HI R3, RZ, 0x1f, R6 ;  /* 0x0000001fff037819 */ /* 0x001fe20000011406 */
[----:B------:R-:W-:Y:S01]  /*13bc0*/  ULDC.64 UR10, c[0x0][0xaa0] ;  /* 0x0002a800000a7ab9 */ /* 0x000fe20000000a00 */
[----:B------:R-:W-:Y:S01]  /*13bd0*/  R2UR UR15, R222 ;  /* 0x00000000de0f72ca */ /* 0x000fe200000e0000 */
[----:B------:R-:W-:Y:S01]  /*13be0*/  UIMAD.WIDE.U32 UR8, UR4, UR10, URZ ;  /* 0x0000000a040872a5 */ /* 0x000fe2000f8e003f */
[----:B------:R-:W-:Y:S01]  /*13bf0*/  LEA.HI R2, R3, R6, RZ, 0x3 ;  /* 0x0000000603027211 */ /* 0x000fe200078f18ff */
[----:B------:R-:W-:Y:S01]  /*13c00*/  UIMAD UR10, UR21, UR10, URZ ;  /* 0x0000000a150a72a4 */ /* 0x000fe2000f8e023f */
[----:B------:R-:W-:Y:S01]  /*13c10*/  R2UR UR14, R215 ;  /* 0x00000000d70e72ca */ /* 0x000fe200000e0000 */
[----:B------:R-:W-:Y:S01]  /*13c20*/  BSSY B1, `(.L_x_2432) ;  /* 0x000004d000017945 */ /* 0x000fe20003800000 */
[----:B------:R-:W-:Y:S01]  /*13c30*/  LOP3.LUT R5, R2, 0xfffffff8, RZ, 0xc0, !PT ;  /* 0xfffffff802057812 */ /* 0x000fe200078ec0ff */
[----:B------:R-:W-:Y:S01]  /*13c40*/  UIMAD UR10, UR4, UR11, UR10 ;  /* 0x0000000b040a72a4 */ /* 0x000fe2000f8e020a */
[----:B------:R-:W-:-:S03]  /*13c50*/  SHF.R.S32.HI R13, RZ, 0x3, R2 ;  /* 0x00000003ff0d7819 */ /* 0x000fc60000011402 */
[----:B------:R-:W-:Y:S01]  /*13c60*/  IMAD.IADD R8, R6, 0x1, -R5 ;  /* 0x0000000106087824 */ /* 0x000fe200078e0a05 */
[----:B------:R-:W-:-:S03]  /*13c70*/  UIADD3 UR9, UR9, UR10, URZ ;  /* 0x0000000a09097290 */ /* 0x000fc6000fffe03f */
[----:B------:R-:W-:Y:S01]  /*13c80*/  IMAD R2, R8, 0x20, R13 ;  /* 0x0000002008027824 */ /* 0x000fe200078e020d */
[----:B------:R-:W-:Y:S02]  /*13c90*/  ULDC.64 UR10, c[0x0][0xae8] ;  /* 0x0002ba00000a7ab9 */ /* 0x000fe40000000a00 */
[----:B------:R-:W-:Y:S01]  /*13ca0*/  UIMAD.WIDE.U32 UR8, UR15, UR10, UR8 ;  /* 0x0000000a0f0872a5 */ /* 0x000fe2000f8e0008 */
[----:B------:R-:W-:Y:S01]  /*13cb0*/  VIADD R6, R2, UR14 ;  /* 0x0000000e02067c36 */ /* 0x000fe20008000000 */
[----:B-1----:R-:W-:Y:S02]  /*13cc0*/  ISETP.NE.AND P0, PT, R11, 0x1, PT ;  /* 0x000000010b00780c */ /* 0x002fe40003f05270 */
[----:B------:R-:W-:Y:S01]  /*13cd0*/  UIMAD UR9, UR15, UR11, UR9 ;  /* 0x0000000b0f0972a4 */ /* 0x000fe2000f8e0209 */
[----:B------:R-:W-:Y:S02]  /*13ce0*/  IMAD.MOV.U32 R5, RZ, RZ, R6 ;  /* 0x000000ffff057224 */ /* 0x000fe400078e0006 */
[----:B------:R-:W-:-:S02]  /*13cf0*/  ULDC.64 UR10, c[0x0][0xaf0] ;  /* 0x0002bc00000a7ab9 */ /* 0x000fc40000000a00 */
[----:B------:R-:W-:-:S04]  /*13d00*/  UIMAD UR13, UR13, UR10, URZ ;  /* 0x0000000a0d0d72a4 */ /* 0x000fc8000f8e023f */
[----:B------:R-:W-:Y:S02]  /*13d10*/  UIMAD UR4, UR12, UR11, UR13 ;  /* 0x0000000b0c0472a4 */ /* 0x000fe4000f8e020d */
[----:B------:R-:W-:Y:S01]  /*13d20*/  UIMAD.WIDE.U32 UR12, UR12, UR10, UR8 ;  /* 0x0000000a0c0c72a5 */ /* 0x000fe2000f8e0008 */
[----:B------:R-:W0:Y:S02]  /*13d30*/  @P0 LDC R3, c[0x0][0xbec] ;  /* 0x0002fb00ff030b82 */ /* 0x000e240000000800 */
[----:B------:R-:W-:Y:S01]  /*13d40*/  ULDC.64 UR8, c[0x0][0xae0] ;  /* 0x0002b80000087ab9 */ /* 0x000fe20000000a00 */
[----:B------:R-:W-:-:S05]  /*13d50*/  UIADD3 UR4, UR13, UR4, URZ ;  /* 0x000000040d047290 */ /* 0x000fca000fffe03f */
[----:B------:R-:W1:Y:S01]  /*13d60*/  @P0 LDC R7, c[0x0][0xbf0] ;  /* 0x0002fc00ff070b82 */ /* 0x000e620000000800 */
[----:B0-----:R-:W-:-:S04]  /*13d70*/  @P0 IMAD.HI.U32 R2, R6, R3, RZ ;  /* 0x0000000306020227 */ /* 0x001fc800078e00ff */
[----:B------:R-:W-:Y:S02]  /*13d80*/  IMAD.U32 R3, RZ, RZ, UR13 ;  /* 0x0000000dff037e24 */ /* 0x000fe4000f8e00ff */
[----:B------:R-:W-:Y:S01]  /*13d90*/  IMAD.U32 R3, RZ, RZ, UR4 ;  /* 0x00000004ff037e24 */ /* 0x000fe2000f8e00ff */
[----:B-1----:R-:W-:Y:S01]  /*13da0*/  @P0 SHF.R.U32.HI R5, RZ, R7, R2 ;  /* 0x00000007ff050219 */ /* 0x002fe20000011602 */
[----:B------:R-:W-:-:S03]  /*13db0*/  IMAD.U32 R2, RZ, RZ, UR12 ;  /* 0x0000000cff027e24 */ /* 0x000fc6000f8e00ff */
[--C-:B------:R-:W-:Y:S01]  /*13dc0*/  SHF.R.S32.HI R4, RZ, 0x1f, R5.reuse ;  /* 0x0000001fff047819 */ /* 0x100fe20000011405 */
[----:B------:R-:W-:Y:S02]  /*13dd0*/  IMAD.MOV R7, RZ, RZ, -R5 ;  /* 0x000000ffff077224 */ /* 0x000fe400078e0a05 */
[----:B------:R-:W-:-:S04]  /*13de0*/  IMAD.WIDE.U32 R2, R5, UR8, R2 ;  /* 0x0000000805027c25 */ /* 0x000fc8000f8e0002 */
[----:B------:R-:W-:Y:S02]  /*13df0*/  IMAD R7, R11, R7, R6 ;  /* 0x000000070b077224 */ /* 0x000fe400078e0206 */
[----:B------:R-:W-:Y:S02]  /*13e00*/  IMAD R4, R4, UR8, RZ ;  /* 0x0000000804047c24 */ /* 0x000fe4000f8e02ff */
[----:B------:R-:W-:Y:S02]  /*13e10*/  VIADD R6, R13, UR14 ;  /* 0x0000000e0d067c36 */ /* 0x000fe40008000000 */
[----:B------:R-:W-:Y:S01]  /*13e20*/  IMAD R9, R5, UR9, R4 ;  /* 0x0000000905097c24 */ /* 0x000fe2000f8e0204 */
[----:B------:R-:W-:Y:S01]  /*13e30*/  SHF.R.S32.HI R4, RZ, 0x1f, R7 ;  /* 0x0000001fff047819 */ /* 0x000fe20000011407 */
[----:B------:R-:W-:Y:S01]  /*13e40*/  ULDC.64 UR8, c[0x0][0xad8] ;  /* 0x0002b60000087ab9 */ /* 0x000fe20000000a00 */
[----:B-----5:R-:W-:Y:S02]  /*13e50*/  IMAD R11, R0, R11, RZ ;  /* 0x0000000b000b7224 */ /* 0x020fe400078e02ff */
[----:B------:R-:W-:-:S02]  /*13e60*/  IMAD.IADD R3, R3, 0x1, R9 ;  /* 0x0000000103037824 */ /* 0x000fc400078e0209 */
[----:B------:R-:W-:Y:S02]  /*13e70*/  IMAD R4, R4, UR8, RZ ;  /* 0x0000000804047c24 */ /* 0x000fe4000f8e02ff */
[----:B------:R-:W-:-:S04]  /*13e80*/  IMAD.WIDE.U32 R2, R7, UR8, R2 ;  /* 0x0000000807027c25 */ /* 0x000fc8000f8e0002 */
[----:B------:R-:W-:Y:S01]  /*13e90*/  IMAD R5, R7, UR9, R4 ;  /* 0x0000000907057c24 */ /* 0x000fe2000f8e0204 */
[----:B------:R-:W-:Y:S01]  /*13ea0*/  ULDC.64 UR8, c[0x0][0xa80] ;  /* 0x0002a00000087ab9 */ /* 0x000fe20000000a00 */
[----:B------:R-:W-:Y:S01]  /*13eb0*/  VIADD R4, R6, 0x40 ;  /* 0x0000004006047836 */ /* 0x000fe20000000000 */
[----:B------:R-:W-:Y:S01]  /*13ec0*/  SHF.L.U32 R7, R8, 0x3, RZ ;  /* 0x0000000308077819 */ /* 0x000fe200000006ff */
[----:B------:R-:W-:Y:S01]  /*13ed0*/  IMAD.IADD R3, R3, 0x1, R5 ;  /* 0x0000000103037824 */ /* 0x000fe200078e0205 */
[----:B------:R-:W-:Y:S01]  /*13ee0*/  LEA R5, P2, R2, UR8, 0x1 ;  /* 0x0000000802057c11 */ /* 0x000fe2000f8408ff */
[----:B------:R-:W-:Y:S01]  /*13ef0*/  VIADD R0, R6, 0x20 ;  /* 0x0000002006007836 */ /* 0x000fe20000000000 */
[-C--:B------:R-:W-:Y:S01]  /*13f00*/  ISETP.GE.AND P0, PT, R4, R11.reuse, PT ;  /* 0x0000000b0400720c */ /* 0x080fe20003f06270 */
[C---:B------:R-:W-:Y:S01]  /*13f10*/  VIADD R15, R7.reuse, 0xc0 ;  /* 0x000000c0070f7836 */ /* 0x040fe20000000000 */
[----:B------:R-:W-:Y:S01]  /*13f20*/  LEA.HI.X R4, R2, UR9, R3, 0x1, P2 ;  /* 0x0000000902047c11 */ /* 0x000fe200090f0c03 */
[C---:B------:R-:W-:Y:S01]  /*13f30*/  VIADD R13, R7.reuse, 0x40 ;  /* 0x00000040070d7836 */ /* 0x040fe20000000000 */
[-C--:B------:R-:W-:Y:S01]  /*13f40*/  ISETP.GE.AND P2, PT, R6, R11.reuse, PT ;  /* 0x0000000b0600720c */ /* 0x080fe20003f46270 */
[----:B------:R-:W-:Y:S01]  /*13f50*/  VIADD R9, R7, 0x80 ;  /* 0x0000008007097836 */ /* 0x000fe20000000000 */
[----:B------:R-:W-:Y:S01]  /*13f60*/  ISETP.GE.AND P1, PT, R0, R11, PT ;  /* 0x0000000b0000720c */ /* 0x000fe20003f26270 */
[----:B------:R0:W1:Y:S01]  /*13f70*/  SHFL.IDX PT, R2, R5, RZ, 0x181f ;  /* 0x00181fff05027589 */ /* 0x00006200000e0000 */
[----:B------:R-:W-:-:S02]  /*13f80*/  SHF.R.S32.HI R8, RZ, 0x1f, R7 ;  /* 0x0000001fff087819 */ /* 0x000fc40000011407 */
[----:B------:R-:W-:Y:S01]  /*13f90*/  SHF.R.S32.HI R10, RZ, 0x1f, R15 ;  /* 0x0000001fff0a7819 */ /* 0x000fe2000001140f */
[----:B------:R0:W2:Y:S01]  /*13fa0*/  SHFL.IDX PT, R0, R4, RZ, 0x181f ;  /* 0x00181fff04007589 */ /* 0x0000a200000e0000 */
[----:B------:R-:W-:Y:S02]  /*13fb0*/  SHF.R.S32.HI R12, RZ, 0x1f, R13 ;  /* 0x0000001fff0c7819 */ /* 0x000fe4000001140d */
[----:B------:R-:W-:-:S03]  /*13fc0*/  SHF.R.S32.HI R14, RZ, 0x1f, R9 ;  /* 0x0000001fff0e7819 */ /* 0x000fc60000011409 */
[----:B------:R-:W-:Y:S05]  /*13fd0*/  @P2 BRA `(.L_x_2433) ;  /* 0x0000000000442947 */ /* 0x000fea0003800000 */
        /* <DEDUP_REMOVED lines=17> */
.L_x_2433:
[----:B------:R-:W-:Y:S05]  /*140f0*/  BSYNC B1 ;  /* 0x0000000000017941 */ /* 0x000fea0003800000 */
.L_x_2432:
        /* <DEDUP_REMOVED lines=21> */
.L_x_2435:
[----:B------:R-:W-:Y:S05]  /*14250*/  BSYNC B1 ;  /* 0x0000000000017941 */ /* 0x000fea0003800000 */
.L_x_2434:
        /* <DEDUP_REMOVED lines=21> */
.L_x_2437:
[----:B------:R-:W-:Y:S05]  /*143b0*/  BSYNC B1 ;  /* 0x0000000000017941 */ /* 0x000fea0003800000 */
.L_x_2436:
        /* <DEDUP_REMOVED lines=22> */
.L_x_2426:
[----:B------:R-:W-:Y:S05]  /*14520*/  BSYNC B0 ;  /* 0x0000000000007941 */ /* 0x000fea0003800000 */
.L_x_2416:
[----:B------:R-:W-:Y:S02]  /*14530*/  ULDC UR4, c[0x0][0xc3c] ;  /* 0x00030f0000047ab9 */ /* 0x000fe40000000800 */
[----:B------:R-:W-:-:S06]  /*14540*/  UISETP.GE.AND UP0, UPT, UR7, UR4, UPT ;  /* 0x000000040700728c */ /* 0x000fcc000bf06270 */
[----:B------:R-:W-:-:S13]  /*14550*/  PLOP3.LUT P0, PT, PT, PT, UP0, 0x80, 0x0 ;  /* 0x000000000000781c */ /* 0x000fda0003f0f008 */
[----:B------:R-:W-:Y:S05]  /*14560*/  @!P0 BRA `(.L_x_2438) ;  /* 0xfffffec800c48947 */ /* 0x000fea000383ffff */
[----:B------:R-:W-:Y:S05]  /*14570*/  EXIT ;  /* 0x000000000000794d */ /* 0x000fea0003800000 */
.L_x_2373:
        /* <DEDUP_REMOVED lines=16> */
.L_x_2439:
        /* <DEDUP_REMOVED lines=43> */
.L_x_2443:
        /* <DEDUP_REMOVED lines=35> */
.L_x_2441:
[----:B------:R-:W-:Y:S01]  /*14b60*/  IADD3 R3, -R3, R8, RZ ;  /* 0x0000000803037210 */ /* 0x000fe20007ffe1ff */
[----:B------:R-:W-:-:S04]  /*14b70*/  IMAD.MOV.U32 R16, RZ, RZ, RZ ;  /* 0x000000ffff107224 */ /* 0x000fc800078e00ff */
        /* <DEDUP_REMOVED lines=11> */
.L_x_2444:
        /* <DEDUP_REMOVED lines=55> */
[----:B------:R-:W-:-:S04]  /*14fa0*/  @!P1 LOP3.LUT R2, RZ, R9, RZ, 0x33, !PT ;  /* 0x00000009ff029212 */ /* 0x000fc800078e33ff */
[----:B------:R-:W-:-:S05]  /*14fb0*/  IADD3 R18, -R2, RZ, RZ ;  /* 0x000000ff02127210 */ /* 0x000fca0007ffe1ff */
[C---:B------:R-:W-:Y:S02]  /*14fc0*/  IMAD R18, R9.reuse, R18, R10 ;  /* 0x0000001209127224 */ /* 0x040fe400078e020a */
[----:B------:R-:W-:Y:S02]  /*14fd0*/  IMAD R9, R9, 0x1000000, R2 ;  /* 0x0100000009097824 */ /* 0x000fe400078e0202 */
[----:B------:R-:W-:Y:S02]  /*14fe0*/  IMAD R2, R6, R3, R5 ;  /* 0x0000000306027224 */ /* 0x000fe400078e0205 */
[----:B------:R-:W-:Y:S01]  /*14ff0*/  IMAD R18, R18, 0x10000, R9 ;  /* 0x0001000012127824 */ /* 0x000fe200078e0209 */
[----:B------:R-:W-:Y:S06]  /*15000*/  BRA `(.L_x_2446) ;  /* 0x0000000000f47947 */ /* 0x000fec0003800000 */
.L_x_2445:
        /* <DEDUP_REMOVED lines=34> */
[-C--:B------:R-:W-:Y:S02]  /*15230*/  IABS R10, R13.reuse ;  /* 0x0000000d000a7213 */ /* 0x080fe40000000000 */
[----:B------:R-:W-:Y:S02]  /*15240*/  IABS R12, R13 ;  /* 0x0000000d000c7213 */ /* 0x000fe40000000000 */
[----:B------:R-:W0:Y:S01]  /*15250*/  I2F.RP R8, R10 ;  /* 0x0000000a00087306 */ /* 0x000e220000209400 */
[----:B------:R-:W-:-:S07]  /*15260*/  IADD3 R18, -R13, RZ, RZ ;  /* 0x000000ff0d127210 */ /* 0x000fce0007ffe1ff */
        /* <DEDUP_REMOVED lines=23> */
.L_x_2446:
[----:B------:R-:W-:-:S05]  /*153e0*/  LOP3.LUT R17, RZ, R2, RZ, 0x33, !PT ;  /* 0x00000002ff117212 */ /* 0x000fca00078e33ff */
[----:B------:R-:W-:Y:S01]  /*153f0*/  IMAD.IADD R17, R6, 0x1, R17 ;  /* 0x0000000106117824 */ /* 0x000fe200078e0211 */
[----:B------:R-:W-:Y:S06]  /*15400*/  BRA `(.L_x_2447) ;  /* 0x0000000000147947 */ /* 0x000fec0003800000 */
.L_x_2442:
[----:B------:R-:W-:Y:S01]  /*15410*/  ULDC UR4, c[0x0][0xc3c] ;  /* 0x00030f0000047ab9 */ /* 0x000fe20000000800 */
[----:B------:R-:W-:Y:S02]  /*15420*/  IMAD.MOV.U32 R17, RZ, RZ, RZ ;  /* 0x000000ffff117224 */ /* 0x000fe400078e00ff */
[----:B------:R-:W-:Y:S02]  /*15430*/  IMAD.U32 R16, RZ, RZ, UR6 ;  /* 0x00000006ff107e24 */ /* 0x000fe4000f8e00ff */
[----:B------:R-:W-:Y:S02]  /*15440*/  IMAD.MOV.U32 R18, RZ, RZ, RZ ;  /* 0x000000ffff127224 */ /* 0x000fe400078e00ff */
[----:B------:R-:W-:-:S07]  /*15450*/  IMAD.U32 R19, RZ, RZ, UR4 ;  /* 0x00000004ff137e24 */ /* 0x000fce000f8e00ff */
.L_x_2447:
[----:B------:R-:W-:-:S13]  /*15460*/  ISETP.NE.AND P0, PT, R7, RZ, PT ;  /* 0x000000ff0700720c */ /* 0x000fda0003f05270 */
[----:B------:R-:W0:Y:S01]  /*15470*/  @!P0 S2R R3, SR_CgaCtaId ;  /* 0x0000000000038919 */ /* 0x000e220000008800 */
[----:B------:R-:W-:-:S04]  /*15480*/  @!P0 MOV R2, 0x400 ;  /* 0x0000040000028802 */ /* 0x000fc80000000f00 */
[----:B0-----:R-:W-:-:S05]  /*15490*/  @!P0 LEA R2, R3, R2, 0x18 ;  /* 0x0000000203028211 */ /* 0x001fca00078ec0ff */
[----:B------:R1:W-:Y:S01]  /*154a0*/  @!P0 STS.128 [R2+0x388d0], R16 ;  /* 0x0388d01002008388 */ /* 0x0003e20000000c00 */
[----:B------:R-:W-:Y:S06]  /*154b0*/  BAR.ARV 0x5, 0x180 ;  /* 0x0146000000007b1d */ /* 0x000fec0000002000 */
.L_x_2440:
        /* <DEDUP_REMOVED lines=8> */
[----:B------:R-:W-:Y:S01]  /*15540*/  IMAD.SHL.U32 R32, R0, 0x8, RZ ;  /* 0x0000000800207824 */ /* 0x000fe200078e00ff */
[----:B------:R-:W-:Y:S01]  /*15550*/  BSSY B8, `(.L_x_2448) ;  /* 0x0000517000087945 */ /* 0x000fe20003800000 */
[----:B------:R1:W-:Y:S01]  /*15560*/  STL [R1+0x24], RZ ;  /* 0x000024ff01007387 */ /* 0x0003e20000100800 */
[----:B------:R-:W-:Y:S01]  /*15570*/  IMAD.MOV.U32 R28, RZ, RZ, 0x1 ;  /* 0x00000001ff1c7424 */ /* 0x000fe200078e00ff */
[----:B------:R-:W-:Y:S01]  /*15580*/  ULDC UR37, c[0x0][0xc] ;  /* 0x0000030000257ab9 */ /* 0x000fe20000000800 */
[----:B------:R-:W-:Y:S01]  /*15590*/  LOP3.LUT R3, R32, 0x1f8, RZ, 0xc0, !PT ;  /* 0x000001f820037812 */ /* 0x000fe200078ec0ff */
[----:B------:R-:W-:-:S03]  /*155a0*/  IMAD.MOV.U32 R27, RZ, RZ, RZ ;  /* 0x000000ffff1b7224 */ /* 0x000fc600078e00ff */
        /* <DEDUP_REMOVED lines=16> */
.L_x_2515:
[----:B0-----:R-:W0:Y:S02]  /*156b0*/  LDC.64 R2, c[0x0][0xc88] ;  /* 0x00032200ff027b82 */ /* 0x001e240000000a00 */
[----:B0-----:R-:W-:-:S05]  /*156c0*/  IMAD.WIDE R2, R19, 0x4, R2 ;  /* 0x0000000413027825 */ /* 0x001fca00078e0202 */
[----:B------:R-:W2:Y:S01]  /*156d0*/  LDG.E R29, desc[UR38][R2.64] ;  /* 0x00000026021d7981 */ /* 0x000ea2000c1e1900 */
        /* <DEDUP_REMOVED lines=14> */
[----:B-1----:R1:W2:Y:S01]  /*157c0*/  @P0 LDG.E R6, desc[UR38][R2.64] ;  /* 0x0000002602060981 */ /* 0x0022a2000c1e1900 */
        /* <DEDUP_REMOVED lines=31> */
.L_x_2449:
        /* <DEDUP_REMOVED lines=9> */
.L_x_2450:
        /* <DEDUP_REMOVED lines=9> */
.L_x_2451:
[----:B------:R-:W3:Y:S01]  /*15ae0*/  LDL R5, [R1+0x10] ;  /* 0x0000100001057983 */ /* 0x000ee20000100800 */
[----:B-12---:R-:W1:Y:S01]  /*15af0*/  LDC R2, c[0x0][0x448] ;  /* 0x00011200ff027b82 */ /* 0x006e620000000800 */
[----:B-----5:R-:W-:Y:S01]  /*15b00*/  IMAD.IADD R0, R0, 0x1, -R6 ;  /* 0x0000000100007824 */ /* 0x020fe200078e0a06 */
[----:B------:R-:W-:Y:S01]  /*15b10*/  LOP3.LUT R23, R23, 0xfffffeff, RZ, 0xc0, !PT ;  /* 0xfffffeff17177812 */ /* 0x000fe200078ec0ff */
[----:B------:R-:W-:Y:S03]  /*15b20*/  BSSY B0, `(.L_x_2452) ;  /* 0x0000039000007945 */ /* 0x000fe60003800000 */
[----:B------:R2:W-:Y:S01]  /*15b30*/  STL [R1], R0 ;  /* 0x0000000001007387 */ /* 0x0005e20000100800 */
[----:B-1----:R-:W-:Y:S01]  /*15b40*/  ISETP.NE.AND P0, PT, R2, 0x1, PT ;  /* 0x000000010200780c */ /* 0x002fe20003f05270 */
[----:B------:R-:W-:-:S05]  /*15b50*/  IMAD.SHL.U32 R2, R17, 0x80, RZ ;  /* 0x0000008011027824 */ /* 0x000fca00078e00ff */
[----:B------:R-:W-:-:S07]  /*15b60*/  IADD3 R2, R2, 0x7f, RZ ;  /* 0x0000007f02027810 */ /* 0x000fce0007ffe0ff */
[----:B------:R-:W1:Y:S01]  /*15b70*/  @P0 LDC R3, c[0x0][0x44c] ;  /* 0x00011300ff030b82 */ /* 0x000e620000000800 */
[----:B------:R-:W-:-:S07]  /*15b80*/  @P0 LOP3.LUT R23, R23, 0x100, RZ, 0xfc, !PT ;  /* 0x0000010017170812 */ /* 0x000fce00078efcff */
[----:B0-----:R-:W0:Y:S01]  /*15b90*/  @P0 LDC R4, c[0x0][0x450] ;  /* 0x00011400ff040b82 */ /* 0x001e220000000800 */
[----:B-1----:R-:W-:-:S05]  /*15ba0*/  @P0 IMAD.HI.U32 R3, R2, R3, RZ ;  /* 0x0000000302030227 */ /* 0x002fca00078e00ff */
[----:B0-----:R-:W-:Y:S02]  /*15bb0*/  @P0 SHF.R.U32.HI R2, RZ, R4, R3 ;  /* 0x00000004ff020219 */ /* 0x001fe40000011603 */
[C---:B---3--:R-:W-:Y:S01]  /*15bc0*/  IADD3 R3, R0.reuse, 0x50, -R5 ;  /* 0x0000005000037810 */ /* 0x048fe20007ffe805 */
[----:B--2---:R-:W-:-:S04]  /*15bd0*/  VIADD R0, R0, 0x4f ;  /* 0x0000004f00007836 */ /* 0x004fc80000000000 */
[----:B------:R-:W-:-:S04]  /*15be0*/  IMAD.HI R0, R0, 0x66666667, RZ ;  /* 0x6666666700007827 */ /* 0x000fc800078e02ff */
[----:B------:R-:W-:Y:S01]  /*15bf0*/  IMAD.IADD R2, R3, 0x1, R2 ;  /* 0x0000000103027824 */ /* 0x000fe200078e0202 */
[----:B------:R-:W-:-:S03]  /*15c00*/  SHF.R.U32.HI R3, RZ, 0x1f, R0 ;  /* 0x0000001fff037819 */ /* 0x000fc60000011600 */
[----:B------:R-:W-:Y:S01]  /*15c10*/  IMAD.HI R2, R2, 0x66666667, RZ ;  /* 0x6666666702027827 */ /* 0x000fe200078e02ff */
[----:B------:R-:W-:-:S04]  /*15c20*/  LEA.HI.SX32 R0, R0, R3, 0x1b ;  /* 0x0000000300007211 */ /* 0x000fc800078fdaff */
[----:B------:R-:W-:-:S04]  /*15c30*/  SHF.R.U32.HI R3, RZ, 0x1f, R2 ;  /* 0x0000001fff037819 */ /* 0x000fc80000011602 */
[----:B------:R-:W-:Y:S02]  /*15c40*/  LEA.HI.SX32 R3, R2, R3, 0x1b ;  /* 0x0000000302037211 */ /* 0x000fe400078fdaff */
[----:B------:R-:W-:Y:S02]  /*15c50*/  LOP3.LUT R2, R18, 0xff000000, RZ, 0xc0, !PT ;  /* 0xff00000012027812 */ /* 0x000fe400078ec0ff */
[----:B------:R-:W-:Y:S02]  /*15c60*/  VIMNMX R0, R0, R3, PT ;  /* 0x0000000300007248 */ /* 0x000fe40003fe0100 */
[----:B------:R-:W-:Y:S02]  /*15c70*/  SHF.R.U32.HI R2, RZ, 0x8, R2 ;  /* 0x00000008ff027819 */ /* 0x000fe40000011602 */
[----:B------:R-:W-:Y:S02]  /*15c80*/  ISETP.GE.AND P0, PT, R0, 0x1, PT ;  /* 0x000000010000780c */ /* 0x000fe40003f06270 */
[----:B------:R-:W-:-:S04]  /*15c90*/  LOP3.LUT R3, R18, 0xff0000, RZ, 0xc0, !PT ;  /* 0x00ff000012037812 */ /* 0x000fc800078ec0ff */
[----:B------:R-:W-:Y:S01]  /*15ca0*/  LEA.HI R2, R3, R2, RZ, 0x10 ;  /* 0x0000000203027211 */ /* 0x000fe200078f80ff */
[----:B------:R-:W-:-:S03]  /*15cb0*/  IMAD.MOV.U32 R3, RZ, RZ, RZ ;  /* 0x000000ffff037224 */ /* 0x000fc600078e00ff */
[----:B------:R-:W-:-:S03]  /*15cc0*/  LOP3.LUT R4, R2, 0xff, RZ, 0xc0, !PT ;  /* 0x000000ff02047812 */ /* 0x000fc600078ec0ff */
[----:B------:R-:W-:Y:S05]  /*15cd0*/  @!P0 BRA `(.L_x_2453) ;  /* 0x0000000000748947 */ /* 0x000fea0003800000 */
        /* <DEDUP_REMOVED lines=10> */
[----:B------:R-:W0:Y:S02]  /*15d80*/  F2I.FTZ.U32.TRUNC.NTZ R3, R10 ;  /* 0x0000000a00037305 */ /* 0x000e24000021f000 */
[----:B0-----:R-:W-:-:S04]  /*15d90*/  IMAD.MOV R2, RZ, RZ, -R3 ;  /* 0x000000ffff027224 */ /* 0x001fc800078e0a03 */
        /* <DEDUP_REMOVED lines=17> */
.L_x_2453:
[----:B------:R-:W-:Y:S05]  /*15eb0*/  BSYNC B0 ;  /* 0x0000000000007941 */ /* 0x000fea0003800000 */
.L_x_2452:
        /* <DEDUP_REMOVED lines=24> */
.L_x_2455:
        /* <DEDUP_REMOVED lines=20> */
.L_x_2458:
[----:B------:R-:W-:Y:S05]  /*16180*/  BSYNC B6 ;  /* 0x0000000000067941 */ /* 0x000fea0003800000 */
.L_x_2457:
        /* <DEDUP_REMOVED lines=20> */
.L_x_2461:
        /* <DEDUP_REMOVED lines=15> */
.L_x_2460:
[----:B------:R-:W-:Y:S05]  /*163c0*/  BSYNC B6 ;  /* 0x0000000000067941 */ /* 0x000fea0003800000 */
.L_x_2459:
[----:B------:R-:W-:Y:S01]  /*163d0*/  ULDC.64 UR4, c[0x0][0x9f8] ;  /* 0x00027e0000047ab9 */ /* 0x000fe20000000a00 */
[----:B------:R-:W0:Y:S01]  /*163e0*/  LDC R9, c[0x0][0x430] ;  /* 0x00010c00ff097b82 */ /* 0x000e220000000800 */
[----:B------:R-:W-:-:S04]  /*163f0*/  ISETP.NE.U32.AND P0, PT, RZ, UR4, PT ;  /* 0x00000004ff007c0c */ /* 0x000fc8000bf05070 */
[----:B------:R-:W-:-:S13]  /*16400*/  ISETP.NE.AND.EX P0, PT, RZ, UR5, PT, P0 ;  /* 0x00000005ff007c0c */ /* 0x000fda000bf05300 */
[----:B------:R-:W-:Y:S01]  /*16410*/  @P0 IADD3 R24, P1, R24, UR4, RZ ;  /* 0x0000000418180c10 */ /* 0x000fe2000ff3e0ff */
[----:B------:R-:W-:-:S03]  /*16420*/  ULDC UR4, c[0x0][0x2f4] ;  /* 0x0000bd0000047ab9 */ /* 0x000fc60000000800 */
[----:B------:R-:W-:-:S05]  /*16430*/  @P0 IADD3.X R25, R25, UR5, RZ, P1, !PT ;  /* 0x0000000519190c10 */ /* 0x000fca0008ffe4ff */
[----:B------:R1:W5:Y:S01]  /*16440*/  @P0 LDG.E R30, desc[UR38][R24.64] ;  /* 0x00000026181e0981 */ /* 0x000362000c1e1900 */
[----:B------:R-:W-:Y:S01]  /*16450*/  ISETP.GE.AND P0, PT, R32, UR4, PT ;  /* 0x0000000420007c0c */ /* 0x000fe2000bf06270 */
[----:B------:R-:W-:Y:S01]  /*16460*/  UMOV UR5, 0xffffffff ;  /* 0xffffffff00057882 */ /* 0x000fe20000000000 */
[----:B------:R-:W-:Y:S02]  /*16470*/  ISETP.GE.AND P2, PT, R37, UR4, PT ;  /* 0x0000000425007c0c */ /* 0x000fe4000bf46270 */
[----:B------:R-:W-:Y:S02]  /*16480*/  LOP3.LUT R23, R23, 0xffffffef, RZ, 0xc0, !PT ;  /* 0xffffffef17177812 */ /* 0x000fe400078ec0ff */
[----:B------:R-:W-:-:S07]  /*16490*/  ISETP.GE.AND P1, PT, R36, UR4, PT ;  /* 0x0000000424007c0c */ /* 0x000fce000bf26270 */
        /* <DEDUP_REMOVED lines=8> */
[----:B01----:R-:W-:Y:S06]  /*16520*/  BRA.DIV UR5, `(.L_x_2462) ;  /* 0x0000004a05007947 */ /* 0x003fec000b800000 */
.L_x_2532:
[----:B------:R-:W2:Y:S04]  /*16530*/  LDL R0, [R1+0x20] ;  /* 0x0000200001007983 */ /* 0x000ea80000100800 */
[----:B------:R-:W3:Y:S04]  /*16540*/  LDL R5, [R1] ;  /* 0x0000000001057983 */ /* 0x000ee80000100800 */
[----:B------:R-:W4:Y:S01]  /*16550*/  LDL R2, [R1+0x8] ;  /* 0x0000080001027983 */ /* 0x000f220000100800 */
[----:B------:R-:W0:Y:S01]  /*16560*/  S2R R3, SR_TID.X ;  /* 0x0000000000037919 */ /* 0x000e220000002100 */
[----:B------:R-:W1:Y:S01]  /*16570*/  S2R R8, SR_TID.X ;  /* 0x0000000000087919 */ /* 0x000e620000002100 */
[----:B------:R-:W-:-:S02]  /*16580*/  ISETP.NE.AND P1, PT, R9, 0x1, PT ;  /* 0x000000010900780c */ /* 0x000fc40003f25270 */
[----:B0-----:R-:W-:-:S04]  /*16590*/  LOP3.LUT R3, R3, 0x7f, RZ, 0xc0, !PT ;  /* 0x0000007f03037812 */ /* 0x001fc800078ec0ff */
[----:B------:R-:W-:Y:S01]  /*165a0*/  SHF.R.U32.HI R3, RZ, 0x3, R3 ;  /* 0x00000003ff037819 */ /* 0x000fe20000011603 */
[----:B-1----:R-:W-:-:S05]  /*165b0*/  IMAD.SHL.U32 R8, R8, 0x10, RZ ;  /* 0x0000001008087824 */ /* 0x002fca00078e00ff */
[----:B------:R-:W-:Y:S02]  /*165c0*/  LOP3.LUT R8, R3, 0x70, R8, 0xf8, !PT ;  /* 0x0000007003087812 */ /* 0x000fe400078ef808 */
[----:B------:R-:W0:Y:S01]  /*165d0*/  @P1 LDC R3, c[0x0][0x434] ;  /* 0x00010d00ff031b82 */ /* 0x000e220000000800 */
[----:B-----5:R-:W-:Y:S02]  /*165e0*/  SHF.R.S32.HI R10, RZ, 0x1f, R30 ;  /* 0x0000001fff0a7819 */ /* 0x020fe4000001141e */
[----:B------:R-:W-:-:S04]  /*165f0*/  LOP3.LUT R23, R23, 0xffffffbf, RZ, 0xc0, !PT ;  /* 0xffffffbf17177812 */ /* 0x000fc800078ec0ff */
[----:B------:R-:W-:Y:S01]  /*16600*/  @P1 LOP3.LUT R23, R23, 0x40, RZ, 0xfc, !PT ;  /* 0x0000004017171812 */ /* 0x000fe200078efcff */
[----:B------:R1:W-:Y:S03]  /*16610*/  STL [R1+0xc], R10 ;  /* 0x00000c0a01007387 */ /* 0x0003e60000100800 */
[----:B------:R-:W-:Y:S02]  /*16620*/  LOP3.LUT R23, R23, 0xffffffdf, RZ, 0xc0, !PT ;  /* 0xffffffdf17177812 */ /* 0x000fe400078ec0ff */
[----:B------:R-:W-:Y:S02]  /*16630*/  LOP3.LUT R25, R18, 0xffff, RZ, 0xc0, !PT ;  /* 0x0000ffff12197812 */ /* 0x000fe400078ec0ff */
[----:B--2---:R-:W-:Y:S02]  /*16640*/  IADD3 R26, R0, -0x1, RZ ;  /* 0xffffffff001a7810 */ /* 0x004fe40007ffe0ff */
[----:B------:R-:W2:Y:S03]  /*16650*/  @P1 LDC R0, c[0x0][0x438] ;  /* 0x00010e00ff001b82 */ /* 0x000ea60000000800 */
[----:B------:R-:W-:-:S05]  /*16660*/  IMAD R6, R26, 0x50, R8 ;  /* 0x000000501a067824 */ /* 0x000fca00078e0208 */
[C---:B---3--:R-:W-:Y:S01]  /*16670*/  ISETP.GE.AND P0, PT, R6.reuse, R5, PT ;  /* 0x000000050600720c */ /* 0x048fe20003f06270 */
[----:B----4-:R-:W-:-:S03]  /*16680*/  IMAD.IADD R6, R6, 0x1, R2 ;  /* 0x0000000106067824 */ /* 0x010fc600078e0202 */
[----:B------:R-:W-:Y:S01]  /*16690*/  ISETP.GT.U32.OR P0, PT, R8, 0x4f, P0 ;  /* 0x0000004f0800780c */ /* 0x000fe20000704470 */
[----:B0-----:R-:W-:-:S04]  /*166a0*/  @P1 IMAD.HI.U32 R3, R6, R3, RZ ;  /* 0x0000000306031227 */ /* 0x001fc800078e00ff */
[----:B------:R-:W-:Y:S01]  /*166b0*/  IMAD.MOV.U32 R7, RZ, RZ, R6 ;  /* 0x000000ffff077224 */ /* 0x000fe200078e0006 */
[----:B--2---:R-:W-:-:S07]  /*166c0*/  @P1 SHF.R.U32.HI R7, RZ, R0, R3 ;  /* 0x00000000ff071219 */ /* 0x004fce0000011603 */
        /* <DEDUP_REMOVED lines=8> */
[----:B0-----:R-:W-:-:S04]  /*16750*/  @!P0 LEA R2, P1, R4, R2, 0x2 ;  /* 0x0000000204028211 */ /* 0x001fc800078210ff */
[----:B------:R-:W-:Y:S01]  /*16760*/  @!P0 LEA.HI.X R3, R4, R3, R0, 0x2, P1 ;  /* 0x0000000304038211 */ /* 0x000fe200008f1400 */
[----:B------:R-:W-:-:S06]  /*16770*/  IMAD.MOV.U32 R0, RZ, RZ, RZ ;  /* 0x000000ffff007224 */ /* 0x000fcc00078e00ff */
[----:B------:R0:W5:Y:S02]  /*16780*/  @!P0 LDG.E R0, desc[UR38][R2.64] ;  /* 0x0000002602008981 */ /* 0x000164000c1e1900 */
[----:B0-----:R-:W-:-:S05]  /*16790*/  IMAD.U32 R2, RZ, RZ, UR36 ;  /* 0x00000024ff027e24 */ /* 0x001fca000f8e00ff */
[----:B------:R-:W-:Y:S02]  /*167a0*/  ISETP.NE.AND P2, PT, R2, 0x3, PT ;  /* 0x000000030200780c */ /* 0x000fe40003f45270 */
[----:B------:R-:W-:Y:S01]  /*167b0*/  ISETP.GT.U32.AND P0, PT, R8, 0x4f, PT ;  /* 0x0000004f0800780c */ /* 0x000fe20003f04070 */
[----:B------:R-:W-:-:S10]  /*167c0*/  IMAD.MOV R5, RZ, RZ, -R7 ;  /* 0x000000ffff057224 */ /* 0x000fd400078e0a07 */
[----:B------:R-:W-:-:S04]  /*167d0*/  @P2 LOP3.LUT R23, R23, 0x20, RZ, 0xfc, !PT ;  /* 0x0000002017172812 */ /* 0x000fc800078efcff */
[----:B------:R-:W-:Y:S01]  /*167e0*/  LOP3.LUT R23, R23, 0xfffffffe, RZ, 0xc0, !PT ;  /* 0xfffffffe17177812 */ /* 0x000fe200078ec0ff */
[----:B------:R-:W-:-:S03]  /*167f0*/  IMAD R4, R9, R5, R6 ;  /* 0x0000000509047224 */ /* 0x000fc600078e0206 */
[----:B------:R-:W-:Y:S01]  /*16800*/  @P0 LOP3.LUT R23, R23, 0x1, RZ, 0xfc, !PT ;  /* 0x0000000117170812 */ /* 0x000fe200078efcff */
[----:B-1----:R-:W-:Y:S06]  /*16810*/  @!P2 BRA `(.L_x_2463) ;  /* 0x000000000004a947 */ /* 0x002fec0003800000 */
[----:B------:R-:W-:Y:S01]  /*16820*/  BPT.TRAP 0x1 ;  /* 0x000000040000795c */ /* 0x000fe20000300000 */
.L_x_2463:
        /* <DEDUP_REMOVED lines=23> */
.L_x_2533:
[----:B------:R-:W-:Y:S05]  /*169a0*/  BSYNC B0 ;  /* 0x0000000000007941 */ /* 0x000fea0003800000 */
.L_x_2464:
        /* <DEDUP_REMOVED lines=74> */
.L_x_2545:
        /* <DEDUP_REMOVED lines=8> */
[----:B0-----:R-:W-:-:S04]  /*16ed0*/  LEA R2, P0, R32, R0, 0x1 ;  /* 0x0000000020027211 */ /* 0x001fc800078008ff */
[----:B--2---:R-:W-:-:S05]  /*16ee0*/  IADD3.X R3, RZ, R8, RZ, P0, !PT ;  /* 0x00000008ff037210 */ /* 0x004fca00007fe4ff */
[----:B------:R-:W-:Y:S01]  /*16ef0*/  @!PT LDS RZ, [RZ] ;  /* 0x00000000fffff984 */ /* 0x000fe20000000800 */
[----:B------:R-:W-:Y:S01]  /*16f00*/  @!PT LDS RZ, [RZ] ;  /* 0x00000000fffff984 */ /* 0x000fe20000000800 */
[----:B------:R-:W-:Y:S01]  /*16f10*/  @!PT LDS RZ, [RZ] ;  /* 0x00000000fffff984 */ /* 0x000fe20000000800 */
[----:B------:R1:W-:Y:S04]  /*16f20*/  LDGSTS.E.BYPASS.LTC128B.128 [R7+0x26400], desc[UR38][R2.64], !P4 ;  /* 0x2640000002077fae */ /* 0x0003e8000e101d66 */
[----:B------:R1:W-:Y:S04]  /*16f30*/  LDGSTS.E.BYPASS.LTC128B.128 [R7+0x28c00], desc[UR38][R2.64+0x80], !P3 ;  /* 0x28c0008002077fae */ /* 0x0003e8000d901d66 */
[----:B------:R1:W-:Y:S04]  /*16f40*/  LDGSTS.E.BYPASS.LTC128B.128 [R7+0x2b400], desc[UR38][R2.64+0x100], !P2 ;  /* 0x2b40010002077fae */ /* 0x0003e8000d101d66 */
[----:B------:R1:W-:Y:S02]  /*16f50*/  LDGSTS.E.BYPASS.LTC128B.128 [R7+0x2dc00], desc[UR38][R2.64+0x180], !P1 ;  /* 0x2dc0018002077fae */ /* 0x0003e4000c901d66 */
.L_x_2468:
[----:B------:R-:W-:Y:S05]  /*16f60*/  BSYNC B0 ;  /* 0x0000000000007941 */ /* 0x000fea0003800000 */
.L_x_2467:
[----:B------:R-:W-:Y:S01]  /*16f70*/  NOP ;  /* 0x0000000000007918 */ /* 0x000fe20000000000 */
[----:B------:R-:W-:-:S13]  /*16f80*/  PLOP3.LUT P0, PT, PT, PT, PT, 0x80, 0x0 ;  /* 0x000000000000781c */ /* 0x000fda0003f0f070 */
.L_x_2469:
        /* <DEDUP_REMOVED lines=10> */
.L_x_2470:
        /* <DEDUP_REMOVED lines=23> */
[----:B------:R-:W-:Y:S02]  /*171a0*/  IMAD.U32 R4, RZ, RZ, UR6 ;  /* 0x00000006ff047e24 */ /* 0x000fe4000f8e00ff */
[----:B------:R-:W0:Y:S01]  /*171b0*/  LDC.64 R2, c[0x4][R2] ;  /* 0x0100000002027b82 */ /* 0x000e220000000a00 */
[----:B---3--:R-:W-:Y:S02]  /*171c0*/  IMAD.U32 R5, RZ, RZ, UR7 ;  /* 0x00000007ff057e24 */ /* 0x008fe4000f8e00ff */
        /* <DEDUP_REMOVED lines=9> */
.L_x_2472:
[----:B------:R-:W-:Y:S05]  /*17260*/  BSYNC B6 ;  /* 0x0000000000067941 */ /* 0x000fea0003800000 */
.L_x_2471:
[----:B------:R-:W4:Y:S01]  /*17270*/  LDL.LU R2, [R1+0x28] ;  /* 0x0000280001027983 */ /* 0x000f220000300800 */
[----:B------:R-:W-:Y:S01]  /*17280*/  ULDC.64 UR6, c[0x0][0x2e0] ;  /* 0x0000b80000067ab9 */ /* 0x000fe20000000a00 */
[----:B------:R-:W-:Y:S01]  /*17290*/  IMAD.MOV.U32 R3, RZ, RZ, R35 ;  /* 0x000000ffff037224 */ /* 0x000fe200078e0023 */
[----:B------:R-:W-:Y:S01]  /*172a0*/  ULDC.64 UR4, c[0x0][0x2d8] ;  /* 0x0000b60000047ab9 */ /* 0x000fe20000000a00 */
[----:B------:R-:W2:Y:S04]  /*172b0*/  LDL.LU.64 R20, [R1+0x18] ;  /* 0x0000180001147983 */ /* 0x000ea80000300a00 */
[----:B------:R0:W5:Y:S01]  /*172c0*/  LDL R9, [R1+0x10] ;  /* 0x0000100001097983 */ /* 0x0001620000100800 */
[----:B----4-:R-:W-:Y:S02]  /*172d0*/  IMAD.MOV.U32 R0, RZ, RZ, R2 ;  /* 0x000000ffff007224 */ /* 0x010fe400078e0002 */
[----:B--2---:R-:W-:Y:S01]  /*172e0*/  IMAD.MOV.U32 R2, RZ, RZ, R20 ;  /* 0x000000ffff027224 */ /* 0x004fe200078e0014 */
[----:B------:R-:W1:Y:S01]  /*172f0*/  LDC R21, c[0x0][0x448] ;  /* 0x00011200ff157b82 */ /* 0x000e620000000800 */
[----:B------:R-:W2:Y:S01]  /*17300*/  S2R R20, SR_TID.X ;  /* 0x0000000000147919 */ /* 0x000ea20000002100 */
[----:B------:R-:W-:-:S02]  /*17310*/  IMAD R4, R0, UR6, RZ ;  /* 0x0000000600047c24 */ /* 0x000fc4000f8e02ff */
[----:B------:R-:W-:-:S04]  /*17320*/  IMAD.WIDE.U32 R2, R25, UR4, R2 ;  /* 0x0000000419027c25 */ /* 0x000fc8000f8e0002 */
[----:B------:R-:W-:Y:S01]  /*17330*/  IMAD R3, R25, UR5, R3 ;  /* 0x0000000519037c24 */ /* 0x000fe2000f8e0203 */
[----:B------:R-:W-:Y:S01]  /*17340*/  ULDC.64 UR4, c[0x0][0x2d0] ;  /* 0x0000b40000047ab9 */ /* 0x000fe20000000a00 */
[C---:B------:R-:W-:Y:S02]  /*17350*/  IMAD R4, R29.reuse, UR7, R4 ;  /* 0x000000071d047c24 */ /* 0x040fe4000f8e0204 */
[----:B------:R-:W-:Y:S01]  /*17360*/  IMAD.WIDE.U32 R2, R29, UR6, R2 ;  /* 0x000000061d027c25 */ /* 0x000fe2000f8e0002 */
[----:B-1----:R-:W-:Y:S02]  /*17370*/  ISETP.NE.AND P6, PT, R21, 0x1, PT ;  /* 0x000000011500780c */ /* 0x002fe40003fc5270 */
[----:B--2---:R-:W-:-:S04]  /*17380*/  LOP3.LUT R20, R20, 0x7f, RZ, 0xc0, !PT ;  /* 0x0000007f14147812 */ /* 0x004fc800078ec0ff */
[----:B------:R-:W-:-:S07]  /*17390*/  SHF.R.U32.HI R21, RZ, 0x3, R20 ;  /* 0x00000003ff157819 */ /* 0x000fce0000011614 */
[----:B------:R-:W1:Y:S01]  /*173a0*/  @P6 LDC R7, c[0x0][0x44c] ;  /* 0x00011300ff076b82 */ /* 0x000e620000000800 */
[----:B------:R-:W2:Y:S07]  /*173b0*/  S2R R20, SR_TID.X ;  /* 0x0000000000147919 */ /* 0x000eae0000002100 */
[----:B---3--:R-:W3:Y:S01]  /*173c0*/  @P6 LDC R5, c[0x0][0x450] ;  /* 0x00011400ff056b82 */ /* 0x008ee20000000800 */
[----:B--2---:R-:W-:-:S05]  /*173d0*/  IMAD.SHL.U32 R20, R20, 0x10, RZ ;  /* 0x0000001014147824 */ /* 0x004fca00078e00ff */
[----:B------:R-:W-:-:S05]  /*173e0*/  LOP3.LUT R20, R21, 0x70, R20, 0xf8, !PT ;  /* 0x0000007015147812 */ /* 0x000fca00078ef814 */
[----:B------:R-:W-:-:S04]  /*173f0*/  IMAD R6, R17, 0x80, R20 ;  /* 0x0000008011067824 */ /* 0x000fc800078e0214 */
[----:B-1----:R-:W-:-:S04]  /*17400*/  @P6 IMAD.HI.U32 R7, R6, R7, RZ ;  /* 0x0000000706076227 */ /* 0x002fc800078e00ff */
[----:B------:R-:W-:Y:S01]  /*17410*/  IMAD.MOV.U32 R0, RZ, RZ, R6 ;  /* 0x000000ffff007224 */ /* 0x000fe200078e0006 */
[----:B---3--:R-:W-:Y:S02]  /*17420*/  @P6 SHF.R.U32.HI R0, RZ, R5, R7 ;  /* 0x00000005ff006219 */ /* 0x008fe40000011607 */
[----:B------:R-:W1:Y:S01]  /*17430*/  LDC R5, c[0x0][0x448] ;  /* 0x00011200ff057b82 */ /* 0x000e620000000800 */
[----:B------:R-:W-:Y:S02]  /*17440*/  IMAD.IADD R3, R3, 0x1, R4 ;  /* 0x0000000103037824 */ /* 0x000fe400078e0204 */
[----:B------:R-:W-:Y:S01]  /*17450*/  IMAD.MOV R4, RZ, RZ, -R0 ;  /* 0x000000ffff047224 */ /* 0x000fe200078e0a00 */
[----:B------:R-:W2:Y:S01]  /*17460*/  S2R R20, SR_TID.X ;  /* 0x0000000000147919 */ /* 0x000ea20000002100 */
[----:B------:R-:W-:-:S04]  /*17470*/  IMAD.WIDE.U32 R2, R0, UR4, R2 ;  /* 0x0000000400027c25 */ /* 0x000fc8000f8e0002 */
[----:B-1----:R-:W-:Y:S01]  /*17480*/  IMAD R4, R5, R4, R6 ;  /* 0x0000000405047224 */ /* 0x002fe200078e0206 */
[----:B------:R-:W-:-:S05]  /*17490*/  SHF.R.S32.HI R6, RZ, 0x1f, R0 ;  /* 0x0000001fff067819 */ /* 0x000fca0000011400 */
        /* <DEDUP_REMOVED lines=10> */
[----:B------:R-:W-:Y:S01]  /*17540*/  ULDC UR4, c[0x0][0x2b8] ;  /* 0x0000ae0000047ab9 */ /* 0x000fe20000000800 */
[----:B------:R-:W-:Y:S02]  /*17550*/  IADD3 R3, R3, R0, RZ ;  /* 0x0000000003037210 */ /* 0x000fe40007ffe0ff */
[----:B--2---:R-:W-:Y:S02]  /*17560*/  LOP3.LUT R20, R20, 0x7f, RZ, 0xc0, !PT ;  /* 0x0000007f14147812 */ /* 0x004fe400078ec0ff */
[----:B------:R-:W-:Y:S01]  /*17570*/  LEA.HI.X R0, R2, UR5, R3, 0x1, P0 ;  /* 0x0000000502007c11 */ /* 0x000fe200080f0c03 */
[----:B------:R-:W-:Y:S01]  /*17580*/  UMOV UR5, 0xffffffff ;  /* 0xffffffff00057882 */ /* 0x000fe20000000000 */
[----:B------:R-:W-:-:S02]  /*17590*/  ISETP.GE.AND P4, PT, R32, UR4, PT ;  /* 0x0000000420007c0c */ /* 0x000fc4000bf86270 */
[----:B------:R-:W-:Y:S02]  /*175a0*/  ISETP.GE.AND P3, PT, R37, UR4, PT ;  /* 0x0000000425007c0c */ /* 0x000fe4000bf66270 */
[----:B------:R-:W-:Y:S02]  /*175b0*/  ISETP.GE.AND P2, PT, R36, UR4, PT ;  /* 0x0000000424007c0c */ /* 0x000fe4000bf46270 */
[----:B------:R-:W-:Y:S02]  /*175c0*/  ISETP.GE.AND P1, PT, R34, UR4, PT ;  /* 0x0000000422007c0c */ /* 0x000fe4000bf26270 */
[----:B------:R-:W-:Y:S01]  /*175d0*/  SHF.R.U32.HI R8, RZ, 0x3, R20 ;  /* 0x00000003ff087819 */ /* 0x000fe20000011614 */
[----:B0-----:R-:W-:Y:S10]  /*175e0*/  BRA.DIV UR5, `(.L_x_2473) ;  /* 0x0000003e05dc7947 */ /* 0x001ff4000b800000 */
[----:B------:R-:W0:Y:S01]  /*175f0*/  SHFL.IDX PT, R14, R4, RZ, 0x181f ;  /* 0x00181fff040e7589 */ /* 0x000e2200000e0000 */
[----:B-----5:R-:W-:Y:S02]  /*17600*/  IMAD R5, R9, R5, RZ ;  /* 0x0000000509057224 */ /* 0x020fe400078e02ff */
[----:B------:R-:W-:Y:S01]  /*17610*/  IMAD R17, R17, 0x80, R8 ;  /* 0x0000008011117824 */ /* 0x000fe200078e0208 */
        /* <DEDUP_REMOVED lines=63> */
[----:B-1----:R-:W-:Y:S01]  /*17a10*/  @!P0 IMAD.X R7, RZ, RZ, R2, P5 ;  /* 0x000000ffff078224 */ /* 0x002fe200028e0602 */
[----:B------:R-:W-:Y:S02]  /*17a20*/  @!P0 MOV R2, R14 ;  /* 0x0000000e00028202 */ /* 0x000fe40000000f00 */
[----:B------:R-:W0:Y:S01]  /*17a30*/  SHFL.IDX PT, R14, R4, 0x6, 0x181f ;  /* 0x00d81f00040e7f89 */ /* 0x000e2200000e0000 */
[----:B------:R-:W-:-:S05]  /*17a40*/  @!P0 IMAD.MOV.U32 R3, RZ, RZ, R7 ;  /* 0x000000ffff038224 */ /* 0x000fca00078e0007 */
        /* <DEDUP_REMOVED lines=16> */
.L_x_2562:
        /* <DEDUP_REMOVED lines=13> */
.L_x_2475:
[----:B------:R-:W-:Y:S05]  /*17c20*/  BSYNC B0 ;  /* 0x0000000000007941 */ /* 0x000fea0003800000 */
.L_x_2474:
[----:B------:R-:W-:Y:S01]  /*17c30*/  NOP ;  /* 0x0000000000007918 */ /* 0x000fe20000000000 */
[----:B------:R-:W-:-:S13]  /*17c40*/  PLOP3.LUT P0, PT, PT, PT, PT, 0x80, 0x0 ;  /* 0x000000000000781c */ /* 0x000fda0003f0f070 */
.L_x_2476:
        /* <DEDUP_REMOVED lines=20> */
.L_x_2563:
[----:B------:R-:W-:Y:S05]  /*17d90*/  BSYNC B0 ;  /* 0x0000000000007941 */ /* 0x000fea0003800000 */
.L_x_2477:
        /* <DEDUP_REMOVED lines=12> */
.L_x_2493:
        /* <DEDUP_REMOVED lines=38> */
[----:B------:R-:W-:Y:S02]  /*180c0*/  SEL R27, R27, RZ, P0 ;  /* 0x000000ff1b1b7207 */ /* 0x000fe40000000000 */
[----:B------:R-:W-:Y:S02]  /*180d0*/  MOV R26, R0 ;  /* 0x00000000001a7202 */ /* 0x000fe40000000f00 */
[----:B------:R-:W-:Y:S01]  /*180e0*/  LOP3.LUT R28, R17, R28, RZ, 0x3c, !PT ;  /* 0x0000001c111c7212 */ /* 0x000fe200078e3cff */
[----:B0-----:R-:W-:Y:S06]  /*180f0*/  @!P5 BRA `(.L_x_2481) ;  /* 0x000000000004d947 */ /* 0x001fec0003800000 */
[----:B------:R-:W-:Y:S01]  /*18100*/  BPT.TRAP 0x1 ;  /* 0x000000040000795c */ /* 0x000fe20000300000 */
.L_x_2481:
[----:B------:R-:W-:Y:S01]  /*18110*/  IMAD R6, R27, 0x8, R22 ;  /* 0x000000081b067824 */ /* 0x000fe200078e0216 */
[----:B------:R-:W-:Y:S01]  /*18120*/  SHF.L.U32 R3, R28, 0x1f, RZ ;  /* 0x0000001f1c037819 */ /* 0x000fe200000006ff */
[----:B------:R-:W-:Y:S03]  /*18130*/  BSSY B1, `(.L_x_2482) ;  /* 0x0000003000017945 */ /* 0x000fe60003800000 */
[----:B------:R-:W0:Y:S02]  /*18140*/  SYNCS.PHASECHK.TRANS64.TRYWAIT P0, [R6+URZ+0x38840], R3 ;  /* 0x03884003060075a7 */ /* 0x000e24000800017f */
[----:B0-----:R-:W-:Y:S05]  /*18150*/  @!P0 BRA `(.L_x_2483) ;  /* 0x0000003c00cc8947 */ /* 0x001fea0003800000 */
.L_x_2564:
[----:B------:R-:W-:Y:S05]  /*18160*/  BSYNC B1 ;  /* 0x0000000000017941 */ /* 0x000fea0003800000 */
.L_x_2482:
        /* <DEDUP_REMOVED lines=67> */
.L_x_2576:
        /* <DEDUP_REMOVED lines=17> */
.L_x_2485:
        /* <DEDUP_REMOVED lines=10> */
.L_x_2486:
[----:B------:R2:W-:Y:S01]  /*18750*/  SYNCS.ARRIVE.TRANS64.A1T0 RZ, [R6+URZ+0x38830], RZ ;  /* 0x038830ff06ff79a7 */ /* 0x0005e2000810003f */
[----:B------:R-:W-:Y:S05]  /*18760*/  @!P6 BRA `(.L_x_2487) ;  /* 0x000000000004e947 */ /* 0x000fea0003800000 */
[----:B------:R-:W-:Y:S01]  /*18770*/  BPT.TRAP 0x1 ;  /* 0x000000040000795c */ /* 0x000fe20000300000 */
.L_x_2487:
[----:B-1----:R-:W-:Y:S01]  /*18780*/  SHF.L.U32 R2, R17, 0x1f, RZ ;  /* 0x0000001f11027819 */ /* 0x002fe200000006ff */
[----:B--2---:R-:W-:Y:S01]  /*18790*/  IMAD R6, R7, 0x8, R22 ;  /* 0x0000000807067824 */ /* 0x004fe200078e0216 */
[----:B------:R-:W-:Y:S03]  /*187a0*/  BSSY B1, `(.L_x_2488) ;  /* 0x0000003000017945 */ /* 0x000fe60003800000 */
[----:B------:R-:W1:Y:S02]  /*187b0*/  SYNCS.PHASECHK.TRANS64.TRYWAIT P0, [R6+URZ+0x38860], R2 ;  /* 0x03886002060075a7 */ /* 0x000e64000800017f */
[----:B-1----:R-:W-:Y:S05]  /*187c0*/  @!P0 BRA `(.L_x_2489) ;  /* 0x0000004000088947 */ /* 0x002fea0003800000 */
.L_x_2577:
[----:B------:R-:W-:Y:S05]  /*187d0*/  BSYNC B1 ;  /* 0x0000000000017941 */ /* 0x000fea0003800000 */
.L_x_2488:
        /* <DEDUP_REMOVED lines=60> */
.L_x_2589:
        /* <DEDUP_REMOVED lines=28> */
[----:B------:R-:W-:-:S04]  /*18d60*/  LEA R18, P0, R2, UR6, 0x1 ;  /* 0x0000000602127c11 */ /* 0x000fc8000f8008ff */
[----:B------:R-:W-:Y:S02]  /*18d70*/  LEA.HI.X R24, R2, UR7, R3, 0x1, P0 ;  /* 0x0000000702187c11 */ /* 0x000fe400080f0c03 */
[----:B------:R-:W-:-:S13]  /*18d80*/  PLOP3.LUT P0, PT, PT, PT, PT, 0x80, 0x0 ;  /* 0x000000000000781c */ /* 0x000fda0003f0f070 */
.L_x_2491:
        /* <DEDUP_REMOVED lines=10> */
.L_x_2492:
        /* <DEDUP_REMOVED lines=8> */
.L_x_2480:
[----:B------:R-:W-:Y:S05]  /*18eb0*/  BSYNC B0 ;  /* 0x0000000000007941 */ /* 0x000fea0003800000 */
.L_x_2479:
        /* <DEDUP_REMOVED lines=8> */
[----:B------:R-:W2:Y:S02]  /*18f40*/  FLO.U32 R0, UR4 ;  /* 0x0000000400007d00 */ /* 0x000ea400080e0000 */
[----:B--2---:R-:W-:-:S06]  /*18f50*/  ISETP.EQ.U32.AND P0, PT, R0, R5, PT ;  /* 0x000000050000720c */ /* 0x004fcc0003f02070 */
[----:B------:R-:W0:Y:S07]  /*18f60*/  POPC R5, UR4 ;  /* 0x0000000400057d09 */ /* 0x000e2e0008000000 */
[----:B0-----:R-:W2:Y:S01]  /*18f70*/  @P0 ATOMG.E.ADD.STRONG.GPU PT, R3, desc[UR38][R2.64], R5 ;  /* 0x00000005020309a8 */ /* 0x001ea200081ee1e6 */
[----:B------:R-:W0:Y:S02]  /*18f80*/  S2R R4, SR_LTMASK ;  /* 0x0000000000047919 */ /* 0x000e240000003900 */
[----:B0-----:R-:W-:-:S04]  /*18f90*/  LOP3.LUT R4, R4, UR4, RZ, 0xc0, !PT ;  /* 0x0000000404047c12 */ /* 0x001fc8000f8ec0ff */
[----:B------:R-:W0:Y:S01]  /*18fa0*/  POPC R7, R4 ;  /* 0x0000000400077309 */ /* 0x000e220000000000 */
[----:B--2---:R-:W0:Y:S02]  /*18fb0*/  SHFL.IDX PT, R0, R3, R0, 0x1f ;  /* 0x00001f0003007589 */ /* 0x004e2400000e0000 */
[----:B0-----:R-:W-:-:S07]  /*18fc0*/  IADD3 R16, R0, UR37, R7 ;  /* 0x0000002500107c10 */ /* 0x001fce000fffe007 */
.L_x_2495:
[----:B------:R-:W-:Y:S05]  /*18fd0*/  BSYNC B0 ;  /* 0x0000000000007941 */ /* 0x000fea0003800000 */
.L_x_2494:
[----:B------:R-:W-:-:S13]  /*18fe0*/  LOP3.LUT P0, RZ, R23, 0x20, RZ, 0xc0, !PT ;  /* 0x0000002017ff7812 */ /* 0x000fda000780c0ff */
[----:B------:R-:W-:Y:S05]  /*18ff0*/  @!P0 BRA `(.L_x_2496) ;  /* 0x0000000000048947 */ /* 0x000fea0003800000 */
[----:B------:R-:W-:Y:S01]  /*19000*/  BPT.TRAP 0x1 ;  /* 0x000000040000795c */ /* 0x000fe20000300000 */
.L_x_2496:
[----:B------:R-:W2:Y:S01]  /*19010*/  LDL.LU R0, [R1] ;  /* 0x0000000001007983 */ /* 0x000ea20000300800 */
[----:B------:R-:W-:Y:S01]  /*19020*/  IMAD R4, R27, 0x8, R22 ;  /* 0x000000081b047824 */ /* 0x000fe200078e0216 */
[----:B0-----:R-:W-:Y:S01]  /*19030*/  SHF.L.U32 R3, R28, 0x1f, RZ ;  /* 0x0000001f1c037819 */ /* 0x001fe200000006ff */
[----:B------:R-:W-:Y:S03]  /*19040*/  BSSY B0, `(.L_x_2497) ;  /* 0x0000004000007945 */ /* 0x000fe60003800000 */
[----:B------:R-:W0:Y:S01]  /*19050*/  SYNCS.PHASECHK.TRANS64.TRYWAIT P0, [R4+URZ+0x38860], R3 ;  /* 0x03886003040075a7 */ /* 0x000e22000800017f */
[----:B--2---:R-:W-:Y:S01]  /*19060*/  IMAD R5, R26, -0x50, R0 ;  /* 0xffffffb01a057824 */ /* 0x004fe200078e0200 */
[----:B0-----:R-:W-:Y:S06]  /*19070*/  @!P0 BRA `(.L_x_2498) ;  /* 0x0000003c00c88947 */ /* 0x001fec0003800000 */
.L_x_2590:
[----:B------:R-:W-:Y:S05]  /*19080*/  BSYNC B0 ;  /* 0x0000000000007941 */ /* 0x000fea0003800000 */
.L_x_2497:
        /* <DEDUP_REMOVED lines=64> */
.L_x_2602:
        /* <DEDUP_REMOVED lines=15> */
.L_x_2500:
        /* <DEDUP_REMOVED lines=10> */
.L_x_2501:
[----:B------:R1:W-:Y:S01]  /*19620*/  SYNCS.ARRIVE.TRANS64.A1T0 RZ, [R4+URZ+0x38850], RZ ;  /* 0x038850ff04ff79a7 */ /* 0x0003e2000810003f */
[----:B------:R-:W-:-:S05]  /*19630*/  VIADD R27, R27, 0x1 ;  /* 0x000000011b1b7836 */ /* 0x000fca0000000000 */
[----:B------:R-:W-:-:S04]  /*19640*/  ISETP.NE.AND P0, PT, R27, 0x2, PT ;  /* 0x000000021b00780c */ /* 0x000fc80003f05270 */
[----:B0-----:R-:W-:Y:S02]  /*19650*/  SEL R3, RZ, 0x1, P0 ;  /* 0x00000001ff037807 */ /* 0x001fe40000000000 */
[----:B------:R-:W-:Y:S02]  /*19660*/  SEL R27, R27, RZ, P0 ;  /* 0x000000ff1b1b7207 */ /* 0x000fe40000000000 */
[----:B-1----:R-:W-:-:S07]  /*19670*/  LOP3.LUT R28, R28, R3, RZ, 0x3c, !PT ;  /* 0x000000031c1c7212 */ /* 0x002fce00078e3cff */
.L_x_2456:
[----:B------:R-:W-:Y:S05]  /*19680*/  BSYNC B7 ;  /* 0x0000000000077941 */ /* 0x000fea0003800000 */
.L_x_2454:
        /* <DEDUP_REMOVED lines=8> */
[----:B------:R1:W2:Y:S01]  /*19710*/  LDS.128 R16, [R22+0x388d0] ;  /* 0x0388d00016107984 */ /* 0x0002a20000000c00 */
[----:B------:R-:W-:Y:S06]  /*19720*/  BAR.ARV 0x4, 0x180 ;  /* 0x0106000000007b1d */ /* 0x000fec0000002000 */
[----:B------:R-:W-:Y:S05]  /*19730*/  BRA `(.L_x_2503) ;  /* 0x0000000c00d47947 */ /* 0x000fea0003800000 */
.L_x_2502:
        /* <DEDUP_REMOVED lines=39> */
[----:B------:R-:W0:Y:S02]  /*199b0*/  SHFL.UP PT, R14, R5, 0x10, RZ ;  /* 0x06000000050e7989 */ /* 0x000e2400000e00ff */
[----:B0-----:R-:W-:-:S05]  /*199c0*/  SEL R14, R14, RZ, P5 ;  /* 0x000000ff0e0e7207 */ /* 0x001fca0002800000 */
[----:B------:R-:W-:-:S05]  /*199d0*/  IMAD.IADD R2, R5, 0x1, R14 ;  /* 0x0000000105027824 */ /* 0x000fca00078e020e */
[----:B------:R0:W1:Y:S02]  /*199e0*/  SHFL.IDX PT, R14, R2, 0x1f, 0x1f ;  /* 0x03e01f00020e7f89 */ /* 0x00006400000e0000 */
.L_x_2612:
[----:B------:R-:W-:Y:S02]  /*199f0*/  ULDC UR4, c[0x0][0xc38] ;  /* 0x00030e0000047ab9 */ /* 0x000fe40000000800 */
[----:B------:R-:W-:-:S04]  /*19a00*/  IMAD.U32 R5, RZ, RZ, UR4 ;  /* 0x00000004ff057e24 */ /* 0x000fc8000f8e00ff */
[----:B-1----:R-:W-:-:S04]  /*19a10*/  IMAD R14, R14, R5, RZ ;  /* 0x000000050e0e7224 */ /* 0x002fc800078e02ff */
[----:B------:R-:W-:-:S05]  /*19a20*/  IMAD.IADD R7, R7, 0x1, R14 ;  /* 0x0000000107077824 */ /* 0x000fca00078e020e */
[----:B------:R-:W-:-:S13]  /*19a30*/  ISETP.GT.AND P6, PT, R7, R0, PT ;  /* 0x000000000700720c */ /* 0x000fda0003fc4270 */
[----:B------:R-:W-:Y:S05]  /*19a40*/  @P6 BRA `(.L_x_2505) ;  /* 0x0000000000a46947 */ /* 0x000fea0003800000 */
.L_x_2508:
        /* <DEDUP_REMOVED lines=35> */
.L_x_2620:
[----:B------:R-:W-:Y:S02]  /*19c80*/  ULDC UR4, c[0x0][0xc38] ;  /* 0x00030e0000047ab9 */ /* 0x000fe40000000800 */
[----:B------:R-:W-:-:S04]  /*19c90*/  IMAD.U32 R5, RZ, RZ, UR4 ;  /* 0x00000004ff057e24 */ /* 0x000fc8000f8e00ff */
[----:B-1----:R-:W-:-:S04]  /*19ca0*/  IMAD R14, R14, R5, RZ ;  /* 0x000000050e0e7224 */ /* 0x002fc800078e02ff */
[----:B------:R-:W-:-:S05]  /*19cb0*/  IMAD.IADD R7, R14, 0x1, R7 ;  /* 0x000000010e077824 */ /* 0x000fca00078e0207 */
[----:B------:R-:W-:-:S13]  /*19cc0*/  ISETP.GT.AND P6, PT, R7, R0, PT ;  /* 0x000000000700720c */ /* 0x000fda0003fc4270 */
[----:B------:R-:W-:Y:S05]  /*19cd0*/  @!P6 BRA `(.L_x_2508) ;  /* 0xfffffffc005ce947 */ /* 0x000fea000383ffff */
.L_x_2505:
        /* <DEDUP_REMOVED lines=10> */
.L_x_2625:
[----:B------:R-:W-:-:S13]  /*19d80*/  ISETP.NE.AND P0, PT, R3, RZ, PT ;  /* 0x000000ff0300720c */ /* 0x000fda0003f05270 */
[----:B------:R-:W-:Y:S05]  /*19d90*/  @!P0 BRA `(.L_x_2510) ;  /* 0x0000000000108947 */ /* 0x000fea0003800000 */
[----:B------:R-:W-:Y:S01]  /*19da0*/  UMOV UR4, 0xffffffff ;  /* 0xffffffff00047882 */ /* 0x000fe20000000000 */
[----:B-1----:R-:W-:Y:S02]  /*19db0*/  VIADD R12, R12, 0xffffffff ;  /* 0xffffffff0c0c7836 */ /* 0x002fe40000000000 */
[----:B------:R-:W-:Y:S05]  /*19dc0*/  BRA.DIV UR4, `(.L_x_2511) ;  /* 0x0000004204dc7947 */ /* 0x000fea000b800000 */
[----:B------:R4:W1:Y:S02]  /*19dd0*/  SHFL.IDX PT, R6, R2, R12, 0x1f ;  /* 0x00001f0c02067589 */ /* 0x00086400000e0000 */
.L_x_2510:
        /* <DEDUP_REMOVED lines=13> */
[----:B0-----:R-:W-:Y:S01]  /*19eb0*/  MOV R2, RZ ;  /* 0x000000ff00027202 */ /* 0x001fe20000000f00 */
        /* <DEDUP_REMOVED lines=45> */
.L_x_2512:
        /* <DEDUP_REMOVED lines=19> */
[-C--:B------:R-:W-:Y:S01]  /*1a2c0*/  @!P1 IADD3 R3, R3, -R4.reuse, RZ ;  /* 0x8000000403039210 */ /* 0x080fe20007ffe0ff */
        /* <DEDUP_REMOVED lines=40> */
.L_x_2513:
[----:B------:R-:W-:-:S05]  /*1a550*/  LOP3.LUT R2, RZ, R2, RZ, 0x33, !PT ;  /* 0x00000002ff027212 */ /* 0x000fca00078e33ff */
[----:B------:R-:W-:Y:S01]  /*1a560*/  IMAD.IADD R17, R17, 0x1, R2 ;  /* 0x0000000111117824 */ /* 0x000fe200078e0202 */
[----:B------:R-:W-:Y:S06]  /*1a570*/  BRA `(.L_x_2514) ;  /* 0x00000000001c7947 */ /* 0x000fec0003800000 */
.L_x_2506:
[----:B------:R-:W-:Y:S01]  /*1a580*/  UMOV UR4, URZ ;  /* 0x0000003f00047c82 */ /* 0x000fe20008000000 */
[----:B------:R-:W-:Y:S01]  /*1a590*/  UMOV UR5, URZ ;  /* 0x0000003f00057c82 */ /* 0x000fe20008000000 */
[----:B------:R-:W-:Y:S01]  /*1a5a0*/  ULDC UR6, c[0x0][0xc3c] ;  /* 0x00030f0000067ab9 */ /* 0x000fe20000000800 */
[----:B------:R-:W-:Y:S02]  /*1a5b0*/  IMAD.MOV.U32 R16, RZ, RZ, R0 ;  /* 0x000000ffff107224 */ /* 0x000fe400078e0000 */
[----:B------:R-:W-:Y:S02]  /*1a5c0*/  IMAD.U32 R17, RZ, RZ, UR4 ;  /* 0x00000004ff117e24 */ /* 0x000fe4000f8e00ff */
[----:B------:R-:W-:Y:S02]  /*1a5d0*/  IMAD.U32 R18, RZ, RZ, UR5 ;  /* 0x00000005ff127e24 */ /* 0x000fe4000f8e00ff */
[----:B------:R-:W-:-:S07]  /*1a5e0*/  IMAD.U32 R19, RZ, RZ, UR6 ;  /* 0x00000006ff137e24 */ /* 0x000fce000f8e00ff */
.L_x_2514:
        /* <DEDUP_REMOVED lines=10> */
.L_x_2503:
[----:B------:R-:W-:Y:S02]  /*1a690*/  ULDC UR4, c[0x0][0xc3c] ;  /* 0x00030f0000047ab9 */ /* 0x000fe40000000800 */
[----:B--2---:R-:W-:-:S13]  /*1a6a0*/  ISETP.GE.AND P0, PT, R19, UR4, PT ;  /* 0x0000000413007c0c */ /* 0x004fda000bf06270 */
[----:B------:R-:W-:Y:S05]  /*1a6b0*/  @!P0 BRA `(.L_x_2515) ;  /* 0xffffffac00fc8947 */ /* 0x000fea000383ffff */
[----:B------:R-:W-:Y:S05]  /*1a6c0*/  BSYNC B8 ;  /* 0x0000000000087941 */ /* 0x000fea0003800000 */
.L_x_2448:
[----:B------:R-:W2:Y:S01]  /*1a6d0*/  LDL.LU R0, [R1+0x24] ;  /* 0x0000240001007983 */ /* 0x000ea20000300800 */
[----:B------:R-:W-:Y:S01]  /*1a6e0*/  BSSY B0, `(.L_x_2516) ;  /* 0x000000b000007945 */ /* 0x000fe20003800000 */
[----:B------:R-:W3:Y:S01]  /*1a6f0*/  S2R R5, SR_CgaCtaId ;  /* 0x0000000000057919 */ /* 0x000ee20000008800 */
[----:B--2---:R-:W-:-:S05]  /*1a700*/  VIADD R0, R0, 0x1 ;  /* 0x0000000100007836 */ /* 0x004fca0000000000 */
[----:B-1----:R-:W-:-:S04]  /*1a710*/  LEA.HI R2, R0, R0, RZ, 0x1 ;  /* 0x0000000000027211 */ /* 0x002fc800078f08ff */
[----:B------:R-:W-:Y:S02]  /*1a720*/  LOP3.LUT R3, R2, 0xfffffffe, RZ, 0xc0, !PT ;  /* 0xfffffffe02037812 */ /* 0x000fe400078ec0ff */
[----:B------:R-:W-:-:S03]  /*1a730*/  MOV R2, 0x400 ;  /* 0x0000040000027802 */ /* 0x000fc60000000f00 */
[----:B------:R-:W-:Y:S01]  /*1a740*/  IMAD.IADD R0, R0, 0x1, -R3 ;  /* 0x0000000100007824 */ /* 0x000fe200078e0a03 */
[----:B---3--:R-:W-:-:S04]  /*1a750*/  LEA R4, R5, R2, 0x18 ;  /* 0x0000000205047211 */ /* 0x008fc800078ec0ff */
[----:B------:R-:W-:-:S04]  /*1a760*/  SHF.L.U32 R0, R0, 0x1f, RZ ;  /* 0x0000001f00007819 */ /* 0x000fc800000006ff */
[----:B------:R-:W1:Y:S02]  /*1a770*/  SYNCS.PHASECHK.TRANS64.TRYWAIT P0, [R4+URZ+0x38820], R0 ;  /* 0x03882000040075a7 */ /* 0x000e64000800017f */
[----:B-1----:R-:W-:Y:S05]  /*1a780*/  @!P0 BRA `(.L_x_2517) ;  /* 0x0000003800948947 */ /* 0x002fea0003800000 */
.L_x_2628:
[----:B------:R-:W-:Y:S05]  /*1a790*/  BSYNC B0 ;  /* 0x0000000000007941 */ /* 0x000fea0003800000 */
.L_x_2516:
[----:B------:R-:W-:-:S03]  /*1a7a0*/  UMOV UR4, 0xffffffff ;  /* 0xffffffff00047882 */ /* 0x000fc60000000000 */
[----:B------:R-:W-:Y:S05]  /*1a7b0*/  BRA.DIV UR4, `(.L_x_2518) ;  /* 0x0000003a049c7947 */ /* 0x000fea000b800000 */
[----:B-1----:R-:W1:Y:S02]  /*1a7c0*/  S2R R0, SR_TID.X ;  /* 0x0000000000007919 */ /* 0x002e640000002100 */
[----:B-1----:R-:W-:-:S04]  /*1a7d0*/  SHF.R.U32.HI R0, RZ, 0x5, R0 ;  /* 0x00000005ff007819 */ /* 0x002fc80000011600 */
[----:B------:R-:W-:-:S05]  /*1a7e0*/  LOP3.LUT R0, R0, 0x3, RZ, 0xc0, !PT ;  /* 0x0000000300007812 */ /* 0x000fca00078ec0ff */
[----:B------:R1:W2:Y:S02]  /*1a7f0*/  SHFL.IDX PT, R14, R0, RZ, 0x1f ;  /* 0x00001fff000e7589 */ /* 0x0002a400000e0000 */
.L_x_2631:
[----:B--2---:R-:W-:Y:S01]  /*1a800*/  ISETP.NE.AND P0, PT, R14, RZ, PT ;  /* 0x000000ff0e00720c */ /* 0x004fe20003f05270 */
[----:B------:R-:W-:-:S12]  /*1a810*/  BSSY B0, `(.L_x_2519) ;  /* 0x0000026000007945 */ /* 0x000fd80003800000 */
[----:B------:R-:W-:Y:S05]  /*1a820*/  @P0 BRA `(.L_x_2520) ;  /* 0x0000000000900947 */ /* 0x000fea0003800000 */
[----:B------:R-:W-:-:S03]  /*1a830*/  UMOV UR4, 0xffffffff ;  /* 0xffffffff00047882 */ /* 0x000fc60000000000 */
[----:B------:R-:W-:Y:S05]  /*1a840*/  BRA.DIV UR4, `(.L_x_2521) ;  /* 0x0000003a04ac7947 */ /* 0x000fea000b800000 */
[----:B------:R-:W-:-:S13]  /*1a850*/  ELECT P6, URZ, PT ;  /* 0x00000000003f782f */ /* 0x000fda00038c0000 */
.L_x_2634:
[----:B------:R-:W-:Y:S05]  /*1a860*/  @!P6 BRA `(.L_x_2520) ;  /* 0x000000000080e947 */ /* 0x000fea0003800000 */
[----:B-1----:R-:W2:Y:S02]  /*1a870*/  LDL R0, [R1+0x44] ;  /* 0x0000440001007983 */ /* 0x002ea40000100800 */
[----:B--2---:R-:W-:-:S13]  /*1a880*/  R2UR UR4, R0 ;  /* 0x00000000000472ca */ /* 0x004fda00000e0000 */
[----:B------:R-:W-:-:S06]  /*1a890*/  ULOP3.LUT UR4, UR4, 0x2, URZ, 0xfc, !UPT ;  /* 0x0000000204047892 */ /* 0x000fcc000f8efc3f */
[----:B------:R-:W-:-:S04]  /*1a8a0*/  MOV R0, UR4 ;  /* 0x0000000400007c02 */ /* 0x000fc80008000f00 */
[----:B------:R-:W-:-:S13]  /*1a8b0*/  ISETP.NE.AND P0, PT, R0, 0x3, PT ;  /* 0x000000030000780c */ /* 0x000fda0003f05270 */
[----:B------:R-:W-:Y:S05]  /*1a8c0*/  @!P0 BRA `(.L_x_2522) ;  /* 0x0000000000048947 */ /* 0x000fea0003800000 */
[----:B------:R-:W-:Y:S01]  /*1a8d0*/  BPT.TRAP 0x1 ;  /* 0x000000040000795c */ /* 0x000fe20000300000 */
.L_x_2522:
[C---:B------:R-:W-:Y:S01]  /*1a8e0*/  IMAD R5, R27.reuse, 0x8, R4 ;  /* 0x000000081b057824 */ /* 0x040fe200078e0204 */
[----:B------:R-:W-:Y:S01]  /*1a8f0*/  SHF.L.U32 R0, R28, 0x1f, RZ ;  /* 0x0000001f1c007819 */ /* 0x000fe200000006ff */
[----:B------:R-:W-:-:S03]  /*1a900*/  VIADD R27, R27, 0x1 ;  /* 0x000000011b1b7836 */ /* 0x000fc60000000000 */
[----:B------:R-:W1:Y:S02]  /*1a910*/  SYNCS.PHASECHK.TRANS64.TRYWAIT P1, [R5+URZ+0x38840], R0 ;  /* 0x03884000050075a7 */ /* 0x000e64000802017f */
[----:B------:R-:W-:-:S04]  /*1a920*/  ISETP.NE.AND P2, PT, R27, 0x2, PT ;  /* 0x000000021b00780c */ /* 0x000fc80003f45270 */
[----:B------:R-:W-:Y:S01]  /*1a930*/  SEL R3, RZ, 0x1, P2 ;  /* 0x00000001ff037807 */ /* 0x000fe20001000000 */
[----:B-1----:R-:W-:Y:S08]  /*1a940*/  @!P1 BRA `(.L_x_2523) ;  /* 0x00000038008c9947 */ /* 0x002ff00003800000 */
.L_x_2635:
[----:B------:R-:W-:Y:S02]  /*1a950*/  SEL R27, R27, RZ, P2 ;  /* 0x000000ff1b1b7207 */ /* 0x000fe40001000000 */
[----:B------:R-:W-:Y:S01]  /*1a960*/  LOP3.LUT R2, R28, R3, RZ, 0x3c, !PT ;  /* 0x000000031c027212 */ /* 0x000fe200078e3cff */
[----:B------:R-:W-:Y:S06]  /*1a970*/  @!P0 BRA `(.L_x_2524) ;  /* 0x0000000000048947 */ /* 0x000fec0003800000 */
[----:B------:R-:W-:Y:S01]  /*1a980*/  BPT.TRAP 0x1 ;  /* 0x000000040000795c */ /* 0x000fe20000300000 */
.L_x_2524:
[----:B------:R-:W-:Y:S01]  /*1a990*/  IMAD R27, R27, 0x8, R4 ;  /* 0x000000081b1b7824 */ /* 0x000fe200078e0204 */
[----:B------:R-:W-:-:S04]  /*1a9a0*/  SHF.L.U32 R2, R2, 0x1f, RZ ;  /* 0x0000001f02027819 */ /* 0x000fc800000006ff */
[----:B------:R-:W2:Y:S02]  /*1a9b0*/  SYNCS.PHASECHK.TRANS64.TRYWAIT P1, [R27+URZ+0x38840], R2 ;  /* 0x038840021b0075a7 */ /* 0x000ea4000802017f */
[----:B--2---:R-:W-:Y:S05]  /*1a9c0*/  @!P1 BRA `(.L_x_2525) ;  /* 0x0000003800809947 */ /* 0x004fea0003800000 */
.L_x_2636:
[----:B------:R-:W-:Y:S05]  /*1a9d0*/  @!P0 BRA `(.L_x_2526) ;  /* 0x0000000000048947 */ /* 0x000fea0003800000 */
[----:B------:R-:W-:Y:S01]  /*1a9e0*/  BPT.TRAP 0x1 ;  /* 0x000000040000795c */ /* 0x000fe20000300000 */
.L_x_2526:
[----:B------:R-:W3:Y:S02]  /*1a9f0*/  SYNCS.PHASECHK.TRANS64.TRYWAIT P1, [R5+URZ+0x38860], R0 ;  /* 0x03886000050075a7 */ /* 0x000ee4000802017f */
[----:B---3--:R-:W-:Y:S05]  /*1aa00*/  @!P1 BRA `(.L_x_2527) ;  /* 0x0000003800849947 */ /* 0x008fea0003800000 */
.L_x_2637:
[----:B------:R-:W-:Y:S05]  /*1aa10*/  @!P0 BRA `(.L_x_2528) ;  /* 0x0000000000048947 */ /* 0x000fea0003800000 */
[----:B------:R-:W-:Y:S01]  /*1aa20*/  BPT.TRAP 0x1 ;  /* 0x000000040000795c */ /* 0x000fe20000300000 */
.L_x_2528:
[----:B----4-:R4:W0:Y:S02]  /*1aa30*/  SYNCS.PHASECHK.TRANS64.TRYWAIT P0, [R27+URZ+0x38860], R2 ;  /* 0x038860021b0075a7 */ /* 0x010824000800017f */
[----:B0-----:R-:W-:Y:S05]  /*1aa40*/  @!P0 NANOSLEEP.SYNCS 0x989680 ;  /* 0x009896800000895d */ /* 0x001fea0003900000 */
[----:B------:R-:W0:Y:S02]  /*1aa50*/  @!P0 SYNCS.PHASECHK.TRANS64 P0, [R27+URZ+0x38860], R2 ;  /* 0x038860021b0085a7 */ /* 0x000e24000800007f */
[----:B0-----:R-:W-:Y:S05]  /*1aa60*/  @!P0 BRA `(.L_x_2528) ;  /* 0xfffffffc00f08947 */ /* 0x001fea000383ffff */
.L_x_2520:
[----:B------:R-:W-:Y:S05]  /*1aa70*/  BSYNC B0 ;  /* 0x0000000000007941 */ /* 0x000fea0003800000 */
.L_x_2519:
[----:B------:R-:W-:Y:S05]  /*1aa80*/  EXIT ;  /* 0x000000000000794d */ /* 0x000fea0003800000 */
.L_x_2381:
[----:B------:R-:W-:-:S13]  /*1aa90*/  R2UR UR4, R16 ;  /* 0x00000000100472ca */ /* 0x000fda00000e0000 */
[----:B0-----:R-:W-:-:S04]  /*1aaa0*/  IMAD.U32 R3, RZ, RZ, UR4 ;  /* 0x00000004ff037e24 */ /* 0x001fc8000f8e00ff */
[----:B------:R0:W1:Y:S03]  /*1aab0*/  SYNCS.PHASECHK.TRANS64.TRYWAIT P1, [R3+URZ+0x38800], R0 ;  /* 0x03880000030075a7 */ /* 0x000066000802017f */
[----:B-1----:R-:W-:Y:S05]  /*1aac0*/  @!P1 NANOSLEEP.SYNCS 0x989680 ;  /* 0x009896800000995d */ /* 0x002fea0003900000 */
[----:B------:R-:W1:Y:S02]  /*1aad0*/  @!P1 SYNCS.PHASECHK.TRANS64 P1, [R3+URZ+0x38800], R0 ;  /* 0x03880000030095a7 */ /* 0x000e64000802007f */
[----:B-1----:R-:W-:Y:S05]  /*1aae0*/  @!P1 BRA `(.L_x_2381) ;  /* 0xfffffffc00e89947 */ /* 0x002fea000383ffff */
[----:B------:R-:W-:Y:S05]  /*1aaf0*/  BRA `(.L_x_2529) ;  /* 0xfffffe7400e07947 */ /* 0x000fea000383ffff */
.L_x_2385:
[----:B-1----:R1:W2:Y:S02]  /*1ab00*/  SYNCS.PHASECHK.TRANS64.TRYWAIT P1, [R0+URZ+0x38830], R3 ;  /* 0x03883003000075a7 */ /* 0x0022a4000802017f */
[----:B--2---:R-:W-:Y:S05]  /*1ab10*/  @!P1 NANOSLEEP.SYNCS 0x989680 ;  /* 0x009896800000995d */ /* 0x004fea0003900000 */
[----:B------:R-:W2:Y:S02]  /*1ab20*/  @!P1 SYNCS.PHASECHK.TRANS64 P1, [R0+URZ+0x38830], R3 ;  /* 0x03883003000095a7 */ /* 0x000ea4000802007f */
[----:B--2---:R-:W-:Y:S05]  /*1ab30*/  @!P1 BRA `(.L_x_2385) ;  /* 0xfffffffc00f09947 */ /* 0x004fea000383ffff */
[----:B------:R-:W-:Y:S05]  /*1ab40*/  BRA `(.L_x_2384) ;  /* 0xfffffe7800047947 */ /* 0x000fea000383ffff */
.L_x_2391:
[----:B-1----:R-:W-:-:S04]  /*1ab50*/  IMAD.U32 R4, RZ, RZ, UR61 ;  /* 0x0000003dff047e24 */ /* 0x002fc8000f8e00ff */
[----:B------:R1:W2:Y:S03]  /*1ab60*/  SYNCS.PHASECHK.TRANS64.TRYWAIT P1, [R4+URZ+0x38830], R3 ;  /* 0x03883003040075a7 */ /* 0x0002a6000802017f */
[----:B--2---:R-:W-:Y:S05]  /*1ab70*/  @!P1 NANOSLEEP.SYNCS 0x989680 ;  /* 0x009896800000995d */ /* 0x004fea0003900000 */
[----:B------:R-:W2:Y:S02]  /*1ab80*/  @!P1 SYNCS.PHASECHK.TRANS64 P1, [R4+URZ+0x38830], R3 ;  /* 0x03883003040095a7 */ /* 0x000ea4000802007f */
[----:B--2---:R-:W-:Y:S05]  /*1ab90*/  @!P1 BRA `(.L_x_2391) ;  /* 0xfffffffc00ec9947 */ /* 0x004fea000383ffff */
[----:B------:R-:W-:Y:S05]  /*1aba0*/  BRA `(.L_x_2390) ;  /* 0xfffffeb800607947 */ /* 0x000fea000383ffff */
.L_x_2395:
[----:B---3--:R-:W-:-:S04]  /*1abb0*/  IMAD.U32 R2, RZ, RZ, UR4 ;  /* 0x00000004ff027e24 */ /* 0x008fc8000f8e00ff */
[----:B------:R3:W4:Y:S03]  /*1abc0*/  SYNCS.PHASECHK.TRANS64.TRYWAIT P1, [R2+URZ+0x38850], R0 ;  /* 0x03885000020075a7 */ /* 0x000726000802017f */
[----:B----4-:R-:W-:Y:S05]  /*1abd0*/  @!P1 NANOSLEEP.SYNCS 0x989680 ;  /* 0x009896800000995d */ /* 0x010fea0003900000 */
[----:B------:R-:W4:Y:S02]  /*1abe0*/  @!P1 SYNCS.PHASECHK.TRANS64 P1, [R2+URZ+0x38850], R0 ;  /* 0x03885000020095a7 */ /* 0x000f24000802007f */
[----:B----4-:R-:W-:Y:S05]  /*1abf0*/  @!P1 BRA `(.L_x_2395) ;  /* 0xfffffffc00ec9947 */ /* 0x010fea000383ffff */
[----:B------:R-:W-:Y:S05]  /*1ac00*/  BRA `(.L_x_2394) ;  /* 0xfffffedc00b47947 */ /* 0x000fea000383ffff */
.L_x_2403:
[----:B-1----:R-:W-:-:S04]  /*1ac10*/  IMAD.U32 R4, RZ, RZ, UR4 ;  /* 0x00000004ff047e24 */ /* 0x002fc8000f8e00ff */
[----:B------:R1:W2:Y:S03]  /*1ac20*/  SYNCS.PHASECHK.TRANS64.TRYWAIT P1, [R4+URZ+0x38830], R3 ;  /* 0x03883003040075a7 */ /* 0x0002a6000802017f */
[----:B--2---:R-:W-:Y:S05]  /*1ac30*/  @!P1 NANOSLEEP.SYNCS 0x989680 ;  /* 0x009896800000995d */ /* 0x004fea0003900000 */
[----:B------:R-:W2:Y:S02]  /*1ac40*/  @!P1 SYNCS.PHASECHK.TRANS64 P1, [R4+URZ+0x38830], R3 ;  /* 0x03883003040095a7 */ /* 0x000ea4000802007f */
[----:B--2---:R-:W-:Y:S05]  /*1ac50*/  @!P1 BRA `(.L_x_2403) ;  /* 0xfffffffc00ec9947 */ /* 0x004fea000383ffff */
[----:B------:R-:W-:Y:S05]  /*1ac60*/  BRA `(.L_x_2402) ;  /* 0xfffffefc00007947 */ /* 0x000fea000383ffff */
.L_x_2407:
[----:B---3--:R-:W-:-:S04]  /*1ac70*/  IMAD.U32 R2, RZ, RZ, UR4 ;  /* 0x00000004ff027e24 */ /* 0x008fc8000f8e00ff */
[----:B------:R3:W4:Y:S03]  /*1ac80*/  SYNCS.PHASECHK.TRANS64.TRYWAIT P1, [R2+URZ+0x38850], R0 ;  /* 0x03885000020075a7 */ /* 0x000726000802017f */
[----:B----4-:R-:W-:Y:S05]  /*1ac90*/  @!P1 NANOSLEEP.SYNCS 0x989680 ;  /* 0x009896800000995d */ /* 0x010fea0003900000 */
[----:B------:R-:W4:Y:S02]  /*1aca0*/  @!P1 SYNCS.PHASECHK.TRANS64 P1, [R2+URZ+0x38850], R0 ;  /* 0x03885000020095a7 */ /* 0x000f24000802007f */
[----:B----4-:R-:W-:Y:S05]  /*1acb0*/  @!P1 BRA `(.L_x_2407) ;  /* 0xfffffffc00ec9947 */ /* 0x010fea000383ffff */
[----:B------:R-:W-:Y:S05]  /*1acc0*/  BRA `(.L_x_2406) ;  /* 0xffffff2000547947 */ /* 0x000fea000383ffff */
.L_x_2414:
[----:B-1----:R-:W-:-:S04]  /*1acd0*/  IMAD.U32 R7, RZ, RZ, UR8 ;  /* 0x00000008ff077e24 */ /* 0x002fc8000f8e00ff */
[----:B------:R1:W2:Y:S03]  /*1ace0*/  SYNCS.PHASECHK.TRANS64.TRYWAIT P1, [R7+URZ+0x38850], R0 ;  /* 0x03885000070075a7 */ /* 0x0002a6000802017f */
[----:B--2---:R-:W-:Y:S05]  /*1acf0*/  @!P1 NANOSLEEP.SYNCS 0x989680 ;  /* 0x009896800000995d */ /* 0x004fea0003900000 */
[----:B------:R-:W2:Y:S02]  /*1ad00*/  @!P1 SYNCS.PHASECHK.TRANS64 P1, [R7+URZ+0x38850], R0 ;  /* 0x03885000070095a7 */ /* 0x000ea4000802007f */
[----:B--2---:R-:W-:Y:S05]  /*1ad10*/  @!P1 BRA `(.L_x_2414) ;  /* 0xfffffffc00ec9947 */ /* 0x004fea000383ffff */
[----:B------:R-:W-:Y:S05]  /*1ad20*/  BRA `(.L_x_2413) ;  /* 0xffffff3c00b47947 */ /* 0x000fea000383ffff */
.L_x_2462:
        /* <DEDUP_REMOVED lines=11> */
.L_x_2531:
[----:B------:R-:W-:Y:S05]  /*1ade0*/  BSYNC B0 ;  /* 0x0000000000007941 */ /* 0x000fea0003800000 */
.L_x_2530:
[----:B------:R-:W-:Y:S05]  /*1adf0*/  BRA `(.L_x_2532) ;  /* 0xffffffb400cc7947 */ /* 0x000fea000383ffff */
.L_x_2465:
[----:B0-----:R0:W1:Y:S02]  /*1ae00*/  SYNCS.PHASECHK.TRANS64.TRYWAIT P0, [R5+URZ+0x38840], R2 ;  /* 0x03884002050075a7 */ /* 0x001064000800017f */
[----:B-1----:R-:W-:Y:S05]  /*1ae10*/  @!P0 NANOSLEEP.SYNCS 0x989680 ;  /* 0x009896800000895d */ /* 0x002fea0003900000 */
[----:B------:R-:W1:Y:S02]  /*1ae20*/  @!P0 SYNCS.PHASECHK.TRANS64 P0, [R5+URZ+0x38840], R2 ;  /* 0x03884002050085a7 */ /* 0x000e64000800007f */
[----:B-1----:R-:W-:Y:S05]  /*1ae30*/  @!P0 BRA `(.L_x_2465) ;  /* 0xfffffffc00f08947 */ /* 0x002fea000383ffff */
[----:B------:R-:W-:Y:S05]  /*1ae40*/  BRA `(.L_x_2533) ;  /* 0xffffffb800d47947 */ /* 0x000fea000383ffff */
.L_x_2466:
        /* <DEDUP_REMOVED lines=8> */
.L_x_2535:
[----:B------:R-:W-:Y:S05]  /*1aed0*/  BSYNC B0 ;  /* 0x0000000000007941 */ /* 0x000fea0003800000 */
.L_x_2534:
[----:B------:R-:W-:Y:S01]  /*1aee0*/  IMAD.MOV.U32 R13, RZ, RZ, R0 ;  /* 0x000000ffff0d7224 */ /* 0x000fe200078e0000 */
[----:B------:R-:W-:Y:S01]  /*1aef0*/  MOV R15, 0xffffffff ;  /* 0xffffffff000f7802 */ /* 0x000fe20000000f00 */
[----:B------:R-:W-:Y:S01]  /*1af00*/  IMAD.MOV.U32 R12, RZ, RZ, RZ ;  /* 0x000000ffff0c7224 */ /* 0x000fe200078e00ff */
[C---:B------:R-:W-:Y:S01]  /*1af10*/  LOP3.LUT P5, RZ, R23.reuse, 0x10, RZ, 0xc0, !PT ;  /* 0x0000001017ff7812 */ /* 0x040fe200078ac0ff */
[----:B------:R-:W-:Y:S01]  /*1af20*/  IMAD.MOV.U32 R11, RZ, RZ, 0x181f ;  /* 0x0000181fff0b7424 */ /* 0x000fe200078e00ff */
[C---:B------:R-:W-:Y:S01]  /*1af30*/  LOP3.LUT P4, RZ, R23.reuse, 0x8, RZ, 0xc0, !PT ;  /* 0x0000000817ff7812 */ /* 0x040fe2000788c0ff */
[----:B------:R-:W-:Y:S01]  /*1af40*/  IMAD.MOV.U32 R2, RZ, RZ, R14 ;  /* 0x000000ffff027224 */ /* 0x000fe200078e000e */
[----:B------:R-:W-:Y:S01]  /*1af50*/  LOP3.LUT P3, RZ, R23, 0x4, RZ, 0xc0, !PT ;  /* 0x0000000417ff7812 */ /* 0x000fe2000786c0ff */
[----:B------:R-:W-:-:S12]  /*1af60*/  @P0 IMAD R9, R7, 0x2, R22 ;  /* 0x0000000207090824 */ /* 0x000fd800078e0216 */
[----:B------:R-:W-:Y:S05]  /*1af70*/  WARPSYNC.COLLECTIVE R15, `(.L_x_2536) ;  /* 0x000000000f087348 */ /* 0x000fea0003c00000 */
[----:B------:R0:W1:Y:S02]  /*1af80*/  SHFL.IDX P6, R14, R13, R12, R11 ;  /* 0x0000000c0d0e7389 */ /* 0x00006400000c000b */
[----:B01----:R-:W-:Y:S01]  /*1af90*/  ENDCOLLECTIVE ;  /* 0x000000000000791b */ /* 0x003fe20003800000 */
.L_x_2536:
[----:B------:R-:W-:Y:S01]  /*1afa0*/  LOP3.LUT P2, RZ, R23, 0x2, RZ, 0xc0, !PT ;  /* 0x0000000217ff7812 */ /* 0x000fe2000784c0ff */
[----:B------:R-:W-:Y:S02]  /*1afb0*/  IMAD.MOV.U32 R13, RZ, RZ, R6 ;  /* 0x000000ffff0d7224 */ /* 0x000fe400078e0006 */
[----:B------:R-:W-:Y:S02]  /*1afc0*/  IMAD.MOV.U32 R12, RZ, RZ, 0x1 ;  /* 0x00000001ff0c7424 */ /* 0x000fe400078e00ff */
[----:B------:R-:W-:-:S08]  /*1afd0*/  IMAD.MOV.U32 R3, RZ, RZ, R14 ;  /* 0x000000ffff037224 */ /* 0x000fd000078e000e */
[----:B------:R-:W-:Y:S05]  /*1afe0*/  WARPSYNC.COLLECTIVE R15, `(.L_x_2537) ;  /* 0x000000000f087348 */ /* 0x000fea0003c00000 */
[----:B------:R0:W1:Y:S02]  /*1aff0*/  SHFL.IDX P6, R14, R13, R12, R11 ;  /* 0x0000000c0d0e7389 */ /* 0x00006400000c000b */
[----:B01----:R-:W-:Y:S01]  /*1b000*/  ENDCOLLECTIVE ;  /* 0x000000000000791b */ /* 0x003fe20003800000 */
.L_x_2537:
        /* <DEDUP_REMOVED lines=10> */
.L_x_2538:
        /* <DEDUP_REMOVED lines=14> */
.L_x_2539:
        /* <DEDUP_REMOVED lines=16> */
.L_x_2540:
[----:B------:R-:W-:Y:S02]  /*1b290*/  @P0 IMAD R9, R7, 0x2, R22 ;  /* 0x0000000207090824 */ /* 0x000fe400078e0216 */
[----:B------:R-:W-:Y:S02]  /*1b2a0*/  IMAD.MOV.U32 R13, RZ, RZ, R6 ;  /* 0x000000ffff0d7224 */ /* 0x000fe400078e0006 */
[----:B------:R-:W-:Y:S02]  /*1b2b0*/  IMAD.MOV.U32 R12, RZ, RZ, 0x3 ;  /* 0x00000003ff0c7424 */ /* 0x000fe400078e00ff */
[----:B------:R-:W-:-:S07]  /*1b2c0*/  IMAD.MOV.U32 R2, RZ, RZ, R14 ;  /* 0x000000ffff027224 */ /* 0x000fce00078e000e */
[----:B------:R-:W-:Y:S05]  /*1b2d0*/  WARPSYNC.COLLECTIVE R15, `(.L_x_2541) ;  /* 0x000000000f087348 */ /* 0x000fea0003c00000 */
[----:B------:R0:W1:Y:S02]  /*1b2e0*/  SHFL.IDX P6, R14, R13, R12, R11 ;  /* 0x0000000c0d0e7389 */ /* 0x00006400000c000b */
[----:B01----:R-:W-:Y:S01]  /*1b2f0*/  ENDCOLLECTIVE ;  /* 0x000000000000791b */ /* 0x003fe20003800000 */
.L_x_2541:
        /* <DEDUP_REMOVED lines=15> */
.L_x_2542:
[----:B------:R-:W-:Y:S02]  /*1b3f0*/  @P0 IMAD R21, R7, 0x2, R22 ;  /* 0x0000000207150824 */ /* 0x000fe400078e0216 */
[----:B------:R-:W-:Y:S02]  /*1b400*/  IMAD.MOV.U32 R13, RZ, RZ, R6 ;  /* 0x000000ffff0d7224 */ /* 0x000fe400078e0006 */
[----:B------:R-:W-:Y:S01]  /*1b410*/  IMAD.MOV.U32 R12, RZ, RZ, 0x4 ;  /* 0x00000004ff0c7424 */ /* 0x000fe200078e00ff */
[----:B------:R-:W-:-:S07]  /*1b420*/  MOV R2, R14 ;  /* 0x0000000e00027202 */ /* 0x000fce0000000f00 */
[----:B------:R-:W-:Y:S05]  /*1b430*/  WARPSYNC.COLLECTIVE R15, `(.L_x_2543) ;  /* 0x000000000f087348 */ /* 0x000fea0003c00000 */
[----:B------:R0:W1:Y:S02]  /*1b440*/  SHFL.IDX P6, R14, R13, R12, R11 ;  /* 0x0000000c0d0e7389 */ /* 0x00006400000c000b */
[----:B01----:R-:W-:Y:S01]  /*1b450*/  ENDCOLLECTIVE ;  /* 0x000000000000791b */ /* 0x003fe20003800000 */
.L_x_2543:
        /* <DEDUP_REMOVED lines=14> */
.L_x_2544:
[----:B------:R-:W-:Y:S01]  /*1b540*/  IMAD.MOV.U32 R0, RZ, RZ, R14 ;  /* 0x000000ffff007224 */ /* 0x000fe200078e000e */
[----:B------:R-:W-:Y:S06]  /*1b550*/  BRA `(.L_x_2545) ;  /* 0xffffffb8003c7947 */ /* 0x000fec000383ffff */
.L_x_2473:
[----:B------:R-:W-:Y:S02]  /*1b560*/  IMAD.MOV.U32 R13, RZ, RZ, R0 ;  /* 0x000000ffff0d7224 */ /* 0x000fe400078e0000 */
[----:B------:R-:W-:Y:S02]  /*1b570*/  IMAD.MOV.U32 R12, RZ, RZ, RZ ;  /* 0x000000ffff0c7224 */ /* 0x000fe400078e00ff */
[----:B------:R-:W-:Y:S02]  /*1b580*/  IMAD.MOV.U32 R11, RZ, RZ, 0x181f ;  /* 0x0000181fff0b7424 */ /* 0x000fe400078e00ff */
[----:B------:R-:W-:Y:S02]  /*1b590*/  IMAD.MOV.U32 R15, RZ, RZ, -0x1 ;  /* 0xffffffffff0f7424 */ /* 0x000fe400078e00ff */
[----:B-----5:R-:W-:Y:S02]  /*1b5a0*/  IMAD R5, R9, R5, RZ ;  /* 0x0000000509057224 */ /* 0x020fe400078e02ff */
[----:B------:R-:W-:-:S07]  /*1b5b0*/  IMAD R17, R17, 0x80, R8 ;  /* 0x0000008011117824 */ /* 0x000fce00078e0208 */
[----:B------:R-:W-:Y:S05]  /*1b5c0*/  WARPSYNC.COLLECTIVE R15, `(.L_x_2546) ;  /* 0x000000000f087348 */ /* 0x000fea0003c00000 */
[----:B------:R0:W1:Y:S02]  /*1b5d0*/  SHFL.IDX P6, R14, R13, R12, R11 ;  /* 0x0000000c0d0e7389 */ /* 0x00006400000c000b */
[----:B01----:R-:W-:Y:S01]  /*1b5e0*/  ENDCOLLECTIVE ;  /* 0x000000000000791b */ /* 0x003fe20003800000 */
.L_x_2546:
[C---:B------:R-:W-:Y:S01]  /*1b5f0*/  VIADD R6, R17.reuse, 0x10 ;  /* 0x0000001011067836 */ /* 0x040fe20000000000 */
[----:B------:R-:W-:Y:S01]  /*1b600*/  ISETP.GE.AND P0, PT, R17, R5, PT ;  /* 0x000000051100720c */ /* 0x000fe20003f06270 */
[----:B------:R-:W-:Y:S02]  /*1b610*/  IMAD.MOV.U32 R13, RZ, RZ, R4 ;  /* 0x000000ffff0d7224 */ /* 0x000fe400078e0004 */
[----:B------:R-:W-:-:S10]  /*1b620*/  IMAD.MOV.U32 R2, RZ, RZ, R14 ;  /* 0x000000ffff027224 */ /* 0x000fd400078e000e */
[----:B------:R-:W-:Y:S05]  /*1b630*/  WARPSYNC.COLLECTIVE R15, `(.L_x_2547) ;  /* 0x000000000f087348 */ /* 0x000fea0003c00000 */
[----:B------:R0:W1:Y:S02]  /*1b640*/  SHFL.IDX P6, R14, R13, R12, R11 ;  /* 0x0000000c0d0e7389 */ /* 0x00006400000c000b */
[----:B01----:R-:W-:Y:S01]  /*1b650*/  ENDCOLLECTIVE ;  /* 0x000000000000791b */ /* 0x003fe20003800000 */
.L_x_2547:
        /* <DEDUP_REMOVED lines=8> */
.L_x_2548:
        /* <DEDUP_REMOVED lines=14> */
.L_x_2549:
[----:B------:R-:W-:Y:S02]  /*1b7c0*/  IMAD.MOV.U32 R13, RZ, RZ, R0 ;  /* 0x000000ffff0d7224 */ /* 0x000fe400078e0000 */
[----:B------:R-:W-:Y:S01]  /*1b7d0*/  IMAD.MOV.U32 R12, RZ, RZ, 0x2 ;  /* 0x00000002ff0c7424 */ /* 0x000fe200078e00ff */
[----:B------:R-:W-:-:S04]  /*1b7e0*/  @!P0 LEA R14, P5, R32, R14, 0x1 ;  /* 0x0000000e200e8211 */ /* 0x000fc800078a08ff */
[----:B------:R-:W-:Y:S01]  /*1b7f0*/  @!P0 IADD3.X R7, RZ, R2, RZ, P5, !PT ;  /* 0x00000002ff078210 */ /* 0x000fe20002ffe4ff */
[----:B------:R-:W-:-:S08]  /*1b800*/  @!P0 IMAD.MOV.U32 R2, RZ, RZ, R14 ;  /* 0x000000ffff028224 */ /* 0x000fd000078e000e */
[----:B------:R-:W-:Y:S05]  /*1b810*/  WARPSYNC.COLLECTIVE R15, `(.L_x_2550) ;  /* 0x000000000f087348 */ /* 0x000fea0003c00000 */
[----:B------:R0:W1:Y:S02]  /*1b820*/  SHFL.IDX P6, R14, R13, R12, R11 ;  /* 0x0000000c0d0e7389 */ /* 0x00006400000c000b */
[----:B01----:R-:W-:Y:S01]  /*1b830*/  ENDCOLLECTIVE ;  /* 0x000000000000791b */ /* 0x003fe20003800000 */
.L_x_2550:
        /* <DEDUP_REMOVED lines=15> */
.L_x_2551:
        /* <DEDUP_REMOVED lines=8> */
.L_x_2552:
        /* <DEDUP_REMOVED lines=15> */
.L_x_2553:
        /* <DEDUP_REMOVED lines=8> */
.L_x_2554:
        /* <DEDUP_REMOVED lines=10> */
[----:B------:R-:W-:Y:S01]  /*1bbc0*/  VIADD R6, R17, 0x50 ;  /* 0x0000005011067836 */ /* 0x000fe20000000000 */
[----:B0-----:R-:W-:-:S11]  /*1bbd0*/  MOV R2, R14 ;  /* 0x0000000e00027202 */ /* 0x001fd60000000f00 */
[----:B------:R-:W-:Y:S05]  /*1bbe0*/  WARPSYNC.COLLECTIVE R15, `(.L_x_2555) ;  /* 0x000000000f087348 */ /* 0x000fea0003c00000 */
[----:B------:R0:W1:Y:S02]  /*1bbf0*/  SHFL.IDX P6, R14, R13, R12, R11 ;  /* 0x0000000c0d0e7389 */ /* 0x00006400000c000b */
[----:B01----:R-:W-:Y:S01]  /*1bc00*/  ENDCOLLECTIVE ;  /* 0x000000000000791b */ /* 0x003fe20003800000 */
.L_x_2555:
        /* <DEDUP_REMOVED lines=8> */
.L_x_2556:
        /* <DEDUP_REMOVED lines=15> */
.L_x_2557:
        /* <DEDUP_REMOVED lines=8> */
.L_x_2558:
        /* <DEDUP_REMOVED lines=14> */
.L_x_2559:
        /* <DEDUP_REMOVED lines=8> */
.L_x_2560:
        /* <DEDUP_REMOVED lines=13> */
.L_x_2561:
[----:B------:R-:W-:Y:S05]  /*1c030*/  BRA `(.L_x_2562) ;  /* 0xffffffb800c47947 */ /* 0x000fea000383ffff */
.L_x_2478:
[----:B0-----:R0:W2:Y:S02]  /*1c040*/  SYNCS.PHASECHK.TRANS64.TRYWAIT P0, [R22+URZ+0x38820], R3 ;  /* 0x03882003160075a7 */ /* 0x0010a4000800017f */
[----:B--2---:R-:W-:Y:S05]  /*1c050*/  @!P0 NANOSLEEP.SYNCS 0x989680 ;  /* 0x009896800000895d */ /* 0x004fea0003900000 */
[----:B------:R-:W2:Y:S02]  /*1c060*/  @!P0 SYNCS.PHASECHK.TRANS64 P0, [R22+URZ+0x38820], R3 ;  /* 0x03882003160085a7 */ /* 0x000ea4000800007f */
[----:B--2---:R-:W-:Y:S05]  /*1c070*/  @!P0 BRA `(.L_x_2478) ;  /* 0xfffffffc00f08947 */ /* 0x004fea000383ffff */
[----:B------:R-:W-:Y:S05]  /*1c080*/  BRA `(.L_x_2563) ;  /* 0xffffffbc00407947 */ /* 0x000fea000383ffff */
.L_x_2483:
[----:B0-----:R0:W1:Y:S02]  /*1c090*/  SYNCS.PHASECHK.TRANS64.TRYWAIT P0, [R6+URZ+0x38840], R3 ;  /* 0x03884003060075a7 */ /* 0x001064000800017f */
[----:B-1----:R-:W-:Y:S05]  /*1c0a0*/  @!P0 NANOSLEEP.SYNCS 0x989680 ;  /* 0x009896800000895d */ /* 0x002fea0003900000 */
[----:B------:R-:W1:Y:S02]  /*1c0b0*/  @!P0 SYNCS.PHASECHK.TRANS64 P0, [R6+URZ+0x38840], R3 ;  /* 0x03884003060085a7 */ /* 0x000e64000800007f */
[----:B-1----:R-:W-:Y:S05]  /*1c0c0*/  @!P0 BRA `(.L_x_2483) ;  /* 0xfffffffc00f08947 */ /* 0x002fea000383ffff */
[----:B------:R-:W-:Y:S05]  /*1c0d0*/  BRA `(.L_x_2564) ;  /* 0xffffffc000207947 */ /* 0x000fea000383ffff */
.L_x_2484:
        /* <DEDUP_REMOVED lines=8> */
.L_x_2566:
[----:B------:R-:W-:Y:S05]  /*1c160*/  BSYNC B1 ;  /* 0x0000000000017941 */ /* 0x000fea0003800000 */
.L_x_2565:
        /* <DEDUP_REMOVED lines=12> */
.L_x_2567:
        /* <DEDUP_REMOVED lines=13> */
.L_x_2568:
        /* <DEDUP_REMOVED lines=14> */
.L_x_2569:
[----:B------:R-:W-:Y:S01]  /*1c3e0*/  MOV R13, R10 ;  /* 0x0000000a000d7202 */ /* 0x000fe20000000f00 */
[----:B------:R-:W-:Y:S02]  /*1c3f0*/  IMAD.MOV.U32 R12, RZ, RZ, 0x2 ;  /* 0x00000002ff0c7424 */ /* 0x000fe400078e00ff */
[----:B------:R-:W-:-:S07]  /*1c400*/  IMAD.MOV.U32 R2, RZ, RZ, R14 ;  /* 0x000000ffff027224 */ /* 0x000fce00078e000e */
[----:B------:R-:W-:Y:S05]  /*1c410*/  WARPSYNC.COLLECTIVE R15, `(.L_x_2570) ;  /* 0x000000000f087348 */ /* 0x000fea0003c00000 */
[----:B------:R0:W1:Y:S02]  /*1c420*/  SHFL.IDX P6, R14, R13, R12, R11 ;  /* 0x0000000c0d0e7389 */ /* 0x00006400000c000b */
[----:B01----:R-:W-:Y:S01]  /*1c430*/  ENDCOLLECTIVE ;  /* 0x000000000000791b */ /* 0x003fe20003800000 */
.L_x_2570:
        /* <DEDUP_REMOVED lines=14> */
.L_x_2571:
[----:B------:R-:W-:Y:S02]  /*1c520*/  IMAD.MOV.U32 R13, RZ, RZ, R10 ;  /* 0x000000ffff0d7224 */ /* 0x000fe400078e000a */
[----:B------:R-:W-:Y:S02]  /*1c530*/  IMAD.MOV.U32 R12, RZ, RZ, 0x3 ;  /* 0x00000003ff0c7424 */ /* 0x000fe400078e00ff */
[----:B------:R-:W-:-:S07]  /*1c540*/  IMAD.MOV.U32 R2, RZ, RZ, R14 ;  /* 0x000000ffff027224 */ /* 0x000fce00078e000e */
[----:B------:R-:W-:Y:S05]  /*1c550*/  WARPSYNC.COLLECTIVE R15, `(.L_x_2572) ;  /* 0x000000000f087348 */ /* 0x000fea0003c00000 */
[----:B------:R0:W1:Y:S02]  /*1c560*/  SHFL.IDX P6, R14, R13, R12, R11 ;  /* 0x0000000c0d0e7389 */ /* 0x00006400000c000b */
[----:B01----:R-:W-:Y:S01]  /*1c570*/  ENDCOLLECTIVE ;  /* 0x000000000000791b */ /* 0x003fe20003800000 */
.L_x_2572:
        /* <DEDUP_REMOVED lines=14> */
.L_x_2573:
[----:B------:R-:W-:Y:S02]  /*1c660*/  IMAD.MOV.U32 R13, RZ, RZ, R10 ;  /* 0x000000ffff0d7224 */ /* 0x000fe400078e000a */
[----:B------:R-:W-:Y:S02]  /*1c670*/  IMAD.MOV.U32 R12, RZ, RZ, 0x4 ;  /* 0x00000004ff0c7424 */ /* 0x000fe400078e00ff */
[----:B------:R-:W-:-:S07]  /*1c680*/  IMAD.MOV.U32 R2, RZ, RZ, R14 ;  /* 0x000000ffff027224 */ /* 0x000fce00078e000e */
[----:B------:R-:W-:Y:S05]  /*1c690*/  WARPSYNC.COLLECTIVE R15, `(.L_x_2574) ;  /* 0x000000000f087348 */ /* 0x000fea0003c00000 */
[----:B------:R0:W1:Y:S02]  /*1c6a0*/  SHFL.IDX P6, R14, R13, R12, R11 ;  /* 0x0000000c0d0e7389 */ /* 0x00006400000c000b */
[----:B01----:R-:W-:Y:S01]  /*1c6b0*/  ENDCOLLECTIVE ;  /* 0x000000000000791b */ /* 0x003fe20003800000 */
.L_x_2574:
        /* <DEDUP_REMOVED lines=17> */
.L_x_2575:
[----:B------:R-:W-:Y:S01]  /*1c7d0*/  IMAD.MOV.U32 R2, RZ, RZ, R14 ;  /* 0x000000ffff027224 */ /* 0x000fe200078e000e */
[----:B------:R-:W-:Y:S06]  /*1c7e0*/  BRA `(.L_x_2576) ;  /* 0xffffffbc006c7947 */ /* 0x000fec000383ffff */
.L_x_2489:
[----:B-1----:R1:W2:Y:S02]  /*1c7f0*/  SYNCS.PHASECHK.TRANS64.TRYWAIT P0, [R6+URZ+0x38860], R2 ;  /* 0x03886002060075a7 */ /* 0x0022a4000800017f */
[----:B--2---:R-:W-:Y:S05]  /*1c800*/  @!P0 NANOSLEEP.SYNCS 0x989680 ;  /* 0x009896800000895d */ /* 0x004fea0003900000 */
[----:B------:R-:W2:Y:S02]  /*1c810*/  @!P0 SYNCS.PHASECHK.TRANS64 P0, [R6+URZ+0x38860], R2 ;  /* 0x03886002060085a7 */ /* 0x000ea4000800007f */
[----:B--2---:R-:W-:Y:S05]  /*1c820*/  @!P0 BRA `(.L_x_2489) ;  /* 0xfffffffc00f08947 */ /* 0x004fea000383ffff */
[----:B------:R-:W-:Y:S05]  /*1c830*/  BRA `(.L_x_2577) ;  /* 0xffffffbc00e47947 */ /* 0x000fea000383ffff */
.L_x_2490:
        /* <DEDUP_REMOVED lines=8> */
.L_x_2579:
[----:B------:R-:W-:Y:S05]  /*1c8c0*/  BSYNC B1 ;  /* 0x0000000000017941 */ /* 0x000fea0003800000 */
.L_x_2578:
[----:B------:R-:W-:Y:S01]  /*1c8d0*/  MOV R13, R18 ;  /* 0x00000012000d7202 */ /* 0x000fe20000000f00 */
        /* <DEDUP_REMOVED lines=8> */
.L_x_2580:
[----:B------:R-:W-:Y:S02]  /*1c960*/  IMAD.MOV.U32 R13, RZ, RZ, R24 ;  /* 0x000000ffff0d7224 */ /* 0x000fe400078e0018 */
[----:B------:R-:W-:Y:S02]  /*1c970*/  IMAD.MOV.U32 R12, RZ, RZ, 0x1 ;  /* 0x00000001ff0c7424 */ /* 0x000fe400078e00ff */
[----:B------:R-:W-:-:S07]  /*1c980*/  IMAD.MOV.U32 R2, RZ, RZ, R14 ;  /* 0x000000ffff027224 */ /* 0x000fce00078e000e */
[----:B------:R-:W-:Y:S05]  /*1c990*/  WARPSYNC.COLLECTIVE R15, `(.L_x_2581) ;  /* 0x000000000f087348 */ /* 0x000fea0003c00000 */
[----:B------:R0:W1:Y:S02]  /*1c9a0*/  SHFL.IDX P6, R14, R13, R12, R11 ;  /* 0x0000000c0d0e7389 */ /* 0x00006400000c000b */
[----:B01----:R-:W-:Y:S01]  /*1c9b0*/  ENDCOLLECTIVE ;  /* 0x000000000000791b */ /* 0x003fe20003800000 */
.L_x_2581:
        /* <DEDUP_REMOVED lines=18> */
.L_x_2582:
[----:B------:R-:W-:Y:S02]  /*1cae0*/  IMAD.MOV.U32 R13, RZ, RZ, R24 ;  /* 0x000000ffff0d7224 */ /* 0x000fe400078e0018 */
[----:B------:R-:W-:Y:S02]  /*1caf0*/  IMAD.MOV.U32 R12, RZ, RZ, 0x2 ;  /* 0x00000002ff0c7424 */ /* 0x000fe400078e00ff */
[----:B------:R-:W-:-:S07]  /*1cb00*/  IMAD.MOV.U32 R2, RZ, RZ, R14 ;  /* 0x000000ffff027224 */ /* 0x000fce00078e000e */
[----:B------:R-:W-:Y:S05]  /*1cb10*/  WARPSYNC.COLLECTIVE R15, `(.L_x_2583) ;  /* 0x000000000f087348 */ /* 0x000fea0003c00000 */
[----:B------:R0:W1:Y:S02]  /*1cb20*/  SHFL.IDX P6, R14, R13, R12, R11 ;  /* 0x0000000c0d0e7389 */ /* 0x00006400000c000b */
[----:B01----:R-:W-:Y:S01]  /*1cb30*/  ENDCOLLECTIVE ;  /* 0x000000000000791b */ /* 0x003fe20003800000 */
.L_x_2583:
        /* <DEDUP_REMOVED lines=18> */
.L_x_2584:
[----:B------:R-:W-:Y:S02]  /*1cc60*/  IMAD.MOV.U32 R13, RZ, RZ, R24 ;  /* 0x000000ffff0d7224 */ /* 0x000fe400078e0018 */
[----:B------:R-:W-:Y:S02]  /*1cc70*/  IMAD.MOV.U32 R12, RZ, RZ, 0x3 ;  /* 0x00000003ff0c7424 */ /* 0x000fe400078e00ff */
[----:B------:R-:W-:-:S07]  /*1cc80*/  IMAD.MOV.U32 R2, RZ, RZ, R14 ;  /* 0x000000ffff027224 */ /* 0x000fce00078e000e */
[----:B------:R-:W-:Y:S05]  /*1cc90*/  WARPSYNC.COLLECTIVE R15, `(.L_x_2585) ;  /* 0x000000000f087348 */ /* 0x000fea0003c00000 */
[----:B------:R0:W1:Y:S02]  /*1cca0*/  SHFL.IDX P6, R14, R13, R12, R11 ;  /* 0x0000000c0d0e7389 */ /* 0x00006400000c000b */
[----:B01----:R-:W-:Y:S01]  /*1ccb0*/  ENDCOLLECTIVE ;  /* 0x000000000000791b */ /* 0x003fe20003800000 */
.L_x_2585:
[----:B------:R-:W-:-:S05]  /*1ccc0*/  IADD3 R2, P0, R2, R0, RZ ;  /* 0x0000000002027210 */ /* 0x000fca0007f1e0ff */
        /* <DEDUP_REMOVED lines=17> */
.L_x_2586:
[----:B------:R-:W-:Y:S02]  /*1cde0*/  IMAD.MOV.U32 R13, RZ, RZ, R24 ;  /* 0x000000ffff0d7224 */ /* 0x000fe400078e0018 */
[----:B------:R-:W-:Y:S02]  /*1cdf0*/  IMAD.MOV.U32 R12, RZ, RZ, 0x4 ;  /* 0x00000004ff0c7424 */ /* 0x000fe400078e00ff */
[----:B------:R-:W-:-:S07]  /*1ce00*/  IMAD.MOV.U32 R2, RZ, RZ, R14 ;  /* 0x000000ffff027224 */ /* 0x000fce00078e000e */
[----:B------:R-:W-:Y:S05]  /*1ce10*/  WARPSYNC.COLLECTIVE R15, `(.L_x_2587) ;  /* 0x000000000f087348 */ /* 0x000fea0003c00000 */
[----:B------:R0:W1:Y:S02]  /*1ce20*/  SHFL.IDX P6, R14, R13, R12, R11 ;  /* 0x0000000c0d0e7389 */ /* 0x00006400000c000b */
[----:B01----:R-:W-:Y:S01]  /*1ce30*/  ENDCOLLECTIVE ;  /* 0x000000000000791b */ /* 0x003fe20003800000 */
.L_x_2587:
        /* <DEDUP_REMOVED lines=13> */
.L_x_2588:
        /* <DEDUP_REMOVED lines=9> */
.L_x_2498:
[----:B0-----:R0:W2:Y:S02]  /*1cfa0*/  SYNCS.PHASECHK.TRANS64.TRYWAIT P0, [R4+URZ+0x38860], R3 ;  /* 0x03886003040075a7 */ /* 0x0010a4000800017f */
[----:B--2---:R-:W-:Y:S05]  /*1cfb0*/  @!P0 NANOSLEEP.SYNCS 0x989680 ;  /* 0x009896800000895d */ /* 0x004fea0003900000 */
[----:B------:R-:W2:Y:S02]  /*1cfc0*/  @!P0 SYNCS.PHASECHK.TRANS64 P0, [R4+URZ+0x38860], R3 ;  /* 0x03886003040085a7 */ /* 0x000ea4000800007f */
[----:B--2---:R-:W-:Y:S05]  /*1cfd0*/  @!P0 BRA `(.L_x_2498) ;  /* 0xfffffffc00f08947 */ /* 0x004fea000383ffff */
[----:B------:R-:W-:Y:S05]  /*1cfe0*/  BRA `(.L_x_2590) ;  /* 0xffffffc000247947 */ /* 0x000fea000383ffff */
.L_x_2499:
        /* <DEDUP_REMOVED lines=8> */
.L_x_2592:
[----:B------:R-:W-:Y:S05]  /*1d070*/  BSYNC B0 ;  /* 0x0000000000007941 */ /* 0x000fea0003800000 */
.L_x_2591:
        /* <DEDUP_REMOVED lines=9> */
.L_x_2593:
        /* <DEDUP_REMOVED lines=21> */
.L_x_2594:
[----:B------:R-:W-:Y:S01]  /*1d260*/  @!PT LDS RZ, [RZ] ;  /* 0x00000000fffff984 */ /* 0x000fe20000000800 */
[----:B------:R-:W-:Y:S01]  /*1d270*/  @!PT LDS RZ, [RZ] ;  /* 0x00000000fffff984 */ /* 0x000fe20000000800 */
[----:B------:R-:W-:Y:S01]  /*1d280*/  @!PT LDS RZ, [RZ] ;  /* 0x00000000fffff984 */ /* 0x000fe20000000800 */
[----:B------:R0:W-:Y:S01]  /*1d290*/  LDGSTS.E.BYPASS.LTC128B.128 [R0+0x5400], desc[UR38][R2.64+0x100], !P4 ;  /* 0x0540010002007fae */ /* 0x0001e2000e101d66 */
[----:B------:R-:W-:Y:S02]  /*1d2a0*/  ISETP.LT.OR P4, PT, R5, 0x1, P0 ;  /* 0x000000010500780c */ /* 0x000fe40000781670 */
[----:B------:R-:W-:-:S11]  /*1d2b0*/  MOV R13, R18 ;  /* 0x00000012000d7202 */ /* 0x000fd60000000f00 */
[----:B------:R0:W-:Y:S01]  /*1d2c0*/  LDGSTS.E.BYPASS.LTC128B.128 [R0+0x7c00], desc[UR38][R2.64+0x180], !P4 ;  /* 0x07c0018002007fae */ /* 0x0001e2000e101d66 */
[----:B------:R-:W-:-:S07]  /*1d2d0*/  IMAD.MOV.U32 R7, RZ, RZ, R14 ;  /* 0x000000ffff077224 */ /* 0x000fce00078e000e */
[----:B0-----:R-:W-:Y:S05]  /*1d2e0*/  WARPSYNC.COLLECTIVE R15, `(.L_x_2595) ;  /* 0x000000000f087348 */ /* 0x001fea0003c00000 */
[----:B------:R1:W2:Y:S02]  /*1d2f0*/  SHFL.IDX P6, R14, R13, R12, R11 ;  /* 0x0000000c0d0e7389 */ /* 0x0002a400000c000b */
[----:B012---:R-:W-:Y:S01]  /*1d300*/  ENDCOLLECTIVE ;  /* 0x000000000000791b */ /* 0x007fe20003800000 */
.L_x_2595:
[----:B------:R-:W-:Y:S02]  /*1d310*/  IMAD.MOV.U32 R13, RZ, RZ, R24 ;  /* 0x000000ffff0d7224 */ /* 0x000fe400078e0018 */
[----:B------:R-:W-:Y:S01]  /*1d320*/  IMAD.MOV.U32 R12, RZ, RZ, 0x2 ;  /* 0x00000002ff0c7424 */ /* 0x000fe200078e00ff */
[----:B------:R-:W-:-:S13]  /*1d330*/  IADD3 R2, P4, R14, R8, RZ ;  /* 0x000000080e027210 */ /* 0x000fda0007f9e0ff */
[----:B------:R-:W-:Y:S05]  /*1d340*/  WARPSYNC.COLLECTIVE R15, `(.L_x_2596) ;  /* 0x000000000f087348 */ /* 0x000fea0003c00000 */
[----:B------:R0:W1:Y:S02]  /*1d350*/  SHFL.IDX P6, R14, R13, R12, R11 ;  /* 0x0000000c0d0e7389 */ /* 0x00006400000c000b */
[----:B01----:R-:W-:Y:S01]  /*1d360*/  ENDCOLLECTIVE ;  /* 0x000000000000791b */ /* 0x003fe20003800000 */
.L_x_2596:
        /* <DEDUP_REMOVED lines=12> */
.L_x_2597:
        /* <DEDUP_REMOVED lines=14> */
.L_x_2598:
        /* <DEDUP_REMOVED lines=12> */
.L_x_2599:
        /* <DEDUP_REMOVED lines=14> */
.L_x_2600:
        /* <DEDUP_REMOVED lines=12> */
.L_x_2601:
        /* <DEDUP_REMOVED lines=9> */
.L_x_2504:
        /* <DEDUP_REMOVED lines=8> */
.L_x_2604:
[----:B------:R-:W-:Y:S05]  /*1d880*/  BSYNC B0 ;  /* 0x0000000000007941 */ /* 0x000fea0003800000 */
.L_x_2603:
[----:B------:R-:W-:Y:S01]  /*1d890*/  IMAD.MOV.U32 R13, RZ, RZ, R16 ;  /* 0x000000ffff0d7224 */ /* 0x000fe200078e0010 */
[----:B------:R-:W-:Y:S01]  /*1d8a0*/  MOV R12, 0x1 ;  /* 0x00000001000c7802 */ /* 0x000fe20000000f00 */
[----:B------:R-:W-:Y:S02]  /*1d8b0*/  IMAD.MOV.U32 R11, RZ, RZ, 0x1f ;  /* 0x0000001fff0b7424 */ /* 0x000fe400078e00ff */
[----:B------:R-:W-:Y:S02]  /*1d8c0*/  IMAD.MOV.U32 R15, RZ, RZ, -0x1 ;  /* 0xffffffffff0f7424 */ /* 0x000fe400078e00ff */
[----:B------:R-:W-:Y:S02]  /*1d8d0*/  IMAD.IADD R9, R19, 0x1, R8 ;  /* 0x0000000113097824 */ /* 0x000fe400078e0208 */
[----:B------:R-:W-:-:S07]  /*1d8e0*/  IMAD.MOV.U32 R0, RZ, RZ, R14 ;  /* 0x000000ffff007224 */ /* 0x000fce00078e000e */
[----:B------:R-:W-:Y:S05]  /*1d8f0*/  WARPSYNC.COLLECTIVE R15, `(.L_x_2605) ;  /* 0x000000000f087348 */ /* 0x000fea0003c00000 */
[----:B------:R0:W1:Y:S02]  /*1d900*/  SHFL.IDX P6, R14, R13, R12, R11 ;  /* 0x0000000c0d0e7389 */ /* 0x00006400000c000b */
[----:B01----:R-:W-:Y:S01]  /*1d910*/  ENDCOLLECTIVE ;  /* 0x000000000000791b */ /* 0x003fe20003800000 */
.L_x_2605:
        /* <DEDUP_REMOVED lines=24> */
.L_x_2606:
[----:B------:R-:W-:Y:S01]  /*1daa0*/  IMAD.MOV.U32 R12, RZ, RZ, 0x2 ;  /* 0x00000002ff0c7424 */ /* 0x000fe200078e00ff */
[----:B------:R-:W-:-:S05]  /*1dab0*/  SEL R14, R14, RZ, P1 ;  /* 0x000000ff0e0e7207 */ /* 0x000fca0000800000 */
[----:B------:R-:W-:-:S04]  /*1dac0*/  IMAD.IADD R5, R13, 0x1, R14 ;  /* 0x000000010d057824 */ /* 0x000fc800078e020e */
[----:B------:R-:W-:-:S07]  /*1dad0*/  IMAD.MOV.U32 R13, RZ, RZ, R5 ;  /* 0x000000ffff0d7224 */ /* 0x000fce00078e0005 */
[----:B------:R-:W-:Y:S05]  /*1dae0*/  WARPSYNC.COLLECTIVE R15, `(.L_x_2607) ;  /* 0x000000000f087348 */ /* 0x000fea0003c00000 */
[----:B------:R0:W1:Y:S02]  /*1daf0*/  SHFL.UP P6, R14, R13, R12, R11 ;  /* 0x0400000c0d0e7389 */ /* 0x00006400000c000b */
[----:B01----:R-:W-:Y:S01]  /*1db00*/  ENDCOLLECTIVE ;  /* 0x000000000000791b */ /* 0x003fe20003800000 */
.L_x_2607:
[----:B------:R-:W-:Y:S01]  /*1db10*/  IMAD.MOV.U32 R12, RZ, RZ, 0x4 ;  /* 0x00000004ff0c7424 */ /* 0x000fe200078e00ff */
[----:B------:R-:W-:-:S05]  /*1db20*/  SEL R2, R14, RZ, P2 ;  /* 0x000000ff0e027207 */ /* 0x000fca0001000000 */
[----:B------:R-:W-:-:S04]  /*1db30*/  IMAD.IADD R2, R5, 0x1, R2 ;  /* 0x0000000105027824 */ /* 0x000fc800078e0202 */
[----:B------:R-:W-:-:S07]  /*1db40*/  IMAD.MOV.U32 R13, RZ, RZ, R2 ;  /* 0x000000ffff0d7224 */ /* 0x000fce00078e0002 */
[----:B------:R-:W-:Y:S05]  /*1db50*/  WARPSYNC.COLLECTIVE R15, `(.L_x_2608) ;  /* 0x000000000f087348 */ /* 0x000fea0003c00000 */
[----:B------:R0:W1:Y:S02]  /*1db60*/  SHFL.UP P6, R14, R13, R12, R11 ;  /* 0x0400000c0d0e7389 */ /* 0x00006400000c000b */
[----:B01----:R-:W-:Y:S01]  /*1db70*/  ENDCOLLECTIVE ;  /* 0x000000000000791b */ /* 0x003fe20003800000 */
.L_x_2608:
[----:B------:R-:W-:Y:S01]  /*1db80*/  IMAD.MOV.U32 R12, RZ, RZ, 0x8 ;  /* 0x00000008ff0c7424 */ /* 0x000fe200078e00ff */
[----:B------:R-:W-:-:S05]  /*1db90*/  SEL R3, R14, RZ, P3 ;  /* 0x000000ff0e037207 */ /* 0x000fca0001800000 */
[----:B------:R-:W-:-:S04]  /*1dba0*/  IMAD.IADD R3, R2, 0x1, R3 ;  /* 0x0000000102037824 */ /* 0x000fc800078e0203 */
[----:B------:R-:W-:-:S07]  /*1dbb0*/  IMAD.MOV.U32 R13, RZ, RZ, R3 ;  /* 0x000000ffff0d7224 */ /* 0x000fce00078e0003 */
[----:B------:R-:W-:Y:S05]  /*1dbc0*/  WARPSYNC.COLLECTIVE R15, `(.L_x_2609) ;  /* 0x000000000f087348 */ /* 0x000fea0003c00000 */
[----:B------:R0:W1:Y:S02]  /*1dbd0*/  SHFL.UP P6, R14, R13, R12, R11 ;  /* 0x0400000c0d0e7389 */ /* 0x00006400000c000b */
[----:B01----:R-:W-:Y:S01]  /*1dbe0*/  ENDCOLLECTIVE ;  /* 0x000000000000791b */ /* 0x003fe20003800000 */
.L_x_2609:
[----:B------:R-:W-:Y:S01]  /*1dbf0*/  IMAD.MOV.U32 R12, RZ, RZ, 0x10 ;  /* 0x00000010ff0c7424 */ /* 0x000fe200078e00ff */
[----:B------:R-:W-:-:S05]  /*1dc00*/  SEL R14, R14, RZ, P4 ;  /* 0x000000ff0e0e7207 */ /* 0x000fca0002000000 */
[----:B------:R-:W-:-:S04]  /*1dc10*/  IMAD.IADD R5, R3, 0x1, R14 ;  /* 0x0000000103057824 */ /* 0x000fc800078e020e */
[----:B------:R-:W-:-:S07]  /*1dc20*/  IMAD.MOV.U32 R13, RZ, RZ, R5 ;  /* 0x000000ffff0d7224 */ /* 0x000fce00078e0005 */
[----:B------:R-:W-:Y:S05]  /*1dc30*/  WARPSYNC.COLLECTIVE R15, `(.L_x_2610) ;  /* 0x000000000f087348 */ /* 0x000fea0003c00000 */
[----:B------:R0:W1:Y:S02]  /*1dc40*/  SHFL.UP P6, R14, R13, R12, R11 ;  /* 0x0400000c0d0e7389 */ /* 0x00006400000c000b */
[----:B01----:R-:W-:Y:S01]  /*1dc50*/  ENDCOLLECTIVE ;  /* 0x000000000000791b */ /* 0x003fe20003800000 */
.L_x_2610:
[----:B------:R-:W-:Y:S02]  /*1dc60*/  IMAD.MOV.U32 R12, RZ, RZ, 0x1f ;  /* 0x0000001fff0c7424 */ /* 0x000fe400078e00ff */
[----:B------:R-:W-:Y:S01]  /*1dc70*/  IMAD.MOV.U32 R11, RZ, RZ, 0x1f ;  /* 0x0000001fff0b7424 */ /* 0x000fe200078e00ff */
[----:B------:R-:W-:-:S04]  /*1dc80*/  SEL R2, R14, RZ, P5 ;  /* 0x000000ff0e027207 */ /* 0x000fc80002800000 */
[----:B------:R-:W-:-:S05]  /*1dc90*/  IADD3 R2, R5, R2, RZ ;  /* 0x0000000205027210 */ /* 0x000fca0007ffe0ff */
[----:B------:R-:W-:-:S07]  /*1dca0*/  IMAD.MOV.U32 R13, RZ, RZ, R2 ;  /* 0x000000ffff0d7224 */ /* 0x000fce00078e0002 */
[----:B------:R-:W-:Y:S05]  /*1dcb0*/  WARPSYNC.COLLECTIVE R15, `(.L_x_2611) ;  /* 0x000000000f087348 */ /* 0x000fea0003c00000 */
[----:B------:R0:W1:Y:S02]  /*1dcc0*/  SHFL.IDX P6, R14, R13, R12, R11 ;  /* 0x0000000c0d0e7389 */ /* 0x00006400000c000b */
[----:B01----:R-:W-:Y:S01]  /*1dcd0*/  ENDCOLLECTIVE ;  /* 0x000000000000791b */ /* 0x003fe20003800000 */
.L_x_2611:
[----:B------:R-:W-:Y:S05]  /*1dce0*/  BRA `(.L_x_2612) ;  /* 0xffffffbc00407947 */ /* 0x000fea000383ffff */
.L_x_2507:
[----:B------:R-:W-:Y:S01]  /*1dcf0*/  BSSY B0, `(.L_x_2613) ;  /* 0x0000007000007945 */ /* 0x000fe20003800000 */
[----:B------:R-:W-:Y:S02]  /*1dd00*/  IMAD.MOV.U32 R12, RZ, RZ, 0x1 ;  /* 0x00000001ff0c7424 */ /* 0x000fe400078e00ff */
[----:B------:R-:W-:Y:S02]  /*1dd10*/  IMAD.MOV.U32 R11, RZ, RZ, RZ ;  /* 0x000000ffff0b7224 */ /* 0x000fe400078e00ff */
[----:B------:R-:W-:-:S07]  /*1dd20*/  IMAD.MOV.U32 R15, RZ, RZ, -0x1 ;  /* 0xffffffffff0f7424 */ /* 0x000fce00078e00ff */
[----:B------:R-:W-:Y:S05]  /*1dd30*/  WARPSYNC.COLLECTIVE R15, `(.L_x_2614) ;  /* 0x000000000f087348 */ /* 0x000fea0003c00000 */
[----:B------:R0:W1:Y:S02]  /*1dd40*/  SHFL.UP P6, R14, R13, R12, R11 ;  /* 0x0400000c0d0e7389 */ /* 0x00006400000c000b */
[----:B01----:R-:W-:Y:S01]  /*1dd50*/  ENDCOLLECTIVE ;  /* 0x000000000000791b */ /* 0x003fe20003800000 */
.L_x_2614:
[----:B------:R-:W-:Y:S05]  /*1dd60*/  BSYNC B0 ;  /* 0x0000000000007941 */ /* 0x000fea0003800000 */
.L_x_2613:
        /* <DEDUP_REMOVED lines=8> */
.L_x_2615:
[----:B------:R-:W-:Y:S01]  /*1ddf0*/  IMAD.MOV.U32 R12, RZ, RZ, 0x4 ;  /* 0x00000004ff0c7424 */ /* 0x000fe200078e00ff */
[----:B------:R-:W-:-:S05]  /*1de00*/  SEL R2, R14, RZ, P2 ;  /* 0x000000ff0e027207 */ /* 0x000fca0001000000 */
[----:B------:R-:W-:-:S04]  /*1de10*/  IMAD.IADD R2, R13, 0x1, R2 ;  /* 0x000000010d027824 */ /* 0x000fc800078e0202 */
[----:B------:R-:W-:-:S07]  /*1de20*/  IMAD.MOV.U32 R13, RZ, RZ, R2 ;  /* 0x000000ffff0d7224 */ /* 0x000fce00078e0002 */
[----:B------:R-:W-:Y:S05]  /*1de30*/  WARPSYNC.COLLECTIVE R15, `(.L_x_2616) ;  /* 0x000000000f087348 */ /* 0x000fea0003c00000 */
[----:B------:R0:W1:Y:S02]  /*1de40*/  SHFL.UP P6, R14, R13, R12, R11 ;  /* 0x0400000c0d0e7389 */ /* 0x00006400000c000b */
[----:B01----:R-:W-:Y:S01]  /*1de50*/  ENDCOLLECTIVE ;  /* 0x000000000000791b */ /* 0x003fe20003800000 */
.L_x_2616:
[----:B------:R-:W-:Y:S01]  /*1de60*/  IMAD.MOV.U32 R12, RZ, RZ, 0x8 ;  /* 0x00000008ff0c7424 */ /* 0x000fe200078e00ff */
[----:B------:R-:W-:-:S05]  /*1de70*/  SEL R3, R14, RZ, P3 ;  /* 0x000000ff0e037207 */ /* 0x000fca0001800000 */
[----:B------:R-:W-:-:S04]  /*1de80*/  IMAD.IADD R3, R2, 0x1, R3 ;  /* 0x0000000102037824 */ /* 0x000fc800078e0203 */
[----:B------:R-:W-:-:S07]  /*1de90*/  IMAD.MOV.U32 R13, RZ, RZ, R3 ;  /* 0x000000ffff0d7224 */ /* 0x000fce00078e0003 */
[----:B------:R-:W-:Y:S05]  /*1dea0*/  WARPSYNC.COLLECTIVE R15, `(.L_x_2617) ;  /* 0x000000000f087348 */ /* 0x000fea0003c00000 */
[----:B------:R0:W1:Y:S02]  /*1deb0*/  SHFL.UP P6, R14, R13, R12, R11 ;  /* 0x0400000c0d0e7389 */ /* 0x00006400000c000b */
[----:B01----:R-:W-:Y:S01]  /*1dec0*/  ENDCOLLECTIVE ;  /* 0x000000000000791b */ /* 0x003fe20003800000 */
.L_x_2617:
[----:B------:R-:W-:Y:S01]  /*1ded0*/  IMAD.MOV.U32 R12, RZ, RZ, 0x10 ;  /* 0x00000010ff0c7424 */ /* 0x000fe200078e00ff */
[----:B------:R-:W-:-:S05]  /*1dee0*/  SEL R14, R14, RZ, P4 ;  /* 0x000000ff0e0e7207 */ /* 0x000fca0002000000 */
[----:B------:R-:W-:-:S04]  /*1def0*/  IMAD.IADD R5, R3, 0x1, R14 ;  /* 0x0000000103057824 */ /* 0x000fc800078e020e */
[----:B------:R-:W-:-:S07]  /*1df00*/  IMAD.MOV.U32 R13, RZ, RZ, R5 ;  /* 0x000000ffff0d7224 */ /* 0x000fce00078e0005 */
[----:B------:R-:W-:Y:S05]  /*1df10*/  WARPSYNC.COLLECTIVE R15, `(.L_x_2618) ;  /* 0x000000000f087348 */ /* 0x000fea0003c00000 */
[----:B------:R0:W1:Y:S02]  /*1df20*/  SHFL.UP P6, R14, R13, R12, R11 ;  /* 0x0400000c0d0e7389 */ /* 0x00006400000c000b */
[----:B01----:R-:W-:Y:S01]  /*1df30*/  ENDCOLLECTIVE ;  /* 0x000000000000791b */ /* 0x003fe20003800000 */
.L_x_2618:
[----:B------:R-:W-:Y:S02]  /*1df40*/  IMAD.MOV.U32 R12, RZ, RZ, 0x1f ;  /* 0x0000001fff0c7424 */ /* 0x000fe400078e00ff */
[----:B------:R-:W-:Y:S01]  /*1df50*/  IMAD.MOV.U32 R11, RZ, RZ, 0x1f ;  /* 0x0000001fff0b7424 */ /* 0x000fe200078e00ff */
[----:B------:R-:W-:-:S05]  /*1df60*/  SEL R2, R14, RZ, P5 ;  /* 0x000000ff0e027207 */ /* 0x000fca0002800000 */
[----:B------:R-:W-:-:S05]  /*1df70*/  IMAD.IADD R2, R5, 0x1, R2 ;  /* 0x0000000105027824 */ /* 0x000fca00078e0202 */
[----:B------:R-:W-:-:S07]  /*1df80*/  MOV R13, R2 ;  /* 0x00000002000d7202 */ /* 0x000fce0000000f00 */
[----:B------:R-:W-:Y:S05]  /*1df90*/  WARPSYNC.COLLECTIVE R15, `(.L_x_2619) ;  /* 0x000000000f087348 */ /* 0x000fea0003c00000 */
[----:B------:R0:W1:Y:S02]  /*1dfa0*/  SHFL.IDX P6, R14, R13, R12, R11 ;  /* 0x0000000c0d0e7389 */ /* 0x00006400000c000b */
[----:B01----:R-:W-:Y:S01]  /*1dfb0*/  ENDCOLLECTIVE ;  /* 0x000000000000791b */ /* 0x003fe20003800000 */
.L_x_2619:
[----:B------:R-:W-:Y:S05]  /*1dfc0*/  BRA `(.L_x_2620) ;  /* 0xffffffbc002c7947 */ /* 0x000fea000383ffff */
.L_x_2509:
[----:B------:R-:W-:Y:S01]  /*1dfd0*/  BSSY B0, `(.L_x_2621) ;  /* 0x0000006000007945 */ /* 0x000fe20003800000 */
[----:B------:R-:W-:Y:S01]  /*1dfe0*/  PLOP3.LUT P6, PT, P6, PT, PT, 0x8, 0x0 ;  /* 0x000000000000781c */ /* 0x000fe200037ce170 */
[----:B------:R-:W-:-:S12]  /*1dff0*/  IMAD.MOV.U32 R15, RZ, RZ, -0x1 ;  /* 0xffffffffff0f7424 */ /* 0x000fd800078e00ff */
[----:B0-----:R-:W-:Y:S05]  /*1e000*/  WARPSYNC.COLLECTIVE R15, `(.L_x_2622) ;  /* 0x000000000f087348 */ /* 0x001fea0003c00000 */
[----:B------:R-:W-:Y:S01]  /*1e010*/  VOTE.ANY R14, PT, P6 ;  /* 0x00000000000e7806 */ /* 0x000fe200030e0100 */
[----:B0-----:R-:W-:Y:S06]  /*1e020*/  ENDCOLLECTIVE ;  /* 0x000000000000791b */ /* 0x001fec0003800000 */
.L_x_2622:
[----:B------:R-:W-:Y:S05]  /*1e030*/  BSYNC B0 ;  /* 0x0000000000007941 */ /* 0x000fea0003800000 */
.L_x_2621:
        /* <DEDUP_REMOVED lines=8> */
.L_x_2623:
[----:B------:R-:W-:Y:S02]  /*1e0c0*/  IMAD.IADD R19, R12, 0x1, R19 ;  /* 0x000000010c137824 */ /* 0x000fe400078e0213 */
[----:B------:R-:W-:Y:S02]  /*1e0d0*/  IMAD.MOV.U32 R13, RZ, RZ, R4 ;  /* 0x000000ffff0d7224 */ /* 0x000fe400078e0004 */
[----:B------:R-:W-:-:S07]  /*1e0e0*/  IMAD.MOV.U32 R17, RZ, RZ, R14 ;  /* 0x000000ffff117224 */ /* 0x000fce00078e000e */
[----:B------:R-:W-:Y:S05]  /*1e0f0*/  WARPSYNC.COLLECTIVE R15, `(.L_x_2624) ;  /* 0x000000000f087348 */ /* 0x000fea0003c00000 */
[----:B------:R0:W1:Y:S02]  /*1e100*/  SHFL.IDX P6, R14, R13, R12, R11 ;  /* 0x0000000c0d0e7389 */ /* 0x00006400000c000b */
[----:B01----:R-:W-:Y:S01]  /*1e110*/  ENDCOLLECTIVE ;  /* 0x000000000000791b */ /* 0x003fe20003800000 */
.L_x_2624:
[----:B------:R-:W-:Y:S01]  /*1e120*/  IMAD.MOV.U32 R4, RZ, RZ, R14 ;  /* 0x000000ffff047224 */ /* 0x000fe200078e000e */
[----:B------:R-:W-:Y:S06]  /*1e130*/  BRA `(.L_x_2625) ;  /* 0xffffffbc00107947 */ /* 0x000fec000383ffff */
.L_x_2511:
[----:B------:R-:W-:Y:S01]  /*1e140*/  BSSY B0, `(.L_x_2626) ;  /* 0x0000007000007945 */ /* 0x000fe20003800000 */
[----:B------:R-:W-:Y:S02]  /*1e150*/  IMAD.MOV.U32 R13, RZ, RZ, R2 ;  /* 0x000000ffff0d7224 */ /* 0x000fe400078e0002 */
[----:B------:R-:W-:Y:S02]  /*1e160*/  IMAD.MOV.U32 R11, RZ, RZ, 0x1f ;  /* 0x0000001fff0b7424 */ /* 0x000fe400078e00ff */
[----:B------:R-:W-:-:S07]  /*1e170*/  IMAD.MOV.U32 R15, RZ, RZ, -0x1 ;  /* 0xffffffffff0f7424 */ /* 0x000fce00078e00ff */
[----:B0-23--:R-:W-:Y:S05]  /*1e180*/  WARPSYNC.COLLECTIVE R15, `(.L_x_2627) ;  /* 0x000000000f087348 */ /* 0x00dfea0003c00000 */
[----:B------:R1:W4:Y:S02]  /*1e190*/  SHFL.IDX P6, R14, R13, R12, R11 ;  /* 0x0000000c0d0e7389 */ /* 0x00032400000c000b */
[----:B01234-:R-:W-:Y:S01]  /*1e1a0*/  ENDCOLLECTIVE ;  /* 0x000000000000791b */ /* 0x01ffe20003800000 */
.L_x_2627:
[----:B------:R-:W-:Y:S05]  /*1e1b0*/  BSYNC B0 ;  /* 0x0000000000007941 */ /* 0x000fea0003800000 */
.L_x_2626:
[----:B------:R-:W-:Y:S01]  /*1e1c0*/  IMAD.MOV.U32 R6, RZ, RZ, R14 ;  /* 0x000000ffff067224 */ /* 0x000fe200078e000e */
[----:B------:R-:W-:Y:S06]  /*1e1d0*/  BRA `(.L_x_2510) ;  /* 0xffffffbc00007947 */ /* 0x000fec000383ffff */
.L_x_2517:
[----:B-1----:R1:W2:Y:S02]  /*1e1e0*/  SYNCS.PHASECHK.TRANS64.TRYWAIT P0, [R4+URZ+0x38820], R0 ;  /* 0x03882000040075a7 */ /* 0x0022a4000800017f */
[----:B--2---:R-:W-:Y:S05]  /*1e1f0*/  @!P0 NANOSLEEP.SYNCS 0x989680 ;  /* 0x009896800000895d */ /* 0x004fea0003900000 */
[----:B------:R-:W2:Y:S02]  /*1e200*/  @!P0 SYNCS.PHASECHK.TRANS64 P0, [R4+URZ+0x38820], R0 ;  /* 0x03882000040085a7 */ /* 0x000ea4000800007f */
[----:B--2---:R-:W-:Y:S05]  /*1e210*/  @!P0 BRA `(.L_x_2517) ;  /* 0xfffffffc00f08947 */ /* 0x004fea000383ffff */
[----:B------:R-:W-:Y:S05]  /*1e220*/  BRA `(.L_x_2628) ;  /* 0xffffffc400587947 */ /* 0x000fea000383ffff */
.L_x_2518:
        /* <DEDUP_REMOVED lines=8> */
[----:B01----:R-:W-:Y:S05]  /*1e2b0*/  WARPSYNC.COLLECTIVE R15, `(.L_x_2630) ;  /* 0x000000000f087348 */ /* 0x003fea0003c00000 */
[----:B------:R2:W3:Y:S02]  /*1e2c0*/  SHFL.IDX P6, R14, R13, R12, R11 ;  /* 0x0000000c0d0e7389 */ /* 0x0004e400000c000b */
[----:B0123--:R-:W-:Y:S01]  /*1e2d0*/  ENDCOLLECTIVE ;  /* 0x000000000000791b */ /* 0x00ffe20003800000 */
.L_x_2630:
[----:B------:R-:W-:Y:S05]  /*1e2e0*/  BSYNC B0 ;  /* 0x0000000000007941 */ /* 0x000fea0003800000 */
.L_x_2629:
[----:B------:R-:W-:Y:S05]  /*1e2f0*/  BRA `(.L_x_2631) ;  /* 0xffffffc400407947 */ /* 0x000fea000383ffff */
.L_x_2521:
[----:B------:R-:W-:Y:S01]  /*1e300*/  BSSY B1, `(.L_x_2632) ;  /* 0x0000006000017945 */ /* 0x000fe20003800000 */
[----:B------:R-:W-:-:S07]  /*1e310*/  IMAD.MOV.U32 R15, RZ, RZ, -0x1 ;  /* 0xffffffffff0f7424 */ /* 0x000fce00078e00ff */
[----:B01----:R-:W-:Y:S05]  /*1e320*/  WARPSYNC.COLLECTIVE R15, `(.L_x_2633) ;  /* 0x000000000f0c7348 */ /* 0x003fea0003c00000 */
[----:B------:R-:W-:Y:S02]  /*1e330*/  ELECT P6, UR62, PT ;  /* 0x00000000003e782f */ /* 0x000fe400038c0000 */
[----:B------:R-:W-:Y:S01]  /*1e340*/  MOV R14, UR62 ;  /* 0x0000003e000e7c02 */ /* 0x000fe20008000f00 */
[----:B01----:R-:W-:Y:S10]  /*1e350*/  ENDCOLLECTIVE ;  /* 0x000000000000791b */ /* 0x003ff40003800000 */
.L_x_2633:
[----:B------:R-:W-:Y:S05]  /*1e360*/  BSYNC B1 ;  /* 0x0000000000017941 */ /* 0x000fea0003800000 */
.L_x_2632:
[----:B------:R-:W-:Y:S05]  /*1e370*/  BRA `(.L_x_2634) ;  /* 0xffffffc400387947 */ /* 0x000fea000383ffff */
.L_x_2523:
[----:B-1----:R1:W2:Y:S02]  /*1e380*/  SYNCS.PHASECHK.TRANS64.TRYWAIT P1, [R5+URZ+0x38840], R0 ;  /* 0x03884000050075a7 */ /* 0x0022a4000802017f */
[----:B--2---:R-:W-:Y:S05]  /*1e390*/  @!P1 NANOSLEEP.SYNCS 0x989680 ;  /* 0x009896800000995d */ /* 0x004fea0003900000 */
[----:B------:R-:W2:Y:S02]  /*1e3a0*/  @!P1 SYNCS.PHASECHK.TRANS64 P1, [R5+URZ+0x38840], R0 ;  /* 0x03884000050095a7 */ /* 0x000ea4000802007f */
[----:B--2---:R-:W-:Y:S05]  /*1e3b0*/  @!P1 BRA `(.L_x_2523) ;  /* 0xfffffffc00f09947 */ /* 0x004fea000383ffff */
[----:B------:R-:W-:Y:S05]  /*1e3c0*/  BRA `(.L_x_2635) ;  /* 0xffffffc400607947 */ /* 0x000fea000383ffff */
.L_x_2525:
[----:B--2---:R2:W3:Y:S02]  /*1e3d0*/  SYNCS.PHASECHK.TRANS64.TRYWAIT P1, [R27+URZ+0x38840], R2 ;  /* 0x038840021b0075a7 */ /* 0x0044e4000802017f */
[----:B---3--:R-:W-:Y:S05]  /*1e3e0*/  @!P1 NANOSLEEP.SYNCS 0x989680 ;  /* 0x009896800000995d */ /* 0x008fea0003900000 */
[----:B------:R-:W3:Y:S02]  /*1e3f0*/  @!P1 SYNCS.PHASECHK.TRANS64 P1, [R27+URZ+0x38840], R2 ;  /* 0x038840021b0095a7 */ /* 0x000ee4000802007f */
[----:B---3--:R-:W-:Y:S05]  /*1e400*/  @!P1 BRA `(.L_x_2525) ;  /* 0xfffffffc00f09947 */ /* 0x008fea000383ffff */
[----:B------:R-:W-:Y:S05]  /*1e410*/  BRA `(.L_x_2636) ;  /* 0xffffffc4006c7947 */ /* 0x000fea000383ffff */
.L_x_2527:
[----:B---3--:R3:W4:Y:S02]  /*1e420*/  SYNCS.PHASECHK.TRANS64.TRYWAIT P1, [R5+URZ+0x38860], R0 ;  /* 0x03886000050075a7 */ /* 0x008724000802017f */
[----:B----4-:R-:W-:Y:S05]  /*1e430*/  @!P1 NANOSLEEP.SYNCS 0x989680 ;  /* 0x009896800000995d */ /* 0x010fea0003900000 */
[----:B------:R-:W4:Y:S02]  /*1e440*/  @!P1 SYNCS.PHASECHK.TRANS64 P1, [R5+URZ+0x38860], R0 ;  /* 0x03886000050095a7 */ /* 0x000f24000802007f */
[----:B----4-:R-:W-:Y:S05]  /*1e450*/  @!P1 BRA `(.L_x_2527) ;  /* 0xfffffffc00f09947 */ /* 0x010fea000383ffff */
[----:B------:R-:W-:Y:S05]  /*1e460*/  BRA `(.L_x_2637) ;  /* 0xffffffc400687947 */ /* 0x000fea000383ffff */
.L_x_2638:
        /* <DEDUP_REMOVED lines=9> */
.L_x_3278:


//--------------------- .text._ZN7cutlass13device_kernelIN5flash11enable_sm90INS1_16FlashAttnFwdSm90INS1_25CollectiveMainloopFwdSm90ILi2EN4cute5tupleIJNS5_1CILi1EEES8_S8_EEENS6_IJNS7_ILi128EEENS7_ILi80EEENS7_ILi256EEEEEELi256ENS_10bfloat16_tEfNS_4arch4Sm90ELb1ELb0ELb1ELb1ELb1ELb1ELb0ELb1ELb1ELb1ELb1ELb0EEENS1_21CollectiveEpilogueFwdINS6_IJSA_SC_SB_EEES9_SE_SG_Li256ELb1ELb1ELb1ELb0EEENS1_36VarlenDynamicPersistentTileSchedulerILi128ELi80ELi256ELi128ELb1ELb1ELb1ELb1ELb1ELb1EEEEEEEEEvNT_6ParamsE --------------------------
	.section	.text._ZN7cutlass13device_kernelIN5flash11enable_sm90INS1_16FlashAttnFwdSm90INS1_25CollectiveMainloopFwdSm90ILi2EN4cute5tupleIJNS5_1CILi1EEES8_S8_EEENS6_IJNS7_ILi128EEENS7_ILi80EEENS7_ILi256EEEEEELi256ENS_10bfloat16_tEfNS_4arch4Sm90ELb1ELb0ELb1ELb1ELb1ELb1ELb0ELb1ELb1ELb1ELb1ELb0EEENS1_21CollectiveEpilogueFwdINS6_IJSA_SC_SB_EEES9_SE_SG_Li256ELb1ELb1ELb1ELb0EEENS1_36VarlenDynamicPersistentTileSchedulerILi128ELi80ELi256ELi128ELb1ELb1ELb1ELb1ELb1ELb1EEEEEEEEEvNT_6ParamsE,"ax",@progbits
	.align	128
.text._ZN7cutlass13device_kernelIN5flash11enable_sm90INS1_16FlashAttnFwdSm90INS1_25CollectiveMainloopFwdSm90ILi2EN4cute5tupleIJNS5_1CILi1EEES8_S8_EEENS6_IJNS7_ILi128EEENS7_ILi80EEENS7_ILi256EEEEEELi256ENS_10bfloat16_tEfNS_4arch4Sm90ELb1ELb0ELb1ELb1ELb1ELb1ELb0ELb1ELb1ELb1ELb1ELb0EEENS1_21CollectiveEpilogueFwdINS6_IJSA_SC_SB_EEES9_SE_SG_Li256ELb1ELb1ELb1ELb0EEENS1_36VarlenDynamicPersistentTileSchedulerILi128ELi80ELi256ELi128ELb1ELb1ELb1ELb1ELb1ELb1EEEEEEEEEvNT_6ParamsE:
        .type           _ZN7cutlass13device_kernelIN5flash11enable_sm90INS1_16FlashAttnFwdSm90INS1_25CollectiveMainloopFwdSm90ILi2EN4cute5tupleIJNS5_1CILi1EEES8_S8_EEENS6_IJNS7_ILi128EEENS7_ILi80EEENS7_ILi256EEEEEELi256ENS_10bfloat16_tEfNS_4arch4Sm90ELb1ELb0ELb1ELb1ELb1ELb1ELb0ELb1ELb1ELb1ELb1ELb0EEENS1_21CollectiveEpilogueFwdINS6_IJSA_SC_SB_EEES9_SE_SG_Li256ELb1ELb1ELb1ELb0EEENS1_36VarlenDynamicPersistentTileSchedulerILi128ELi80ELi256ELi128ELb1ELb1ELb1ELb1ELb1ELb1EEEEEEEEEvNT_6ParamsE,@function
        .size           _ZN7cutlass13device_kernelIN5flash11enable_sm90INS1_16FlashAttnFwdSm90INS1_25CollectiveMainloopFwdSm90ILi2EN4cute5tupleIJNS5_1CILi1EEES8_S8_EEENS6_IJNS7_ILi128EEENS7_ILi80EEENS7_ILi256EEEEEELi256ENS_10bfloat16_tEfNS_4arch4Sm90ELb1ELb0ELb1ELb1ELb1ELb1ELb0ELb1ELb1ELb1ELb1ELb0EEENS1_21CollectiveEpilogueFwdINS6_IJSA_SC_SB_EEES9_SE_SG_Li256ELb1ELb1ELb1ELb0EEENS1_36VarlenDynamicPersistentTileSchedulerILi128ELi80ELi256ELi128ELb1ELb1ELb1ELb1ELb1ELb1EEEEEEEEEvNT_6ParamsE,(.L_x_3279 - _ZN7cutlass13device_kernelIN5flash11enable_sm90INS1_16FlashAttnFwdSm90INS1_25CollectiveMainloopFwdSm90ILi2EN4cute5tupleIJNS5_1CILi1EEES8_S8_EEENS6_IJNS7_ILi128EEENS7_ILi80EEENS7_ILi256EEEEEELi256ENS_10bfloat16_tEfNS_4arch4Sm90ELb1ELb0ELb1ELb1ELb1ELb1ELb0ELb1ELb1ELb1ELb1ELb0EEENS1_21CollectiveEpilogueFwdINS6_IJSA_SC_SB_EEES9_SE_SG_Li256ELb1ELb1ELb1ELb0EEENS1_36VarlenDynamicPersistentTileSchedulerILi128ELi80ELi256ELi128ELb1ELb1ELb1ELb1ELb1ELb1EEEEEEEEEvNT_6ParamsE)
        .other          _ZN7cutlass13device_kernelIN5flash11enable_sm90INS1_16FlashAttnFwdSm90INS1_25CollectiveMainloopFwdSm90ILi2EN4cute5tupleIJNS5_1CILi1EEES8_S8_EEENS6_IJNS7_ILi128EEENS7_ILi80EEENS7_ILi256EEEEEELi256ENS_10bfloat16_tEfNS_4arch4Sm90ELb1ELb0ELb1ELb1ELb1ELb1ELb0ELb1ELb1ELb1ELb1ELb0EEENS1_21CollectiveEpilogueFwdINS6_IJSA_SC_SB_EEES9_SE_SG_Li256ELb1ELb1ELb1ELb0EEENS1_36VarlenDynamicPersistentTileSchedulerILi128ELi80ELi256ELi128ELb1ELb1ELb1ELb1ELb1ELb1EEEEEEEEEvNT_6ParamsE,@"STO_CUDA_ENTRY STV_DEFAULT"
_ZN7cutlass13device_kernelIN5flash11enable_sm90INS1_16FlashAttnFwdSm90INS1_25CollectiveMainloopFwdSm90ILi2EN4cute5tupleIJNS5_1CILi1EEES8_S8_EEENS6_IJNS7_ILi128EEENS7_ILi80EEENS7_ILi256EEEEEELi256ENS_10bfloat16_tEfNS_4arch4Sm90ELb1ELb0ELb1ELb1ELb1ELb1ELb0ELb1ELb1ELb1ELb1ELb0EEENS1_21CollectiveEpilogueFwdINS6_IJSA_SC_SB_EEES9_SE_SG_Li256ELb1ELb1ELb1ELb0EEENS1_36VarlenDynamicPersistentTileSchedulerILi128ELi80ELi256ELi128ELb1ELb1ELb1ELb1ELb1ELb1EEEEEEEEEvNT_6ParamsE:
        /* <DEDUP_REMOVED lines=18> */
.L_x_2640:
[----:B------:R-:W-:Y:S05]  /*0120*/  BSYNC B0 ;  /* 0x0000000000007941 */ /* 0x000fea0003800000 */
.L_x_2639:
        /* <DEDUP_REMOVED lines=41> */
.L_x_2641:
        /* <DEDUP_REMOVED lines=22> */
.L_x_2642:
        /* <DEDUP_REMOVED lines=18> */
.L_x_2643:
        /* <DEDUP_REMOVED lines=22> */
.L_x_2644:
        /* <DEDUP_REMOVED lines=22> */
.L_x_2645:
        /* <DEDUP_REMOVED lines=10> */
.L_x_2648:
        /* <DEDUP_REMOVED lines=17> */
[----:B------:R-:W-:Y:S01]  /*0ab0*/  VIADD R0, R0, 0xffffff80 ;  /* 0xffffff8000007836 */ /* 0x000fe20000000000 */
[----:B------:R-:W-:Y:S01]  /*0ac0*/  R2UR UR4, R23 ;  /* 0x00000000170472ca */ /* 0x000fe200000e0000 */
[----:B------:R-:W-:Y:S02]  /*0ad0*/  IMAD.MOV.U32 R213, RZ, RZ, RZ ;  /* 0x000000ffffd57224 */ /* 0x000fe400078e00ff */
[----:B------:R-:W-:Y:S01]  /*0ae0*/  IMAD.MOV.U32 R229, RZ, RZ, RZ ;  /* 0x000000ffffe57224 */ /* 0x000fe200078e00ff */
[----:B0-----:R-:W-:Y:S01]  /*0af0*/  SHF.R.S32.HI R3, RZ, 0x1f, R0 ;  /* 0x0000001fff037819 */ /* 0x001fe20000011400 */
[----:B------:R-:W-:Y:S02]  /*0b00*/  IMAD.MOV.U32 R226, RZ, RZ, RZ ;  /* 0x000000ffffe27224 */ /* 0x000fe400078e00ff */
[----:B------:R-:W-:Y:S01]  /*0b10*/  IMAD.MOV.U32 R220, RZ, RZ, RZ ;  /* 0x000000ffffdc7224 */ /* 0x000fe200078e00ff */
[----:B------:R-:W-:-:S02]  /*0b20*/  LEA.HI R9, R3, R0, RZ, 0x2 ;  /* 0x0000000003097211 */ /* 0x000fc400078f10ff */
[CC--:B------:R-:W-:Y:S02]  /*0b30*/  LEA.HI R4, R3.reuse, R0.reuse, RZ, 0x4 ;  /* 0x0000000003047211 */ /* 0x0c0fe400078f20ff */
[-C--:B------:R-:W-:Y:S01]  /*0b40*/  LEA.HI R225, R3, R0.reuse, RZ, 0x3 ;  /* 0x0000000003e17211 */ /* 0x080fe200078f18ff */
[----:B------:R-:W-:Y:S01]  /*0b50*/  UIADD3 UR4, UR4, 0x14400, URZ ;  /* 0x0001440004047890 */ /* 0x000fe2000fffe03f */
[----:B------:R-:W-:Y:S02]  /*0b60*/  LOP3.LUT R11, R9, 0xfffffffc, RZ, 0xc0, !PT ;  /* 0xfffffffc090b7812 */ /* 0x000fe400078ec0ff */
[CC--:B------:R-:W-:Y:S02]  /*0b70*/  LEA.HI R6, R3.reuse, R0.reuse, RZ, 0x5 ;  /* 0x0000000003067211 */ /* 0x0c0fe400078f28ff */
[----:B------:R-:W-:Y:S01]  /*0b80*/  LEA.HI R8, R3, R0, RZ, 0x6 ;  /* 0x0000000003087211 */ /* 0x000fe200078f30ff */
[----:B------:R-:W-:Y:S01]  /*0b90*/  IMAD.IADD R12, R0, 0x1, -R11 ;  /* 0x00000001000c7824 */ /* 0x000fe200078e0a0b */
[----:B------:R-:W-:Y:S01]  /*0ba0*/  LOP3.LUT R7, R225, 0xfffffff8, RZ, 0xc0, !PT ;  /* 0xfffffff8e1077812 */ /* 0x000fe200078ec0ff */
[----:B------:R-:W-:Y:S01]  /*0bb0*/  IMAD.SHL.U32 R6, R6, 0x20, RZ ;  /* 0x0000002006067824 */ /* 0x000fe200078e00ff */
[----:B------:R-:W-:Y:S01]  /*0bc0*/  SHF.R.S32.HI R225, RZ, 0x3, R225 ;  /* 0x00000003ffe17819 */ /* 0x000fe200000114e1 */
[----:B------:R-:W-:-:S02]  /*0bd0*/  IMAD.SHL.U32 R8, R8, 0x8, RZ ;  /* 0x0000000808087824 */ /* 0x000fc400078e00ff */
[----:B------:R-:W-:Y:S01]  /*0be0*/  IMAD.IADD R16, R0, 0x1, -R7 ;  /* 0x0000000100107824 */ /* 0x000fe200078e0a07 */
[----:B------:R-:W-:Y:S02]  /*0bf0*/  SHF.R.S32.HI R7, RZ, 0x4, R4 ;  /* 0x00000004ff077819 */ /* 0x000fe40000011404 */
[----:B------:R-:W-:Y:S01]  /*0c00*/  LOP3.LUT R6, R6, 0xfffffc00, RZ, 0xc0, !PT ;  /* 0xfffffc0006067812 */ /* 0x000fe200078ec0ff */
[----:B------:R-:W-:Y:S01]  /*0c10*/  IMAD.SHL.U32 R216, R16, 0x4, RZ ;  /* 0x0000000410d87824 */ /* 0x000fe200078e00ff */
[----:B------:R-:W-:-:S03]  /*0c20*/  LOP3.LUT R25, R8, 0xfffffe00, RZ, 0xc0, !PT ;  /* 0xfffffe0008197812 */ /* 0x000fc600078ec0ff */
[C---:B------:R-:W-:Y:S01]  /*0c30*/  VIADD R222, R216.reuse, 0x40 ;  /* 0x00000040d8de7836 */ /* 0x040fe20000000000 */
[----:B------:R-:W-:Y:S01]  /*0c40*/  SHF.R.S32.HI R217, RZ, 0x1f, R216 ;  /* 0x0000001fffd97819 */ /* 0x000fe200000114d8 */
[C---:B------:R-:W-:Y:S02]  /*0c50*/  VIADD R221, R216.reuse, 0x20 ;  /* 0x00000020d8dd7836 */ /* 0x040fe40000000000 */
[C---:B------:R-:W-:Y:S02]  /*0c60*/  IMAD.IADD R214, R216.reuse, 0x1, R222 ;  /* 0x00000001d8d67824 */ /* 0x040fe400078e02de */
[----:B------:R-:W-:Y:S01]  /*0c70*/  VIADD R223, R216, 0x60 ;  /* 0x00000060d8df7836 */ /* 0x000fe20000000000 */
[----:B--2---:R-:W-:Y:S02]  /*0c80*/  R2UR UR5, R2 ;  /* 0x00000000020572ca */ /* 0x004fe400000e0000 */
[----:B------:R-:W-:Y:S02]  /*0c90*/  LEA.HI R2, R3, R0, RZ, 0x7 ;  /* 0x0000000003027211 */ /* 0x000fe400078f38ff */
[----:B------:R-:W-:-:S02]  /*0ca0*/  LOP3.LUT R3, R4, 0x3fffff0, RZ, 0xc0, !PT ;  /* 0x03fffff004037812 */ /* 0x000fc400078ec0ff */
[----:B------:R-:W-:Y:S02]  /*0cb0*/  LOP3.LUT R5, R2, 0xffffff80, RZ, 0xc0, !PT ;  /* 0xffffff8002057812 */ /* 0x000fe400078ec0ff */
[----:B------:R-:W-:-:S03]  /*0cc0*/  LEA.HI R4, R4, R7, RZ, 0x1 ;  /* 0x0000000704047211 */ /* 0x000fc600078f08ff */
[----:B------:R-:W-:Y:S01]  /*0cd0*/  IMAD.IADD R21, R0, 0x1, -R5 ;  /* 0x0000000100157824 */ /* 0x000fe200078e0a05 */
[----:B------:R-:W-:Y:S01]  /*0ce0*/  LOP3.LUT R4, R4, 0x1ffffffe, RZ, 0xc0, !PT ;  /* 0x1ffffffe04047812 */ /* 0x000fe200078ec0ff */
[----:B------:R-:W-:Y:S01]  /*0cf0*/  IMAD.IADD R5, R0, 0x1, -R3 ;  /* 0x0000000100057824 */ /* 0x000fe200078e0a03 */
[----:B------:R-:W-:Y:S01]  /*0d00*/  SHF.R.S32.HI R3, RZ, 0x7, R2 ;  /* 0x00000007ff037819 */ /* 0x000fe20000011402 */
[----:B------:R-:W-:Y:S01]  /*0d10*/  ULOP3.LUT UR5, UR5, 0x1, URZ, 0xfc, !UPT ;  /* 0x0000000105057892 */ /* 0x000fe2000f8efc3f */
[----:B------:R-:W-:Y:S01]  /*0d20*/  SHF.R.S32.HI R9, RZ, 0x1f, R21 ;  /* 0x0000001fff097819 */ /* 0x000fe20000011415 */
[----:B------:R-:W-:Y:S01]  /*0d30*/  IMAD.IADD R4, R7, 0x1, -R4 ;  /* 0x0000000107047824 */ /* 0x000fe200078e0a04 */
[----:B------:R-:W-:Y:S01]  /*0d40*/  LEA.HI R2, R2, R3, RZ, 0x1 ;  /* 0x0000000302027211 */ /* 0x000fe200078f08ff */
[----:B------:R-:W-:Y:S01]  /*0d50*/  IMAD R5, R5, 0x40, R6 ;  /* 0x0000004005057824 */ /* 0x000fe200078e0206 */
[-C--:B------:R-:W-:Y:S01]  /*0d60*/  LEA.HI R10, R9, R21.reuse, RZ, 0x2 ;  /* 0x00000015090a7211 */ /* 0x080fe200078f10ff */
[----:B------:R-:W-:Y:S01]  /*0d70*/  VIADD R7, R225, 0x20 ;  /* 0x00000020e1077836 */ /* 0x000fe20000000000 */
[----:B------:R-:W-:Y:S01]  /*0d80*/  LEA.HI R9, R9, R21, RZ, 0x5 ;  /* 0x0000001509097211 */ /* 0x000fe200078f28ff */
[----:B------:R-:W-:Y:S01]  /*0d90*/  STL [R1+0x13c], R21 ;  /* 0x00013c1501007387 */ /* 0x000fe20000100800 */
[----:B------:R-:W-:-:S02]  /*0da0*/  SHF.R.S32.HI R0, RZ, 0x2, R10 ;  /* 0x00000002ff007819 */ /* 0x000fc4000001140a */
[----:B------:R-:W-:Y:S01]  /*0db0*/  SHF.R.S32.HI R11, RZ, 0x1f, R10 ;  /* 0x0000001fff0b7819 */ /* 0x000fe2000001140a */
[----:B------:R-:W-:Y:S01]  /*0dc0*/  STL [R1+0x8c], R16 ;  /* 0x00008c1001007387 */ /* 0x000fe20000100800 */
[----:B------:R-:W-:Y:S02]  /*0dd0*/  SHF.R.S32.HI R9, RZ, 0x5, R9 ;  /* 0x00000005ff097819 */ /* 0x000fe40000011409 */
[----:B------:R-:W-:Y:S02]  /*0de0*/  LEA.HI R11, R11, R0, RZ, 0x3 ;  /* 0x000000000b0b7211 */ /* 0x000fe400078f18ff */
[----:B------:R-:W-:Y:S02]  /*0df0*/  LOP3.LUT R2, R2, 0x3fffffe, RZ, 0xc0, !PT ;  /* 0x03fffffe02027812 */ /* 0x000fe400078ec0ff */
[----:B------:R-:W-:Y:S02]  /*0e00*/  LOP3.LUT R11, R11, 0xfffffff8, RZ, 0xc0, !PT ;  /* 0xfffffff80b0b7812 */ /* 0x000fe400078ec0ff */
[----:B------:R-:W-:Y:S01]  /*0e10*/  SHF.R.S32.HI R6, RZ, 0x1f, R7 ;  /* 0x0000001fff067819 */ /* 0x000fe20000011407 */
[----:B------:R-:W-:Y:S01]  /*0e20*/  IMAD.IADD R2, R3, 0x1, -R2 ;  /* 0x0000000103027824 */ /* 0x000fe200078e0a02 */
[----:B------:R-:W-:Y:S01]  /*0e30*/  LOP3.LUT R10, R10, 0x7ffffffc, RZ, 0xc0, !PT ;  /* 0x7ffffffc0a0a7812 */ /* 0x000fe200078ec0ff */
[----:B------:R-:W-:Y:S01]  /*0e40*/  IMAD.IADD R0, R0, 0x1, -R11 ;  /* 0x0000000100007824 */ /* 0x000fe200078e0a0b */
[----:B------:R-:W-:Y:S01]  /*0e50*/  LEA.HI R6, R6, R7, RZ, 0x3 ;  /* 0x0000000706067211 */ /* 0x000fe200078f18ff */
[----:B------:R-:W-:Y:S01]  /*0e60*/  IMAD R3, R4, 0x8, R5 ;  /* 0x0000000804037824 */ /* 0x000fe200078e0205 */
[----:B------:R-:W-:Y:S01]  /*0e70*/  SHF.R.S32.HI R5, RZ, 0x1f, R214 ;  /* 0x0000001fff057819 */ /* 0x000fe200000114d6 */
[----:B------:R-:W-:-:S02]  /*0e80*/  IMAD R9, R9, 0x10, R0 ;  /* 0x0000001009097824 */ /* 0x000fc400078e0200 */
[----:B------:R-:W-:Y:S01]  /*0e90*/  IMAD.SHL.U32 R0, R225, 0x40, RZ ;  /* 0x00000040e1007824 */ /* 0x000fe200078e00ff */
[----:B------:R0:W-:Y:S01]  /*0ea0*/  STL [R1+0x1d0], R3 ;  /* 0x0001d00301007387 */ /* 0x0001e20000100800 */
[----:B------:R-:W-:Y:S01]  /*0eb0*/  IMAD.SHL.U32 R4, R7, 0x40, RZ ;  /* 0x0000004007047824 */ /* 0x000fe200078e00ff */
[----:B------:R-:W-:Y:S01]  /*0ec0*/  LEA.HI R212, R5, R214, RZ, 0x3 ;  /* 0x000000d605d47211 */ /* 0x000fe200078f18ff */
[----:B------:R-:W-:Y:S01]  /*0ed0*/  IMAD.SHL.U32 R6, R6, 0x40, RZ ;  /* 0x0000004006067824 */ /* 0x000fe200078e00ff */
[----:B------:R-:W-:Y:S01]  /*0ee0*/  LOP3.LUT R19, R0, 0x1c0, RZ, 0xc0, !PT ;  /* 0x000001c000137812 */ /* 0x000fe200078ec0ff */
[----:B------:R-:W-:Y:S01]  /*0ef0*/  IMAD R11, R2, 0x40, R9 ;  /* 0x00000040020b7824 */ /* 0x000fe200078e0209 */
[----:B------:R-:W-:Y:S01]  /*0f00*/  LEA.HI R0, R12, R12, RZ, 0x1 ;  /* 0x0000000c0c007211 */ /* 0x000fe200078f08ff */
[----:B------:R-:W-:Y:S01]  /*0f10*/  STL [R1+0x68], R25 ;  /* 0x0000681901007387 */ /* 0x000fe20000100800 */
[----:B------:R-:W-:Y:S01]  /*0f20*/  LOP3.LUT R24, R4, 0x1c0, RZ, 0xc0, !PT ;  /* 0x000001c004187812 */ /* 0x000fe200078ec0ff */
[----:B------:R-:W-:Y:S01]  /*0f30*/  VIADD R9, R225, 0x40 ;  /* 0x00000040e1097836 */ /* 0x000fe20000000000 */
[----:B0-----:R-:W-:Y:S01]  /*0f40*/  LOP3.LUT R3, R0, 0x1ffffffe, RZ, 0xc0, !PT ;  /* 0x1ffffffe00037812 */ /* 0x001fe200078ec0ff */
[----:B------:R-:W-:Y:S01]  /*0f50*/  IMAD.SHL.U32 R16, R16, 0x8, RZ ;  /* 0x0000000810107824 */ /* 0x000fe200078e00ff */
[----:B------:R-:W-:Y:S01]  /*0f60*/  LEA.HI R0, R5, R214, RZ, 0x6 ;  /* 0x000000d605007211 */ /* 0x000fe200078f30ff */
[----:B------:R-:W-:Y:S01]  /*0f70*/  IMAD.IADD R10, R21, 0x1, -R10 ;  /* 0x00000001150a7824 */ /* 0x000fe200078e0a0a */
[----:B------:R-:W-:Y:S01]  /*0f80*/  SHF.R.U32.HI R26, RZ, 0x3, R19 ;  /* 0x00000003ff1a7819 */ /* 0x000fe20000011613 */
[----:B------:R-:W-:Y:S01]  /*0f90*/  IMAD.IADD R3, R12, 0x1, -R3 ;  /* 0x000000010c037824 */ /* 0x000fe200078e0a03 */
[----:B------:R-:W-:Y:S01]  /*0fa0*/  LOP3.LUT R18, R6, 0xfffffe00, RZ, 0xc0, !PT ;  /* 0xfffffe0006127812 */ /* 0x000fe200078ec0ff */
[----:B------:R-:W-:Y:S01]  /*0fb0*/  IMAD.SHL.U32 R4, R0, 0x80, RZ ;  /* 0x0000008000047824 */ /* 0x000fe200078e00ff */
[----:B------:R-:W-:Y:S01]  /*0fc0*/  LOP3.LUT R0, R19, 0x38, R212, 0xf8, !PT ;  /* 0x0000003813007812 */ /* 0x000fe200078ef8d4 */
[----:B------:R-:W-:Y:S01]  /*0fd0*/  IMAD.U32 R12, RZ, RZ, UR4 ;  /* 0x00000004ff0c7e24 */ /* 0x000fe2000f8e00ff */
[----:B------:R-:W-:Y:S01]  /*0fe0*/  SHF.R.S32.HI R2, RZ, 0x1f, R9 ;  /* 0x0000001fff027819 */ /* 0x000fe20000011409 */
[----:B------:R-:W-:Y:S01]  /*0ff0*/  STL [R1+0x64], R18 ;  /* 0x0000641201007387 */ /* 0x000fe20000100800 */
[----:B------:R-:W-:Y:S01]  /*1000*/  LOP3.LUT R5, R0, R26, RZ, 0x3c, !PT ;  /* 0x0000001a00057212 */ /* 0x000fe200078e3cff */
[----:B------:R-:W-:Y:S01]  /*1010*/  IMAD.U32 R0, RZ, RZ, UR5 ;  /* 0x00000005ff007e24 */ /* 0x000fe2000f8e00ff */
[----:B------:R-:W-:Y:S01]  /*1020*/  LOP3.LUT R4, R4, 0xffffe000, RZ, 0xc0, !PT ;  /* 0xffffe00004047812 */ /* 0x000fe200078ec0ff */
[----:B------:R-:W-:Y:S01]  /*1030*/  STL [R1+0x1cc], R11 ;  /* 0x0001cc0b01007387 */ /* 0x000fe20000100800 */
[----:B------:R-:W-:Y:S01]  /*1040*/  LEA.HI R2, R2, R9, RZ, 0x3 ;  /* 0x0000000902027211 */ /* 0x000fe200078f18ff */
[----:B------:R-:W-:Y:S01]  /*1050*/  IMAD.MOV.U32 R6, RZ, RZ, R14 ;  /* 0x000000ffff067224 */ /* 0x000fe200078e000e */
[----:B------:R-:W-:Y:S01]  /*1060*/  SHF.R.U32.HI R20, RZ, 0x3, R24 ;  /* 0x00000003ff147819 */ /* 0x000fe20000011618 */
[----:B------:R-:W-:Y:S01]  /*1070*/  STL [R1+0xa0], RZ ;  /* 0x0000a0ff01007387 */ /* 0x000fe20000100800 */
[----:B------:R-:W-:Y:S01]  /*1080*/  LOP3.LUT R7, R24, 0x38, R212, 0xf8, !PT ;  /* 0x0000003818077812 */ /* 0x000fe200078ef8d4 */
[----:B------:R-:W-:Y:S01]  /*1090*/  IMAD.SHL.U32 R2, R2, 0x40, RZ ;  /* 0x0000004002027824 */ /* 0x000fe200078e00ff */
[----:B------:R-:W-:Y:S01]  /*10a0*/  IADD3 R8, R5, R4, R25 ;  /* 0x0000000405087210 */ /* 0x000fe20007ffe019 */
[----:B------:R0:W-:Y:S01]  /*10b0*/  STL [R1+0x5c], R0 ;  /* 0x00005c0001007387 */ /* 0x0001e20000100800 */
[----:B------:R-:W-:Y:S01]  /*10c0*/  IMAD.MOV.U32 R5, RZ, RZ, R13 ;  /* 0x000000ffff057224 */ /* 0x000fe200078e000d */
[----:B------:R-:W-:Y:S01]  /*10d0*/  LOP3.LUT R7, R7, R20, RZ, 0x3c, !PT ;  /* 0x0000001407077212 */ /* 0x000fe200078e3cff */
[----:B------:R-:W-:Y:S01]  /*10e0*/  IMAD.SHL.U32 R45, R10, 0x2, RZ ;  /* 0x000000020a2d7824 */ /* 0x000fe200078e00ff */
[----:B------:R-:W-:Y:S01]  /*10f0*/  SHF.R.S32.HI R14, RZ, 0x1f, R221 ;  /* 0x0000001fff0e7819 */ /* 0x000fe200000114dd */
[----:B------:R1:W-:Y:S01]  /*1100*/  STL [R1+0x128], R12 ;  /* 0x0001280c01007387 */ /* 0x0003e20000100800 */
[----:B------:R-:W-:Y:S01]  /*1110*/  IADD3 R4, R7, R4, R18 ;  /* 0x0000000407047210 */ /* 0x000fe20007ffe012 */
[----:B------:R-:W-:Y:S01]  /*1120*/  IMAD.MOV.U32 R7, RZ, RZ, R15 ;  /* 0x000000ffff077224 */ /* 0x000fe200078e000f */
[----:B------:R-:W-:Y:S01]  /*1130*/  SHF.R.S32.HI R15, RZ, 0x1f, R222 ;  /* 0x0000001fff0f7819 */ /* 0x000fe200000114de */
[----:B------:R-:W-:Y:S01]  /*1140*/  VIADD R44, R45, 0x8 ;  /* 0x000000082d2c7836 */ /* 0x000fe20000000000 */
[----:B------:R-:W-:Y:S01]  /*1150*/  LOP3.LUT R2, R2, 0xfffffe00, RZ, 0xc0, !PT ;  /* 0xfffffe0002027812 */ /* 0x000fe200078ec0ff */
[----:B0-----:R-:W-:Y:S01]  /*1160*/  IMAD.SHL.U32 R0, R9, 0x40, RZ ;  /* 0x0000004009007824 */ /* 0x001fe200078e00ff */
[----:B------:R-:W-:Y:S01]  /*1170*/  SHF.R.S32.HI R17, RZ, 0x1f, R16 ;  /* 0x0000001fff117819 */ /* 0x000fe20000011410 */
[----:B------:R-:W-:-:S02]  /*1180*/  VIADD R43, R45, 0x10 ;  /* 0x000000102d2b7836 */ /* 0x000fc40000000000 */
[C---:B------:R-:W-:Y:S01]  /*1190*/  VIADD R42, R45.reuse, 0x18 ;  /* 0x000000182d2a7836 */ /* 0x040fe20000000000 */
[----:B------:R-:W-:Y:S01]  /*11a0*/  LOP3.LUT R9, R0, 0x1c0, RZ, 0xc0, !PT ;  /* 0x000001c000097812 */ /* 0x000fe200078ec0ff */
[----:B------:R-:W-:Y:S01]  /*11b0*/  VIADD R41, R45, 0x20 ;  /* 0x000000202d297836 */ /* 0x000fe20000000000 */
[----:B------:R-:W-:Y:S01]  /*11c0*/  LOP3.LUT R0, R19, 0x38, R16, 0xf8, !PT ;  /* 0x0000003813007812 */ /* 0x000fe200078ef810 */
[C---:B------:R-:W-:Y:S01]  /*11d0*/  VIADD R40, R45.reuse, 0x28 ;  /* 0x000000282d287836 */ /* 0x040fe20000000000 */
[----:B-1----:R-:W-:Y:S01]  /*11e0*/  SHF.R.U32.HI R12, RZ, 0x3, R9 ;  /* 0x00000003ff0c7819 */ /* 0x002fe20000011609 */
[----:B------:R-:W-:Y:S01]  /*11f0*/  VIADD R39, R45, 0x30 ;  /* 0x000000302d277836 */ /* 0x000fe20000000000 */
[----:B------:R-:W-:Y:S01]  /*1200*/  LOP3.LUT R13, R25, R0, R26, 0xf6, !PT ;  /* 0x00000000190d7212 */ /* 0x000fe200078ef61a */
[----:B------:R-:W-:Y:S01]  /*1210*/  VIADD R38, R45, 0x38 ;  /* 0x000000382d267836 */ /* 0x000fe20000000000 */
[--C-:B------:R-:W-:Y:S01]  /*1220*/  LOP3.LUT R9, R9, 0x38, R16.reuse, 0xf8, !PT ;  /* 0x0000003809097812 */ /* 0x100fe200078ef810 */
[C---:B------:R-:W-:Y:S01]  /*1230*/  VIADD R37, R45.reuse, 0x40 ;  /* 0x000000402d257836 */ /* 0x040fe20000000000 */
[----:B------:R-:W-:Y:S01]  /*1240*/  LOP3.LUT R0, R24, 0x38, R16, 0xf8, !PT ;  /* 0x0000003818007812 */ /* 0x000fe200078ef810 */
[----:B------:R0:W-:Y:S01]  /*1250*/  STL [R1+0x88], R13 ;  /* 0x0000880d01007387 */ /* 0x0001e20000100800 */
[----:B------:R-:W-:Y:S01]  /*1260*/  LOP3.LUT R9, R2, R9, R12, 0xf6, !PT ;  /* 0x0000000902097212 */ /* 0x000fe200078ef60c */
[C---:B------:R-:W-:Y:S01]  /*1270*/  VIADD R36, R45.reuse, 0x48 ;  /* 0x000000482d247836 */ /* 0x040fe20000000000 */
[----:B------:R-:W-:Y:S01]  /*1280*/  LOP3.LUT R0, R18, R0, R20, 0xf6, !PT ;  /* 0x0000000012007212 */ /* 0x000fe200078ef614 */
[----:B------:R1:W-:Y:S01]  /*1290*/  STL [R1+0x134], R14 ;  /* 0x0001340e01007387 */ /* 0x0003e20000100800 */
[----:B------:R-:W-:-:S02]  /*12a0*/  VIADD R35, R45, 0x50 ;  /* 0x000000502d237836 */ /* 0x000fc40000000000 */
[C---:B------:R-:W-:Y:S01]  /*12b0*/  VIADD R34, R45.reuse, 0x58 ;  /* 0x000000582d227836 */ /* 0x040fe20000000000 */
[----:B------:R2:W-:Y:S01]  /*12c0*/  STL [R1+0x130], R15 ;  /* 0x0001300f01007387 */ /* 0x0005e20000100800 */
[----:B------:R-:W-:Y:S01]  /*12d0*/  VIADD R33, R45, 0x60 ;  /* 0x000000602d217836 */ /* 0x000fe20000000000 */
[----:B0-----:R-:W-:Y:S01]  /*12e0*/  LEA R13, R13, UR4, 0x1 ;  /* 0x000000040d0d7c11 */ /* 0x001fe2000f8e08ff */
[C---:B------:R-:W-:Y:S02]  /*12f0*/  VIADD R32, R45.reuse, 0x68 ;  /* 0x000000682d207836 */ /* 0x040fe40000000000 */
[C---:B------:R-:W-:Y:S01]  /*1300*/  VIADD R31, R45.reuse, 0x70 ;  /* 0x000000702d1f7836 */ /* 0x040fe20000000000 */
[----:B-1----:R-:W-:Y:S01]  /*1310*/  SHF.R.S32.HI R14, RZ, 0x1f, R223 ;  /* 0x0000001fff0e7819 */ /* 0x002fe200000114df */
[C---:B------:R-:W-:Y:S02]  /*1320*/  VIADD R30, R45.reuse, 0x78 ;  /* 0x000000782d1e7836 */ /* 0x040fe40000000000 */
[----:B------:R-:W-:-:S02]  /*1330*/  VIADD R29, R45, 0x80 ;  /* 0x000000802d1d7836 */ /* 0x000fc40000000000 */
[----:B------:R-:W-:Y:S01]  /*1340*/  STL [R1+0x12c], R14 ;  /* 0x00012c0e01007387 */ /* 0x000fe20000100800 */
[C---:B------:R-:W-:Y:S02]  /*1350*/  VIADD R28, R45.reuse, 0x88 ;  /* 0x000000882d1c7836 */ /* 0x040fe40000000000 */
        /* <DEDUP_REMOVED lines=9> */
[C---:B------:R-:W-:Y:S02]  /*13f0*/  VIADD R18, R45.reuse, 0xc0 ;  /* 0x000000c02d127836 */ /* 0x040fe40000000000 */
[C---:B--2---:R-:W-:Y:S01]  /*1400*/  VIADD R15, R45.reuse, 0xc8 ;  /* 0x000000c82d0f7836 */ /* 0x044fe20000000000 */
[----:B0-----:R-:W-:Y:S01]  /*1410*/  SHF.R.S32.HI R2, RZ, 0x3, R212 ;  /* 0x00000003ff027819 */ /* 0x001fe200000114d4 */
[C---:B------:R-:W-:Y:S01]  /*1420*/  VIADD R14, R45.reuse, 0xd0 ;  /* 0x000000d02d0e7836 */ /* 0x040fe20000000000 */
[----:B------:R-:W-:Y:S01]  /*1430*/  LOP3.LUT R212, R212, 0xfffffff8, RZ, 0xc0, !PT ;  /* 0xfffffff8d4d47812 */ /* 0x000fe200078ec0ff */
[C---:B------:R-:W-:Y:S02]  /*1440*/  VIADD R13, R45.reuse, 0xd8 ;  /* 0x000000d82d0d7836 */ /* 0x040fe40000000000 */
[----:B------:R0:W-:Y:S01]  /*1450*/  STL [R1+0x138], R2 ;  /* 0x0001380201007387 */ /* 0x0001e20000100800 */
[C---:B------:R-:W-:Y:S01]  /*1460*/  VIADD R12, R45.reuse, 0xe0 ;  /* 0x000000e02d0c7836 */ /* 0x040fe20000000000 */
[----:B------:R-:W-:Y:S01]  /*1470*/  SHF.R.S32.HI R215, RZ, 0x1f, R212 ;  /* 0x0000001fffd77819 */ /* 0x000fe200000114d4 */
[----:B------:R-:W-:-:S02]  /*1480*/  VIADD R10, R45, 0xe8 ;  /* 0x000000e82d0a7836 */ /* 0x000fc40000000000 */
[----:B------:R-:W-:Y:S02]  /*1490*/  IMAD R3, R3, 0x8, R11 ;  /* 0x0000000803037824 */ /* 0x000fe400078e020b */
[C---:B------:R-:W-:Y:S02]  /*14a0*/  VIADD R19, R16.reuse, 0x80 ;  /* 0x0000008010137836 */ /* 0x040fe40000000000 */
[----:B------:R-:W-:Y:S01]  /*14b0*/  VIADD R22, R16, 0xc0 ;  /* 0x000000c010167836 */ /* 0x000fe20000000000 */
[----:B0-----:R-:W-:Y:S02]  /*14c0*/  LEA R2, R0, UR4, 0x1 ;  /* 0x0000000400027c11 */ /* 0x001fe4000f8e08ff */
[----:B------:R-:W-:Y:S02]  /*14d0*/  LEA R0, R9, UR4, 0x1 ;  /* 0x0000000409007c11 */ /* 0x000fe4000f8e08ff */
[----:B------:R-:W-:Y:S01]  /*14e0*/  SHF.R.S32.HI R9, RZ, 0x1f, R43 ;  /* 0x0000001fff097819 */ /* 0x000fe2000001142b */
[----:B------:R0:W-:Y:S01]  /*14f0*/  STL [R1+0x1c4], R2 ;  /* 0x0001c40201007387 */ /* 0x0001e20000100800 */
[----:B------:R-:W-:-:S02]  /*1500*/  SHF.R.S32.HI R219, RZ, 0x1f, R19 ;  /* 0x0000001fffdb7819 */ /* 0x000fc40000011413 */
[----:B------:R-:W-:Y:S01]  /*1510*/  SHF.R.S32.HI R218, RZ, 0x1f, R22 ;  /* 0x0000001fffda7819 */ /* 0x000fe20000011416 */
[----:B------:R1:W-:Y:S04]  /*1520*/  STL [R1+0x1bc], R0 ;  /* 0x0001bc0001007387 */ /* 0x0003e80000100800 */
[----:B------:R2:W-:Y:S01]  /*1530*/  STL [R1+0x120], R44 ;  /* 0x0001202c01007387 */ /* 0x0005e20000100800 */
[----:B0-----:R-:W-:-:S03]  /*1540*/  VIADD R2, R45, 0xf0 ;  /* 0x000000f02d027836 */ /* 0x001fc60000000000 */
[----:B------:R-:W-:Y:S01]  /*1550*/  STL [R1+0x11c], R43 ;  /* 0x00011c2b01007387 */ /* 0x000fe20000100800 */
[----:B-1----:R-:W-:-:S03]  /*1560*/  VIADD R0, R45, 0xf8 ;  /* 0x000000f82d007836 */ /* 0x002fc60000000000 */
[----:B------:R0:W-:Y:S01]  /*1570*/  STL [R1+0x118], R42 ;  /* 0x0001182a01007387 */ /* 0x0001e20000100800 */
[----:B--2---:R-:W-:-:S03]  /*1580*/  SHF.R.S32.HI R44, RZ, 0x1f, R44 ;  /* 0x0000001fff2c7819 */ /* 0x004fc6000001142c */
[----:B------:R1:W-:Y:S04]  /*1590*/  STL [R1+0x114], R41 ;  /* 0x0001142901007387 */ /* 0x0003e80000100800 */
[----:B------:R-:W-:Y:S01]  /*15a0*/  STL [R1+0x110], R40 ;  /* 0x0001102801007387 */ /* 0x000fe20000100800 */
[----:B0-----:R-:W-:-:S03]  /*15b0*/  SHF.R.S32.HI R42, RZ, 0x1f, R42 ;  /* 0x0000001fff2a7819 */ /* 0x001fc6000001142a */
[----:B------:R0:W-:Y:S01]  /*15c0*/  STL [R1+0x10c], R39 ;  /* 0x00010c2701007387 */ /* 0x0001e20000100800 */
[----:B-1----:R-:W-:-:S03]  /*15d0*/  SHF.R.S32.HI R41, RZ, 0x1f, R41 ;  /* 0x0000001fff297819 */ /* 0x002fc60000011429 */
        /* <DEDUP_REMOVED lines=40> */
[----:B------:R-:W-:Y:S04]  /*1860*/  STL [R1+0x1b8], R44 ;  /* 0x0001b82c01007387 */ /* 0x000fe80000100800 */
[----:B------:R1:W-:Y:S01]  /*1870*/  STL [R1+0xa8], R0 ;  /* 0x0000a80001007387 */ /* 0x0003e20000100800 */
[----:B0-----:R-:W-:-:S03]  /*1880*/  SHF.R.S32.HI R2, RZ, 0x1f, R2 ;  /* 0x0000001fff027819 */ /* 0x001fc60000011402 */
[----:B------:R0:W-:Y:S04]  /*1890*/  STL [R1+0x1b4], R9 ;  /* 0x0001b40901007387 */ /* 0x0001e80000100800 */
[----:B------:R-:W-:Y:S01]  /*18a0*/  STL [R1+0x1b0], R42 ;  /* 0x0001b02a01007387 */ /* 0x000fe20000100800 */
[----:B-1----:R-:W-:-:S03]  /*18b0*/  SHF.R.S32.HI R0, RZ, 0x1f, R0 ;  /* 0x0000001fff007819 */ /* 0x002fc60000011400 */
[----:B------:R-:W-:Y:S01]  /*18c0*/  STL [R1+0x1ac], R41 ;  /* 0x0001ac2901007387 */ /* 0x000fe20000100800 */
[----:B0-----:R-:W-:-:S05]  /*18d0*/  SHF.R.S32.HI R9, RZ, 0x1f, R40 ;  /* 0x0000001fff097819 */ /* 0x001fca0000011428 */
[----:B------:R0:W-:Y:S04]  /*18e0*/  STL [R1+0x1a8], R9 ;  /* 0x0001a80901007387 */ /* 0x0001e80000100800 */
[----:B------:R-:W-:Y:S04]  /*18f0*/  STL [R1+0x1a4], R39 ;  /* 0x0001a42701007387 */ /* 0x000fe80000100800 */
        /* <DEDUP_REMOVED lines=30> */
[----:B------:R-:W-:Y:S04]  /*1ae0*/  STL [R1+0x148], R9 ;  /* 0x0001480901007387 */ /* 0x000fe80000100800 */
[----:B------:R0:W-:Y:S04]  /*1af0*/  STL [R1+0x144], R2 ;  /* 0x0001440201007387 */ /* 0x0001e80000100800 */
[----:B------:R1:W-:Y:S04]  /*1b00*/  STL [R1+0x140], R0 ;  /* 0x0001400001007387 */ /* 0x0003e80000100800 */
[----:B------:R2:W-:Y:S01]  /*1b10*/  STL [R1+0x84], R3 ;  /* 0x0000840301007387 */ /* 0x0005e20000100800 */
[----:B0-----:R-:W-:-:S02]  /*1b20*/  LEA R2, R8, UR4, 0x1 ;  /* 0x0000000408027c11 */ /* 0x001fc4000f8e08ff */
[----:B-1----:R-:W-:-:S05]  /*1b30*/  LEA R0, R4, UR4, 0x1 ;  /* 0x0000000404007c11 */ /* 0x002fca000f8e08ff */
[----:B------:R2:W-:Y:S04]  /*1b40*/  STL [R1+0x1c0], R0 ;  /* 0x0001c00001007387 */ /* 0x0005e80000100800 */
[----:B------:R2:W-:Y:S02]  /*1b50*/  STL [R1+0x1c8], R2 ;  /* 0x0001c80201007387 */ /* 0x0005e40000100800 */
.L_x_2927:
[----:B0-23--:R-:W0:Y:S01]  /*1b60*/  LDC.64 R2, c[0x0][0xc88] ;  /* 0x00032200ff027b82 */ /* 0x00de220000000a00 */
[----:B------:R-:W-:Y:S01]  /*1b70*/  ULDC.64 UR4, c[0x0][0xa28] ;  /* 0x00028a0000047ab9 */ /* 0x000fe20000000a00 */
[----:B------:R-:W-:Y:S01]  /*1b80*/  ULDC.64 UR8, c[0x0][0xa18] ;  /* 0x0002860000087ab9 */ /* 0x000fe20000000a00 */
[----:B------:R-:W-:Y:S01]  /*1b90*/  ULDC.64 UR6, c[0x0][0xa08] ;  /* 0x0002820000067ab9 */ /* 0x000fe20000000a00 */
[----:B0-----:R-:W-:-:S05]  /*1ba0*/  IMAD.WIDE R2, R7, 0x4, R2 ;  /* 0x0000000407027825 */ /* 0x001fca00078e0202 */
[----:B------:R-:W2:Y:S01]  /*1bb0*/  LDG.E R25, desc[UR60][R2.64] ;  /* 0x0000003c02197981 */ /* 0x000ea2000c1e1900 */
[----:B------:R-:W-:Y:S01]  /*1bc0*/  ISETP.NE.U32.AND P2, PT, RZ, UR4, PT ;  /* 0x00000004ff007c0c */ /* 0x000fe2000bf45070 */
[----:B----4-:R-:W-:Y:S01]  /*1bd0*/  IMAD.MOV.U32 R11, RZ, RZ, RZ ;  /* 0x000000ffff0b7224 */ /* 0x010fe200078e00ff */
[----:B------:R-:W-:Y:S01]  /*1be0*/  ISETP.NE.U32.AND P1, PT, RZ, UR8, PT ;  /* 0x00000008ff007c0c */ /* 0x000fe2000bf25070 */
[----:B------:R-:W-:Y:S01]  /*1bf0*/  IMAD.MOV.U32 R115, RZ, RZ, RZ ;  /* 0x000000ffff737224 */ /* 0x000fe200078e00ff */
[----:B------:R-:W-:Y:S02]  /*1c00*/  ISETP.NE.AND.EX P2, PT, RZ, UR5, PT, P2 ;  /* 0x00000005ff007c0c */ /* 0x000fe4000bf45320 */
[----:B------:R-:W-:Y:S02]  /*1c10*/  ISETP.NE.AND.EX P1, PT, RZ, UR9, PT, P1 ;  /* 0x00000009ff007c0c */ /* 0x000fe4000bf25310 */
[----:B------:R-:W-:-:S04]  /*1c20*/  ISETP.NE.U32.AND P0, PT, RZ, UR6, PT ;  /* 0x00000006ff007c0c */ /* 0x000fc8000bf05070 */
[----:B------:R-:W-:Y:S02]  /*1c30*/  ISETP.NE.AND.EX P0, PT, RZ, UR7, PT, P0 ;  /* 0x00000007ff007c0c */ /* 0x000fe4000bf05300 */
[----:B--2---:R-:W-:Y:S01]  /*1c40*/  SHF.R.S32.HI R0, RZ, 0x1f, R25 ;  /* 0x0000001fff007819 */ /* 0x004fe20000011419 */
[C---:B------:R-:W-:Y:S02]  /*1c50*/  IMAD.SHL.U32 R28, R25.reuse, 0x4, RZ ;  /* 0x00000004191c7824 */ /* 0x040fe400078e00ff */
[C---:B------:R-:W-:Y:S01]  /*1c60*/  @P2 LEA R8, P3, R25.reuse, UR4, 0x2 ;  /* 0x0000000419082c11 */ /* 0x040fe2000f8610ff */
[----:B------:R-:W-:Y:S01]  /*1c70*/  STL [R1+0x94], R25 ;  /* 0x0000941901007387 */ /* 0x000fe20000100800 */
[C-C-:B------:R-:W-:Y:S02]  /*1c80*/  SHF.L.U64.HI R27, R25.reuse, 0x2, R0.reuse ;  /* 0x00000002191b7819 */ /* 0x140fe40000010200 */
[----:B------:R-:W-:Y:S01]  /*1c90*/  @P2 LEA.HI.X R9, R25, UR5, R0, 0x2, P3 ;  /* 0x0000000519092c11 */ /* 0x000fe200098f1400 */
[----:B------:R-:W-:Y:S01]  /*1ca0*/  ULDC UR4, c[0x0][0x288] ;  /* 0x0000a20000047ab9 */ /* 0x000fe20000000800 */
[----:B------:R0:W-:Y:S01]  /*1cb0*/  STL [R1+0x124], R0 ;  /* 0x0001240001007387 */ /* 0x0001e20000100800 */
[----:B------:R-:W-:-:S03]  /*1cc0*/  IADD3 R2, P4, R28, UR6, RZ ;  /* 0x000000061c027c10 */ /* 0x000fc6000ff9e0ff */
[----:B-1---5:R1:W5:Y:S01]  /*1cd0*/  @P2 LDG.E R11, desc[UR60][R8.64] ;  /* 0x0000003c080b2981 */ /* 0x022362000c1e1900 */
[----:B------:R-:W-:Y:S01]  /*1ce0*/  IADD3.X R3, R27, UR7, RZ, P4, !PT ;  /* 0x000000071b037c10 */ /* 0x000fe2000a7fe4ff */
[----:B------:R-:W-:Y:S01]  /*1cf0*/  ULDC.64 UR6, c[0x0][0xa20] ;  /* 0x0002880000067ab9 */ /* 0x000fe20000000a00 */
[----:B------:R-:W-:Y:S01]  /*1d00*/  LOP3.LUT R4, R6, 0xff000000, RZ, 0xc0, !PT ;  /* 0xff00000006047812 */ /* 0x000fe200078ec0ff */
[----:B------:R-:W-:Y:S01]  /*1d10*/  STL [R1+0x98], R28 ;  /* 0x0000981c01007387 */ /* 0x000fe20000100800 */
[----:B0-----:R-:W-:Y:S01]  /*1d20*/  IMAD.U32 R0, RZ, RZ, UR4 ;  /* 0x00000004ff007e24 */ /* 0x001fe2000f8e00ff */
[----:B------:R-:W-:Y:S02]  /*1d30*/  ULDC.64 UR4, c[0x0][0x418] ;  /* 0x0001060000047ab9 */ /* 0x000fe40000000a00 */
[----:B------:R0:W5:Y:S01]  /*1d40*/  @P0 LDG.E R115, desc[UR60][R2.64] ;  /* 0x0000003c02730981 */ /* 0x000162000c1e1900 */
[----:B-1----:R-:W-:-:S03]  /*1d50*/  @P1 IADD3 R8, P2, R28, UR8, RZ ;  /* 0x000000081c081c10 */ /* 0x002fc6000ff5e0ff */
[----:B------:R-:W-:Y:S01]  /*1d60*/  STL [R1+0x9c], R27 ;  /* 0x00009c1b01007387 */ /* 0x000fe20000100800 */
[----:B------:R-:W-:-:S05]  /*1d70*/  @P1 IADD3.X R9, R27, UR9, RZ, P2, !PT ;  /* 0x000000091b091c10 */ /* 0x000fca00097fe4ff */
[----:B------:R-:W2:Y:S01]  /*1d80*/  @P1 LDG.E R0, desc[UR60][R8.64] ;  /* 0x0000003c08001981 */ /* 0x000ea2000c1e1900 */
[----:B------:R-:W-:-:S03]  /*1d90*/  UISETP.NE.U32.AND UP0, UPT, UR4, URZ, UPT ;  /* 0x0000003f0400728c */ /* 0x000fc6000bf05070 */
[----:B------:R-:W-:Y:S01]  /*1da0*/  ULDC UR4, c[0x0][0x424] ;  /* 0x0001090000047ab9 */ /* 0x000fe20000000800 */
[----:B------:R-:W-:Y:S01]  /*1db0*/  UISETP.NE.AND.EX UP0, UPT, UR5, URZ, UPT, UP0 ;  /* 0x0000003f0500728c */ /* 0x000fe2000bf05300 */
[----:B------:R-:W-:Y:S02]  /*1dc0*/  ISETP.NE.U32.AND P2, PT, RZ, UR6, PT ;  /* 0x00000006ff007c0c */ /* 0x000fe4000bf45070 */
[----:B------:R-:W-:Y:S01]  /*1dd0*/  ULDC UR5, c[0x0][0x2f0] ;  /* 0x0000bc0000057ab9 */ /* 0x000fe20000000800 */
[----:B------:R-:W-:Y:S01]  /*1de0*/  USEL UR4, UR4, 0x1, UP0 ;  /* 0x0000000104047887 */ /* 0x000fe20008000000 */
[----:B------:R-:W-:Y:S02]  /*1df0*/  SHF.R.U32.HI R7, RZ, 0x8, R4 ;  /* 0x00000008ff077819 */ /* 0x000fe40000011604 */
[----:B------:R-:W-:Y:S01]  /*1e00*/  ISETP.NE.AND.EX P2, PT, RZ, UR7, PT, P2 ;  /* 0x00000007ff007c0c */ /* 0x000fe2000bf45320 */
[----:B------:R-:W-:-:S03]  /*1e10*/  UIMAD UR4, UR4, UR5, URZ ;  /* 0x00000005040472a4 */ /* 0x000fc6000f8e023f */
[----:B------:R-:W-:Y:S01]  /*1e20*/  ULDC UR5, c[0x0][0x348] ;  /* 0x0000d20000057ab9 */ /* 0x000fe20000000800 */
[C---:B------:R-:W-:Y:S01]  /*1e30*/  LOP3.LUT R224, R6.reuse, 0xffff, RZ, 0xc0, !PT ;  /* 0x0000ffff06e07812 */ /* 0x040fe200078ec0ff */
[----:B--2---:R1:W-:Y:S01]  /*1e40*/  STL [R1+0x6c], R0 ;  /* 0x00006c0001007387 */ /* 0x0043e20000100800 */
[----:B------:R-:W-:Y:S01]  /*1e50*/  IMAD.MOV.U32 R10, RZ, RZ, R0 ;  /* 0x000000ffff0a7224 */ /* 0x000fe200078e0000 */
[----:B-1----:R-:W-:-:S04]  /*1e60*/  LOP3.LUT R0, R6, 0xff0000, RZ, 0xc0, !PT ;  /* 0x00ff000006007812 */ /* 0x002fc800078ec0ff */
[----:B------:R-:W-:Y:S01]  /*1e70*/  LEA.HI R8, R0, R7, RZ, 0x10 ;  /* 0x0000000700087211 */ /* 0x000fe200078f80ff */
[----:B0-----:R-:W-:Y:S06]  /*1e80*/  @P1 BRA `(.L_x_2650) ;  /* 0x0000000000281947 */ /* 0x001fec0003800000 */
[----:B------:R-:W-:Y:S02]  /*1e90*/  ULDC.64 UR8, c[0x0][0xa00] ;  /* 0x0002800000087ab9 */ /* 0x000fe40000000a00 */
[----:B------:R-:W-:-:S04]  /*1ea0*/  ISETP.NE.U32.AND P1, PT, RZ, UR8, PT ;  /* 0x00000008ff007c0c */ /* 0x000fc8000bf25070 */
[----:B------:R-:W-:-:S13]  /*1eb0*/  ISETP.NE.AND.EX P1, PT, RZ, UR9, PT, P1 ;  /* 0x00000009ff007c0c */ /* 0x000fda000bf25310 */
[----:B------:R-:W-:Y:S05]  /*1ec0*/  @!P1 BRA `(.L_x_2650) ;  /* 0x0000000000189947 */ /* 0x000fea0003800000 */
[----:B------:R-:W0:Y:S02]  /*1ed0*/  LDC.64 R6, c[0x0][0xa00] ;  /* 0x00028000ff067b82 */ /* 0x000e240000000a00 */
[----:B0-----:R-:W-:-:S05]  /*1ee0*/  IMAD.WIDE R6, R25, 0x4, R6 ;  /* 0x0000000419067825 */ /* 0x001fca00078e0206 */
[----:B------:R-:W2:Y:S04]  /*1ef0*/  LDG.E R0, desc[UR60][R6.64] ;  /* 0x0000003c06007981 */ /* 0x000ea8000c1e1900 */
[----:B------:R-:W2:Y:S02]  /*1f00*/  LDG.E R9, desc[UR60][R6.64+0x4] ;  /* 0x0000043c06097981 */ /* 0x000ea4000c1e1900 */
[----:B--2---:R-:W-:-:S05]  /*1f10*/  IMAD.IADD R10, R9, 0x1, -R0 ;  /* 0x00000001090a7824 */ /* 0x004fca00078e0a00 */
[----:B------:R0:W-:Y:S02]  /*1f20*/  STL [R1+0x6c], R10 ;  /* 0x00006c0a01007387 */ /* 0x0001e40000100800 */
.L_x_2650:
[----:B------:R-:W-:Y:S02]  /*1f30*/  IMAD.U32 R24, RZ, RZ, UR5 ;  /* 0x00000005ff187e24 */ /* 0x000fe4000f8e00ff */
[----:B------:R-:W-:Y:S01]  /*1f40*/  IMAD.U32 R26, RZ, RZ, UR4 ;  /* 0x00000004ff1a7e24 */ /* 0x000fe2000f8e00ff */
[----:B------:R-:W-:Y:S06]  /*1f50*/  @!P2 BRA `(.L_x_2651) ;  /* 0x000000000010a947 */ /* 0x000fec0003800000 */
[----:B------:R-:W-:-:S04]  /*1f60*/  IADD3 R2, P0, R28, UR6, RZ ;  /* 0x000000061c027c10 */ /* 0x000fc8000ff1e0ff */
[----:B------:R-:W-:-:S05]  /*1f70*/  IADD3.X R3, R27, UR7, RZ, P0, !PT ;  /* 0x000000071b037c10 */ /* 0x000fca00087fe4ff */
[----:B------:R1:W5:Y:S01]  /*1f80*/  LDG.E R26, desc[UR60][R2.64] ;  /* 0x0000003c021a7981 */ /* 0x000362000c1e1900 */
[----:B------:R-:W-:Y:S05]  /*1f90*/  BRA `(.L_x_2652) ;  /* 0x0000000000107947 */ /* 0x000fea0003800000 */
.L_x_2651:
[----:B------:R-:W-:Y:S05]  /*1fa0*/  @!P0 BRA `(.L_x_2652) ;  /* 0x00000000000c8947 */ /* 0x000fea0003800000 */
[----:B------:R-:W2:Y:S04]  /*1fb0*/  LDG.E R7, desc[UR60][R2.64] ;  /* 0x0000003c02077981 */ /* 0x000ea8000c1e1900 */
[----:B------:R-:W2:Y:S02]  /*1fc0*/  LDG.E R26, desc[UR60][R2.64+0x4] ;  /* 0x0000043c021a7981 */ /* 0x000ea4000c1e1900 */
[----:B--2---:R-:W-:-:S07]  /*1fd0*/  IMAD.IADD R26, R26, 0x1, -R7 ;  /* 0x000000011a1a7824 */ /* 0x004fce00078e0a07 */
.L_x_2652:
[----:B------:R-:W-:Y:S01]  /*1fe0*/  ULDC.64 UR4, c[0x0][0xa10] ;  /* 0x0002840000047ab9 */ /* 0x000fe20000000a00 */
[----:B------:R-:W2:Y:S01]  /*1ff0*/  LDC R4, c[0x0][0x448] ;  /* 0x00011200ff047b82 */ /* 0x000ea20000000800 */
[----:B------:R-:W-:-:S04]  /*2000*/  ISETP.NE.U32.AND P0, PT, RZ, UR4, PT ;  /* 0x00000004ff007c0c */ /* 0x000fc8000bf05070 */
[----:B------:R-:W-:Y:S01]  /*2010*/  ISETP.NE.AND.EX P0, PT, RZ, UR5, PT, P0 ;  /* 0x00000005ff007c0c */ /* 0x000fe2000bf05300 */
[----:B------:R-:W-:-:S12]  /*2020*/  ULDC.64 UR4, c[0x0][0xa30] ;  /* 0x00028c0000047ab9 */ /* 0x000fd80000000a00 */
[----:B-1----:R-:W1:Y:S02]  /*2030*/  @P0 LDC.64 R2, c[0x0][0xa10] ;  /* 0x00028400ff020b82 */ /* 0x002e640000000a00 */
[----:B-1----:R-:W-:-:S05]  /*2040*/  @P0 IMAD.WIDE R2, R25, 0x4, R2 ;  /* 0x0000000419020825 */ /* 0x002fca00078e0202 */
[----:B------:R-:W3:Y:S04]  /*2050*/  @P0 LDG.E R0, desc[UR60][R2.64] ;  /* 0x0000003c02000981 */ /* 0x000ee8000c1e1900 */
[----:B------:R1:W3:Y:S01]  /*2060*/  @P0 LDG.E R7, desc[UR60][R2.64+0x4] ;  /* 0x0000043c02070981 */ /* 0x0002e2000c1e1900 */
[----:B------:R-:W-:Y:S01]  /*2070*/  ISETP.NE.U32.AND P1, PT, RZ, UR4, PT ;  /* 0x00000004ff007c0c */ /* 0x000fe2000bf25070 */
[----:B-----5:R-:W-:-:S03]  /*2080*/  IMAD.MOV.U32 R152, RZ, RZ, R26 ;  /* 0x000000ffff987224 */ /* 0x020fc600078e001a */
[----:B------:R-:W-:-:S13]  /*2090*/  ISETP.NE.AND.EX P1, PT, RZ, UR5, PT, P1 ;  /* 0x00000005ff007c0c */ /* 0x000fda000bf25310 */
[----:B-1----:R-:W-:-:S04]  /*20a0*/  @P1 IADD3 R2, P2, R28, UR4, RZ ;  /* 0x000000041c021c10 */ /* 0x002fc8000ff5e0ff */
[----:B------:R-:W-:-:S05]  /*20b0*/  @P1 IADD3.X R3, R27, UR5, RZ, P2, !PT ;  /* 0x000000051b031c10 */ /* 0x000fca00097fe4ff */
[----:B------:R1:W5:Y:S01]  /*20c0*/  @P1 LDG.E R152, desc[UR60][R2.64] ;  /* 0x0000003c02981981 */ /* 0x000362000c1e1900 */
[----:B--2---:R-:W-:Y:S01]  /*20d0*/  ISETP.NE.AND P1, PT, R4, 0x1, PT ;  /* 0x000000010400780c */ /* 0x004fe20003f25270 */
[----:B------:R-:W-:Y:S01]  /*20e0*/  IMAD.SHL.U32 R5, R5, 0x80, RZ ;  /* 0x0000008005057824 */ /* 0x000fe200078e00ff */
[----:B------:R-:W-:Y:S01]  /*20f0*/  LOP3.LUT R12, R8, 0xff, RZ, 0xc0, !PT ;  /* 0x000000ff080c7812 */ /* 0x000fe200078ec0ff */
[----:B------:R-:W-:Y:S01]  /*2100*/  IMAD.IADD R11, R26, 0x1, -R11 ;  /* 0x000000011a0b7824 */ /* 0x000fe200078e0a0b */
[----:B------:R-:W-:Y:S01]  /*2110*/  BSSY B0, `(.L_x_2653) ;  /* 0x0000038000007945 */ /* 0x000fe20003800000 */
[----:B------:R-:W-:Y:S01]  /*2120*/  VIADD R4, R5, 0x7f ;  /* 0x0000007f05047836 */ /* 0x000fe20000000000 */
[----:B------:R-:W-:Y:S07]  /*2130*/  STL [R1+0x74], R5 ;  /* 0x0000740501007387 */ /* 0x000fee0000100800 */
[----:B------:R-:W2:Y:S08]  /*2140*/  @P1 LDC R9, c[0x0][0x44c] ;  /* 0x00011300ff091b82 */ /* 0x000eb00000000800 */
[----:B------:R-:W4:Y:S01]  /*2150*/  @P1 LDC R13, c[0x0][0x450] ;  /* 0x00011400ff0d1b82 */ /* 0x000f220000000800 */
[----:B---3--:R-:W-:-:S02]  /*2160*/  @P0 IMAD.IADD R24, R7, 0x1, -R0 ;  /* 0x0000000107180824 */ /* 0x008fc400078e0a00 */
[----:B--2---:R-:W-:-:S04]  /*2170*/  @P1 IMAD.HI.U32 R0, R4, R9, RZ ;  /* 0x0000000904001227 */ /* 0x004fc800078e00ff */
[----:B-1----:R-:W-:Y:S01]  /*2180*/  IMAD.IADD R2, R11, 0x1, R24 ;  /* 0x000000010b027824 */ /* 0x002fe200078e0218 */
[----:B----4-:R-:W-:-:S03]  /*2190*/  @P1 SHF.R.U32.HI R4, RZ, R13, R0 ;  /* 0x0000000dff041219 */ /* 0x010fc60000011600 */
[C---:B------:R-:W-:Y:S01]  /*21a0*/  VIADD R0, R2.reuse, 0x4f ;  /* 0x0000004f02007836 */ /* 0x040fe20000000000 */
[----:B------:R-:W-:Y:S01]  /*21b0*/  IADD3 R130, R2, 0x50, -R10 ;  /* 0x0000005002827810 */ /* 0x000fe20007ffe80a */
[----:B------:R1:W-:Y:S02]  /*21c0*/  STL [R1+0x78], R2 ;  /* 0x0000780201007387 */ /* 0x0003e40000100800 */
[----:B------:R-:W-:Y:S02]  /*21d0*/  IMAD.HI R0, R0, 0x66666667, RZ ;  /* 0x6666666700007827 */ /* 0x000fe400078e02ff */
[----:B------:R2:W-:Y:S02]  /*21e0*/  STL [R1+0xa4], R12 ;  /* 0x0000a40c01007387 */ /* 0x0005e40000100800 */
[----:B------:R-:W-:Y:S01]  /*21f0*/  IMAD.IADD R4, R130, 0x1, R4 ;  /* 0x0000000182047824 */ /* 0x000fe200078e0204 */
[----:B------:R-:W-:-:S03]  /*2200*/  SHF.R.U32.HI R131, RZ, 0x1f, R0 ;  /* 0x0000001fff837819 */ /* 0x000fc60000011600 */
[----:B------:R-:W-:Y:S01]  /*2210*/  IMAD.HI R4, R4, 0x66666667, RZ ;  /* 0x6666666704047827 */ /* 0x000fe200078e02ff */
[----:B-1----:R-:W-:Y:S02]  /*2220*/  SHF.R.U32.HI R2, RZ, 0x10, R8 ;  /* 0x00000010ff027819 */ /* 0x002fe40000011608 */
[----:B------:R-:W-:Y:S01]  /*2230*/  LEA.HI.SX32 R131, R0, R131, 0x1b ;  /* 0x0000008300837211 */ /* 0x000fe200078fdaff */
[----:B------:R-:W-:Y:S01]  /*2240*/  IMAD.MOV.U32 R0, RZ, RZ, RZ ;  /* 0x000000ffff007224 */ /* 0x000fe200078e00ff */
[----:B------:R-:W-:Y:S01]  /*2250*/  SHF.R.U32.HI R3, RZ, 0x1f, R4 ;  /* 0x0000001fff037819 */ /* 0x000fe20000011604 */
[----:B------:R2:W-:Y:S03]  /*2260*/  STL [R1+0x90], R2 ;  /* 0x0000900201007387 */ /* 0x0005e60000100800 */
[----:B------:R-:W-:-:S04]  /*2270*/  LEA.HI.SX32 R4, R4, R3, 0x1b ;  /* 0x0000000304047211 */ /* 0x000fc800078fdaff */
[----:B------:R-:W-:-:S04]  /*2280*/  VIMNMX R6, R131, R4, PT ;  /* 0x0000000483067248 */ /* 0x000fc80003fe0100 */
[----:B------:R-:W-:-:S13]  /*2290*/  ISETP.GE.AND P0, PT, R6, 0x1, PT ;  /* 0x000000010600780c */ /* 0x000fda0003f06270 */
[----:B--2---:R-:W-:Y:S05]  /*22a0*/  @!P0 BRA `(.L_x_2654) ;  /* 0x0000000000788947 */ /* 0x004fea0003800000 */
[----:B------:R-:W-:Y:S01]  /*22b0*/  ISETP.NE.AND P0, PT, R2, RZ, PT ;  /* 0x000000ff0200720c */ /* 0x000fe20003f05270 */
[----:B------:R-:W-:-:S03]  /*22c0*/  ULDC UR4, c[0x0][0x9f0] ;  /* 0x00027c0000047ab9 */ /* 0x000fc60000000800 */
[----:B------:R-:W-:-:S04]  /*22d0*/  SEL R9, R2, UR4, P0 ;  /* 0x0000000402097c07 */ /* 0x000fc80008000000 */
[-C--:B------:R-:W-:Y:S02]  /*22e0*/  IABS R5, R9.reuse ;  /* 0x0000000900057213 */ /* 0x080fe40000000000 */
[----:B------:R-:W-:Y:S02]  /*22f0*/  IADD3 R0, R9, -0x1, R6 ;  /* 0xffffffff09007810 */ /* 0x000fe40007ffe006 */
[----:B------:R-:W1:Y:S01]  /*2300*/  I2F.RP R4, R5 ;  /* 0x0000000500047306 */ /* 0x000e620000209400 */
[----:B0-----:R-:W-:-:S05]  /*2310*/  IABS R10, R9 ;  /* 0x00000009000a7213 */ /* 0x001fca0000000000 */
[----:B------:R-:W-:Y:S02]  /*2320*/  IMAD.MOV R10, RZ, RZ, -R10 ;  /* 0x000000ffff0a7224 */ /* 0x000fe400078e0a0a */
[----:B-1----:R-:W0:Y:S02]  /*2330*/  MUFU.RCP R4, R4 ;  /* 0x0000000400047308 */ /* 0x002e240000001000 */
        /* <DEDUP_REMOVED lines=21> */
.L_x_2654:
[----:B------:R-:W-:Y:S05]  /*2490*/  BSYNC B0 ;  /* 0x0000000000007941 */ /* 0x000fea0003800000 */
.L_x_2653:
[----:B------:R-:W-:-:S05]  /*24a0*/  IMAD R3, R12, R0, RZ ;  /* 0x000000000c037224 */ /* 0x000fca00078e02ff */
[C---:B------:R-:W-:Y:S01]  /*24b0*/  VIADDMNMX R0, R3.reuse, R0, R6, PT ;  /* 0x0000000003007246 */ /* 0x040fe20003800106 */
[----:B------:R-:W-:-:S04]  /*24c0*/  IMAD R3, R3, 0x50, -R11 ;  /* 0x0000005003037824 */ /* 0x000fc800078e0a0b */
[----:B------:R-:W-:Y:S01]  /*24d0*/  IMAD R5, R0, 0x50, -R11 ;  /* 0x0000005000057824 */ /* 0x000fe200078e0a0b */
[----:B------:R-:W-:-:S04]  /*24e0*/  VIMNMX R3, RZ, R3, !PT ;  /* 0x00000003ff037248 */ /* 0x000fc80007fe0100 */
[----:B------:R-:W-:-:S04]  /*24f0*/  VIMNMX R0, R5, R24, PT ;  /* 0x0000001805007248 */ /* 0x000fc80003fe0100 */
[----:B------:R-:W-:Y:S01]  /*2500*/  ISETP.GT.AND P0, PT, R0, R3, PT ;  /* 0x000000030000720c */ /* 0x000fe20003f04270 */
[----:B------:R-:W-:-:S05]  /*2510*/  IMAD.WIDE.U32 R2, R3, -0x33333333, RZ ;  /* 0xcccccccd03027825 */ /* 0x000fca00078e00ff */
[----:B------:R-:W-:-:S05]  /*2520*/  SHF.R.U32.HI R113, RZ, 0x6, R3 ;  /* 0x00000006ff717819 */ /* 0x000fca0000011603 */
[----:B------:R-:W-:Y:S02]  /*2530*/  IMAD.MOV.U32 R2, RZ, RZ, R113 ;  /* 0x000000ffff027224 */ /* 0x000fe400078e0071 */
        /* <DEDUP_REMOVED lines=16> */
[----:B------:R-:W1:Y:S01]  /*2640*/  LDC.64 R14, c[0x4][R14] ;  /* 0x010000000e0e7b82 */ /* 0x000e620000000a00 */
[----:B------:R-:W-:Y:S01]  /*2650*/  ULDC.64 UR4, c[0x4][0xb0] ;  /* 0x01002c0000047ab9 */ /* 0x000fe20000000a00 */
        /* <DEDUP_REMOVED lines=8> */
[----:B-1---5:R-:W-:Y:S05]  /*26e0*/  CALL.ABS.NOINC R14 ;  /* 0x000000000e007343 */ /* 0x022fea0003c00000 */
.L_x_2657:
[----:B------:R-:W-:Y:S05]  /*26f0*/  BSYNC B6 ;  /* 0x0000000000067941 */ /* 0x000fea0003800000 */
.L_x_2656:
        /* <DEDUP_REMOVED lines=20> */
.L_x_2659:
[----:B------:R-:W-:Y:S05]  /*2840*/  BSYNC B6 ;  /* 0x0000000000067941 */ /* 0x000fea0003800000 */
.L_x_2658:
[----:B------:R-:W-:Y:S01]  /*2850*/  ULDC.64 UR4, c[0x0][0x9f8] ;  /* 0x00027e0000047ab9 */ /* 0x000fe20000000a00 */
[----:B------:R-:W1:Y:S01]  /*2860*/  LDC R7, c[0x0][0x3f4] ;  /* 0x0000fd00ff077b82 */ /* 0x000e620000000800 */
[----:B------:R-:W-:Y:S01]  /*2870*/  ISETP.NE.U32.AND P0, PT, RZ, UR4, PT ;  /* 0x00000004ff007c0c */ /* 0x000fe2000bf05070 */
[----:B------:R-:W-:Y:S01]  /*2880*/  IMAD.MOV.U32 R0, RZ, RZ, R25 ;  /* 0x000000ffff007224 */ /* 0x000fe200078e0019 */
[----:B------:R-:W2:Y:S02]  /*2890*/  LDL R20, [R1+0x60] ;  /* 0x0000600001147983 */ /* 0x000ea40000100800 */
[----:B------:R-:W-:-:S03]  /*28a0*/  ISETP.NE.AND.EX P0, PT, RZ, UR5, PT, P0 ;  /* 0x00000005ff007c0c */ /* 0x000fc6000bf05300 */
[----:B------:R-:W3:Y:S01]  /*28b0*/  LDC.64 R96, c[0x0][0x3f8] ;  /* 0x0000fe00ff607b82 */ /* 0x000ee20000000a00 */
[----:B------:R-:W-:-:S07]  /*28c0*/  SHF.R.S32.HI R9, RZ, 0x1f, R225 ;  /* 0x0000001fff097819 */ /* 0x000fce00000114e1 */
[----:B------:R-:W4:Y:S02]  /*28d0*/  LDC.64 R90, c[0x0][0x408] ;  /* 0x00010200ff5a7b82 */ /* 0x000f240000000a00 */
[----:B------:R-:W-:Y:S01]  /*28e0*/  @P0 IADD3 R4, P1, R28, UR4, RZ ;  /* 0x000000041c040c10 */ /* 0x000fe2000ff3e0ff */
[----:B------:R-:W-:Y:S01]  /*28f0*/  ULDC UR4, c[0x0][0x2f4] ;  /* 0x0000bd0000047ab9 */ /* 0x000fe20000000800 */
[----:B------:R-:W2:Y:S02]  /*2900*/  LDL R28, [R1+0x68] ;  /* 0x00006800011c7983 */ /* 0x000ea40000100800 */
[----:B------:R-:W-:Y:S02]  /*2910*/  @P0 IADD3.X R5, R27, UR5, RZ, P1, !PT ;  /* 0x000000051b050c10 */ /* 0x000fe40008ffe4ff */
[----:B------:R-:W4:Y:S01]  /*2920*/  LDL R27, [R1+0x64] ;  /* 0x00006400011b7983 */ /* 0x000f220000100800 */
[----:B------:R-:W-:-:S03]  /*2930*/  ISETP.GE.AND P1, PT, R214, UR4, PT ;  /* 0x00000004d6007c0c */ /* 0x000fc6000bf26270 */
[----:B------:R0:W2:Y:S01]  /*2940*/  @P0 LDG.E R0, desc[UR60][R4.64] ;  /* 0x0000003c04000981 */ /* 0x0000a2000c1e1900 */
[----:B------:R-:W-:Y:S02]  /*2950*/  SEL R6, RZ, 0xffffffff, P1 ;  /* 0xffffffffff067807 */ /* 0x000fe40000800000 */
[----:B------:R-:W-:Y:S02]  /*2960*/  ISETP.GE.AND P0, PT, R16, UR4, PT ;  /* 0x0000000410007c0c */ /* 0x000fe4000bf06270 */
[----:B------:R-:W-:Y:S01]  /*2970*/  ISETP.GE.AND P2, PT, R19, UR4, PT ;  /* 0x0000000413007c0c */ /* 0x000fe2000bf46270 */
[----:B------:R-:W-:Y:S01]  /*2980*/  IMAD.SHL.U32 R6, R6, 0x2, RZ ;  /* 0x0000000206067824 */ /* 0x000fe200078e00ff */
[----:B------:R-:W-:Y:S02]  /*2990*/  SEL R3, RZ, 0x1, P0 ;  /* 0x00000001ff037807 */ /* 0x000fe40000000000 */
[----:B0-----:R-:W-:Y:S02]  /*29a0*/  SEL R4, RZ, 0x4, P2 ;  /* 0x00000004ff047807 */ /* 0x001fe40001000000 */
[----:B------:R-:W-:-:S02]  /*29b0*/  LOP3.LUT R3, R6, 0x2, R3, 0xe2, !PT ;  /* 0x0000000206037812 */ /* 0x000fc400078ee203 */
[-C--:B-1----:R-:W-:Y:S01]  /*29c0*/  ISETP.GE.AND P2, PT, R16, R7.reuse, PT ;  /* 0x000000071000720c */ /* 0x082fe20003f46270 */
[----:B---3--:R-:W-:Y:S01]  /*29d0*/  IMAD R8, R9, R96, RZ ;  /* 0x0000006009087224 */ /* 0x008fe200078e02ff */
[----:B------:R-:W-:Y:S02]  /*29e0*/  LOP3.LUT R4, R3, R4, RZ, 0xfc, !PT ;  /* 0x0000000403047212 */ /* 0x000fe400078efcff */
[----:B------:R-:W-:Y:S01]  /*29f0*/  SEL R3, R7, RZ, P2 ;  /* 0x000000ff07037207 */ /* 0x000fe20001000000 */
[----:B------:R-:W-:Y:S01]  /*2a00*/  IMAD.WIDE.U32 R100, R225, R96, R216 ;  /* 0x00000060e1647225 */ /* 0x000fe200078e00d8 */
[----:B------:R-:W-:-:S03]  /*2a10*/  ISETP.GE.AND P1, PT, R214, R7, PT ;  /* 0x00000007d600720c */ /* 0x000fc60003f26270 */
[C---:B------:R-:W-:Y:S02]  /*2a20*/  IMAD R5, R225.reuse, R97, R8 ;  /* 0x00000061e1057224 */ /* 0x040fe400078e0208 */
[----:B------:R-:W-:-:S04]  /*2a30*/  IMAD.WIDE.U32 R98, R225, R96, R16 ;  /* 0x00000060e1627225 */ /* 0x000fc800078e0010 */
[----:B------:R-:W-:Y:S02]  /*2a40*/  IMAD.IADD R3, R16, 0x1, R3 ;  /* 0x0000000110037824 */ /* 0x000fe400078e0203 */
[C---:B------:R-:W-:Y:S02]  /*2a50*/  VIADD R31, R225.reuse, 0x20 ;  /* 0x00000020e11f7836 */ /* 0x040fe40000000000 */
[----:B------:R-:W-:Y:S02]  /*2a60*/  VIADD R25, R225, 0x20 ;  /* 0x00000020e1197836 */ /* 0x000fe40000000000 */
[----:B------:R-:W-:Y:S02]  /*2a70*/  IMAD.IADD R101, R101, 0x1, R5 ;  /* 0x0000000165657824 */ /* 0x000fe400078e0205 */
[----:B------:R-:W-:Y:S01]  /*2a80*/  IMAD.IADD R99, R5, 0x1, R99 ;  /* 0x0000000105637824 */ /* 0x000fe200078e0263 */
[----:B------:R-:W-:Y:S01]  /*2a90*/  SEL R5, R7, RZ, P1 ;  /* 0x000000ff07057207 */ /* 0x000fe20000800000 */
[----:B------:R-:W-:Y:S01]  /*2aa0*/  IMAD.SHL.U32 R31, R31, 0x40, RZ ;  /* 0x000000401f1f7824 */ /* 0x000fe200078e00ff */
[----:B------:R-:W-:Y:S01]  /*2ab0*/  SHF.R.S32.HI R10, RZ, 0x1f, R3 ;  /* 0x0000001fff0a7819 */ /* 0x000fe20000011403 */
[----:B------:R-:W-:-:S02]  /*2ac0*/  IMAD.SHL.U32 R25, R25, 0x40, RZ ;  /* 0x0000004019197824 */ /* 0x000fc400078e00ff */
[----:B------:R-:W-:Y:S01]  /*2ad0*/  IMAD.IADD R8, R214, 0x1, R5 ;  /* 0x00000001d6087824 */ /* 0x000fe200078e0205 */
[CC--:B------:R-:W-:Y:S02]  /*2ae0*/  LEA.HI R5, R10.reuse, R3.reuse, RZ, 0x6 ;  /* 0x000000030a057211 */ /* 0x0c0fe400078f30ff */
[----:B------:R-:W-:Y:S02]  /*2af0*/  LEA.HI R10, R10, R3, RZ, 0x3 ;  /* 0x000000030a0a7211 */ /* 0x000fe400078f18ff */
[----:B------:R-:W-:Y:S02]  /*2b00*/  LOP3.LUT R31, R31, 0x1c0, RZ, 0xc0, !PT ;  /* 0x000001c01f1f7812 */ /* 0x000fe400078ec0ff */
[----:B------:R-:W-:Y:S02]  /*2b10*/  LOP3.LUT R25, R25, 0x1c0, RZ, 0xc0, !PT ;  /* 0x000001c019197812 */ /* 0x000fe400078ec0ff */
[----:B------:R-:W-:Y:S02]  /*2b20*/  SHF.R.S32.HI R5, RZ, 0x6, R5 ;  /* 0x00000006ff057819 */ /* 0x000fe40000011405 */
[----:B------:R-:W-:-:S02]  /*2b30*/  LOP3.LUT R11, R31, 0x38, R10, 0xf8, !PT ;  /* 0x000000381f0b7812 */ /* 0x000fc400078ef80a */
[----:B------:R-:W-:-:S04]  /*2b40*/  SHF.R.U32.HI R25, RZ, 0x3, R25 ;  /* 0x00000003ff197819 */ /* 0x000fc80000011619 */
[----:B------:R-:W-:Y:S01]  /*2b50*/  LOP3.LUT R12, R11, R25, RZ, 0x3c, !PT ;  /* 0x000000190b0c7212 */ /* 0x000fe200078e3cff */
[----:B----4-:R-:W-:-:S04]  /*2b60*/  IMAD R125, R5, 0x1400, R27 ;  /* 0x00001400057d7824 */ /* 0x010fc800078e021b */
[----:B------:R-:W-:Y:S02]  /*2b70*/  IMAD.IADD R125, R125, 0x1, R12 ;  /* 0x000000017d7d7824 */ /* 0x000fe400078e020c */
[----:B------:R-:W3:Y:S01]  /*2b80*/  LDL R12, [R1+0x8c] ;  /* 0x00008c00010c7983 */ /* 0x000ee20000100800 */
[-C--:B------:R-:W-:Y:S02]  /*2b90*/  IMAD R6, R9, R90.reuse, RZ ;  /* 0x0000005a09067224 */ /* 0x080fe400078e02ff */
[C---:B------:R-:W-:Y:S02]  /*2ba0*/  IMAD.SHL.U32 R32, R225.reuse, 0x40, RZ ;  /* 0x00000040e1207824 */ /* 0x040fe400078e00ff */
[C---:B------:R-:W-:Y:S02]  /*2bb0*/  IMAD.SHL.U32 R29, R225.reuse, 0x40, RZ ;  /* 0x00000040e11d7824 */ /* 0x040fe400078e00ff */
[----:B------:R-:W-:-:S04]  /*2bc0*/  IMAD.WIDE.U32 R94, R225, R90, R216 ;  /* 0x0000005ae15e7225 */ /* 0x000fc800078e00d8 */
[C---:B------:R-:W-:Y:S02]  /*2bd0*/  IMAD R9, R225.reuse, R91, R6 ;  /* 0x0000005be1097224 */ /* 0x040fe400078e0206 */
[----:B------:R-:W-:Y:S01]  /*2be0*/  IMAD.WIDE.U32 R92, R225, R90, R16 ;  /* 0x0000005ae15c7225 */ /* 0x000fe200078e0010 */
[----:B------:R-:W-:Y:S02]  /*2bf0*/  LOP3.LUT R32, R32, 0x1c0, RZ, 0xc0, !PT ;  /* 0x000001c020207812 */ /* 0x000fe400078ec0ff */
[----:B------:R-:W-:Y:S01]  /*2c00*/  LOP3.LUT R29, R29, 0x1c0, RZ, 0xc0, !PT ;  /* 0x000001c01d1d7812 */ /* 0x000fe200078ec0ff */
[----:B------:R-:W-:Y:S02]  /*2c10*/  IMAD.IADD R95, R95, 0x1, R9 ;  /* 0x000000015f5f7824 */ /* 0x000fe400078e0209 */
[----:B------:R-:W-:Y:S01]  /*2c20*/  IMAD.IADD R93, R9, 0x1, R93 ;  /* 0x00000001095d7824 */ /* 0x000fe200078e025d */
[----:B------:R-:W-:Y:S01]  /*2c30*/  SHF.R.S32.HI R9, RZ, 0x1f, R8 ;  /* 0x0000001fff097819 */ /* 0x000fe20000011408 */
[----:B------:R-:W-:-:S02]  /*2c40*/  VIADD R30, R225, 0x40 ;  /* 0x00000040e11e7836 */ /* 0x000fc40000000000 */
[----:B------:R-:W-:Y:S01]  /*2c50*/  VIADD R15, R225, 0x40 ;  /* 0x00000040e10f7836 */ /* 0x000fe20000000000 */
[----:B------:R-:W0:Y:S01]  /*2c60*/  S2R R155, SR_TID.X ;  /* 0x00000000009b7919 */ /* 0x000e220000002100 */
[----:B------:R-:W-:Y:S01]  /*2c70*/  LOP3.LUT R3, R32, 0x38, R10, 0xf8, !PT ;  /* 0x0000003820037812 */ /* 0x000fe200078ef80a */
[----:B------:R-:W-:Y:S01]  /*2c80*/  IMAD.SHL.U32 R30, R30, 0x40, RZ ;  /* 0x000000401e1e7824 */ /* 0x000fe200078e00ff */
[----:B------:R-:W-:Y:S01]  /*2c90*/  SHF.R.U32.HI R29, RZ, 0x3, R29 ;  /* 0x00000003ff1d7819 */ /* 0x000fe2000001161d */
[----:B------:R-:W-:Y:S01]  /*2ca0*/  IMAD.SHL.U32 R15, R15, 0x40, RZ ;  /* 0x000000400f0f7824 */ /* 0x000fe200078e00ff */
[CC--:B------:R-:W-:Y:S02]  /*2cb0*/  LEA.HI R21, R9.reuse, R8.reuse, RZ, 0x3 ;  /* 0x0000000809157211 */ /* 0x0c0fe400078f18ff */
[----:B------:R-:W-:Y:S01]  /*2cc0*/  LEA.HI R8, R9, R8, RZ, 0x6 ;  /* 0x0000000809087211 */ /* 0x000fe200078f30ff */
[----:B--2---:R-:W-:Y:S01]  /*2cd0*/  IMAD R127, R5, 0x1400, R28 ;  /* 0x00001400057f7824 */ /* 0x004fe200078e021c */
[----:B------:R-:W-:Y:S01]  /*2ce0*/  LOP3.LUT R6, R3, R29, RZ, 0x3c, !PT ;  /* 0x0000001d03067212 */ /* 0x000fe200078e3cff */
[----:B------:R-:W-:Y:S01]  /*2cf0*/  IMAD R123, R5, 0x1400, R20 ;  /* 0x00001400057b7824 */ /* 0x000fe200078e0214 */
[----:B------:R-:W-:-:S02]  /*2d00*/  LOP3.LUT R30, R30, 0x1c0, RZ, 0xc0, !PT ;  /* 0x000001c01e1e7812 */ /* 0x000fc400078ec0ff */
[----:B------:R-:W-:Y:S02]  /*2d10*/  LOP3.LUT R15, R15, 0x1c0, RZ, 0xc0, !PT ;  /* 0x000001c00f0f7812 */ /* 0x000fe400078ec0ff */
[----:B------:R-:W-:Y:S02]  /*2d20*/  SHF.R.S32.HI R8, RZ, 0x6, R8 ;  /* 0x00000006ff087819 */ /* 0x000fe40000011408 */
[----:B------:R-:W-:Y:S01]  /*2d30*/  LOP3.LUT R5, R31, 0x38, R21, 0xf8, !PT ;  /* 0x000000381f057812 */ /* 0x000fe200078ef815 */
[----:B------:R-:W-:Y:S01]  /*2d40*/  IMAD.IADD R127, R127, 0x1, R6 ;  /* 0x000000017f7f7824 */ /* 0x000fe200078e0206 */
[----:B------:R-:W-:Y:S01]  /*2d50*/  SHF.R.U32.HI R15, RZ, 0x3, R15 ;  /* 0x00000003ff0f7819 */ /* 0x000fe2000001160f */
[----:B------:R-:W-:Y:S01]  /*2d60*/  IMAD R124, R8, 0x1400, R27 ;  /* 0x00001400087c7824 */ /* 0x000fe200078e021b */
[--C-:B------:R-:W-:Y:S02]  /*2d70*/  LOP3.LUT R3, R32, 0x38, R21.reuse, 0xf8, !PT ;  /* 0x0000003820037812 */ /* 0x100fe400078ef815 */
[----:B------:R-:W-:-:S02]  /*2d80*/  LOP3.LUT R6, R30, 0x38, R21, 0xf8, !PT ;  /* 0x000000381e067812 */ /* 0x000fc400078ef815 */
[----:B------:R-:W-:Y:S02]  /*2d90*/  LOP3.LUT R5, R5, R25, RZ, 0x3c, !PT ;  /* 0x0000001905057212 */ /* 0x000fe400078e3cff */
[----:B-----5:R-:W-:Y:S01]  /*2da0*/  SHF.R.S32.HI R11, RZ, 0x1f, R152 ;  /* 0x0000001fff0b7819 */ /* 0x020fe20000011498 */
[C---:B------:R-:W-:Y:S01]  /*2db0*/  IMAD R126, R8.reuse, 0x1400, R28 ;  /* 0x00001400087e7824 */ /* 0x040fe200078e021c */
[----:B------:R-:W-:Y:S01]  /*2dc0*/  LOP3.LUT R3, R3, R29, RZ, 0x3c, !PT ;  /* 0x0000001d03037212 */ /* 0x000fe200078e3cff */
[----:B------:R-:W-:Y:S01]  /*2dd0*/  IMAD R122, R8, 0x1400, R20 ;  /* 0x00001400087a7824 */ /* 0x000fe200078e0214 */
[-C--:B------:R-:W-:Y:S01]  /*2de0*/  LOP3.LUT R9, R6, R15.reuse, RZ, 0x3c, !PT ;  /* 0x0000000f06097212 */ /* 0x080fe200078e3cff */
[----:B------:R-:W-:Y:S01]  /*2df0*/  IMAD.IADD R124, R124, 0x1, R5 ;  /* 0x000000017c7c7824 */ /* 0x000fe200078e0205 */
[----:B------:R-:W-:Y:S01]  /*2e00*/  LOP3.LUT R13, R30, 0x38, R10, 0xf8, !PT ;  /* 0x000000381e0d7812 */ /* 0x000fe200078ef80a */
[----:B------:R-:W-:Y:S01]  /*2e10*/  IMAD R5, R11, R96, RZ ;  /* 0x000000600b057224 */ /* 0x000fe200078e02ff */
[----:B------:R-:W-:Y:S01]  /*2e20*/  ISETP.GE.AND P0, PT, R22, UR4, PT ;  /* 0x0000000416007c0c */ /* 0x000fe2000bf06270 */
[----:B------:R-:W-:Y:S01]  /*2e30*/  IMAD.IADD R126, R126, 0x1, R3 ;  /* 0x000000017e7e7824 */ /* 0x000fe200078e0203 */
[----:B------:R-:W-:Y:S01]  /*2e40*/  LOP3.LUT R14, R13, R15, RZ, 0x3c, !PT ;  /* 0x0000000f0d0e7212 */ /* 0x000fe200078e3cff */
[----:B------:R-:W-:Y:S01]  /*2e50*/  IMAD.IADD R122, R122, 0x1, R9 ;  /* 0x000000017a7a7824 */ /* 0x000fe200078e0209 */
[C-C-:B------:R-:W-:Y:S01]  /*2e60*/  SHF.L.U64.HI R3, R96.reuse, 0x5, R97.reuse ;  /* 0x0000000560037819 */ /* 0x140fe20000010261 */
[----:B------:R-:W-:Y:S01]  /*2e70*/  IMAD R9, R97, 0x50, RZ ;  /* 0x0000005061097824 */ /* 0x000fe200078e02ff */
[----:B------:R-:W-:Y:S01]  /*2e80*/  SHF.L.U64.HI R105, R96, 0x6, R97 ;  /* 0x0000000660697819 */ /* 0x000fe20000010261 */
[----:B------:R-:W-:-:S02]  /*2e90*/  IMAD R13, R152, R97, R5 ;  /* 0x00000061980d7224 */ /* 0x000fc400078e0205 */
[C---:B------:R-:W-:Y:S02]  /*2ea0*/  IMAD.SHL.U32 R102, R96.reuse, 0x20, RZ ;  /* 0x0000002060667824 */ /* 0x040fe400078e00ff */
[----:B------:R-:W-:Y:S02]  /*2eb0*/  IMAD.SHL.U32 R106, R96, 0x40, RZ ;  /* 0x00000040606a7824 */ /* 0x000fe400078e00ff */
[----:B------:R-:W-:Y:S01]  /*2ec0*/  IMAD.WIDE.U32 R100, R152, R96, R100 ;  /* 0x0000006098647225 */ /* 0x000fe200078e0064 */
[----:B------:R-:W-:-:S03]  /*2ed0*/  SEL R5, RZ, 0x8, P0 ;  /* 0x00000008ff057807 */ /* 0x000fc60000000000 */
[----:B------:R-:W-:-:S04]  /*2ee0*/  IMAD.WIDE.U32 R98, R152, R96, R98 ;  /* 0x0000006098627225 */ /* 0x000fc800078e0062 */
[----:B------:R-:W-:-:S04]  /*2ef0*/  IMAD.WIDE.U32 R96, R96, 0x50, RZ ;  /* 0x0000005060607825 */ /* 0x000fc800078e00ff */
[-C--:B------:R-:W-:Y:S01]  /*2f00*/  IMAD R11, R11, R90.reuse, RZ ;  /* 0x0000005a0b0b7224 */ /* 0x080fe200078e02ff */
[C---:B------:R-:W-:Y:S01]  /*2f10*/  SHF.L.U64.HI R103, R90.reuse, 0x5, R91 ;  /* 0x000000055a677819 */ /* 0x040fe2000001025b */
[----:B------:R-:W-:Y:S01]  /*2f20*/  IMAD.IADD R116, R97, 0x1, R9 ;  /* 0x0000000161747824 */ /* 0x000fe200078e0209 */
[----:B------:R-:W-:Y:S01]  /*2f30*/  SHF.L.U64.HI R107, R90, 0x6, R91 ;  /* 0x000000065a6b7819 */ /* 0x000fe2000001025b */
[----:B------:R-:W-:Y:S01]  /*2f40*/  IMAD R117, R91, 0x50, RZ ;  /* 0x000000505b757824 */ /* 0x000fe200078e02ff */
[----:B------:R-:W-:Y:S01]  /*2f50*/  LOP3.LUT R27, R4, R5, RZ, 0xfc, !PT ;  /* 0x00000005041b7212 */ /* 0x000fe200078efcff */
[----:B------:R-:W-:Y:S01]  /*2f60*/  IMAD R11, R152, R91, R11 ;  /* 0x0000005b980b7224 */ /* 0x000fe200078e020b */
[----:B------:R-:W-:Y:S01]  /*2f70*/  SHF.R.S32.HI R9, RZ, 0x3, R10 ;  /* 0x00000003ff097819 */ /* 0x000fe2000001140a */
[C---:B------:R-:W-:Y:S01]  /*2f80*/  IMAD.SHL.U32 R104, R90.reuse, 0x20, RZ ;  /* 0x000000205a687824 */ /* 0x040fe200078e00ff */
[----:B------:R-:W-:Y:S01]  /*2f90*/  SHF.R.S32.HI R20, RZ, 0x3, R21 ;  /* 0x00000003ff147819 */ /* 0x000fe20000011415 */
[----:B------:R-:W-:Y:S01]  /*2fa0*/  IMAD.SHL.U32 R108, R90, 0x40, RZ ;  /* 0x000000405a6c7824 */ /* 0x000fe200078e00ff */
[----:B------:R-:W-:Y:S01]  /*2fb0*/  LOP3.LUT R10, R10, 0xfffffff8, RZ, 0xc0, !PT ;  /* 0xfffffff80a0a7812 */ /* 0x000fe200078ec0ff */
[----:B------:R-:W-:Y:S01]  /*2fc0*/  IMAD.WIDE.U32 R94, R152, R90, R94 ;  /* 0x0000005a985e7225 */ /* 0x000fe200078e005e */
[----:B------:R-:W-:-:S03]  /*2fd0*/  LOP3.LUT R21, R21, 0xfffffff8, RZ, 0xc0, !PT ;  /* 0xfffffff815157812 */ /* 0x000fc600078ec0ff */
[----:B------:R-:W-:Y:S01]  /*2fe0*/  IMAD.WIDE.U32 R92, R152, R90, R92 ;  /* 0x0000005a985c7225 */ /* 0x000fe200078e005c */
[----:B------:R-:W-:-:S03]  /*2ff0*/  LOP3.LUT R25, R27, 0x2, RZ, 0xc0, !PT ;  /* 0x000000021b197812 */ /* 0x000fc600078ec0ff */
[----:B------:R-:W-:Y:S01]  /*3000*/  IMAD.WIDE.U32 R90, R90, 0x50, RZ ;  /* 0x000000505a5a7825 */ /* 0x000fe200078e00ff */
[----:B0-----:R-:W-:-:S03]  /*3010*/  LEA.HI R155, R155, 0x8, RZ, 0x19 ;  /* 0x000000089b9b7811 */ /* 0x001fc600078fc8ff */
[----:B------:R-:W-:Y:S01]  /*3020*/  IMAD.IADD R115, R115, 0x1, R26 ;  /* 0x0000000173737824 */ /* 0x000fe200078e021a */
[----:B------:R-:W-:Y:S01]  /*3030*/  LOP3.LUT R26, R27, 0x4, RZ, 0xc0, !PT ;  /* 0x000000041b1a7812 */ /* 0x000fe200078ec0ff */
[----:B------:R-:W-:Y:S01]  /*3040*/  IMAD.SHL.U32 R112, R7, 0x2, RZ ;  /* 0x0000000207707824 */ /* 0x000fe200078e00ff */
[----:B------:R-:W-:Y:S01]  /*3050*/  LOP3.LUT R4, R4, 0x1, RZ, 0xc0, !PT ;  /* 0x0000000104047812 */ /* 0x000fe200078ec0ff */
[----:B------:R-:W-:Y:S01]  /*3060*/  IMAD.IADD R123, R123, 0x1, R14 ;  /* 0x000000017b7b7824 */ /* 0x000fe200078e020e */
[----:B------:R-:W-:Y:S01]  /*3070*/  LOP3.LUT R27, R27, 0x8, RZ, 0xc0, !PT ;  /* 0x000000081b1b7812 */ /* 0x000fe200078ec0ff */
[----:B------:R-:W-:Y:S01]  /*3080*/  IMAD.IADD R117, R91, 0x1, R117 ;  /* 0x000000015b757824 */ /* 0x000fe200078e0275 */
[----:B------:R-:W-:Y:S01]  /*3090*/  SHF.R.S32.HI R114, RZ, 0x1f, R0 ;  /* 0x0000001fff727819 */ /* 0x000fe20000011400 */
[----:B------:R-:W-:Y:S01]  /*30a0*/  IMAD.IADD R5, R101, 0x1, R13 ;  /* 0x0000000165057824 */ /* 0x000fe200078e020d */
[----:B------:R-:W-:Y:S01]  /*30b0*/  SHF.R.S32.HI R28, RZ, 0x1f, R10 ;  /* 0x0000001fff1c7819 */ /* 0x000fe2000001140a */
[----:B------:R-:W-:Y:S01]  /*30c0*/  IMAD.IADD R6, R13, 0x1, R99 ;  /* 0x000000010d067824 */ /* 0x000fe200078e0263 */
[----:B------:R-:W-:Y:S01]  /*30d0*/  SHF.R.S32.HI R29, RZ, 0x1f, R21 ;  /* 0x0000001fff1d7819 */ /* 0x000fe20000011415 */
[----:B------:R-:W-:-:S02]  /*30e0*/  IMAD.IADD R7, R95, 0x1, R11 ;  /* 0x000000015f077824 */ /* 0x000fc400078e020b */
[----:B------:R-:W-:Y:S02]  /*30f0*/  IMAD.IADD R8, R11, 0x1, R93 ;  /* 0x000000010b087824 */ /* 0x000fe400078e025d */
[----:B---3--:R-:W-:-:S07]  /*3100*/  IMAD R109, R12, 0x20, R225 ;  /* 0x000000200c6d7824 */ /* 0x008fce00078e02e1 */
.L_x_2776:
[----:B------:R-:W2:Y:S01]  /*3110*/  LDL R34, [R1+0x88] ;  /* 0x0000880001227983 */ /* 0x000ea20000100800 */
[----:B------:R-:W0:Y:S01]  /*3120*/  LDC R32, c[0x0][0x430] ;  /* 0x00010c00ff207b82 */ /* 0x000e220000000800 */
[----:B------:R-:W-:-:S04]  /*3130*/  VIADD R2, R2, 0xffffffff ;  /* 0xffffffff02027836 */ /* 0x000fc80000000000 */
        /* <DEDUP_REMOVED lines=9> */
[----:B----4-:R-:W4:Y:S08]  /*31d0*/  @P3 LDC R30, c[0x0][0x434] ;  /* 0x00010d00ff1e3b82 */ /* 0x010f300000000800 */
[----:B------:R-:W1:Y:S01]  /*31e0*/  @P3 LDC R31, c[0x0][0x438] ;  /* 0x00010e00ff1f3b82 */ /* 0x000e620000000800 */
[----:B----4-:R-:W-:-:S05]  /*31f0*/  @P3 IMAD.HI.U32 R30, R35, R30, RZ ;  /* 0x0000001e231e3227 */ /* 0x010fca00078e00ff */
[----:B-1----:R-:W-:Y:S01]  /*3200*/  @P3 SHF.R.U32.HI R11, RZ, R31, R30 ;  /* 0x0000001fff0b3219 */ /* 0x002fe2000001161e */
[----:B0-----:R-:W-:-:S03]  /*3210*/  @!P0 IMAD R30, R114, R14, RZ ;  /* 0x0000000e721e8224 */ /* 0x001fc600078e02ff */
[--C-:B------:R-:W-:Y:S01]  /*3220*/  @!P0 SHF.R.S32.HI R31, RZ, 0x1f, R11.reuse ;  /* 0x0000001fff1f8819 */ /* 0x100fe2000001140b */
[----:B------:R-:W-:Y:S02]  /*3230*/  @!P0 IMAD R33, R0, R15, R30 ;  /* 0x0000000f00218224 */ /* 0x000fe400078e021e */
[----:B------:R-:W-:-:S04]  /*3240*/  @!P0 IMAD.MOV.U32 R30, RZ, RZ, R11 ;  /* 0x000000ffff1e8224 */ /* 0x000fc800078e000b */
[----:B------:R-:W-:-:S04]  /*3250*/  @!P0 IMAD.WIDE.U32 R14, R0, R14, R30 ;  /* 0x0000000e000e8225 */ /* 0x000fc800078e001e */
[----:B------:R-:W-:Y:S01]  /*3260*/  @!P0 IMAD.IADD R15, R15, 0x1, R33 ;  /* 0x000000010f0f8824 */ /* 0x000fe200078e0221 */
[----:B---3--:R-:W-:Y:S01]  /*3270*/  @!P0 LEA R12, P3, R14, R12, 0x2 ;  /* 0x0000000c0e0c8211 */ /* 0x008fe200078610ff */
[----:B------:R-:W-:-:S03]  /*3280*/  IMAD.MOV.U32 R30, RZ, RZ, RZ ;  /* 0x000000ffff1e7224 */ /* 0x000fc600078e00ff */
[----:B------:R-:W-:-:S05]  /*3290*/  @!P0 LEA.HI.X R13, R14, R13, R15, 0x2, P3 ;  /* 0x0000000d0e0d8211 */ /* 0x000fca00018f140f */
[----:B------:R0:W5:Y:S01]  /*32a0*/  @!P0 LDG.E R30, desc[UR60][R12.64] ;  /* 0x0000003c0c1e8981 */ /* 0x000162000c1e1900 */
[----:B------:R-:W-:Y:S01]  /*32b0*/  ISETP.GE.AND P0, PT, R111, 0x1, PT ;  /* 0x000000016f00780c */ /* 0x000fe20003f06270 */
[----:B------:R-:W-:Y:S01]  /*32c0*/  IMAD.MOV R31, RZ, RZ, -R11 ;  /* 0x000000ffff1f7224 */ /* 0x000fe200078e0a0b */
[----:B------:R-:W-:Y:S01]  /*32d0*/  ISETP.GT.AND P3, PT, R2, R113, PT ;  /* 0x000000710200720c */ /* 0x000fe20003f64270 */
[----:B------:R-:W-:Y:S05]  /*32e0*/  YIELD ;  /* 0x0000000000007946 */ /* 0x000fea0003800000 */
[----:B------:R-:W-:Y:S01]  /*32f0*/  BSSY B0, `(.L_x_2660) ;  /* 0x0000836000007945 */ /* 0x000fe20003800000 */
[----:B------:R-:W-:Y:S01]  /*3300*/  IMAD R31, R32, R31, R35 ;  /* 0x0000001f201f7224 */ /* 0x000fe200078e0223 */
[----:B------:R-:W-:Y:S01]  /*3310*/  P2R R110, PR, RZ, 0x8 ;  /* 0x00000008ff6e7803 */ /* 0x000fe20000000000 */
        /* <DEDUP_REMOVED lines=56> */
[-C--:B------:R-:W-:Y:S02]  /*36a0*/  ISETP.GE.AND P4, PT, R221, R111.reuse, PT ;  /* 0x0000006fdd00720c */ /* 0x080fe40003f86270 */
        /* <DEDUP_REMOVED lines=20> */
.L_x_2664:
[----:B------:R-:W-:Y:S05]  /*37f0*/  BSYNC B1 ;  /* 0x0000000000017941 */ /* 0x000fea0003800000 */
.L_x_2663:
[----:B0----5:R-:W-:Y:S01]  /*3800*/  IMAD.MOV.U32 R32, RZ, RZ, R64 ;  /* 0x000000ffff207224 */ /* 0x021fe200078e0040 */
[----:B------:R-:W-:Y:S01]  /*3810*/  BSSY B1, `(.L_x_2665) ;  /* 0x0000042000017945 */ /* 0x000fe20003800000 */
[----:B------:R-:W-:Y:S01]  /*3820*/  IMAD.MOV.U32 R34, RZ, RZ, R65 ;  /* 0x000000ffff227224 */ /* 0x000fe200078e0041 */
[----:B------:R-:W-:Y:S01]  /*3830*/  CS2R R52, SRZ ;  /* 0x0000000000347805 */ /* 0x000fe2000001ff00 */
[----:B------:R-:W-:Y:S01]  /*3840*/  IMAD.MOV.U32 R33, RZ, RZ, R68 ;  /* 0x000000ffff217224 */ /* 0x000fe200078e0044 */
[----:B------:R-:W-:Y:S01]  /*3850*/  CS2R R56, SRZ ;  /* 0x0000000000387805 */ /* 0x000fe2000001ff00 */
[----:B------:R-:W-:Y:S01]  /*3860*/  VIADD R35, R225, 0x20 ;  /* 0x00000020e1237836 */ /* 0x000fe20000000000 */
[----:B------:R-:W-:Y:S01]  /*3870*/  PRMT R147, R34, 0x5410, R32 ;  /* 0x0000541022937816 */ /* 0x000fe20000000020 */
[----:B------:R-:W-:Y:S01]  /*3880*/  IMAD.MOV.U32 R32, RZ, RZ, R69 ;  /* 0x000000ffff207224 */ /* 0x000fe200078e0045 */
[----:B------:R-:W-:Y:S01]  /*3890*/  CS2R R60, SRZ ;  /* 0x00000000003c7805 */ /* 0x000fe2000001ff00 */
[----:B------:R-:W-:Y:S01]  /*38a0*/  IMAD.MOV.U32 R34, RZ, RZ, R76 ;  /* 0x000000ffff227224 */ /* 0x000fe200078e004c */
[----:B------:R-:W-:-:S02]  /*38b0*/  ISETP.GE.AND P4, PT, R35, R87, PT ;  /* 0x000000572300720c */ /* 0x000fc40003f86270 */
[----:B------:R-:W-:Y:S02]  /*38c0*/  CS2R R50, SRZ ;  /* 0x0000000000327805 */ /* 0x000fe4000001ff00 */
[----:B------:R-:W-:Y:S01]  /*38d0*/  PRMT R149, R32, 0x5410, R33 ;  /* 0x0000541020957816 */ /* 0x000fe20000000021 */
[----:B------:R-:W-:Y:S01]  /*38e0*/  IMAD.MOV.U32 R33, RZ, RZ, R72 ;  /* 0x000000ffff217224 */ /* 0x000fe200078e0048 */
[----:B------:R-:W-:Y:S01]  /*38f0*/  CS2R R54, SRZ ;  /* 0x0000000000367805 */ /* 0x000fe2000001ff00 */
[----:B------:R-:W-:Y:S01]  /*3900*/  IMAD.MOV.U32 R32, RZ, RZ, R73 ;  /* 0x000000ffff207224 */ /* 0x000fe200078e0049 */
[----:B------:R-:W-:Y:S02]  /*3910*/  CS2R R58, SRZ ;  /* 0x00000000003a7805 */ /* 0x000fe4000001ff00 */
[----:B------:R-:W-:Y:S02]  /*3920*/  CS2R R62, SRZ ;  /* 0x00000000003e7805 */ /* 0x000fe4000001ff00 */
[----:B------:R-:W-:Y:S01]  /*3930*/  PRMT R150, R32, 0x5410, R33 ;  /* 0x0000541020967816 */ /* 0x000fe20000000021 */
[----:B------:R-:W-:-:S02]  /*3940*/  IMAD.MOV.U32 R33, RZ, RZ, R77 ;  /* 0x000000ffff217224 */ /* 0x000fc400078e004d */
[----:B------:R-:W-:-:S03]  /*3950*/  IMAD.MOV.U32 R32, RZ, RZ, R66 ;  /* 0x000000ffff207224 */ /* 0x000fc600078e0042 */
[----:B------:R-:W-:Y:S01]  /*3960*/  PRMT R83, R33, 0x5410, R34 ;  /* 0x0000541021537816 */ /* 0x000fe20000000022 */
[----:B------:R-:W-:Y:S02]  /*3970*/  IMAD.MOV.U32 R34, RZ, RZ, R67 ;  /* 0x000000ffff227224 */ /* 0x000fe400078e0043 */
[----:B------:R-:W-:-:S03]  /*3980*/  IMAD.MOV.U32 R33, RZ, RZ, R70 ;  /* 0x000000ffff217224 */ /* 0x000fc600078e0046 */
[----:B------:R-:W-:Y:S01]  /*3990*/  PRMT R146, R34, 0x5410, R32 ;  /* 0x0000541022927816 */ /* 0x000fe20000000020 */
[----:B------:R-:W-:Y:S02]  /*39a0*/  IMAD.MOV.U32 R32, RZ, RZ, R71 ;  /* 0x000000ffff207224 */ /* 0x000fe400078e0047 */
[----:B------:R-:W-:-:S03]  /*39b0*/  IMAD.MOV.U32 R34, RZ, RZ, R74 ;  /* 0x000000ffff227224 */ /* 0x000fc600078e004a */
[----:B------:R-:W-:Y:S01]  /*39c0*/  PRMT R148, R32, 0x5410, R33 ;  /* 0x0000541020947816 */ /* 0x000fe20000000021 */
[----:B------:R-:W-:Y:S01]  /*39d0*/  IMAD.MOV.U32 R33, RZ, RZ, R75 ;  /* 0x000000ffff217224 */ /* 0x000fe200078e004b */
[----:B------:R-:W-:Y:S01]  /*39e0*/  PRMT R151, R151, 0x5410, R34 ;  /* 0x0000541097977816 */ /* 0x000fe20000000022 */
[----:B------:R-:W-:Y:S02]  /*39f0*/  IMAD.MOV.U32 R32, RZ, RZ, R78 ;  /* 0x000000ffff207224 */ /* 0x000fe400078e004e */
[----:B------:R-:W-:Y:S01]  /*3a00*/  IMAD.MOV.U32 R34, RZ, RZ, R79 ;  /* 0x000000ffff227224 */ /* 0x000fe200078e004f */
[----:B------:R-:W-:Y:S02]  /*3a10*/  PRMT R153, R153, 0x5410, R33 ;  /* 0x0000541099997816 */ /* 0x000fe40000000021 */
[----:B------:R-:W-:Y:S02]  /*3a20*/  PRMT R120, R120, 0x5410, R32 ;  /* 0x0000541078787816 */ /* 0x000fe40000000020 */
        /* <DEDUP_REMOVED lines=8> */
[----:B------:R-:W-:-:S04]  /*3ab0*/  IADD3 R33, P0, P5, R94, R12, R104 ;  /* 0x0000000c5e217210 */ /* 0x000fc80007d1e068 */
[----:B------:R-:W-:Y:S02]  /*3ac0*/  IADD3.X R36, R7, R80, R103, P0, P5 ;  /* 0x0000005007247210 */ /* 0x000fe400007ea467 */
[----:B------:R-:W-:Y:S02]  /*3ad0*/  LEA R34, P0, R32, UR4, 0x1 ;  /* 0x0000000420227c11 */ /* 0x000fe4000f8008ff */
[----:B------:R-:W-:Y:S02]  /*3ae0*/  ISETP.GE.AND P5, PT, R216, R111, PT ;  /* 0x0000006fd800720c */ /* 0x000fe40003fa6270 */
[----:B------:R-:W-:Y:S02]  /*3af0*/  LEA.HI.X R35, R32, UR5, R35, 0x1, P0 ;  /* 0x0000000520237c11 */ /* 0x000fe400080f0c23 */
[----:B------:R-:W-:-:S04]  /*3b00*/  LEA R32, P0, R33, UR6, 0x1 ;  /* 0x0000000621207c11 */ /* 0x000fc8000f8008ff */
[----:B------:R-:W-:Y:S02]  /*3b10*/  LEA.HI.X R33, R33, UR7, R36, 0x1, P0 ;  /* 0x0000000721217c11 */ /* 0x000fe400080f0c24 */
[-C--:B------:R-:W-:Y:S02]  /*3b20*/  ISETP.GE.AND P0, PT, R221, R111.reuse, PT ;  /* 0x0000006fdd00720c */ /* 0x080fe40003f06270 */
[----:B------:R-:W-:Y:S02]  /*3b30*/  CS2R R56, SRZ ;  /* 0x0000000000387805 */ /* 0x000fe4000001ff00 */
[----:B------:R-:W-:Y:S01]  /*3b40*/  CS2R R58, SRZ ;  /* 0x00000000003a7805 */ /* 0x000fe2000001ff00 */
        /* <DEDUP_REMOVED lines=8> */
[----:B------:R-:W-:-:S02]  /*3bd0*/  CS2R R54, SRZ ;  /* 0x0000000000367805 */ /* 0x000fc4000001ff00 */
[----:B------:R-:W-:Y:S01]  /*3be0*/  CS2R R50, SRZ ;  /* 0x0000000000327805 */ /* 0x000fe2000001ff00 */
[----:B------:R0:W5:Y:S04]  /*3bf0*/  @!P5 LDG.E.64 R52, desc[UR60][R34.64+0x80] ;  /* 0x0000803c2234d981 */ /* 0x000168000c1e1b00 */
[----:B------:R0:W5:Y:S04]  /*3c00*/  @!P5 LDG.E.64 R54, desc[UR60][R32.64+0x80] ;  /* 0x0000803c2036d981 */ /* 0x000168000c1e1b00 */
[----:B------:R0:W5:Y:S04]  /*3c10*/  @!P0 LDG.E.64 R48, desc[UR60][R34.64+0xc0] ;  /* 0x0000c03c22308981 */ /* 0x000168000c1e1b00 */
[----:B------:R0:W5:Y:S02]  /*3c20*/  @!P0 LDG.E.64 R50, desc[UR60][R32.64+0xc0] ;  /* 0x0000c03c20328981 */ /* 0x000164000c1e1b00 */
.L_x_2666:
[----:B------:R-:W-:Y:S05]  /*3c30*/  BSYNC B1 ;  /* 0x0000000000017941 */ /* 0x000fea0003800000 */
.L_x_2665:
[----:B0----5:R-:W-:Y:S01]  /*3c40*/  IMAD.MOV.U32 R33, RZ, RZ, R52 ;  /* 0x000000ffff217224 */ /* 0x021fe200078e0034 */
[----:B------:R-:W-:Y:S01]  /*3c50*/  BSSY B1, `(.L_x_2667) ;  /* 0x0000043000017945 */ /* 0x000fe20003800000 */
[----:B------:R-:W-:Y:S01]  /*3c60*/  IMAD.MOV.U32 R32, RZ, RZ, R53 ;  /* 0x000000ffff207224 */ /* 0x000fe200078e0035 */
[----:B------:R-:W-:Y:S01]  /*3c70*/  CS2R R40, SRZ ;  /* 0x0000000000287805 */ /* 0x000fe2000001ff00 */
        /* <DEDUP_REMOVED lines=9> */
[----:B------:R-:W-:Y:S01]  /*3d10*/  PRMT R144, R33, 0x5410, R32 ;  /* 0x0000541021907816 */ /* 0x000fe20000000020 */
[----:B------:R-:W-:Y:S01]  /*3d20*/  IMAD.MOV.U32 R33, RZ, RZ, R54 ;  /* 0x000000ffff217224 */ /* 0x000fe200078e0036 */
[----:B------:R-:W-:Y:S01]  /*3d30*/  CS2R R44, SRZ ;  /* 0x00000000002c7805 */ /* 0x000fe2000001ff00 */
[----:B------:R-:W-:Y:S01]  /*3d40*/  IMAD.MOV.U32 R32, RZ, RZ, R55 ;  /* 0x000000ffff207224 */ /* 0x000fe200078e0037 */
        /* <DEDUP_REMOVED lines=51> */
.L_x_2668:
[----:B------:R-:W-:Y:S05]  /*4080*/  BSYNC B1 ;  /* 0x0000000000017941 */ /* 0x000fea0003800000 */
.L_x_2667:
[----:B------:R-:W2:Y:S01]  /*4090*/  LDL R11, [R1+0x5c] ;  /* 0x00005c00010b7983 */ /* 0x000ea20000100800 */
[----:B0----5:R-:W-:Y:S01]  /*40a0*/  IMAD.MOV.U32 R12, RZ, RZ, R32 ;  /* 0x000000ffff0c7224 */ /* 0x021fe200078e0020 */
        /* <DEDUP_REMOVED lines=31> */
.L_x_2669:
[----:B------:R-:W-:Y:S01]  /*42a0*/  IMAD R88, R213, 0x8, R23 ;  /* 0x00000008d5587824 */ /* 0x000fe200078e0217 */
[----:B------:R-:W-:Y:S01]  /*42b0*/  SHF.L.U32 R89, R229, 0x1f, RZ ;  /* 0x0000001fe5597819 */ /* 0x000fe200000006ff */
[----:B------:R-:W-:Y:S03]  /*42c0*/  BSSY B1, `(.L_x_2670) ;  /* 0x0000003000017945 */ /* 0x000fe60003800000 */
[----:B------:R-:W0:Y:S02]  /*42d0*/  SYNCS.PHASECHK.TRANS64.TRYWAIT P6, [R88+URZ+0x38890], R89 ;  /* 0x03889059580075a7 */ /* 0x000e2400080c017f */
[----:B0-----:R-:W-:Y:S05]  /*42e0*/  @!P6 BRA `(.L_x_2671) ;  /* 0x000002f4007ce947 */ /* 0x001fea0003800000 */
.L_x_3062:
[----:B------:R-:W-:Y:S05]  /*42f0*/  BSYNC B1 ;  /* 0x0000000000017941 */ /* 0x000fea0003800000 */
.L_x_2670:
[----:B------:R-:W-:-:S03]  /*4300*/  UMOV UR4, 0xffffffff ;  /* 0xffffffff00047882 */ /* 0x000fc60000000000 */
[----:B------:R-:W-:Y:S05]  /*4310*/  BRA.DIV UR4, `(.L_x_2672) ;  /* 0x000002f604847947 */ /* 0x000fea000b800000 */
[----:B------:R1:W2:Y:S04]  /*4320*/  SHFL.IDX PT, R80, R118, RZ, 0x181f ;  /* 0x00181fff76507589 */ /* 0x0002a800000e0000 */
[----:B------:R1:W3:Y:S02]  /*4330*/  SHFL.IDX PT, R11, R119, RZ, 0x181f ;  /* 0x00181fff770b7589 */ /* 0x0002e400000e0000 */
.L_x_3066:
        /* <DEDUP_REMOVED lines=9> */
[----:B------:R-:W-:Y:S02]  /*43d0*/  SHF.R.U64 R76, R76, 0x10, R77 ;  /* 0x000000104c4c7819 */ /* 0x000fe4000000124d */
[----:B------:R-:W-:Y:S02]  /*43e0*/  SHF.R.U64 R78, R78, 0x10, R79 ;  /* 0x000000104e4e7819 */ /* 0x000fe4000000124f */
[----:B------:R-:W-:Y:S02]  /*43f0*/  SHF.R.U32.HI R81, RZ, 0x10, R77 ;  /* 0x00000010ff517819 */ /* 0x000fe4000001164d */
[----:B------:R-:W-:Y:S02]  /*4400*/  PRMT R77, R83, 0x5432, R76 ;  /* 0x00005432534d7816 */ /* 0x000fe4000000004c */
[----:B------:R-:W-:Y:S02]  /*4410*/  PRMT R76, R120, 0x5432, R78 ;  /* 0x00005432784c7816 */ /* 0x000fe4000000004e */
[----:B------:R-:W-:-:S02]  /*4420*/  SHF.R.U32.HI R82, RZ, 0x10, R79 ;  /* 0x00000010ff527819 */ /* 0x000fc4000001164f */
[----:B------:R-:W-:Y:S02]  /*4430*/  PRMT R79, R83, 0x5410, R81 ;  /* 0x00005410534f7816 */ /* 0x000fe40000000051 */
[----:B0-----:R-:W-:Y:S02]  /*4440*/  LOP3.LUT R83, R13, 0xffff0000, RZ, 0xc0, !PT ;  /* 0xffff00000d537812 */ /* 0x001fe400078ec0ff */
[C---:B------:R-:W-:Y:S01]  /*4450*/  LOP3.LUT R78, R76.reuse, 0xffff0000, RZ, 0xc0, !PT ;  /* 0xffff00004c4e7812 */ /* 0x040fe200078ec0ff */
[----:B------:R-:W-:Y:S01]  /*4460*/  IMAD.U32 R76, R76, 0x10000, RZ ;  /* 0x000100004c4c7824 */ /* 0x000fe200078e00ff */
[C---:B------:R-:W-:Y:S01]  /*4470*/  LOP3.LUT R120, R77.reuse, 0xffff0000, RZ, 0xc0, !PT ;  /* 0xffff00004d787812 */ /* 0x040fe200078ec0ff */
[----:B------:R-:W-:Y:S01]  /*4480*/  IMAD.U32 R77, R77, 0x10000, RZ ;  /* 0x000100004d4d7824 */ /* 0x000fe200078e00ff */
[----:B------:R-:W-:Y:S01]  /*4490*/  PRMT R81, R121, 0x5432, R82 ;  /* 0x0000543279517816 */ /* 0x000fe20000000052 */
[----:B------:R-:W-:Y:S02]  /*44a0*/  IMAD.U32 R82, R13, 0x10000, RZ ;  /* 0x000100000d527824 */ /* 0x000fe400078e00ff */
[C---:B------:R-:W-:Y:S01]  /*44b0*/  FMUL.FTZ R13, R83.reuse, R78 ;  /* 0x0000004e530d7220 */ /* 0x040fe20000410000 */
[-C--:B------:R-:W-:Y:S01]  /*44c0*/  FMUL.FTZ R83, R83, R120.reuse ;  /* 0x0000007853537220 */ /* 0x080fe20000410000 */
[C---:B------:R-:W-:Y:S01]  /*44d0*/  IMAD.U32 R121, R79.reuse, 0x10000, RZ ;  /* 0x000100004f797824 */ /* 0x040fe200078e00ff */
[----:B------:R-:W-:Y:S01]  /*44e0*/  LOP3.LUT R79, R79, 0xffff0000, RZ, 0xc0, !PT ;  /* 0xffff00004f4f7812 */ /* 0x000fe200078ec0ff */
[C---:B------:R-:W-:Y:S01]  /*44f0*/  FFMA.FTZ R13, R82.reuse, R120, -R13 ;  /* 0x00000078520d7223 */ /* 0x040fe2000001080d */
        /* <DEDUP_REMOVED lines=26> */
.L_x_2678:
[----:B------:R-:W-:Y:S05]  /*46a0*/  BSYNC B3 ;  /* 0x0000000000037941 */ /* 0x000fea0003800000 */
.L_x_2677:
[----:B---3--:R-:W-:-:S04]  /*46b0*/  LEA R76, P3, R16, R11, 0x1 ;  /* 0x0000000b104c7211 */ /* 0x008fc800078608ff */
[----:B--2---:R-:W-:-:S05]  /*46c0*/  LEA.HI.X R77, R16, R80, R17, 0x1, P3 ;  /* 0x00000050104d7211 */ /* 0x004fca00018f0c11 */
[----:B0-----:R4:W-:Y:S04]  /*46d0*/  ST.E.128 desc[UR60][R76.64], R12 ;  /* 0x0000000c4c007985 */ /* 0x0019e8000c101d3c */
.L_x_2676:
[----:B------:R-:W-:Y:S05]  /*46e0*/  BSYNC B2 ;  /* 0x0000000000027941 */ /* 0x000fea0003800000 */
.L_x_2675:
[----:B------:R-:W-:Y:S01]  /*46f0*/  ISETP.NE.AND P3, PT, R25, RZ, PT ;  /* 0x000000ff1900720c */ /* 0x000fe20003f65270 */
[----:B------:R-:W-:-:S12]  /*4700*/  BSSY B2, `(.L_x_2679) ;  /* 0x0000038000027945 */ /* 0x000fd80003800000 */
[----:B------:R-:W-:Y:S05]  /*4710*/  @!P3 BRA `(.L_x_2680) ;  /* 0x0000000000d8b947 */ /* 0x000fea0003800000 */
[----:B----4-:R4:W0:Y:S01]  /*4720*/  LDS.128 R12, [R84+0x26c00] ;  /* 0x026c0000540c7984 */ /* 0x0108220000000c00 */
[----:B------:R-:W-:Y:S01]  /*4730*/  ISETP.GE.AND P3, PT, R221, R111, PT ;  /* 0x0000006fdd00720c */ /* 0x000fe20003f66270 */
[----:B------:R-:W-:-:S12]  /*4740*/  BSSY B3, `(.L_x_2681) ;  /* 0x0000030000037945 */ /* 0x000fd80003800000 */
[----:B----4-:R-:W-:Y:S05]  /*4750*/  @P3 BRA `(.L_x_2682) ;  /* 0x0000000000b83947 */ /* 0x010fea0003800000 */
[----:B------:R-:W-:Y:S01]  /*4760*/  SHF.R.U64 R74, R74, 0x10, R75 ;  /* 0x000000104a4a7819 */ /* 0x000fe2000000124b */
[----:B0-----:R-:W-:Y:S01]  /*4770*/  IMAD.U32 R78, R13, 0x10000, RZ ;  /* 0x000100000d4e7824 */ /* 0x001fe200078e00ff */
[----:B------:R-:W-:Y:S02]  /*4780*/  SHF.R.U64 R72, R72, 0x10, R73 ;  /* 0x0000001048487819 */ /* 0x000fe40000001249 */
[----:B------:R-:W-:Y:S02]  /*4790*/  PRMT R74, R151, 0x5432, R74 ;  /* 0x00005432974a7816 */ /* 0x000fe4000000004a */
[----:B------:R-:W-:Y:S02]  /*47a0*/  PRMT R72, R150, 0x5432, R72 ;  /* 0x0000543296487816 */ /* 0x000fe40000000048 */
[----:B------:R-:W-:Y:S02]  /*47b0*/  SHF.R.U32.HI R76, RZ, 0x10, R75 ;  /* 0x00000010ff4c7819 */ /* 0x000fe4000001164b */
[----:B------:R-:W-:-:S02]  /*47c0*/  LOP3.LUT R75, R13, 0xffff0000, RZ, 0xc0, !PT ;  /* 0xffff00000d4b7812 */ /* 0x000fc400078ec0ff */
[C---:B------:R-:W-:Y:S01]  /*47d0*/  LOP3.LUT R77, R74.reuse, 0xffff0000, RZ, 0xc0, !PT ;  /* 0xffff00004a4d7812 */ /* 0x040fe200078ec0ff */
[----:B------:R-:W-:Y:S01]  /*47e0*/  IMAD.U32 R74, R74, 0x10000, RZ ;  /* 0x000100004a4a7824 */ /* 0x000fe200078e00ff */
[C---:B------:R-:W-:Y:S01]  /*47f0*/  LOP3.LUT R79, R72.reuse, 0xffff0000, RZ, 0xc0, !PT ;  /* 0xffff0000484f7812 */ /* 0x040fe200078ec0ff */
[----:B------:R-:W-:Y:S01]  /*4800*/  IMAD.U32 R72, R72, 0x10000, RZ ;  /* 0x0001000048487824 */ /* 0x000fe200078e00ff */
[----:B------:R-:W-:Y:S01]  /*4810*/  SHF.R.U32.HI R73, RZ, 0x10, R73 ;  /* 0x00000010ff497819 */ /* 0x000fe20000011649 */
[----:B------:R-:W-:Y:S01]  /*4820*/  FMUL.FTZ R13, R75, R77 ;  /* 0x0000004d4b0d7220 */ /* 0x000fe20000410000 */
[----:B------:R-:W-:Y:S01]  /*4830*/  PRMT R76, R153, 0x5432, R76 ;  /* 0x00005432994c7816 */ /* 0x000fe2000000004c */
[-C--:B------:R-:W-:Y:S01]  /*4840*/  FMUL.FTZ R75, R75, R79.reuse ;  /* 0x0000004f4b4b7220 */ /* 0x080fe20000410000 */
[----:B------:R-:W-:Y:S01]  /*4850*/  PRMT R73, R150, 0x5410, R73 ;  /* 0x0000541096497816 */ /* 0x000fe20000000049 */
        /* <DEDUP_REMOVED lines=8> */
[CC--:B------:R-:W-:Y:S01]  /*48e0*/  FMUL.FTZ R14, R79.reuse, R78.reuse ;  /* 0x0000004e4f0e7220 */ /* 0x0c0fe20000410000 */
[----:B------:R-:W-:Y:S01]  /*48f0*/  FMUL.FTZ R79, R79, R81 ;  /* 0x000000514f4f7220 */ /* 0x000fe20000410000 */
[----:B------:R-:W-:Y:S02]  /*4900*/  F2FP.BF16.F32.PACK_AB R13, R75, R13 ;  /* 0x0000000d4b0d723e */ /* 0x000fe400000010ff */
        /* <DEDUP_REMOVED lines=17> */
[----:B------:R-:W-:-:S04]  /*4a20*/  IMAD.MOV.U32 R15, RZ, RZ, R73 ;  /* 0x000000ffff0f7224 */ /* 0x000fc800078e0049 */
[----:B------:R-:W-:-:S07]  /*4a30*/  IMAD.MOV.U32 R12, RZ, RZ, R76 ;  /* 0x000000ffff0c7224 */ /* 0x000fce00078e004c */
.L_x_2682:
[----:B------:R-:W-:Y:S05]  /*4a40*/  BSYNC B3 ;  /* 0x0000000000037941 */ /* 0x000fea0003800000 */
.L_x_2681:
[----:B---3--:R-:W-:-:S04]  /*4a50*/  LEA R72, P3, R212, R11, 0x1 ;  /* 0x0000000bd4487211 */ /* 0x008fc800078608ff */
[----:B--2---:R-:W-:-:S05]  /*4a60*/  LEA.HI.X R73, R212, R80, R215, 0x1, P3 ;  /* 0x00000050d4497211 */ /* 0x004fca00018f0cd7 */
[----:B0-----:R0:W-:Y:S04]  /*4a70*/  ST.E.128 desc[UR60][R72.64], R12 ;  /* 0x0000000c48007985 */ /* 0x0011e8000c101d3c */
.L_x_2680:
[----:B------:R-:W-:Y:S05]  /*4a80*/  BSYNC B2 ;  /* 0x0000000000027941 */ /* 0x000fea0003800000 */
.L_x_2679:
        /* <DEDUP_REMOVED lines=54> */
.L_x_2686:
[----:B------:R-:W-:Y:S05]  /*4df0*/  BSYNC B3 ;  /* 0x0000000000037941 */ /* 0x000fea0003800000 */
.L_x_2685:
[----:B---3--:R-:W-:-:S04]  /*4e00*/  LEA R68, P3, R19, R11, 0x1 ;  /* 0x0000000b13447211 */ /* 0x008fc800078608ff */
[----:B--2---:R-:W-:-:S05]  /*4e10*/  LEA.HI.X R69, R19, R80, R219, 0x1, P3 ;  /* 0x0000005013457211 */ /* 0x004fca00018f0cdb */
[----:B----4-:R0:W-:Y:S04]  /*4e20*/  ST.E.128 desc[UR60][R68.64], R12 ;  /* 0x0000000c44007985 */ /* 0x0101e8000c101d3c */
.L_x_2684:
[----:B------:R-:W-:Y:S05]  /*4e30*/  BSYNC B2 ;  /* 0x0000000000027941 */ /* 0x000fea0003800000 */
.L_x_2683:
        /* <DEDUP_REMOVED lines=53> */
.L_x_2688:
[----:B------:R-:W-:Y:S05]  /*5190*/  BSYNC B2 ;  /* 0x0000000000027941 */ /* 0x000fea0003800000 */
.L_x_2687:
[----:B---3--:R-:W-:-:S04]  /*51a0*/  LEA R64, P3, R22, R11, 0x1 ;  /* 0x0000000b16407211 */ /* 0x008fc800078608ff */
[----:B--2---:R-:W-:-:S05]  /*51b0*/  LEA.HI.X R65, R22, R80, R218, 0x1, P3 ;  /* 0x0000005016417211 */ /* 0x004fca00018f0cda */
[----:B----4-:R0:W-:Y:S04]  /*51c0*/  ST.E.128 desc[UR60][R64.64], R12 ;  /* 0x0000000c40007985 */ /* 0x0101e8000c101d3c */
.L_x_2674:
[----:B------:R-:W-:Y:S05]  /*51d0*/  BSYNC B1 ;  /* 0x0000000000017941 */ /* 0x000fea0003800000 */
.L_x_2673:
[----:B------:R-:W-:-:S03]  /*51e0*/  UMOV UR4, 0xffffffff ;  /* 0xffffffff00047882 */ /* 0x000fc60000000000 */
[----:B------:R-:W-:Y:S05]  /*51f0*/  BRA.DIV UR4, `(.L_x_2689) ;  /* 0x000002ea04187947 */ /* 0x000fea000b800000 */
[----:B0-----:R0:W0:Y:S04]  /*5200*/  SHFL.IDX PT, R64, R118, 0x1, 0x181f ;  /* 0x00381f0076407f89 */ /* 0x00102800000e0000 */
[----:B---3--:R3:W0:Y:S02]  /*5210*/  SHFL.IDX PT, R11, R119, 0x1, 0x181f ;  /* 0x00381f00770b7f89 */ /* 0x00862400000e0000 */
.L_x_3070:
        /* <DEDUP_REMOVED lines=56> */
.L_x_2695:
[----:B------:R-:W-:Y:S05]  /*55a0*/  BSYNC B3 ;  /* 0x0000000000037941 */ /* 0x000fea0003800000 */
.L_x_2694:
[----:B0-----:R-:W-:-:S04]  /*55b0*/  LEA R60, P3, R16, R11, 0x1 ;  /* 0x0000000b103c7211 */ /* 0x001fc800078608ff */
[----:B------:R-:W-:-:S05]  /*55c0*/  LEA.HI.X R61, R16, R64, R17, 0x1, P3 ;  /* 0x00000040103d7211 */ /* 0x000fca00018f0c11 */
[----:B------:R0:W-:Y:S04]  /*55d0*/  ST.E.128 desc[UR60][R60.64], R12 ;  /* 0x0000000c3c007985 */ /* 0x0001e8000c101d3c */
.L_x_2693:
[----:B------:R-:W-:Y:S05]  /*55e0*/  BSYNC B2 ;  /* 0x0000000000027941 */ /* 0x000fea0003800000 */
.L_x_2692:
        /* <DEDUP_REMOVED lines=54> */
.L_x_2699:
[----:B------:R-:W-:Y:S05]  /*5950*/  BSYNC B3 ;  /* 0x0000000000037941 */ /* 0x000fea0003800000 */
.L_x_2698:
[----:B------:R-:W-:-:S04]  /*5960*/  LEA R56, P3, R212, R11, 0x1 ;  /* 0x0000000bd4387211 */ /* 0x000fc800078608ff */
[----:B------:R-:W-:-:S05]  /*5970*/  LEA.HI.X R57, R212, R64, R215, 0x1, P3 ;  /* 0x00000040d4397211 */ /* 0x000fca00018f0cd7 */
[----:B----4-:R0:W-:Y:S04]  /*5980*/  ST.E.128 desc[UR60][R56.64], R12 ;  /* 0x0000000c38007985 */ /* 0x0101e8000c101d3c */
.L_x_2697:
[----:B------:R-:W-:Y:S05]  /*5990*/  BSYNC B2 ;  /* 0x0000000000027941 */ /* 0x000fea0003800000 */
.L_x_2696:
        /* <DEDUP_REMOVED lines=54> */
.L_x_2703:
[----:B------:R-:W-:Y:S05]  /*5d00*/  BSYNC B3 ;  /* 0x0000000000037941 */ /* 0x000fea0003800000 */
.L_x_2702:
[----:B------:R-:W-:-:S04]  /*5d10*/  LEA R52, P3, R19, R11, 0x1 ;  /* 0x0000000b13347211 */ /* 0x000fc800078608ff */
[----:B------:R-:W-:-:S05]  /*5d20*/  LEA.HI.X R53, R19, R64, R219, 0x1, P3 ;  /* 0x0000004013357211 */ /* 0x000fca00018f0cdb */
[----:B----4-:R0:W-:Y:S04]  /*5d30*/  ST.E.128 desc[UR60][R52.64], R12 ;  /* 0x0000000c34007985 */ /* 0x0101e8000c101d3c */
.L_x_2701:
[----:B------:R-:W-:Y:S05]  /*5d40*/  BSYNC B2 ;  /* 0x0000000000027941 */ /* 0x000fea0003800000 */
.L_x_2700:
[----:B------:R-:W-:-:S13]  /*5d50*/  ISETP.NE.AND P3, PT, R27, RZ, PT ;  /* 0x000000ff1b00720c */ /* 0x000fda0003f65270 */
[----:B------:R-:W-:Y:S05]  /*5d60*/  @!P3 BRA `(.L_x_2691) ;  /* 0x0000000000dcb947 */ /* 0x000fea0003800000 */
[----:B0---4-:R0:W4:Y:S01]  /*5d70*/  LDS.128 R12, [R84+0x2cc00] ;  /* 0x02cc0000540c7984 */ /* 0x0111220000000c00 */
[----:B------:R-:W-:Y:S01]  /*5d80*/  ISETP.GE.AND P3, PT, R223, R111, PT ;  /* 0x0000006fdf00720c */ /* 0x000fe20003f66270 */
[----:B------:R-:W-:-:S12]  /*5d90*/  BSSY B2, `(.L_x_2704) ;  /* 0x0000031000027945 */ /* 0x000fd80003800000 */
[----:B0-----:R-:W-:Y:S05]  /*5da0*/  @P3 BRA `(.L_x_2705) ;  /* 0x0000000000bc3947 */ /* 0x001fea0003800000 */
[--C-:B------:R-:W-:Y:S02]  /*5db0*/  SHF.R.U64 R48, R48, 0x10, R49.reuse ;  /* 0x0000001030307819 */ /* 0x100fe40000001231 */
[----:B------:R-:W-:Y:S02]  /*5dc0*/  SHF.R.U32.HI R52, RZ, 0x10, R49 ;  /* 0x00000010ff347819 */ /* 0x000fe40000011631 */
[--C-:B------:R-:W-:Y:S02]  /*5dd0*/  SHF.R.U64 R49, R50, 0x10, R51.reuse ;  /* 0x0000001032317819 */ /* 0x100fe40000001233 */
[----:B------:R-:W-:Y:S02]  /*5de0*/  SHF.R.U32.HI R50, RZ, 0x10, R51 ;  /* 0x00000010ff327819 */ /* 0x000fe40000011633 */
[----:B------:R-:W-:Y:S02]  /*5df0*/  PRMT R49, R136, 0x5432, R49 ;  /* 0x0000543288317816 */ /* 0x000fe40000000031 */
[----:B------:R-:W-:-:S02]  /*5e00*/  PRMT R48, R137, 0x5432, R48 ;  /* 0x0000543289307816 */ /* 0x000fc40000000030 */
[----:B------:R-:W-:Y:S02]  /*5e10*/  PRMT R136, R136, 0x5410, R50 ;  /* 0x0000541088887816 */ /* 0x000fe40000000032 */
[C---:B----4-:R-:W-:Y:S01]  /*5e20*/  LOP3.LUT R53, R13.reuse, 0xffff0000, RZ, 0xc0, !PT ;  /* 0xffff00000d357812 */ /* 0x050fe200078ec0ff */
[----:B------:R-:W-:Y:S01]  /*5e30*/  IMAD.U32 R13, R13, 0x10000, RZ ;  /* 0x000100000d0d7824 */ /* 0x000fe200078e00ff */
[C---:B------:R-:W-:Y:S01]  /*5e40*/  LOP3.LUT R51, R49.reuse, 0xffff0000, RZ, 0xc0, !PT ;  /* 0xffff000031337812 */ /* 0x040fe200078ec0ff */
[----:B------:R-:W-:Y:S01]  /*5e50*/  IMAD.U32 R49, R49, 0x10000, RZ ;  /* 0x0001000031317824 */ /* 0x000fe200078e00ff */
[C---:B------:R-:W-:Y:S01]  /*5e60*/  LOP3.LUT R50, R48.reuse, 0xffff0000, RZ, 0xc0, !PT ;  /* 0xffff000030327812 */ /* 0x040fe200078ec0ff */
[----:B------:R-:W-:Y:S01]  /*5e70*/  IMAD.U32 R48, R48, 0x10000, RZ ;  /* 0x0001000030307824 */ /* 0x000fe200078e00ff */
[----:B------:R-:W-:Y:S01]  /*5e80*/  PRMT R52, R137, 0x5410, R52 ;  /* 0x0000541089347816 */ /* 0x000fe20000000034 */
[C---:B------:R-:W-:Y:S02]  /*5e90*/  FMUL.FTZ R54, R53.reuse, R51 ;  /* 0x0000003335367220 */ /* 0x040fe40000410000 */
[----:B------:R-:W-:-:S02]  /*5ea0*/  FMUL.FTZ R53, R53, R50 ;  /* 0x0000003235357220 */ /* 0x000fc40000410000 */
[C---:B------:R-:W-:Y:S01]  /*5eb0*/  FFMA.FTZ R50, R13.reuse, R50, -R54 ;  /* 0x000000320d327223 */ /* 0x040fe20000010836 */
        /* <DEDUP_REMOVED lines=30> */
.L_x_2705:
[----:B------:R-:W-:Y:S05]  /*60a0*/  BSYNC B2 ;  /* 0x0000000000027941 */ /* 0x000fea0003800000 */
.L_x_2704:
[----:B------:R-:W-:-:S04]  /*60b0*/  LEA R48, P3, R22, R11, 0x1 ;  /* 0x0000000b16307211 */ /* 0x000fc800078608ff */
[----:B------:R-:W-:-:S05]  /*60c0*/  LEA.HI.X R49, R22, R64, R218, 0x1, P3 ;  /* 0x0000004016317211 */ /* 0x000fca00018f0cda */
[----:B----4-:R0:W-:Y:S04]  /*60d0*/  ST.E.128 desc[UR60][R48.64], R12 ;  /* 0x0000000c30007985 */ /* 0x0101e8000c101d3c */
.L_x_2691:
[----:B------:R-:W-:Y:S05]  /*60e0*/  BSYNC B1 ;  /* 0x0000000000017941 */ /* 0x000fea0003800000 */
.L_x_2690:
[----:B------:R-:W-:-:S03]  /*60f0*/  UMOV UR4, 0xffffffff ;  /* 0xffffffff00047882 */ /* 0x000fc60000000000 */
[----:B------:R-:W-:Y:S05]  /*6100*/  BRA.DIV UR4, `(.L_x_2706) ;  /* 0x000002da04a07947 */ /* 0x000fea000b800000 */
[----:B01----:R-:W0:Y:S04]  /*6110*/  SHFL.IDX PT, R118, R118, 0x2, 0x181f ;  /* 0x00581f0076767f89 */ /* 0x003e2800000e0000 */
[----:B---3--:R-:W1:Y:S02]  /*6120*/  SHFL.IDX PT, R119, R119, 0x2, 0x181f ;  /* 0x00581f0077777f89 */ /* 0x008e6400000e0000 */
.L_x_3074:
[----:B------:R-:W-:Y:S05]  /*6130*/  @P5 BRA `(.L_x_2707) ;  /* 0x0000005400445947 */ /* 0x000fea0003800000 */
[----:B------:R-:W-:Y:S01]  /*6140*/  ISETP.NE.AND P3, PT, R4, RZ, PT ;  /* 0x000000ff0400720c */ /* 0x000fe20003f65270 */
[----:B------:R-:W-:-:S12]  /*6150*/  BSSY B1, `(.L_x_2708) ;  /* 0x0000039000017945 */ /* 0x000fd80003800000 */
[----:B------:R-:W-:Y:S05]  /*6160*/  @!P3 BRA `(.L_x_2709) ;  /* 0x0000000000dcb947 */ /* 0x000fea0003800000 */
[----:B----4-:R3:W4:Y:S01]  /*6170*/  LDS.128 R12, [R84+0x26400] ;  /* 0x02640000540c7984 */ /* 0x0107220000000c00 */
[----:B------:R-:W-:Y:S01]  /*6180*/  ISETP.GE.AND P3, PT, R216, R111, PT ;  /* 0x0000006fd800720c */ /* 0x000fe20003f66270 */
[----:B------:R-:W-:-:S12]  /*6190*/  BSSY B2, `(.L_x_2710) ;  /* 0x0000031000027945 */ /* 0x000fd80003800000 */
[----:B---3--:R-:W-:Y:S05]  /*61a0*/  @P3 BRA `(.L_x_2711) ;  /* 0x0000000000bc3947 */ /* 0x008fea0003800000 */
        /* <DEDUP_REMOVED lines=13> */
[C---:B------:R-:W-:Y:S01]  /*6280*/  FMUL.FTZ R48, R49.reuse, R45 ;  /* 0x0000002d31307220 */ /* 0x040fe20000410000 */
        /* <DEDUP_REMOVED lines=33> */
.L_x_2711:
[----:B------:R-:W-:Y:S05]  /*64a0*/  BSYNC B2 ;  /* 0x0000000000027941 */ /* 0x000fea0003800000 */
.L_x_2710:
[----:B-1----:R-:W-:-:S04]  /*64b0*/  LEA R44, P3, R16, R119, 0x1 ;  /* 0x00000077102c7211 */ /* 0x002fc800078608ff */
[----:B0-----:R-:W-:-:S05]  /*64c0*/  LEA.HI.X R45, R16, R118, R17, 0x1, P3 ;  /* 0x00000076102d7211 */ /* 0x001fca00018f0c11 */
[----:B----4-:R3:W-:Y:S04]  /*64d0*/  ST.E.128 desc[UR60][R44.64], R12 ;  /* 0x0000000c2c007985 */ /* 0x0107e8000c101d3c */
.L_x_2709:
[----:B------:R-:W-:Y:S05]  /*64e0*/  BSYNC B1 ;  /* 0x0000000000017941 */ /* 0x000fea0003800000 */
.L_x_2708:
        /* <DEDUP_REMOVED lines=56> */
.L_x_2715:
[----:B------:R-:W-:Y:S05]  /*6870*/  BSYNC B2 ;  /* 0x0000000000027941 */ /* 0x000fea0003800000 */
.L_x_2714:
[----:B----4-:R0:W-:Y:S02]  /*6880*/  ST.E.128 desc[UR60][R44.64], R12 ;  /* 0x0000000c2c007985 */ /* 0x0101e4000c101d3c */
.L_x_2713:
[----:B------:R-:W-:Y:S05]  /*6890*/  BSYNC B1 ;  /* 0x0000000000017941 */ /* 0x000fea0003800000 */
.L_x_2712:
        /* <DEDUP_REMOVED lines=9> */
[--C-:B------:R-:W-:Y:S01]  /*6930*/  SHF.R.U64 R11, R36, 0x10, R37.reuse ;  /* 0x00000010240b7819 */ /* 0x100fe20000001225 */
[----:B---3--:R-:W-:Y:S01]  /*6940*/  IMAD.U32 R46, R13, 0x10000, RZ ;  /* 0x000100000d2e7824 */ /* 0x008fe200078e00ff */
[----:B------:R-:W-:Y:S02]  /*6950*/  SHF.R.U32.HI R36, RZ, 0x10, R37 ;  /* 0x00000010ff247819 */ /* 0x000fe40000011625 */
[----:B------:R-:W-:Y:S02]  /*6960*/  SHF.R.U64 R37, R38, 0x10, R39 ;  /* 0x0000001026257819 */ /* 0x000fe40000001227 */
[----:B------:R-:W-:Y:S02]  /*6970*/  PRMT R11, R132, 0x5410, R11 ;  /* 0x00005410840b7816 */ /* 0x000fe4000000000b */
[----:B------:R-:W-:Y:S02]  /*6980*/  PRMT R37, R133, 0x5410, R37 ;  /* 0x0000541085257816 */ /* 0x000fe40000000025 */
[----:B------:R-:W-:Y:S01]  /*6990*/  SHF.R.U32.HI R42, RZ, 0x10, R39 ;  /* 0x00000010ff2a7819 */ /* 0x000fe20000011627 */
[----:B------:R-:W-:Y:S01]  /*69a0*/  IMAD.U32 R39, R14, 0x10000, RZ ;  /* 0x000100000e277824 */ /* 0x000fe200078e00ff */
[----:B------:R-:W-:-:S02]  /*69b0*/  LOP3.LUT R44, R13, 0xffff0000, RZ, 0xc0, !PT ;  /* 0xffff00000d2c7812 */ /* 0x000fc400078ec0ff */
        /* <DEDUP_REMOVED lines=9> */
[----:B------:R-:W-:Y:S02]  /*6a50*/  IMAD.U32 R13, R42, 0x10000, RZ ;  /* 0x000100002a0d7824 */ /* 0x000fe400078e00ff */
[----:B------:R-:W-:Y:S01]  /*6a60*/  FFMA.FTZ R47, R46, R45, -R47 ;  /* 0x0000002d2e2f7223 */ /* 0x000fe2000001082f */
[----:B------:R-:W-:-:S02]  /*6a70*/  IMAD.U32 R45, R36, 0x10000, RZ ;  /* 0x00010000242d7824 */ /* 0x000fc400078e00ff */
[----:B------:R-:W-:Y:S01]  /*6a80*/  FFMA.FTZ R44, R46, R43, R44 ;  /* 0x0000002b2e2c7223 */ /* 0x000fe2000001002c */
[----:B------:R-:W-:Y:S01]  /*6a90*/  FMUL.FTZ R43, R14, R13 ;  /* 0x0000000d0e2b7220 */ /* 0x000fe20000410000 */
[----:B------:R-:W-:Y:S01]  /*6aa0*/  LOP3.LUT R38, R15, 0xffff0000, RZ, 0xc0, !PT ;  /* 0xffff00000f267812 */ /* 0x000fe200078ec0ff */
[----:B------:R-:W-:Y:S02]  /*6ab0*/  IMAD.U32 R46, R12, 0x10000, RZ ;  /* 0x000100000c2e7824 */ /* 0x000fe400078e00ff */
[-C--:B------:R-:W-:Y:S01]  /*6ac0*/  FMUL.FTZ R14, R14, R45.reuse ;  /* 0x0000002d0e0e7220 */ /* 0x080fe20000410000 */
[----:B------:R-:W-:Y:S01]  /*6ad0*/  LOP3.LUT R42, R42, 0xffff0000, RZ, 0xc0, !PT ;  /* 0xffff00002a2a7812 */ /* 0x000fe200078ec0ff */
[C---:B------:R-:W-:Y:S01]  /*6ae0*/  FFMA.FTZ R43, R39.reuse, R45, -R43 ;  /* 0x0000002d272b7223 */ /* 0x040fe2000001082b */
[----:B------:R-:W-:Y:S01]  /*6af0*/  LOP3.LUT R36, R36, 0xffff0000, RZ, 0xc0, !PT ;  /* 0xffff000024247812 */ /* 0x000fe200078ec0ff */
[----:B------:R-:W-:Y:S01]  /*6b00*/  FFMA.FTZ R14, R39, R13, R14 ;  /* 0x0000000d270e7223 */ /* 0x000fe2000001000e */
[----:B------:R-:W-:Y:S01]  /*6b10*/  LOP3.LUT R12, R12, 0xffff0000, RZ, 0xc0, !PT ;  /* 0xffff00000c0c7812 */ /* 0x000fe200078ec0ff */
[----:B------:R-:W-:Y:S01]  /*6b20*/  FMUL.FTZ R13, R38, R42 ;  /* 0x0000002a260d7220 */ /* 0x000fe20000410000 */
[----:B------:R-:W-:-:S02]  /*6b30*/  IMAD.U32 R15, R15, 0x10000, RZ ;  /* 0x000100000f0f7824 */ /* 0x000fc400078e00ff */
[-C--:B------:R-:W-:Y:S01]  /*6b40*/  FMUL.FTZ R39, R38, R36.reuse ;  /* 0x0000002426277220 */ /* 0x080fe20000410000 */
[----:B------:R-:W-:Y:S01]  /*6b50*/  F2FP.BF16.F32.PACK_AB R44, R44, R47 ;  /* 0x0000002f2c2c723e */ /* 0x000fe200000010ff */
[C---:B------:R-:W-:Y:S01]  /*6b60*/  FMUL.FTZ R38, R12.reuse, R37 ;  /* 0x000000250c267220 */ /* 0x040fe20000410000 */
[-C--:B------:R-:W-:Y:S01]  /*6b70*/  FMUL.FTZ R12, R12, R11.reuse ;  /* 0x0000000b0c0c7220 */ /* 0x080fe20000410000 */
[C---:B------:R-:W-:Y:S01]  /*6b80*/  FFMA.FTZ R13, R15.reuse, R36, -R13 ;  /* 0x000000240f0d7223 */ /* 0x040fe2000001080d */
[----:B------:R-:W-:Y:S01]  /*6b90*/  FFMA.FTZ R39, R15, R42, R39 ;  /* 0x0000002a0f277223 */ /* 0x000fe20000010027 */
[C---:B------:R-:W-:Y:S01]  /*6ba0*/  FFMA.FTZ R38, R46.reuse, R11, -R38 ;  /* 0x0000000b2e267223 */ /* 0x040fe20000010826 */
[----:B------:R-:W-:Y:S01]  /*6bb0*/  FFMA.FTZ R12, R46, R37, R12 ;  /* 0x000000252e0c7223 */ /* 0x000fe2000001000c */
[----:B------:R-:W-:Y:S02]  /*6bc0*/  F2FP.BF16.F32.PACK_AB R14, R14, R43 ;  /* 0x0000002b0e0e723e */ /* 0x000fe400000010ff */
[----:B------:R-:W-:Y:S01]  /*6bd0*/  F2FP.BF16.F32.PACK_AB R15, R39, R13 ;  /* 0x0000000d270f723e */ /* 0x000fe200000010ff */
[----:B------:R-:W-:Y:S01]  /*6be0*/  IMAD.MOV.U32 R13, RZ, RZ, R44 ;  /* 0x000000ffff0d7224 */ /* 0x000fe200078e002c */
[----:B------:R-:W-:-:S07]  /*6bf0*/  F2FP.BF16.F32.PACK_AB R12, R12, R38 ;  /* 0x000000260c0c723e */ /* 0x000fce00000010ff */
.L_x_2719:
[----:B------:R-:W-:Y:S05]  /*6c00*/  BSYNC B2 ;  /* 0x0000000000027941 */ /* 0x000fea0003800000 */
.L_x_2718:
[----:B---3--:R0:W-:Y:S02]  /*6c10*/  ST.E.128 desc[UR60][R40.64], R12 ;  /* 0x0000000c28007985 */ /* 0x0081e4000c101d3c */
.L_x_2717:
[----:B------:R-:W-:Y:S05]  /*6c20*/  BSYNC B1 ;  /* 0x0000000000017941 */ /* 0x000fea0003800000 */
.L_x_2716:
        /* <DEDUP_REMOVED lines=10> */
[----:B------:R-:W-:Y:S01]  /*6cd0*/  SHF.R.U32.HI R38, RZ, 0x10, R35 ;  /* 0x00000010ff267819 */ /* 0x000fe20000011623 */
[----:B------:R-:W-:Y:S01]  /*6ce0*/  IMAD.U32 R39, R12, 0x10000, RZ ;  /* 0x000100000c277824 */ /* 0x000fe200078e00ff */
[----:B------:R-:W-:Y:S02]  /*6cf0*/  SHF.R.U32.HI R33, RZ, 0x10, R33 ;  /* 0x00000010ff217819 */ /* 0x000fe40000011621 */
        /* <DEDUP_REMOVED lines=8> */
[----:B------:R-:W-:Y:S02]  /*6d80*/  LOP3.LUT R14, R14, 0xffff0000, RZ, 0xc0, !PT ;  /* 0xffff00000e0e7812 */ /* 0x000fe400078ec0ff */
[----:B------:R-:W-:Y:S02]  /*6d90*/  LOP3.LUT R13, R13, 0xffff0000, RZ, 0xc0, !PT ;  /* 0xffff00000d0d7812 */ /* 0x000fe400078ec0ff */
[----:B------:R-:W-:Y:S01]  /*6da0*/  LOP3.LUT R44, R32, 0xffff0000, RZ, 0xc0, !PT ;  /* 0xffff0000202c7812 */ /* 0x000fe200078ec0ff */
[C---:B------:R-:W-:Y:S01]  /*6db0*/  FMUL.FTZ R46, R14.reuse, R41 ;  /* 0x000000290e2e7220 */ /* 0x040fe20000410000 */
        /* <DEDUP_REMOVED lines=10> */
[C---:B------:R-:W-:Y:S01]  /*6e60*/  FFMA.FTZ R46, R35.reuse, R42, -R46 ;  /* 0x0000002a232e7223 */ /* 0x040fe2000001082e */
[----:B------:R-:W-:Y:S01]  /*6e70*/  FFMA.FTZ R35, R35, R41, R14 ;  /* 0x0000002923237223 */ /* 0x000fe2000001000e */
[C---:B------:R-:W-:Y:S01]  /*6e80*/  FFMA.FTZ R40, R43.reuse, R45, -R40 ;  /* 0x0000002d2b287223 */ /* 0x040fe20000010828 */
[----:B------:R-:W-:Y:S01]  /*6e90*/  FFMA.FTZ R13, R43, R44, R13 ;  /* 0x0000002c2b0d7223 */ /* 0x000fe2000001000d */
[C---:B------:R-:W-:Y:S01]  /*6ea0*/  FMUL.FTZ R14, R12.reuse, R32 ;  /* 0x000000200c0e7220 */ /* 0x040fe20000410000 */
[----:B------:R-:W-:Y:S01]  /*6eb0*/  FMUL.FTZ R41, R12, R11 ;  /* 0x0000000b0c297220 */ /* 0x000fe20000410000 */
[----:B------:R-:W-:Y:S02]  /*6ec0*/  IMAD.U32 R15, R15, 0x10000, RZ ;  /* 0x000100000f0f7824 */ /* 0x000fe400078e00ff */
        /* <DEDUP_REMOVED lines=8> */
[----:B------:R-:W-:Y:S01]  /*6f50*/  F2FP.BF16.F32.PACK_AB R13, R13, R40 ;  /* 0x000000280d0d723e */ /* 0x000fe200000010ff */
[----:B------:R-:W-:Y:S01]  /*6f60*/  IMAD.MOV.U32 R14, RZ, RZ, R46 ;  /* 0x000000ffff0e7224 */ /* 0x000fe200078e002e */
[----:B------:R-:W-:-:S07]  /*6f70*/  F2FP.BF16.F32.PACK_AB R15, R43, R42 ;  /* 0x0000002a2b0f723e */ /* 0x000fce00000010ff */
.L_x_2721:
[----:B------:R-:W-:Y:S05]  /*6f80*/  BSYNC B1 ;  /* 0x0000000000017941 */ /* 0x000fea0003800000 */
.L_x_2720:
[----:B---3--:R0:W-:Y:S01]  /*6f90*/  ST.E.128 desc[UR60][R36.64], R12 ;  /* 0x0000000c24007985 */ /* 0x0081e2000c101d3c */
[----:B------:R-:W-:Y:S05]  /*6fa0*/  BRA `(.L_x_2707) ;  /* 0x0000004400a87947 */ /* 0x000fea0003800000 */
.L_x_2662:
        /* <DEDUP_REMOVED lines=14> */
[-C--:B------:R-:W-:Y:S02]  /*7090*/  ISETP.GE.AND P4, PT, R16, R111.reuse, PT ;  /* 0x0000006f1000720c */ /* 0x080fe40003f86270 */
[----:B------:R-:W-:Y:S02]  /*70a0*/  CS2R R38, SRZ ;  /* 0x0000000000267805 */ /* 0x000fe4000001ff00 */
[----:B------:R-:W-:Y:S01]  /*70b0*/  LEA R40, P5, R32, UR4, 0x1 ;  /* 0x0000000420287c11 */ /* 0x000fe2000f8a08ff */
[----:B------:R-:W-:Y:S01]  /*70c0*/  IMAD.X R33, R11, 0x1, R6, P0 ;  /* 0x000000010b217824 */ /* 0x000fe200000e0606 */
[----:B------:R-:W-:Y:S02]  /*70d0*/  ISETP.GE.AND P0, PT, R214, R111, PT ;  /* 0x0000006fd600720c */ /* 0x000fe40003f06270 */
[----:B------:R-:W-:-:S02]  /*70e0*/  CS2R R36, SRZ ;  /* 0x0000000000247805 */ /* 0x000fc4000001ff00 */
[----:B------:R-:W-:Y:S02]  /*70f0*/  CS2R R34, SRZ ;  /* 0x0000000000227805 */ /* 0x000fe4000001ff00 */
[----:B------:R-:W-:Y:S01]  /*7100*/  LEA.HI.X R41, R32, UR5, R33, 0x1, P5 ;  /* 0x0000000520297c11 */ /* 0x000fe2000a8f0c21 */
[----:B------:R-:W-:Y:S01]  /*7110*/  ULDC.64 UR4, c[0x0][0x400] ;  /* 0x0001000000047ab9 */ /* 0x000fe20000000a00 */
[----:B------:R-:W-:Y:S02]  /*7120*/  IADD3 R42, P5, R92, R12, RZ ;  /* 0x0000000c5c2a7210 */ /* 0x000fe40007fbe0ff */
[----:B------:R-:W-:Y:S02]  /*7130*/  CS2R R32, SRZ ;  /* 0x0000000000207805 */ /* 0x000fe4000001ff00 */
[----:B------:R-:W-:Y:S01]  /*7140*/  CS2R R46, SRZ ;  /* 0x00000000002e7805 */ /* 0x000fe2000001ff00 */
[----:B------:R-:W5:Y:S01]  /*7150*/  @!P4 LDG.E.128 R36, desc[UR60][R40.64] ;  /* 0x0000003c2824c981 */ /* 0x000f62000c1e1d00 */
[----:B------:R-:W-:Y:S01]  /*7160*/  IMAD.X R43, R80, 0x1, R8, P5 ;  /* 0x00000001502b7824 */ /* 0x000fe200028e0608 */
[----:B------:R-:W-:-:S02]  /*7170*/  LEA R48, P5, R42, UR4, 0x1 ;  /* 0x000000042a307c11 */ /* 0x000fc4000f8a08ff */
[----:B------:R0:W5:Y:S01]  /*7180*/  @!P0 LDG.E.128 R32, desc[UR60][R40.64+0x80] ;  /* 0x0000803c28208981 */ /* 0x000162000c1e1d00 */
[----:B------:R-:W-:Y:S02]  /*7190*/  CS2R R44, SRZ ;  /* 0x00000000002c7805 */ /* 0x000fe4000001ff00 */
[----:B------:R-:W-:Y:S02]  /*71a0*/  LEA.HI.X R49, R42, UR5, R43, 0x1, P5 ;  /* 0x000000052a317c11 */ /* 0x000fe4000a8f0c2b */
[----:B------:R-:W-:-:S03]  /*71b0*/  CS2R R42, SRZ ;  /* 0x00000000002a7805 */ /* 0x000fc6000001ff00 */
[----:B------:R1:W5:Y:S01]  /*71c0*/  @!P4 LDG.E.128 R44, desc[UR60][R48.64] ;  /* 0x0000003c302cc981 */ /* 0x000362000c1e1d00 */
[----:B0-----:R-:W-:-:S06]  /*71d0*/  CS2R R40, SRZ ;  /* 0x0000000000287805 */ /* 0x001fcc000001ff00 */
[----:B------:R1:W5:Y:S02]  /*71e0*/  @!P0 LDG.E.128 R40, desc[UR60][R48.64+0x80] ;  /* 0x0000803c30288981 */ /* 0x000364000c1e1d00 */
.L_x_2723:
[----:B------:R-:W-:Y:S05]  /*71f0*/  BSYNC B1 ;  /* 0x0000000000017941 */ /* 0x000fea0003800000 */
.L_x_2722:
[----:B-1---5:R-:W-:Y:S01]  /*7200*/  IMAD.MOV.U32 R48, RZ, RZ, R34 ;  /* 0x000000ffff307224 */ /* 0x022fe200078e0022 */
        /* <DEDUP_REMOVED lines=21> */
[----:B------:R-:W-:-:S03]  /*7360*/  IMAD.MOV.U32 R48, RZ, RZ, R42 ;  /* 0x000000ffff307224 */ /* 0x000fc600078e002a */
[----:B------:R-:W-:Y:S01]  /*7370*/  PRMT R135, R135, 0x5410, R49 ;  /* 0x0000541087877816 */ /* 0x000fe20000000031 */
[----:B------:R-:W-:Y:S01]  /*7380*/  IMAD.MOV.U32 R49, RZ, RZ, R40 ;  /* 0x000000ffff317224 */ /* 0x000fe200078e0028 */
        /* <DEDUP_REMOVED lines=10> */
[----:B------:R-:W-:-:S02]  /*7430*/  CS2R R48, SRZ ;  /* 0x0000000000307805 */ /* 0x000fc4000001ff00 */
        /* <DEDUP_REMOVED lines=12> */
[----:B------:R-:W-:Y:S02]  /*7500*/  LEA R64, P5, R50, UR6, 0x1 ;  /* 0x0000000632407c11 */ /* 0x000fe4000f8a08ff */
[----:B------:R-:W-:Y:S02]  /*7510*/  LEA.HI.X R57, R48, UR5, R49, 0x1, P0 ;  /* 0x0000000530397c11 */ /* 0x000fe400080f0c31 */
[----:B------:R-:W-:Y:S02]  /*7520*/  CS2R R48, SRZ ;  /* 0x0000000000307805 */ /* 0x000fe4000001ff00 */
[----:B------:R-:W-:-:S02]  /*7530*/  LEA.HI.X R65, R50, UR7, R51, 0x1, P5 ;  /* 0x0000000732417c11 */ /* 0x000fc4000a8f0c33 */
[----:B------:R-:W-:Y:S02]  /*7540*/  CS2R R50, SRZ ;  /* 0x0000000000327805 */ /* 0x000fe4000001ff00 */
[-C--:B------:R-:W-:Y:S02]  /*7550*/  ISETP.GE.AND P0, PT, R16, R111.reuse, PT ;  /* 0x0000006f1000720c */ /* 0x080fe40003f06270 */
[----:B------:R-:W-:Y:S02]  /*7560*/  ISETP.GE.AND P5, PT, R214, R111, PT ;  /* 0x0000006fd600720c */ /* 0x000fe40003fa6270 */
[----:B------:R-:W-:Y:S02]  /*7570*/  CS2R R62, SRZ ;  /* 0x00000000003e7805 */ /* 0x000fe4000001ff00 */
[----:B------:R-:W-:Y:S02]  /*7580*/  CS2R R60, SRZ ;  /* 0x00000000003c7805 */ /* 0x000fe4000001ff00 */
[----:B------:R-:W-:-:S05]  /*7590*/  CS2R R58, SRZ ;  /* 0x00000000003a7805 */ /* 0x000fca000001ff00 */
[----:B------:R-:W5:Y:S04]  /*75a0*/  @!P0 LDG.E.128 R52, desc[UR60][R56.64] ;  /* 0x0000003c38348981 */ /* 0x000f68000c1e1d00 */
[----:B------:R0:W5:Y:S04]  /*75b0*/  @!P5 LDG.E.128 R48, desc[UR60][R56.64+0x80] ;  /* 0x0000803c3830d981 */ /* 0x000168000c1e1d00 */
[----:B------:R1:W5:Y:S01]  /*75c0*/  @!P0 LDG.E.128 R60, desc[UR60][R64.64] ;  /* 0x0000003c403c8981 */ /* 0x000362000c1e1d00 */
[----:B0-----:R-:W-:-:S06]  /*75d0*/  CS2R R56, SRZ ;  /* 0x0000000000387805 */ /* 0x001fcc000001ff00 */
[----:B------:R1:W5:Y:S02]  /*75e0*/  @!P5 LDG.E.128 R56, desc[UR60][R64.64+0x80] ;  /* 0x0000803c4038d981 */ /* 0x000364000c1e1d00 */
.L_x_2725:
[----:B------:R-:W-:Y:S05]  /*75f0*/  BSYNC B1 ;  /* 0x0000000000017941 */ /* 0x000fea0003800000 */
.L_x_2724:
[----:B-1---5:R-:W-:Y:S01]  /*7600*/  IMAD.MOV.U32 R65, RZ, RZ, R48 ;  /* 0x000000ffff417224 */ /* 0x022fe200078e0030 */
        /* <DEDUP_REMOVED lines=36> */
[----:B------:R-:W-:-:S03]  /*7850*/  ULDC.64 UR4, c[0x0][0x3e8] ;  /* 0x0000fa0000047ab9 */ /* 0x000fc60000000a00 */
        /* <DEDUP_REMOVED lines=18> */
.L_x_2727:
[----:B------:R-:W-:Y:S05]  /*7980*/  BSYNC B1 ;  /* 0x0000000000017941 */ /* 0x000fea0003800000 */
.L_x_2726:
        /* <DEDUP_REMOVED lines=33> */
.L_x_2728:
[----:B------:R-:W-:Y:S01]  /*7ba0*/  IMAD R88, R213, 0x8, R23 ;  /* 0x00000008d5587824 */ /* 0x000fe200078e0217 */
[----:B------:R-:W-:Y:S01]  /*7bb0*/  SHF.L.U32 R89, R229, 0x1f, RZ ;  /* 0x0000001fe5597819 */ /* 0x000fe200000006ff */
[----:B------:R-:W-:Y:S03]  /*7bc0*/  BSSY B1, `(.L_x_2729) ;  /* 0x0000003000017945 */ /* 0x000fe60003800000 */
[----:B------:R-:W0:Y:S02]  /*7bd0*/  SYNCS.PHASECHK.TRANS64.TRYWAIT P6, [R88+URZ+0x38890], R89 ;  /* 0x03889059580075a7 */ /* 0x000e2400080c017f */
[----:B0-----:R-:W-:Y:S05]  /*7be0*/  @!P6 BRA `(.L_x_2730) ;  /* 0x000002c00034e947 */ /* 0x001fea0003800000 */
.L_x_3075:
[----:B------:R-:W-:Y:S05]  /*7bf0*/  BSYNC B1 ;  /* 0x0000000000017941 */ /* 0x000fea0003800000 */
.L_x_2729:
[----:B------:R-:W1:Y:S01]  /*7c00*/  LDC R128, c[0x0][0x2f4] ;  /* 0x0000bd00ff807b82 */ /* 0x000e620000000800 */
[----:B------:R-:W-:Y:S01]  /*7c10*/  UMOV UR4, 0xffffffff ;  /* 0xffffffff00047882 */ /* 0x000fe20000000000 */
[----:B-1----:R-:W-:Y:S02]  /*7c20*/  IMAD.IADD R129, R128, 0x1, -R112 ;  /* 0x0000000180817824 */ /* 0x002fe400078e0a70 */
[----:B------:R-:W-:Y:S05]  /*7c30*/  BRA.DIV UR4, `(.L_x_2731) ;  /* 0x000002c204347947 */ /* 0x000fea000b800000 */
[----:B------:R1:W2:Y:S04]  /*7c40*/  SHFL.IDX PT, R121, R118, RZ, 0x181f ;  /* 0x00181fff76797589 */ /* 0x0002a800000e0000 */
[----:B------:R1:W3:Y:S02]  /*7c50*/  SHFL.IDX PT, R11, R119, RZ, 0x181f ;  /* 0x00181fff770b7589 */ /* 0x0002e400000e0000 */
.L_x_3079:
        /* <DEDUP_REMOVED lines=39> */
[--C-:B------:R-:W-:Y:S02]  /*7ed0*/  SHF.R.U64 R44, R46, 0x10, R47.reuse ;  /* 0x000000102e2c7819 */ /* 0x100fe4000000122f */
[----:B------:R-:W-:Y:S02]  /*7ee0*/  SHF.R.U32.HI R135, RZ, 0x10, R47 ;  /* 0x00000010ff877819 */ /* 0x000fe4000001162f */
[----:B------:R-:W-:Y:S02]  /*7ef0*/  PRMT R36, R133, 0x5432, R36 ;  /* 0x0000543285247816 */ /* 0x000fe40000000024 */
[----:B------:R-:W-:Y:S02]  /*7f00*/  PRMT R47, R161, 0x5410, R45 ;  /* 0x00005410a12f7816 */ /* 0x000fe4000000002d */
[----:B------:R-:W-:Y:S02]  /*7f10*/  SHF.R.U32.HI R133, RZ, 0x10, R39 ;  /* 0x00000010ff857819 */ /* 0x000fe40000011627 */
[----:B------:R-:W-:-:S02]  /*7f20*/  PRMT R39, R140, 0x5410, R37 ;  /* 0x000054108c277816 */ /* 0x000fc40000000025 */
[----:B------:R-:W-:Y:S02]  /*7f30*/  PRMT R37, R141, 0x5432, R38 ;  /* 0x000054328d257816 */ /* 0x000fe40000000026 */
[----:B------:R-:W-:Y:S01]  /*7f40*/  PRMT R38, R140, 0x5432, R44 ;  /* 0x000054328c267816 */ /* 0x000fe2000000002c */
[----:B---3--:R-:W-:Y:S01]  /*7f50*/  IMAD.U32 R140, R81, 0x10000, RZ ;  /* 0x00010000518c7824 */ /* 0x008fe200078e00ff */
[----:B------:R-:W-:Y:S01]  /*7f60*/  PRMT R46, R141, 0x5410, R133 ;  /* 0x000054108d2e7816 */ /* 0x000fe20000000085 */
[C---:B------:R-:W-:Y:S01]  /*7f70*/  IMAD.U32 R44, R47.reuse, 0x10000, RZ ;  /* 0x000100002f2c7824 */ /* 0x040fe200078e00ff */
[----:B------:R-:W-:Y:S01]  /*7f80*/  PRMT R133, R160, 0x5410, R135 ;  /* 0x00005410a0857816 */ /* 0x000fe20000000087 */
[----:B------:R-:W-:Y:S01]  /*7f90*/  IMAD.U32 R141, R134, 0x10000, RZ ;  /* 0x00010000868d7824 */ /* 0x000fe200078e00ff */
[----:B------:R-:W-:Y:S01]  /*7fa0*/  LOP3.LUT R47, R47, 0xffff0000, RZ, 0xc0, !PT ;  /* 0xffff00002f2f7812 */ /* 0x000fe200078ec0ff */
[----:B------:R-:W-:Y:S01]  /*7fb0*/  FMUL.FTZ R45, R140, R44 ;  /* 0x0000002c8c2d7220 */ /* 0x000fe20000410000 */
[----:B----4-:R-:W-:-:S02]  /*7fc0*/  IMAD.U32 R135, R13, 0x10000, RZ ;  /* 0x000100000d877824 */ /* 0x010fc400078e00ff */
[-C--:B------:R-:W-:Y:S01]  /*7fd0*/  FMUL.FTZ R140, R140, R141.reuse ;  /* 0x0000008d8c8c7220 */ /* 0x080fe20000410000 */
[----:B------:R-:W-:Y:S01]  /*7fe0*/  LOP3.LUT R81, R81, 0xffff0000, RZ, 0xc0, !PT ;  /* 0xffff000051517812 */ /* 0x000fe200078ec0ff */
[C---:B------:R-:W-:Y:S02]  /*7ff0*/  FFMA.FTZ R45, R135.reuse, R141, -R45 ;  /* 0x0000008d872d7223 */ /* 0x040fe4000001082d */
[----:B------:R-:W-:Y:S01]  /*8000*/  FFMA.FTZ R44, R135, R44, R140 ;  /* 0x0000002c872c7223 */ /* 0x000fe2000001008c */
[----:B------:R-:W-:Y:S01]  /*8010*/  LOP3.LUT R135, R134, 0xffff0000, RZ, 0xc0, !PT ;  /* 0xffff000086877812 */ /* 0x000fe200078ec0ff */
[----:B------:R-:W-:Y:S01]  /*8020*/  IMAD.U32 R140, R83, 0x10000, RZ ;  /* 0x00010000538c7824 */ /* 0x000fe200078e00ff */
[----:B------:R-:W-:Y:S01]  /*8030*/  LOP3.LUT R134, R13, 0xffff0000, RZ, 0xc0, !PT ;  /* 0xffff00000d867812 */ /* 0x000fe200078ec0ff */
[C---:B------:R-:W-:Y:S01]  /*8040*/  FMUL.FTZ R13, R81.reuse, R47 ;  /* 0x0000002f510d7220 */ /* 0x040fe20000410000 */
[----:B------:R-:W-:Y:S02]  /*8050*/  IMAD.U32 R141, R46, 0x10000, RZ ;  /* 0x000100002e8d7824 */ /* 0x000fe400078e00ff */
[-C--:B------:R-:W-:Y:S01]  /*8060*/  FMUL.FTZ R81, R81, R135.reuse ;  /* 0x0000008751517220 */ /* 0x080fe20000410000 */
[----:B------:R-:W-:Y:S01]  /*8070*/  LOP3.LUT R83, R83, 0xffff0000, RZ, 0xc0, !PT ;  /* 0xffff000053537812 */ /* 0x000fe200078ec0ff */
[----:B------:R-:W-:Y:S01]  /*8080*/  FFMA.FTZ R13, R134, R135, -R13 ;  /* 0x00000087860d7223 */ /* 0x000fe2000001080d */
[----:B------:R-:W-:-:S02]  /*8090*/  IMAD.U32 R135, R15, 0x10000, RZ ;  /* 0x000100000f877824 */ /* 0x000fc400078e00ff */
[----:B------:R-:W-:Y:S01]  /*80a0*/  FFMA.FTZ R47, R134, R47, R81 ;  /* 0x0000002f862f7223 */ /* 0x000fe20000010051 */
[C---:B------:R-:W-:Y:S01]  /*80b0*/  IMAD.U32 R134, R133.reuse, 0x10000, RZ ;  /* 0x0001000085867824 */ /* 0x040fe200078e00ff */
[----:B------:R-:W-:Y:S02]  /*80c0*/  LOP3.LUT R133, R133, 0xffff0000, RZ, 0xc0, !PT ;  /* 0xffff000085857812 */ /* 0x000fe400078ec0ff */
[----:B------:R-:W-:Y:S01]  /*80d0*/  F2FP.BF16.F32.PACK_AB R13, R13, R45 ;  /* 0x0000002d0d0d723e */ /* 0x000fe200000010ff */
[C---:B------:R-:W-:Y:S01]  /*80e0*/  FMUL.FTZ R81, R140.reuse, R134 ;  /* 0x000000868c517220 */ /* 0x040fe20000410000 */
[-C--:B------:R-:W-:Y:S01]  /*80f0*/  FMUL.FTZ R140, R140, R141.reuse ;  /* 0x0000008d8c8c7220 */ /* 0x080fe20000410000 */
[----:B------:R-:W-:Y:S01]  /*8100*/  F2FP.BF16.F32.PACK_AB R44, R47, R44 ;  /* 0x0000002c2f2c723e */ /* 0x000fe200000010ff */
[----:B------:R-:W-:Y:S02]  /*8110*/  IMAD.U32 R47, R12, 0x10000, RZ ;  /* 0x000100000c2f7824 */ /* 0x000fe400078e00ff */
[C---:B------:R-:W-:Y:S01]  /*8120*/  FFMA.FTZ R81, R135.reuse, R141, -R81 ;  /* 0x0000008d87517223 */ /* 0x040fe20000010851 */
[----:B------:R-:W-:Y:S01]  /*8130*/  FFMA.FTZ R134, R135, R134, R140 ;  /* 0x0000008687867223 */ /* 0x000fe2000001008c */
[----:B------:R-:W-:-:S02]  /*8140*/  LOP3.LUT R135, R46, 0xffff0000, RZ, 0xc0, !PT ;  /* 0xffff00002e877812 */ /* 0x000fc400078ec0ff */
[----:B------:R-:W-:Y:S01]  /*8150*/  LOP3.LUT R46, R15, 0xffff0000, RZ, 0xc0, !PT ;  /* 0xffff00000f2e7812 */ /* 0x000fe200078ec0ff */
[C---:B------:R-:W-:Y:S02]  /*8160*/  FMUL.FTZ R15, R83.reuse, R133 ;  /* 0x00000085530f7220 */ /* 0x040fe40000410000 */
[-C--:B------:R-:W-:Y:S02]  /*8170*/  FMUL.FTZ R83, R83, R135.reuse ;  /* 0x0000008753537220 */ /* 0x080fe40000410000 */
[C---:B------:R-:W-:Y:S02]  /*8180*/  FFMA.FTZ R15, R46.reuse, R135, -R15 ;  /* 0x000000872e0f7223 */ /* 0x040fe4000001080f */
[----:B------:R-:W-:Y:S01]  /*8190*/  FFMA.FTZ R46, R46, R133, R83 ;  /* 0x000000852e2e7223 */ /* 0x000fe20000010053 */
[C---:B------:R-:W-:Y:S01]  /*81a0*/  IMAD.U32 R83, R36.reuse, 0x10000, RZ ;  /* 0x0001000024537824 */ /* 0x040fe200078e00ff */
[----:B------:R-:W-:Y:S02]  /*81b0*/  LOP3.LUT R36, R36, 0xffff0000, RZ, 0xc0, !PT ;  /* 0xffff000024247812 */ /* 0x000fe400078ec0ff */
[----:B------:R-:W-:Y:S01]  /*81c0*/  F2FP.BF16.F32.PACK_AB R15, R15, R81 ;  /* 0x000000510f0f723e */ /* 0x000fe200000010ff */
[----:B------:R-:W-:Y:S01]  /*81d0*/  IMAD.U32 R81, R80, 0x10000, RZ ;  /* 0x0001000050517824 */ /* 0x000fe200078e00ff */
[----:B------:R-:W-:Y:S01]  /*81e0*/  F2FP.BF16.F32.PACK_AB R134, R46, R134 ;  /* 0x000000862e86723e */ /* 0x000fe200000010ff */
[C---:B------:R-:W-:Y:S01]  /*81f0*/  IMAD.U32 R46, R37.reuse, 0x10000, RZ ;  /* 0x00010000252e7824 */ /* 0x040fe200078e00ff */
[----:B------:R-:W-:-:S03]  /*8200*/  LOP3.LUT R37, R37, 0xffff0000, RZ, 0xc0, !PT ;  /* 0xffff000025257812 */ /* 0x000fc600078ec0ff */
        /* <DEDUP_REMOVED lines=35> */
.L_x_2737:
[----:B------:R-:W-:Y:S05]  /*8440*/  BSYNC B3 ;  /* 0x0000000000037941 */ /* 0x000fea0003800000 */
.L_x_2736:
[----:B------:R-:W-:-:S04]  /*8450*/  LEA R36, P3, R10, R11, 0x1 ;  /* 0x0000000b0a247211 */ /* 0x000fc800078608ff */
[----:B--2---:R-:W-:Y:S02]  /*8460*/  LEA.HI.X R37, R10, R121, R28, 0x1, P3 ;  /* 0x000000790a257211 */ /* 0x004fe400018f0c1c */
[----:B------:R-:W-:-:S03]  /*8470*/  ISETP.GE.AND P3, PT, R132, R128, PT ;  /* 0x000000808400720c */ /* 0x000fc60003f66270 */
[----:B----4-:R2:W-:Y:S10]  /*8480*/  ST.E.128 desc[UR60][R36.64], R12 ;  /* 0x0000000c24007985 */ /* 0x0105f4000c101d3c */
[----:B--2---:R-:W-:-:S05]  /*8490*/  @!P3 IMAD.WIDE R12, R132, 0x2, R120 ;  /* 0x00000002840cb825 */ /* 0x004fca00078e0278 */
[----:B---3--:R3:W-:Y:S02]  /*84a0*/  @!P3 ST.E.128 desc[UR60][R12.64], R80 ;  /* 0x000000500c00b985 */ /* 0x0087e4000c101d3c */
.L_x_2735:
[----:B------:R-:W-:Y:S05]  /*84b0*/  BSYNC B2 ;  /* 0x0000000000027941 */ /* 0x000fea0003800000 */
.L_x_2734:
[----:B------:R-:W-:-:S13]  /*84c0*/  ISETP.NE.AND P3, PT, R25, RZ, PT ;  /* 0x000000ff1900720c */ /* 0x000fda0003f65270 */
[----:B------:R-:W-:Y:S05]  /*84d0*/  @!P3 BRA `(.L_x_2733) ;  /* 0x000000080000b947 */ /* 0x000fea0003800000 */
[----:B------:R-:W4:Y:S01]  /*84e0*/  LDL R15, [R1+0x68] ;  /* 0x00006800010f7983 */ /* 0x000f220000100800 */
[----:B---3--:R-:W-:Y:S01]  /*84f0*/  SEL R12, R112, R129, !P1 ;  /* 0x00000081700c7207 */ /* 0x008fe20004800000 */
        /* <DEDUP_REMOVED lines=119> */
.L_x_2739:
[----:B------:R-:W-:Y:S05]  /*8c70*/  BSYNC B2 ;  /* 0x0000000000027941 */ /* 0x000fea0003800000 */
.L_x_2738:
[----:B------:R-:W-:-:S04]  /*8c80*/  LEA R32, P3, R21, R11, 0x1 ;  /* 0x0000000b15207211 */ /* 0x000fc800078608ff */
[----:B--2---:R-:W-:Y:S02]  /*8c90*/  LEA.HI.X R33, R21, R121, R29, 0x1, P3 ;  /* 0x0000007915217211 */ /* 0x004fe400018f0c1d */
[----:B------:R-:W-:-:S03]  /*8ca0*/  ISETP.GE.AND P3, PT, R44, R128, PT ;  /* 0x000000802c00720c */ /* 0x000fc60003f66270 */
[----:B----4-:R4:W-:Y:S10]  /*8cb0*/  ST.E.128 desc[UR60][R32.64], R12 ;  /* 0x0000000c20007985 */ /* 0x0109f4000c101d3c */
[----:B------:R-:W-:-:S05]  /*8cc0*/  @!P3 IMAD.WIDE R120, R44, 0x2, R120 ;  /* 0x000000022c78b825 */ /* 0x000fca00078e0278 */
[----:B---3--:R4:W-:Y:S02]  /*8cd0*/  @!P3 ST.E.128 desc[UR60][R120.64], R36 ;  /* 0x000000247800b985 */ /* 0x0089e4000c101d3c */
.L_x_2733:
[----:B------:R-:W-:Y:S05]  /*8ce0*/  BSYNC B1 ;  /* 0x0000000000017941 */ /* 0x000fea0003800000 */
.L_x_2732:
[----:B------:R-:W-:-:S03]  /*8cf0*/  UMOV UR4, 0xffffffff ;  /* 0xffffffff00047882 */ /* 0x000fc60000000000 */
[----:B------:R-:W-:Y:S05]  /*8d00*/  BRA.DIV UR4, `(.L_x_2740) ;  /* 0x000002b2044c7947 */ /* 0x000fea000b800000 */
[----:B----4-:R4:W0:Y:S04]  /*8d10*/  SHFL.IDX PT, R37, R118, 0x1, 0x181f ;  /* 0x00381f0076257f89 */ /* 0x01082800000e0000 */
[----:B---3--:R4:W3:Y:S02]  /*8d20*/  SHFL.IDX PT, R11, R119, 0x1, 0x181f ;  /* 0x00381f00770b7f89 */ /* 0x0088e400000e0000 */
.L_x_3083:
        /* <DEDUP_REMOVED lines=8> */
[C---:B------:R-:W-:Y:S01]  /*8db0*/  VIADD R14, R225.reuse, 0x20 ;  /* 0x00000020e10e7836 */ /* 0x040fe20000000000 */
        /* <DEDUP_REMOVED lines=48> */
[----:B------:R-:W-:Y:S01]  /*90c0*/  FMUL.FTZ R13, R33, R60 ;  /* 0x0000003c210d7220 */ /* 0x000fe20000410000 */
        /* <DEDUP_REMOVED lines=59> */
[C---:B------:R-:W-:Y:S01]  /*9480*/  FMUL.FTZ R34, R32.reuse, R42 ;  /* 0x0000002a20227220 */ /* 0x040fe20000410000 */
[----:B------:R-:W-:-:S03]  /*9490*/  FMUL.FTZ R32, R32, R39 ;  /* 0x0000002720207220 */ /* 0x000fc60000410000 */
        /* <DEDUP_REMOVED lines=8> */
.L_x_2746:
[----:B------:R-:W-:Y:S05]  /*9520*/  BSYNC B3 ;  /* 0x0000000000037941 */ /* 0x000fea0003800000 */
.L_x_2745:
[----:B------:R-:W-:-:S04]  /*9530*/  LEA R38, P3, R10, R11, 0x1 ;  /* 0x0000000b0a267211 */ /* 0x000fc800078608ff */
[----:B0-----:R-:W-:Y:S02]  /*9540*/  LEA.HI.X R39, R10, R37, R28, 0x1, P3 ;  /* 0x000000250a277211 */ /* 0x001fe400018f0c1c */
[----:B------:R-:W-:-:S03]  /*9550*/  ISETP.GE.AND P3, PT, R40, R128, PT ;  /* 0x000000802800720c */ /* 0x000fc60003f66270 */
[----:B------:R0:W-:Y:S10]  /*9560*/  ST.E.128 desc[UR60][R38.64], R12 ;  /* 0x0000000c26007985 */ /* 0x0001f4000c101d3c */
[----:B0-----:R-:W-:-:S05]  /*9570*/  @!P3 IMAD.WIDE R12, R40, 0x2, R36 ;  /* 0x00000002280cb825 */ /* 0x001fca00078e0224 */
[----:B---3--:R3:W-:Y:S02]  /*9580*/  @!P3 ST.E.128 desc[UR60][R12.64], R32 ;  /* 0x000000200c00b985 */ /* 0x0087e4000c101d3c */
.L_x_2744:
[----:B------:R-:W-:Y:S05]  /*9590*/  BSYNC B2 ;  /* 0x0000000000027941 */ /* 0x000fea0003800000 */
.L_x_2743:
[----:B------:R-:W-:-:S13]  /*95a0*/  ISETP.NE.AND P3, PT, R25, RZ, PT ;  /* 0x000000ff1900720c */ /* 0x000fda0003f65270 */
[----:B------:R-:W-:Y:S05]  /*95b0*/  @!P3 BRA `(.L_x_2742) ;  /* 0x000000080000b947 */ /* 0x000fea0003800000 */
[----:B------:R-:W5:Y:S01]  /*95c0*/  LDL R15, [R1+0x64] ;  /* 0x00006400010f7983 */ /* 0x000f620000100800 */
[----:B---3--:R-:W-:Y:S01]  /*95d0*/  SEL R12, R112, R129, !P1 ;  /* 0x00000081700c7207 */ /* 0x008fe20004800000 */
        /* <DEDUP_REMOVED lines=119> */
.L_x_2748:
[----:B------:R-:W-:Y:S05]  /*9d50*/  BSYNC B2 ;  /* 0x0000000000027941 */ /* 0x000fea0003800000 */
.L_x_2747:
[----:B------:R-:W-:Y:S02]  /*9d60*/  ISETP.GE.AND P4, PT, R40, R128, PT ;  /* 0x000000802800720c */ /* 0x000fe40003f86270 */
[----:B------:R-:W-:-:S04]  /*9d70*/  LEA R38, P3, R21, R11, 0x1 ;  /* 0x0000000b15267211 */ /* 0x000fc800078608ff */
[----:B0-----:R-:W-:-:S05]  /*9d80*/  LEA.HI.X R39, R21, R37, R29, 0x1, P3 ;  /* 0x0000002515277211 */ /* 0x001fca00018f0c1d */
[----:B------:R0:W-:Y:S02]  /*9d90*/  ST.E.128 desc[UR60][R38.64], R12 ;  /* 0x0000000c26007985 */ /* 0x0001e4000c101d3c */
[----:B------:R-:W-:-:S05]  /*9da0*/  @!P4 IMAD.WIDE R36, R40, 0x2, R36 ;  /* 0x000000022824c825 */ /* 0x000fca00078e0224 */
[----:B---3--:R0:W-:Y:S02]  /*9db0*/  @!P4 ST.E.128 desc[UR60][R36.64], R32 ;  /* 0x000000202400c985 */ /* 0x0081e4000c101d3c */
.L_x_2742:
[----:B------:R-:W-:Y:S05]  /*9dc0*/  BSYNC B1 ;  /* 0x0000000000017941 */ /* 0x000fea0003800000 */
.L_x_2741:
[----:B------:R-:W-:-:S03]  /*9dd0*/  UMOV UR4, 0xffffffff ;  /* 0xffffffff00047882 */ /* 0x000fc60000000000 */
[----:B------:R-:W-:Y:S05]  /*9de0*/  BRA.DIV UR4, `(.L_x_2749) ;  /* 0x000002a204607947 */ /* 0x000fea000b800000 */
[----:B-1--4-:R-:W1:Y:S04]  /*9df0*/  SHFL.IDX PT, R118, R118, 0x2, 0x181f ;  /* 0x00581f0076767f89 */ /* 0x012e6800000e0000 */
[----:B------:R-:W4:Y:S02]  /*9e00*/  SHFL.IDX PT, R119, R119, 0x2, 0x181f ;  /* 0x00581f0077777f89 */ /* 0x000f2400000e0000 */
.L_x_3087:
        /* <DEDUP_REMOVED lines=32> */
[----:B------:R-:W0:Y:S04]  /*a010*/  LDS.128 R32, [R32+0x24400] ;  /* 0x0244000020207984 */ /* 0x000e280000000c00 */
[----:B------:R-:W1:Y:S01]  /*a020*/  LDS.128 R12, [R12+0x24400] ;  /* 0x024400000c0c7984 */ /* 0x000e620000000c00 */
[----:B------:R-:W-:Y:S05]  /*a030*/  @P3 BRA `(.L_x_2753) ;  /* 0x0000000400743947 */ /* 0x000fea0003800000 */
[----:B------:R-:W-:Y:S01]  /*a040*/  SHF.R.U64 R40, R76, 0x10, R77 ;  /* 0x000000104c287819 */ /* 0x000fe2000000124d */
[----:B0-----:R-:W-:Y:S01]  /*a050*/  IMAD.U32 R45, R33, 0x10000, RZ ;  /* 0x00010000212d7824 */ /* 0x001fe200078e00ff */
[----:B------:R-:W-:Y:S01]  /*a060*/  SHF.R.U64 R38, R68, 0x10, R69 ;  /* 0x0000001044267819 */ /* 0x000fe20000001245 */
[----:B-1----:R-:W-:Y:S01]  /*a070*/  IMAD.U32 R42, R13, 0x10000, RZ ;  /* 0x000100000d2a7824 */ /* 0x002fe200078e00ff */
[----:B------:R-:W-:Y:S01]  /*a080*/  SHF.R.U32.HI R76, RZ, 0x10, R77 ;  /* 0x00000010ff4c7819 */ /* 0x000fe2000001164d */
[----:B------:R-:W-:Y:S01]  /*a090*/  IMAD.U32 R48, R35, 0x10000, RZ ;  /* 0x0001000023307824 */ /* 0x000fe200078e00ff */
[----:B------:R-:W-:Y:S02]  /*a0a0*/  SHF.R.U32.HI R68, RZ, 0x10, R69 ;  /* 0x00000010ff447819 */ /* 0x000fe40000011645 */
[----:B------:R-:W-:Y:S02]  /*a0b0*/  PRMT R76, R145, 0x5432, R76 ;  /* 0x00005432914c7816 */ /* 0x000fe4000000004c */
[----:B------:R-:W-:-:S02]  /*a0c0*/  PRMT R68, R143, 0x5432, R68 ;  /* 0x000054328f447816 */ /* 0x000fc40000000044 */
[--C-:B------:R-:W-:Y:S01]  /*a0d0*/  SHF.R.U64 R41, R78, 0x10, R79.reuse ;  /* 0x000000104e297819 */ /* 0x100fe2000000124f */
[----:B------:R-:W-:Y:S01]  /*a0e0*/  IMAD.U32 R44, R76, 0x10000, RZ ;  /* 0x000100004c2c7824 */ /* 0x000fe200078e00ff */
[----:B------:R-:W-:Y:S01]  /*a0f0*/  SHF.R.U32.HI R78, RZ, 0x10, R79 ;  /* 0x00000010ff4e7819 */ /* 0x000fe2000001164f */
[----:B------:R-:W-:Y:S01]  /*a100*/  IMAD.U32 R43, R68, 0x10000, RZ ;  /* 0x00010000442b7824 */ /* 0x000fe200078e00ff */
[--C-:B------:R-:W-:Y:S01]  /*a110*/  SHF.R.U64 R39, R70, 0x10, R71.reuse ;  /* 0x0000001046277819 */ /* 0x100fe20000001247 */
[CC--:B------:R-:W-:Y:S01]  /*a120*/  FMUL.FTZ R46, R45.reuse, R44.reuse ;  /* 0x0000002c2d2e7220 */ /* 0x0c0fe20000410000 */
[----:B------:R-:W-:Y:S01]  /*a130*/  LOP3.LUT R68, R68, 0xffff0000, RZ, 0xc0, !PT ;  /* 0xffff000044447812 */ /* 0x000fe200078ec0ff */
[-C--:B------:R-:W-:Y:S01]  /*a140*/  FMUL.FTZ R45, R45, R43.reuse ;  /* 0x0000002b2d2d7220 */ /* 0x080fe20000410000 */
[----:B------:R-:W-:Y:S01]  /*a150*/  SHF.R.U32.HI R70, RZ, 0x10, R71 ;  /* 0x00000010ff467819 */ /* 0x000fe20000011647 */
[----:B------:R-:W-:Y:S01]  /*a160*/  FFMA.FTZ R43, R42, R43, -R46 ;  /* 0x0000002b2a2b7223 */ /* 0x000fe2000001082e */
[----:B------:R-:W-:Y:S01]  /*a170*/  PRMT R78, R144, 0x5432, R78 ;  /* 0x00005432904e7816 */ /* 0x000fe2000000004e */
[----:B------:R-:W-:Y:S01]  /*a180*/  FFMA.FTZ R42, R42, R44, R45 ;  /* 0x0000002c2a2a7223 */ /* 0x000fe2000001002d */
[----:B------:R-:W-:Y:S01]  /*a190*/  LOP3.LUT R44, R76, 0xffff0000, RZ, 0xc0, !PT ;  /* 0xffff00004c2c7812 */ /* 0x000fe200078ec0ff */
[----:B------:R-:W-:Y:S01]  /*a1a0*/  IMAD.U32 R46, R15, 0x10000, RZ ;  /* 0x000100000f2e7824 */ /* 0x000fe200078e00ff */
[----:B------:R-:W-:Y:S01]  /*a1b0*/  LOP3.LUT R45, R33, 0xffff0000, RZ, 0xc0, !PT ;  /* 0xffff0000212d7812 */ /* 0x000fe200078ec0ff */
[----:B------:R-:W-:Y:S01]  /*a1c0*/  IMAD.U32 R47, R78, 0x10000, RZ ;  /* 0x000100004e2f7824 */ /* 0x000fe200078e00ff */
[----:B------:R-:W-:-:S02]  /*a1d0*/  LOP3.LUT R13, R13, 0xffff0000, RZ, 0xc0, !PT ;  /* 0xffff00000d0d7812 */ /* 0x000fc400078ec0ff */
[----:B------:R-:W-:Y:S01]  /*a1e0*/  PRMT R70, R142, 0x5432, R70 ;  /* 0x000054328e467816 */ /* 0x000fe20000000046 */
[C---:B------:R-:W-:Y:S01]  /*a1f0*/  FMUL.FTZ R33, R45.reuse, R44 ;  /* 0x0000002c2d217220 */ /* 0x040fe20000410000 */
[-C--:B------:R-:W-:Y:S01]  /*a200*/  FMUL.FTZ R45, R45, R68.reuse ;  /* 0x000000442d2d7220 */ /* 0x080fe20000410000 */
[----:B------:R-:W-:Y:S02]  /*a210*/  LOP3.LUT R78, R78, 0xffff0000, RZ, 0xc0, !PT ;  /* 0xffff00004e4e7812 */ /* 0x000fe400078ec0ff */
[C---:B------:R-:W-:Y:S01]  /*a220*/  FFMA.FTZ R33, R13.reuse, R68, -R33 ;  /* 0x000000440d217223 */ /* 0x040fe20000010821 */
[----:B------:R-:W-:Y:S01]  /*a230*/  FFMA.FTZ R13, R13, R44, R45 ;  /* 0x0000002c0d0d7223 */ /* 0x000fe2000001002d */
[----:B------:R-:W-:Y:S02]  /*a240*/  IMAD.U32 R44, R70, 0x10000, RZ ;  /* 0x00010000462c7824 */ /* 0x000fe400078e00ff */
[----:B------:R-:W-:Y:S01]  /*a250*/  FMUL.FTZ R45, R48, R47 ;  /* 0x0000002f302d7220 */ /* 0x000fe20000410000 */
[----:B------:R-:W-:-:S02]  /*a260*/  PRMT R40, R145, 0x5410, R40 ;  /* 0x0000541091287816 */ /* 0x000fc40000000028 */
[----:B------:R-:W-:Y:S01]  /*a270*/  LOP3.LUT R70, R70, 0xffff0000, RZ, 0xc0, !PT ;  /* 0xffff000046467812 */ /* 0x000fe200078ec0ff */
[-C--:B------:R-:W-:Y:S01]  /*a280*/  FFMA.FTZ R45, R46, R44.reuse, -R45 ;  /* 0x0000002c2e2d7223 */ /* 0x080fe2000001082d */
[----:B------:R-:W-:Y:S01]  /*a290*/  FMUL.FTZ R44, R48, R44 ;  /* 0x0000002c302c7220 */ /* 0x000fe20000410000 */
[----:B------:R-:W-:Y:S01]  /*a2a0*/  PRMT R38, R143, 0x5410, R38 ;  /* 0x000054108f267816 */ /* 0x000fe20000000026 */
[----:B------:R-:W-:Y:S01]  /*a2b0*/  IMAD.U32 R48, R32, 0x10000, RZ ;  /* 0x0001000020307824 */ /* 0x000fe200078e00ff */
[----:B------:R-:W-:Y:S01]  /*a2c0*/  LOP3.LUT R15, R15, 0xffff0000, RZ, 0xc0, !PT ;  /* 0xffff00000f0f7812 */ /* 0x000fe200078ec0ff */
[----:B------:R-:W-:Y:S01]  /*a2d0*/  FFMA.FTZ R44, R46, R47, R44 ;  /* 0x0000002f2e2c7223 */ /* 0x000fe2000001002c */
[----:B------:R-:W-:Y:S01]  /*a2e0*/  LOP3.LUT R46, R35, 0xffff0000, RZ, 0xc0, !PT ;  /* 0xffff0000232e7812 */ /* 0x000fe200078ec0ff */
[----:B------:R-:W-:Y:S01]  /*a2f0*/  IMAD.U32 R47, R40, 0x10000, RZ ;  /* 0x00010000282f7824 */ /* 0x000fe200078e00ff */
[----:B------:R-:W-:Y:S01]  /*a300*/  LOP3.LUT R32, R32, 0xffff0000, RZ, 0xc0, !PT ;  /* 0xffff000020207812 */ /* 0x000fe200078ec0ff */
[----:B------:R-:W-:Y:S01]  /*a310*/  IMAD.U32 R49, R38, 0x10000, RZ ;  /* 0x0001000026317824 */ /* 0x000fe200078e00ff */
[----:B------:R-:W-:Y:S01]  /*a320*/  LOP3.LUT R40, R40, 0xffff0000, RZ, 0xc0, !PT ;  /* 0xffff000028287812 */ /* 0x000fe200078ec0ff */
[C---:B------:R-:W-:Y:S01]  /*a330*/  FMUL.FTZ R35, R46.reuse, R78 ;  /* 0x0000004e2e237220 */ /* 0x040fe20000410000 */
[-C--:B------:R-:W-:Y:S01]  /*a340*/  FMUL.FTZ R46, R46, R70.reuse ;  /* 0x000000462e2e7220 */ /* 0x080fe20000410000 */
[C---:B------:R-:W-:Y:S01]  /*a350*/  FMUL.FTZ R50, R48.reuse, R47 ;  /* 0x0000002f30327220 */ /* 0x040fe20000410000 */
[----:B------:R-:W-:Y:S01]  /*a360*/  FMUL.FTZ R48, R48, R49 ;  /* 0x0000003130307220 */ /* 0x000fe20000410000 */
[C---:B------:R-:W-:Y:S01]  /*a370*/  FFMA.FTZ R35, R15.reuse, R70, -R35 ;  /* 0x000000460f237223 */ /* 0x040fe20000010823 */
[----:B------:R-:W-:Y:S01]  /*a380*/  FFMA.FTZ R15, R15, R78, R46 ;  /* 0x0000004e0f0f7223 */ /* 0x000fe2000001002e */
[----:B------:R-:W-:Y:S01]  /*a390*/  IMAD.U32 R46, R12, 0x10000, RZ ;  /* 0x000100000c2e7824 */ /* 0x000fe200078e00ff */
[----:B------:R-:W-:-:S02]  /*a3a0*/  LOP3.LUT R38, R38, 0xffff0000, RZ, 0xc0, !PT ;  /* 0xffff000026267812 */ /* 0x000fc400078ec0ff */
[----:B------:R-:W-:Y:S01]  /*a3b0*/  PRMT R41, R144, 0x5410, R41 ;  /* 0x0000541090297816 */ /* 0x000fe20000000029 */
[C---:B------:R-:W-:Y:S01]  /*a3c0*/  FFMA.FTZ R50, R46.reuse, R49, -R50 ;  /* 0x000000312e327223 */ /* 0x040fe20000010832 */
[----:B------:R-:W-:Y:S01]  /*a3d0*/  FFMA.FTZ R48, R46, R47, R48 ;  /* 0x0000002f2e307223 */ /* 0x000fe20000010030 */
        /* <DEDUP_REMOVED lines=15> */
[----:B------:R-:W-:Y:S01]  /*a4d0*/  LOP3.LUT R14, R14, 0xffff0000, RZ, 0xc0, !PT ;  /* 0xffff00000e0e7812 */ /* 0x000fe200078ec0ff */
[C---:B------:R-:W-:Y:S02]  /*a4e0*/  FFMA.FTZ R49, R38.reuse, R47, -R49 ;  /* 0x0000002f26317223 */ /* 0x040fe40000010831 */
[----:B------:R-:W-:Y:S01]  /*a4f0*/  FFMA.FTZ R46, R38, R40, R46 ;  /* 0x00000028262e7223 */ /* 0x000fe2000001002e */
[C---:B------:R-:W-:Y:S01]  /*a500*/  FMUL.FTZ R38, R34.reuse, R41 ;  /* 0x0000002922267220 */ /* 0x040fe20000410000 */
[----:B------:R-:W-:Y:S01]  /*a510*/  FMUL.FTZ R34, R34, R39 ;  /* 0x0000002722227220 */ /* 0x000fe20000410000 */
[----:B------:R-:W-:Y:S02]  /*a520*/  F2FP.BF16.F32.PACK_AB R33, R33, R43 ;  /* 0x0000002b2121723e */ /* 0x000fe400000010ff */
[C---:B------:R-:W-:Y:S01]  /*a530*/  FFMA.FTZ R38, R14.reuse, R39, -R38 ;  /* 0x000000270e267223 */ /* 0x040fe20000010826 */
[----:B------:R-:W-:Y:S01]  /*a540*/  F2FP.BF16.F32.PACK_AB R35, R35, R45 ;  /* 0x0000002d2323723e */ /* 0x000fe200000010ff */
[----:B------:R-:W-:Y:S01]  /*a550*/  FFMA.FTZ R34, R14, R41, R34 ;  /* 0x000000290e227223 */ /* 0x000fe20000010022 */
[----:B------:R-:W-:Y:S01]  /*a560*/  F2FP.BF16.F32.PACK_AB R42, R13, R42 ;  /* 0x0000002a0d2a723e */ /* 0x000fe200000010ff */
[----:B------:R-:W-:Y:S01]  /*a570*/  IMAD.MOV.U32 R13, RZ, RZ, R33 ;  /* 0x000000ffff0d7224 */ /* 0x000fe200078e0021 */
        /* <DEDUP_REMOVED lines=8> */
[----:B------:R-:W-:-:S07]  /*a600*/  F2FP.BF16.F32.PACK_AB R34, R34, R46 ;  /* 0x0000002e2222723e */ /* 0x000fce00000010ff */
.L_x_2753:
[----:B------:R-:W-:Y:S05]  /*a610*/  BSYNC B2 ;  /* 0x0000000000027941 */ /* 0x000fea0003800000 */
.L_x_2752:
[----:B------:R-:W-:Y:S02]  /*a620*/  ISETP.GE.AND P4, PT, R11, R128, PT ;  /* 0x000000800b00720c */ /* 0x000fe40003f86270 */
[----:B------:R-:W-:-:S04]  /*a630*/  LEA R38, P3, R10, R119, 0x1 ;  /* 0x000000770a267211 */ /* 0x000fc800078608ff */
[----:B------:R-:W-:-:S05]  /*a640*/  LEA.HI.X R39, R10, R118, R28, 0x1, P3 ;  /* 0x000000760a277211 */ /* 0x000fca00018f0c1c */
[----:B-1----:R1:W-:Y:S02]  /*a650*/  ST.E.128 desc[UR60][R38.64], R12 ;  /* 0x0000000c26007985 */ /* 0x0023e4000c101d3c */
[----:B-1----:R-:W-:-:S05]  /*a660*/  @!P4 IMAD.WIDE R12, R11, 0x2, R36 ;  /* 0x000000020b0cc825 */ /* 0x002fca00078e0224 */
[----:B0-----:R0:W-:Y:S02]  /*a670*/  @!P4 ST.E.128 desc[UR60][R12.64], R32 ;  /* 0x000000200c00c985 */ /* 0x0011e4000c101d3c */
.L_x_2751:
[----:B------:R-:W-:Y:S05]  /*a680*/  BSYNC B1 ;  /* 0x0000000000017941 */ /* 0x000fea0003800000 */
.L_x_2750:
[----:B------:R-:W-:-:S13]  /*a690*/  ISETP.NE.AND P3, PT, R25, RZ, PT ;  /* 0x000000ff1900720c */ /* 0x000fda0003f65270 */
[----:B------:R-:W-:Y:S05]  /*a6a0*/  @!P3 BRA `(.L_x_2707) ;  /* 0x0000000c00e8b947 */ /* 0x000fea0003800000 */
[----:B------:R-:W4:Y:S01]  /*a6b0*/  LDL R15, [R1+0x60] ;  /* 0x00006000010f7983 */ /* 0x000f220000100800 */
[----:B------:R-:W-:Y:S01]  /*a6c0*/  SEL R129, R112, R129, !P1 ;  /* 0x0000008170817207 */ /* 0x000fe20004800000 */
[C---:B------:R-:W-:Y:S01]  /*a6d0*/  VIADD R14, R225.reuse, 0x40 ;  /* 0x00000040e10e7836 */ /* 0x040fe20000000000 */
[----:B------:R-:W-:Y:S01]  /*a6e0*/  ISETP.GE.AND P4, PT, R214, R111, PT ;  /* 0x0000006fd600720c */ /* 0x000fe20003f86270 */
[----:B0--3--:R-:W-:Y:S01]  /*a6f0*/  VIADD R12, R225, 0x40 ;  /* 0x00000040e10c7836 */ /* 0x009fe20000000000 */
        /* <DEDUP_REMOVED lines=45> */
[----:B------:R-:W-:-:S02]  /*a9d0*/  LOP3.LUT R43, R33, 0xffff0000, RZ, 0xc0, !PT ;  /* 0xffff0000212b7812 */ /* 0x000fc400078ec0ff */
[----:B------:R-:W-:Y:S02]  /*a9e0*/  PRMT R64, R137, 0x5410, R64 ;  /* 0x0000541089407816 */ /* 0x000fe40000000040 */
[----:B------:R-:W-:Y:S01]  /*a9f0*/  SHF.R.U64 R74, R74, 0x10, R75 ;  /* 0x000000104a4a7819 */ /* 0x000fe2000000124b */
[C---:B------:R-:W-:Y:S01]  /*aa00*/  FMUL.FTZ R33, R43.reuse, R42 ;  /* 0x0000002a2b217220 */ /* 0x040fe20000410000 */
[-C--:B------:R-:W-:Y:S01]  /*aa10*/  FMUL.FTZ R43, R43, R44.reuse ;  /* 0x0000002c2b2b7220 */ /* 0x080fe20000410000 */
[----:B------:R-:W-:Y:S02]  /*aa20*/  SHF.R.U64 R66, R66, 0x10, R67 ;  /* 0x0000001042427819 */ /* 0x000fe40000001243 */
[C---:B------:R-:W-:Y:S01]  /*aa30*/  FFMA.FTZ R33, R13.reuse, R44, -R33 ;  /* 0x0000002c0d217223 */ /* 0x040fe20000010821 */
[----:B------:R-:W-:Y:S01]  /*aa40*/  FFMA.FTZ R13, R13, R42, R43 ;  /* 0x0000002a0d0d7223 */ /* 0x000fe2000001002b */
[----:B------:R-:W-:Y:S01]  /*aa50*/  SHF.R.U32.HI R43, RZ, 0x10, R75 ;  /* 0x00000010ff2b7819 */ /* 0x000fe2000001164b */
        /* <DEDUP_REMOVED lines=10> */
[----:B------:R-:W-:Y:S01]  /*ab00*/  PRMT R74, R138, 0x5410, R74 ;  /* 0x000054108a4a7816 */ /* 0x000fe2000000004a */
[-C--:B------:R-:W-:Y:S01]  /*ab10*/  FMUL.FTZ R48, R48, R46.reuse ;  /* 0x0000002e30307220 */ /* 0x080fe20000410000 */
[----:B------:R-:W-:Y:S01]  /*ab20*/  PRMT R66, R136, 0x5410, R66 ;  /* 0x0000541088427816 */ /* 0x000fe20000000042 */
[----:B------:R-:W-:Y:S01]  /*ab30*/  FFMA.FTZ R47, R44, R46, -R47 ;  /* 0x0000002e2c2f7223 */ /* 0x000fe2000001082f */
[----:B------:R-:W-:-:S02]  /*ab40*/  IMAD.U32 R46, R32, 0x10000, RZ ;  /* 0x00010000202e7824 */ /* 0x000fc400078e00ff */
[----:B------:R-:W-:Y:S01]  /*ab50*/  FFMA.FTZ R48, R44, R45, R48 ;  /* 0x0000002d2c307223 */ /* 0x000fe20000010030 */
[----:B------:R-:W-:Y:S01]  /*ab60*/  LOP3.LUT R44, R35, 0xffff0000, RZ, 0xc0, !PT ;  /* 0xffff0000232c7812 */ /* 0x000fe200078ec0ff */
[----:B------:R-:W-:Y:S01]  /*ab70*/  IMAD.U32 R49, R74, 0x10000, RZ ;  /* 0x000100004a317824 */ /* 0x000fe200078e00ff */
[----:B------:R-:W-:Y:S02]  /*ab80*/  LOP3.LUT R32, R32, 0xffff0000, RZ, 0xc0, !PT ;  /* 0xffff000020207812 */ /* 0x000fe400078ec0ff */
[----:B------:R-:W-:Y:S01]  /*ab90*/  LOP3.LUT R74, R74, 0xffff0000, RZ, 0xc0, !PT ;  /* 0xffff00004a4a7812 */ /* 0x000fe200078ec0ff */
[C---:B------:R-:W-:Y:S01]  /*aba0*/  FMUL.FTZ R35, R44.reuse, R43 ;  /* 0x0000002b2c237220 */ /* 0x040fe20000410000 */
[-C--:B------:R-:W-:Y:S01]  /*abb0*/  FMUL.FTZ R44, R44, R42.reuse ;  /* 0x0000002a2c2c7220 */ /* 0x080fe20000410000 */
[----:B------:R-:W-:Y:S02]  /*abc0*/  F2FP.BF16.F32.PACK_AB R33, R33, R41 ;  /* 0x000000292121723e */ /* 0x000fe400000010ff */
[----:B------:R-:W-:Y:S01]  /*abd0*/  FFMA.FTZ R35, R15, R42, -R35 ;  /* 0x0000002a0f237223 */ /* 0x000fe20000010823 */
[----:B------:R-:W-:-:S02]  /*abe0*/  IMAD.U32 R42, R72, 0x10000, RZ ;  /* 0x00010000482a7824 */ /* 0x000fc400078e00ff */
[----:B------:R-:W-:Y:S01]  /*abf0*/  FFMA.FTZ R44, R15, R43, R44 ;  /* 0x0000002b0f2c7223 */ /* 0x000fe2000001002c */
[----:B------:R-:W-:Y:S01]  /*ac00*/  IMAD.U32 R43, R64, 0x10000, RZ ;  /* 0x00010000402b7824 */ /* 0x000fe200078e00ff */
[----:B------:R-:W-:Y:S01]  /*ac10*/  LOP3.LUT R72, R72, 0xffff0000, RZ, 0xc0, !PT ;  /* 0xffff000048487812 */ /* 0x000fe200078ec0ff */
[----:B------:R-:W-:Y:S02]  /*ac20*/  IMAD.U32 R15, R12, 0x10000, RZ ;  /* 0x000100000c0f7824 */ /* 0x000fe400078e00ff */
[----:B------:R-:W-:Y:S01]  /*ac30*/  FMUL.FTZ R45, R46, R42 ;  /* 0x0000002a2e2d7220 */ /* 0x000fe20000410000 */
[----:B------:R-:W-:Y:S01]  /*ac40*/  LOP3.LUT R64, R64, 0xffff0000, RZ, 0xc0, !PT ;  /* 0xffff000040407812 */ /* 0x000fe200078ec0ff */
[-C--:B------:R-:W-:Y:S01]  /*ac50*/  FMUL.FTZ R46, R46, R43.reuse ;  /* 0x0000002b2e2e7220 */ /* 0x080fe20000410000 */
[----:B------:R-:W-:Y:S01]  /*ac60*/  LOP3.LUT R12, R12, 0xffff0000, RZ, 0xc0, !PT ;  /* 0xffff00000c0c7812 */ /* 0x000fe200078ec0ff */
[C---:B------:R-:W-:Y:S01]  /*ac70*/  FFMA.FTZ R45, R15.reuse, R43, -R45 ;  /* 0x0000002b0f2d7223 */ /* 0x040fe2000001082d */
[C---:B------:R-:W-:Y:S01]  /*ac80*/  FMUL.FTZ R43, R32.reuse, R72 ;  /* 0x00000048202b7220 */ /* 0x040fe20000410000 */
[----:B------:R-:W-:Y:S01]  /*ac90*/  FFMA.FTZ R46, R15, R42, R46 ;  /* 0x0000002a0f2e7223 */ /* 0x000fe2000001002e */
[----:B------:R-:W-:Y:S01]  /*aca0*/  FMUL.FTZ R32, R32, R64 ;  /* 0x0000004020207220 */ /* 0x000fe20000410000 */
[----:B------:R-:W-:-:S02]  /*acb0*/  IMAD.U32 R42, R34, 0x10000, RZ ;  /* 0x00010000222a7824 */ /* 0x000fc400078e00ff */
[----:B------:R-:W-:Y:S01]  /*acc0*/  FFMA.FTZ R43, R12, R64, -R43 ;  /* 0x000000400c2b7223 */ /* 0x000fe2000001082b */
[----:B------:R-:W-:Y:S02]  /*acd0*/  IMAD.U32 R15, R14, 0x10000, RZ ;  /* 0x000100000e0f7824 */ /* 0x000fe400078e00ff */
[----:B------:R-:W-:Y:S01]  /*ace0*/  FFMA.FTZ R32, R12, R72, R32 ;  /* 0x000000480c207223 */ /* 0x000fe20000010020 */
[----:B------:R-:W-:Y:S01]  /*acf0*/  LOP3.LUT R34, R34, 0xffff0000, RZ, 0xc0, !PT ;  /* 0xffff000022227812 */ /* 0x000fe200078ec0ff */
[----:B------:R-:W-:Y:S02]  /*ad00*/  IMAD.U32 R12, R66, 0x10000, RZ ;  /* 0x00010000420c7824 */ /* 0x000fe400078e00ff */
[----:B------:R-:W-:Y:S01]  /*ad10*/  FMUL.FTZ R50, R42, R49 ;  /* 0x000000312a327220 */ /* 0x000fe20000410000 */
[----:B------:R-:W-:Y:S02]  /*ad20*/  LOP3.LUT R66, R66, 0xffff0000, RZ, 0xc0, !PT ;  /* 0xffff000042427812 */ /* 0x000fe400078ec0ff */
[----:B------:R-:W-:Y:S01]  /*ad30*/  LOP3.LUT R14, R14, 0xffff0000, RZ, 0xc0, !PT ;  /* 0xffff00000e0e7812 */ /* 0x000fe200078ec0ff */
[-C--:B------:R-:W-:Y:S01]  /*ad40*/  FMUL.FTZ R42, R42, R12.reuse ;  /* 0x0000000c2a2a7220 */ /* 0x080fe20000410000 */
[----:B------:R-:W-:Y:S01]  /*ad50*/  FFMA.FTZ R50, R15, R12, -R50 ;  /* 0x0000000c0f327223 */ /* 0x000fe20000010832 */
[C---:B------:R-:W-:Y:S01]  /*ad60*/  FMUL.FTZ R12, R34.reuse, R74 ;  /* 0x0000004a220c7220 */ /* 0x040fe20000410000 */
[-C--:B------:R-:W-:Y:S01]  /*ad70*/  FMUL.FTZ R34, R34, R66.reuse ;  /* 0x0000004222227220 */ /* 0x080fe20000410000 */
[----:B------:R-:W-:Y:S01]  /*ad80*/  F2FP.BF16.F32.PACK_AB R35, R35, R47 ;  /* 0x0000002f2323723e */ /* 0x000fe200000010ff */
[----:B------:R-:W-:Y:S01]  /*ad90*/  FFMA.FTZ R42, R15, R49, R42 ;  /* 0x000000310f2a7223 */ /* 0x000fe2000001002a */
[C---:B------:R-:W-:Y:S01]  /*ada0*/  FFMA.FTZ R12, R14.reuse, R66, -R12 ;  /* 0x000000420e0c7223 */ /* 0x040fe2000001080c */
[----:B------:R-:W-:Y:S01]  /*adb0*/  FFMA.FTZ R34, R14, R74, R34 ;  /* 0x0000004a0e227223 */ /* 0x000fe20000010022 */
[----:B------:R-:W-:Y:S01]  /*adc0*/  F2FP.BF16.F32.PACK_AB R14, R43, R45 ;  /* 0x0000002d2b0e723e */ /* 0x000fe200000010ff */
[----:B------:R-:W-:Y:S01]  /*add0*/  IMAD.MOV.U32 R15, RZ, RZ, R35 ;  /* 0x000000ffff0f7224 */ /* 0x000fe200078e0023 */
[----:B------:R-:W-:Y:S01]  /*ade0*/  F2FP.BF16.F32.PACK_AB R40, R13, R40 ;  /* 0x000000280d28723e */ /* 0x000fe200000010ff */
[----:B------:R-:W-:Y:S01]  /*adf0*/  IMAD.MOV.U32 R13, RZ, RZ, R33 ;  /* 0x000000ffff0d7224 */ /* 0x000fe200078e0021 */
[----:B------:R-:W-:-:S02]  /*ae00*/  F2FP.BF16.F32.PACK_AB R44, R44, R48 ;  /* 0x000000302c2c723e */ /* 0x000fc400000010ff */
[----:B------:R-:W-:Y:S01]  /*ae10*/  F2FP.BF16.F32.PACK_AB R50, R12, R50 ;  /* 0x000000320c32723e */ /* 0x000fe200000010ff */
[----:B------:R-:W-:Y:S01]  /*ae20*/  IMAD.MOV.U32 R12, RZ, RZ, R14 ;  /* 0x000000ffff0c7224 */ /* 0x000fe200078e000e */
[----:B------:R-:W-:Y:S01]  /*ae30*/  F2FP.BF16.F32.PACK_AB R32, R32, R46 ;  /* 0x0000002e2020723e */ /* 0x000fe200000010ff */
[----:B------:R-:W-:Y:S01]  /*ae40*/  IMAD.MOV.U32 R33, RZ, RZ, R40 ;  /* 0x000000ffff217224 */ /* 0x000fe200078e0028 */
[----:B------:R-:W-:Y:S01]  /*ae50*/  F2FP.BF16.F32.PACK_AB R34, R34, R42 ;  /* 0x0000002a2222723e */ /* 0x000fe200000010ff */
[----:B------:R-:W-:Y:S02]  /*ae60*/  IMAD.MOV.U32 R14, RZ, RZ, R50 ;  /* 0x000000ffff0e7224 */ /* 0x000fe400078e0032 */
[----:B------:R-:W-:-:S07]  /*ae70*/  IMAD.MOV.U32 R35, RZ, RZ, R44 ;  /* 0x000000ffff237224 */ /* 0x000fce00078e002c */
.L_x_2755:
[----:B------:R-:W-:Y:S05]  /*ae80*/  BSYNC B1 ;  /* 0x0000000000017941 */ /* 0x000fea0003800000 */
.L_x_2754:
[----:B0-----:R0:W-:Y:S01]  /*ae90*/  ST.E.128 desc[UR60][R38.64], R12 ;  /* 0x0000000c26007985 */ /* 0x0011e2000c101d3c */
[----:B------:R-:W-:-:S13]  /*aea0*/  ISETP.GE.AND P3, PT, R11, R128, PT ;  /* 0x000000800b00720c */ /* 0x000fda0003f66270 */
[----:B------:R-:W-:Y:S05]  /*aeb0*/  @P3 BRA `(.L_x_2707) ;  /* 0x0000000400e43947 */ /* 0x000fea0003800000 */
[----:B------:R-:W-:-:S05]  /*aec0*/  IMAD.WIDE R36, R11, 0x2, R36 ;  /* 0x000000020b247825 */ /* 0x000fca00078e0224 */
[----:B-1----:R1:W-:Y:S01]  /*aed0*/  ST.E.128 desc[UR60][R36.64], R32 ;  /* 0x0000002024007985 */ /* 0x0023e2000c101d3c */
[----:B------:R-:W-:Y:S05]  /*aee0*/  BRA `(.L_x_2707) ;  /* 0x0000000400d87947 */ /* 0x000fea0003800000 */
.L_x_2661:
[----:B------:R-:W2:Y:S02]  /*aef0*/  LDL R11, [R1+0x5c] ;  /* 0x00005c00010b7983 */ /* 0x000ea40000100800 */
[----:B--2---:R-:W-:-:S13]  /*af00*/  R2UR UR4, R11 ;  /* 0x000000000b0472ca */ /* 0x004fda00000e0000 */
[----:B------:R-:W-:-:S06]  /*af10*/  UISETP.NE.AND UP0, UPT, UR4, 0x3, UPT ;  /* 0x000000030400788c */ /* 0x000fcc000bf05270 */
[----:B------:R-:W-:-:S13]  /*af20*/  PLOP3.LUT P0, PT, PT, PT, UP0, 0x80, 0x0 ;  /* 0x000000000000781c */ /* 0x000fda0003f0f008 */
[----:B------:R-:W-:Y:S05]  /*af30*/  @!P0 BRA `(.L_x_2756) ;  /* 0x0000000000048947 */ /* 0x000fea0003800000 */
[----:B------:R-:W-:Y:S01]  /*af40*/  BPT.TRAP 0x1 ;  /* 0x000000040000795c */ /* 0x000fe20000300000 */
.L_x_2756:
[----:B------:R-:W-:Y:S01]  /*af50*/  IMAD R88, R213, 0x8, R23 ;  /* 0x00000008d5587824 */ /* 0x000fe200078e0217 */
[----:B------:R-:W-:Y:S01]  /*af60*/  SHF.L.U32 R89, R229, 0x1f, RZ ;  /* 0x0000001fe5597819 */ /* 0x000fe200000006ff */
[----:B------:R-:W-:Y:S01]  /*af70*/  BSSY B1, `(.L_x_2757) ;  /* 0x0000004000017945 */ /* 0x000fe20003800000 */
[----:B------:R-:W-:Y:S02]  /*af80*/  SHF.R.S32.HI R85, RZ, 0x1f, R31 ;  /* 0x0000001fff557819 */ /* 0x000fe4000001141f */
[----:B------:R-:W0:Y:S02]  /*af90*/  SYNCS.PHASECHK.TRANS64.TRYWAIT P3, [R88+URZ+0x38890], R89 ;  /* 0x03889059580075a7 */ /* 0x000e24000806017f */
[----:B0-----:R-:W-:Y:S05]  /*afa0*/  @!P3 BRA `(.L_x_2758) ;  /* 0x00000290003cb947 */ /* 0x001fea0003800000 */
.L_x_3088:
[----:B------:R-:W-:Y:S05]  /*afb0*/  BSYNC B1 ;  /* 0x0000000000017941 */ /* 0x000fea0003800000 */
.L_x_2757:
        /* <DEDUP_REMOVED lines=25> */
.L_x_3092:
[----:B------:R-:W-:Y:S04]  /*b150*/  BSSY B1, `(.L_x_2760) ;  /* 0x0000017000017945 */ /* 0x000fe80003800000 */
[----:B------:R-:W-:Y:S05]  /*b160*/  @!P3 BRA `(.L_x_2761) ;  /* 0x000000000054b947 */ /* 0x000fea0003800000 */
[----:B------:R-:W-:Y:S02]  /*b170*/  ULDC UR4, c[0x0][0x2f4] ;  /* 0x0000bd0000047ab9 */ /* 0x000fe40000000800 */
[----:B------:R-:W-:Y:S02]  /*b180*/  ISETP.GE.AND P4, PT, R16, UR4, PT ;  /* 0x0000000410007c0c */ /* 0x000fe4000bf86270 */
[----:B------:R-:W-:-:S11]  /*b190*/  ISETP.GE.AND P3, PT, R214, UR4, PT ;  /* 0x00000004d6007c0c */ /* 0x000fd6000bf66270 */
[----:B------:R-:W4:Y:S01]  /*b1a0*/  @!P4 LDS.128 R12, [R84+0x24400] ;  /* 0x02440000540cc984 */ /* 0x000f220000000c00 */
[----:B---3--:R-:W-:-:S04]  /*b1b0*/  @!P4 LEA R32, P5, R16, R11, 0x1 ;  /* 0x0000000b1020c211 */ /* 0x008fc800078a08ff */
[----:B--2---:R-:W-:-:S05]  /*b1c0*/  @!P4 LEA.HI.X R33, R16, R37, R17, 0x1, P5 ;  /* 0x000000251021c211 */ /* 0x004fca00028f0c11 */
[----:B----4-:R2:W-:Y:S01]  /*b1d0*/  @!P4 ST.E.128 desc[UR60][R32.64], R12 ;  /* 0x0000000c2000c985 */ /* 0x0105e2000c101d3c */
        /* <DEDUP_REMOVED lines=8> */
[----:B------:R-:W-:-:S05]  /*b260*/  @!P4 LEA.HI.X R33, R19, R37, R219, 0x1, P5 ;  /* 0x000000251321c211 */ /* 0x000fca00028f0cdb */
[----:B---3--:R2:W-:Y:S04]  /*b270*/  @!P4 ST.E.128 desc[UR60][R32.64], R12 ;  /* 0x0000000c2000c985 */ /* 0x0085e8000c101d3c */
[----:B------:R-:W3:Y:S01]  /*b280*/  @!P3 LDS.128 R12, [R84+0x2bc00] ;  /* 0x02bc0000540cb984 */ /* 0x000ee20000000c00 */
[----:B--2---:R-:W-:-:S04]  /*b290*/  @!P3 LEA R32, P4, R22, R11, 0x1 ;  /* 0x0000000b1620b211 */ /* 0x004fc800078808ff */
[----:B------:R-:W-:-:S05]  /*b2a0*/  @!P3 LEA.HI.X R33, R22, R37, R218, 0x1, P4 ;  /* 0x000000251621b211 */ /* 0x000fca00020f0cda */
[----:B---3--:R4:W-:Y:S04]  /*b2b0*/  @!P3 ST.E.128 desc[UR60][R32.64], R12 ;  /* 0x0000000c2000b985 */ /* 0x0089e8000c101d3c */
.L_x_2761:
[----:B------:R-:W-:Y:S05]  /*b2c0*/  BSYNC B1 ;  /* 0x0000000000017941 */ /* 0x000fea0003800000 */
.L_x_2760:
[----:B------:R-:W-:-:S03]  /*b2d0*/  UMOV UR4, 0xffffffff ;  /* 0xffffffff00047882 */ /* 0x000fc60000000000 */
[----:B------:R-:W-:Y:S05]  /*b2e0*/  BRA.DIV UR4, `(.L_x_2762) ;  /* 0x0000028e04cc7947 */ /* 0x000fea000b800000 */
[----:B--2---:R2:W0:Y:S04]  /*b2f0*/  SHFL.IDX PT, R37, R35, 0x1, 0x181f ;  /* 0x00381f0023257f89 */ /* 0x00442800000e0000 */
[----:B---3--:R2:W3:Y:S02]  /*b300*/  SHFL.IDX PT, R11, R34, 0x1, 0x181f ;  /* 0x00381f00220b7f89 */ /* 0x0084e400000e0000 */
.L_x_3096:
[----:B------:R-:W-:Y:S01]  /*b310*/  ISETP.GE.AND P3, PT, R36, 0x21, PT ;  /* 0x000000212400780c */ /* 0x000fe20003f66270 */
[----:B------:R-:W-:-:S12]  /*b320*/  BSSY B1, `(.L_x_2763) ;  /* 0x0000017000017945 */ /* 0x000fd80003800000 */
[----:B------:R-:W-:Y:S05]  /*b330*/  @!P3 BRA `(.L_x_2764) ;  /* 0x000000000054b947 */ /* 0x000fea0003800000 */
        /* <DEDUP_REMOVED lines=15> */
[----:B------:R-:W-:-:S05]  /*b430*/  @!P3 LEA.HI.X R33, R19, R37, R219, 0x1, P5 ;  /* 0x000000251321b211 */ /* 0x000fca00028f0cdb */
[----:B---3--:R0:W-:Y:S04]  /*b440*/  @!P3 ST.E.128 desc[UR60][R32.64], R12 ;  /* 0x0000000c2000b985 */ /* 0x0081e8000c101d3c */
[----:B------:R-:W3:Y:S01]  /*b450*/  @!P4 LDS.128 R12, [R84+0x2cc00] ;  /* 0x02cc0000540cc984 */ /* 0x000ee20000000c00 */
[----:B0-----:R-:W-:-:S04]  /*b460*/  @!P4 LEA R32, P3, R22, R11, 0x1 ;  /* 0x0000000b1620c211 */ /* 0x001fc800078608ff */
[----:B------:R-:W-:-:S05]  /*b470*/  @!P4 LEA.HI.X R33, R22, R37, R218, 0x1, P3 ;  /* 0x000000251621c211 */ /* 0x000fca00018f0cda */
[----:B---3--:R0:W-:Y:S04]  /*b480*/  @!P4 ST.E.128 desc[UR60][R32.64], R12 ;  /* 0x0000000c2000c985 */ /* 0x0081e8000c101d3c */
.L_x_2764:
[----:B------:R-:W-:Y:S05]  /*b490*/  BSYNC B1 ;  /* 0x0000000000017941 */ /* 0x000fea0003800000 */
.L_x_2763:
[----:B------:R-:W-:-:S03]  /*b4a0*/  UMOV UR4, 0xffffffff ;  /* 0xffffffff00047882 */ /* 0x000fc60000000000 */
[----:B------:R-:W-:Y:S05]  /*b4b0*/  BRA.DIV UR4, `(.L_x_2765) ;  /* 0x0000028e04a47947 */ /* 0x000fea000b800000 */
[----:B-12---:R-:W1:Y:S04]  /*b4c0*/  SHFL.IDX PT, R35, R35, 0x2, 0x181f ;  /* 0x00581f0023237f89 */ /* 0x006e6800000e0000 */
[----:B------:R-:W2:Y:S02]  /*b4d0*/  SHFL.IDX PT, R34, R34, 0x2, 0x181f ;  /* 0x00581f0022227f89 */ /* 0x000ea400000e0000 */
.L_x_3100:
[----:B------:R-:W-:-:S13]  /*b4e0*/  ISETP.GE.AND P3, PT, R36, 0x41, PT ;  /* 0x000000412400780c */ /* 0x000fda0003f66270 */
[----:B------:R-:W-:Y:S05]  /*b4f0*/  @!P3 BRA `(.L_x_2707) ;  /* 0x000000000054b947 */ /* 0x000fea0003800000 */
[----:B------:R-:W-:Y:S02]  /*b500*/  ULDC UR4, c[0x0][0x2f4] ;  /* 0x0000bd0000047ab9 */ /* 0x000fe40000000800 */
[----:B------:R-:W-:Y:S02]  /*b510*/  ISETP.GE.AND P5, PT, R16, UR4, PT ;  /* 0x0000000410007c0c */ /* 0x000fe4000bfa6270 */
[----:B------:R-:W-:-:S11]  /*b520*/  ISETP.GE.AND P4, PT, R214, UR4, PT ;  /* 0x00000004d6007c0c */ /* 0x000fd6000bf86270 */
[----:B0---4-:R-:W0:Y:S01]  /*b530*/  @!P5 LDS.128 R12, [R84+0x26400] ;  /* 0x02640000540cd984 */ /* 0x011e220000000c00 */
        /* <DEDUP_REMOVED lines=11> */
[----:B------:R-:W-:-:S05]  /*b5f0*/  @!P3 LEA.HI.X R33, R19, R35, R219, 0x1, P5 ;  /* 0x000000231321b211 */ /* 0x000fca00028f0cdb */
[----:B-1----:R0:W-:Y:S04]  /*b600*/  @!P3 ST.E.128 desc[UR60][R32.64], R12 ;  /* 0x0000000c2000b985 */ /* 0x0021e8000c101d3c */
[----:B------:R-:W1:Y:S01]  /*b610*/  @!P4 LDS.128 R12, [R84+0x2dc00] ;  /* 0x02dc0000540cc984 */ /* 0x000e620000000c00 */
[----:B0-----:R-:W-:-:S04]  /*b620*/  @!P4 LEA R32, P3, R22, R34, 0x1 ;  /* 0x000000221620c211 */ /* 0x001fc800078608ff */
[----:B------:R-:W-:-:S05]  /*b630*/  @!P4 LEA.HI.X R33, R22, R35, R218, 0x1, P3 ;  /* 0x000000231621c211 */ /* 0x000fca00018f0cda */
[----:B-1----:R0:W-:Y:S04]  /*b640*/  @!P4 ST.E.128 desc[UR60][R32.64], R12 ;  /* 0x0000000c2000c985 */ /* 0x0021e8000c101d3c */
.L_x_2707:
[----:B------:R-:W-:Y:S05]  /*b650*/  BSYNC B0 ;  /* 0x0000000000007941 */ /* 0x000fea0003800000 */
.L_x_2660:
        /* <DEDUP_REMOVED lines=17> */
.L_x_2767:
[----:B------:R-:W-:Y:S05]  /*b770*/  BSYNC B0 ;  /* 0x0000000000007941 */ /* 0x000fea0003800000 */
.L_x_2766:
[----:B------:R-:W5:Y:S01]  /*b780*/  SYNCS.PHASECHK.TRANS64.TRYWAIT P0, [R88+URZ+0x388b0], R89 ;  /* 0x0388b059580075a7 */ /* 0x000f62000800017f */
[----:B------:R-:W-:Y:S04]  /*b790*/  BSSY B0, `(.L_x_2768) ;  /* 0x0000002000007945 */ /* 0x000fe80003800000 */
[----:B-----5:R-:W-:Y:S05]  /*b7a0*/  @!P0 BRA `(.L_x_2769) ;  /* 0x0000028c00348947 */ /* 0x020fea0003800000 */
.L_x_3101:
[----:B------:R-:W-:Y:S05]  /*b7b0*/  BSYNC B0 ;  /* 0x0000000000007941 */ /* 0x000fea0003800000 */
.L_x_2768:
[----:B------:R-:W-:Y:S01]  /*b7c0*/  ULDC.64 UR4, c[0x0][0x328] ;  /* 0x0000ca0000047ab9 */ /* 0x000fe20000000a00 */
[----:B------:R-:W-:Y:S01]  /*b7d0*/  IMAD.IADD R87, R87, 0x1, -R225 ;  /* 0x0000000157577824 */ /* 0x000fe200078e0ae1 */
[----:B------:R-:W-:Y:S01]  /*b7e0*/  ULDC.64 UR6, c[0x0][0x318] ;  /* 0x0000c60000067ab9 */ /* 0x000fe20000000a00 */
[----:B0---4-:R-:W-:Y:S01]  /*b7f0*/  IMAD R14, R85, UR4, RZ ;  /* 0x00000004550e7c24 */ /* 0x011fe2000f8e02ff */
[----:B------:R-:W-:Y:S01]  /*b800*/  BSSY B0, `(.L_x_2770) ;  /* 0x0000028000007945 */ /* 0x000fe20003800000 */
[----:B------:R-:W-:Y:S01]  /*b810*/  IMAD.WIDE.U32 R12, R31, UR4, RZ ;  /* 0x000000041f0c7c25 */ /* 0x000fe2000f8e00ff */
[C---:B------:R-:W-:Y:S02]  /*b820*/  ISETP.GE.AND P4, PT, R87.reuse, 0x1, PT ;  /* 0x000000015700780c */ /* 0x040fe40003f86270 */
[----:B------:R-:W-:Y:S01]  /*b830*/  ISETP.GE.AND P0, PT, R87, 0x21, PT ;  /* 0x000000215700780c */ /* 0x000fe20003f06270 */
[----:B------:R-:W-:Y:S01]  /*b840*/  IMAD R31, R31, UR5, R14 ;  /* 0x000000051f1f7c24 */ /* 0x000fe2000f8e020e */
[----:B------:R-:W-:-:S02]  /*b850*/  ULDC.64 UR4, c[0x0][0x338] ;  /* 0x0000ce0000047ab9 */ /* 0x000fc40000000a00 */
        /* <DEDUP_REMOVED lines=9> */
[----:B-1----:R-:W-:Y:S01]  /*b8f0*/  LEA.HI.X R32, R12, UR7, R13, 0x1, P5 ;  /* 0x000000070c207c11 */ /* 0x002fe2000a8f0c0d */
[----:B--2---:R0:W1:Y:S04]  /*b900*/  SHFL.IDX PT, R34, R11, RZ, 0x181f ;  /* 0x00181fff0b227589 */ /* 0x00406800000e0000 */
[----:B------:R0:W2:Y:S01]  /*b910*/  SHFL.IDX PT, R33, R32, RZ, 0x181f ;  /* 0x00181fff20217589 */ /* 0x0000a200000e0000 */
[----:B------:R-:W-:Y:S05]  /*b920*/  @!P4 BRA `(.L_x_2771) ;  /* 0x000000000054c947 */ /* 0x000fea0003800000 */
[----:B------:R-:W-:Y:S02]  /*b930*/  ULDC UR4, c[0x0][0x2f4] ;  /* 0x0000bd0000047ab9 */ /* 0x000fe40000000800 */
[----:B------:R-:W-:-:S13]  /*b940*/  ISETP.GE.AND P5, PT, R16, UR4, PT ;  /* 0x0000000410007c0c */ /* 0x000fda000bfa6270 */
        /* <DEDUP_REMOVED lines=19> */
.L_x_2771:
[----:B------:R-:W-:Y:S05]  /*ba80*/  BSYNC B0 ;  /* 0x0000000000007941 */ /* 0x000fea0003800000 */
.L_x_2770:
[----:B--2---:R2:W4:Y:S01]  /*ba90*/  SHFL.IDX PT, R33, R32, 0x1, 0x181f ;  /* 0x00381f0020217f89 */ /* 0x00452200000e0000 */
[----:B------:R-:W-:Y:S03]  /*baa0*/  BSSY B0, `(.L_x_2772) ;  /* 0x0000018000007945 */ /* 0x000fe60003800000 */
[----:B-1----:R2:W1:Y:S01]  /*bab0*/  SHFL.IDX PT, R34, R11, 0x1, 0x181f ;  /* 0x00381f000b227f89 */ /* 0x00246200000e0000 */
[----:B------:R-:W-:Y:S05]  /*bac0*/  @!P0 BRA `(.L_x_2773) ;  /* 0x0000000000548947 */ /* 0x000fea0003800000 */
[----:B------:R-:W-:Y:S02]  /*bad0*/  ULDC UR4, c[0x0][0x2f4] ;  /* 0x0000bd0000047ab9 */ /* 0x000fe40000000800 */
[----:B------:R-:W-:Y:S02]  /*bae0*/  ISETP.GE.AND P5, PT, R16, UR4, PT ;  /* 0x0000000410007c0c */ /* 0x000fe4000bfa6270 */
[----:B------:R-:W-:-:S11]  /*baf0*/  ISETP.GE.AND P4, PT, R214, UR4, PT ;  /* 0x00000004d6007c0c */ /* 0x000fd6000bf86270 */
[----:B---3--:R-:W3:Y:S01]  /*bb00*/  @!P5 LDS.128 R12, [R84+0x1400] ;  /* 0x00140000540cd984 */ /* 0x008ee20000000c00 */
[----:B-1----:R-:W-:-:S04]  /*bb10*/  @!P5 LEA R30, P0, R16, R34, 0x1 ;  /* 0x00000022101ed211 */ /* 0x002fc800078008ff */
[----:B----4-:R-:W-:Y:S02]  /*bb20*/  @!P5 LEA.HI.X R31, R16, R33, R17, 0x1, P0 ;  /* 0x00000021101fd211 */ /* 0x010fe400000f0c11 */
[----:B------:R-:W-:-:S03]  /*bb30*/  ISETP.GE.AND P0, PT, R19, UR4, PT ;  /* 0x0000000413007c0c */ /* 0x000fc6000bf06270 */
[----:B---3--:R1:W-:Y:S04]  /*bb40*/  @!P5 ST.E.128 desc[UR60][R30.64], R12 ;  /* 0x0000000c1e00d985 */ /* 0x0083e8000c101d3c */
[----:B------:R-:W3:Y:S01]  /*bb50*/  @!P4 LDS.128 R12, [R84+0x3c00] ;  /* 0x003c0000540cc984 */ /* 0x000ee20000000c00 */
[----:B-1----:R-:W-:-:S04]  /*bb60*/  @!P4 LEA R30, P5, R212, R34, 0x1 ;  /* 0x00000022d41ec211 */ /* 0x002fc800078a08ff */
[----:B------:R-:W-:-:S05]  /*bb70*/  @!P4 LEA.HI.X R31, R212, R33, R215, 0x1, P5 ;  /* 0x00000021d41fc211 */ /* 0x000fca00028f0cd7 */
[----:B---3--:R1:W-:Y:S01]  /*bb80*/  @!P4 ST.E.128 desc[UR60][R30.64], R12 ;  /* 0x0000000c1e00c985 */ /* 0x0083e2000c101d3c */
[----:B------:R-:W-:-:S03]  /*bb90*/  ISETP.GE.AND P4, PT, R22, UR4, PT ;  /* 0x0000000416007c0c */ /* 0x000fc6000bf86270 */
[----:B------:R-:W3:Y:S01]  /*bba0*/  @!P0 LDS.128 R12, [R84+0x6400] ;  /* 0x00640000540c8984 */ /* 0x000ee20000000c00 */
[----:B-1----:R-:W-:-:S04]  /*bbb0*/  @!P0 LEA R30, P5, R19, R34, 0x1 ;  /* 0x00000022131e8211 */ /* 0x002fc800078a08ff */
[----:B------:R-:W-:-:S05]  /*bbc0*/  @!P0 LEA.HI.X R31, R19, R33, R219, 0x1, P5 ;  /* 0x00000021131f8211 */ /* 0x000fca00028f0cdb */
[----:B---3--:R1:W-:Y:S04]  /*bbd0*/  @!P0 ST.E.128 desc[UR60][R30.64], R12 ;  /* 0x0000000c1e008985 */ /* 0x0083e8000c101d3c */
[----:B------:R-:W3:Y:S01]  /*bbe0*/  @!P4 LDS.128 R12, [R84+0x8c00] ;  /* 0x008c0000540cc984 */ /* 0x000ee20000000c00 */
[----:B-1----:R-:W-:-:S04]  /*bbf0*/  @!P4 LEA R30, P0, R22, R34, 0x1 ;  /* 0x00000022161ec211 */ /* 0x002fc800078008ff */
[----:B------:R-:W-:-:S05]  /*bc00*/  @!P4 LEA.HI.X R31, R22, R33, R218, 0x1, P0 ;  /* 0x00000021161fc211 */ /* 0x000fca00000f0cda */
[----:B---3--:R1:W-:Y:S04]  /*bc10*/  @!P4 ST.E.128 desc[UR60][R30.64], R12 ;  /* 0x0000000c1e00c985 */ /* 0x0083e8000c101d3c */
.L_x_2773:
[----:B------:R-:W-:Y:S05]  /*bc20*/  BSYNC B0 ;  /* 0x0000000000007941 */ /* 0x000fea0003800000 */
.L_x_2772:
[----:B------:R-:W-:Y:S01]  /*bc30*/  ISETP.GE.AND P0, PT, R87, 0x41, PT ;  /* 0x000000415700780c */ /* 0x000fe20003f06270 */
[----:B0-2---:R-:W0:Y:S01]  /*bc40*/  SHFL.IDX PT, R32, R32, 0x2, 0x181f ;  /* 0x00581f0020207f89 */ /* 0x005e2200000e0000 */
[----:B------:R-:W-:Y:S03]  /*bc50*/  BSSY B0, `(.L_x_2774) ;  /* 0x0000018000007945 */ /* 0x000fe60003800000 */
[----:B------:R-:W2:Y:S08]  /*bc60*/  SHFL.IDX PT, R11, R11, 0x2, 0x181f ;  /* 0x00581f000b0b7f89 */ /* 0x000eb000000e0000 */
[----:B------:R-:W-:Y:S05]  /*bc70*/  @!P0 BRA `(.L_x_2775) ;  /* 0x0000000000548947 */ /* 0x000fea0003800000 */
[----:B------:R-:W-:Y:S02]  /*bc80*/  ULDC UR4, c[0x0][0x2f4] ;  /* 0x0000bd0000047ab9 */ /* 0x000fe40000000800 */
[----:B------:R-:W-:Y:S02]  /*bc90*/  ISETP.GE.AND P5, PT, R16, UR4, PT ;  /* 0x0000000410007c0c */ /* 0x000fe4000bfa6270 */
[----:B------:R-:W-:-:S11]  /*bca0*/  ISETP.GE.AND P4, PT, R214, UR4, PT ;  /* 0x00000004d6007c0c */ /* 0x000fd6000bf86270 */
[----:B-1-3--:R-:W1:Y:S01]  /*bcb0*/  @!P5 LDS.128 R12, [R84+0x2400] ;  /* 0x00240000540cd984 */ /* 0x00ae620000000c00 */
[----:B--2---:R-:W-:-:S04]  /*bcc0*/  @!P5 LEA R30, P0, R16, R11, 0x1 ;  /* 0x0000000b101ed211 */ /* 0x004fc800078008ff */
[----:B0-----:R-:W-:Y:S02]  /*bcd0*/  @!P5 LEA.HI.X R31, R16, R32, R17, 0x1, P0 ;  /* 0x00000020101fd211 */ /* 0x001fe400000f0c11 */
[----:B------:R-:W-:-:S03]  /*bce0*/  ISETP.GE.AND P0, PT, R19, UR4, PT ;  /* 0x0000000413007c0c */ /* 0x000fc6000bf06270 */
[----:B-1----:R0:W-:Y:S04]  /*bcf0*/  @!P5 ST.E.128 desc[UR60][R30.64], R12 ;  /* 0x0000000c1e00d985 */ /* 0x0021e8000c101d3c */
        /* <DEDUP_REMOVED lines=13> */
.L_x_2775:
[----:B------:R-:W-:Y:S05]  /*bdd0*/  BSYNC B0 ;  /* 0x0000000000007941 */ /* 0x000fea0003800000 */
.L_x_2774:
        /* <DEDUP_REMOVED lines=8> */
[----:B------:R-:W-:Y:S01]  /*be60*/  ISETP.NE.AND P4, PT, R110, RZ, PT ;  /* 0x000000ff6e00720c */ /* 0x000fe20003f85270 */
[----:B------:R-:W-:-:S02]  /*be70*/  VIADD R213, R213, 0x1 ;  /* 0x00000001d5d57836 */ /* 0x000fc40000000000 */
[----:B------:R-:W-:Y:S02]  /*be80*/  @!P3 PRMT R88, RZ, 0x654, R88 ;  /* 0x00000654ff58b816 */ /* 0x000fe40000000058 */
[----:B------:R-:W-:Y:S02]  /*be90*/  PLOP3.LUT P0, PT, PT, PT, PT, 0x8, 0x0 ;  /* 0x000000000000781c */ /* 0x000fe40003f0e170 */
[----:B------:R2:W-:Y:S01]  /*bea0*/  @!P3 SYNCS.ARRIVE.TRANS64.RED.A1T0 RZ, [R88+URZ], RZ ;  /* 0x000000ff58ffb9a7 */ /* 0x0005e2000810043f */
[----:B------:R-:W-:-:S04]  /*beb0*/  ISETP.NE.AND P3, PT, R213, 0x2, PT ;  /* 0x00000002d500780c */ /* 0x000fc80003f65270 */
[----:B01-3--:R-:W-:Y:S02]  /*bec0*/  SEL R12, RZ, 0x1, P3 ;  /* 0x00000001ff0c7807 */ /* 0x00bfe40001800000 */
[----:B------:R-:W-:Y:S02]  /*bed0*/  SEL R213, R213, RZ, P3 ;  /* 0x000000ffd5d57207 */ /* 0x000fe40001800000 */
[----:B------:R-:W-:Y:S01]  /*bee0*/  LOP3.LUT R229, R229, R12, RZ, 0x3c, !PT ;  /* 0x0000000ce5e57212 */ /* 0x000fe200078e3cff */
[----:B--2---:R-:W-:Y:S06]  /*bef0*/  @P4 BRA `(.L_x_2776) ;  /* 0xffffff7000844947 */ /* 0x004fec000383ffff */
.L_x_2655:
[----:B------:R-:W2:Y:S01]  /*bf00*/  LDL R11, [R1+0x74] ;  /* 0x00007400010b7983 */ /* 0x000ea20000100800 */
[----:B------:R-:W1:Y:S01]  /*bf10*/  LDC R0, c[0x0][0x448] ;  /* 0x00011200ff007b82 */ /* 0x000e620000000800 */
[----:B------:R-:W-:Y:S01]  /*bf20*/  BSSY B0, `(.L_x_2777) ;  /* 0x0000011000007945 */ /* 0x000fe20003800000 */
[----:B------:R-:W-:Y:S01]  /*bf30*/  IMAD.MOV.U32 R2, RZ, RZ, RZ ;  /* 0x000000ffff027224 */ /* 0x000fe200078e00ff */
[----:B-1----:R-:W-:-:S13]  /*bf40*/  ISETP.NE.AND P1, PT, R0, 0x1, PT ;  /* 0x000000010000780c */ /* 0x002fda0003f25270 */
[----:B------:R-:W1:Y:S08]  /*bf50*/  @P1 LDC R0, c[0x0][0x44c] ;  /* 0x00011300ff001b82 */ /* 0x000e700000000800 */
[----:B------:R-:W3:Y:S01]  /*bf60*/  @P1 LDC R5, c[0x0][0x450] ;  /* 0x00011400ff051b82 */ /* 0x000ee20000000800 */
[----:B--2---:R-:W-:-:S04]  /*bf70*/  VIADD R3, R11, 0x7f ;  /* 0x0000007f0b037836 */ /* 0x004fc80000000000 */
[----:B-1----:R-:W-:-:S05]  /*bf80*/  @P1 IMAD.HI.U32 R0, R3, R0, RZ ;  /* 0x0000000003001227 */ /* 0x002fca00078e00ff */
[----:B---3--:R-:W-:-:S05]  /*bf90*/  @P1 SHF.R.U32.HI R3, RZ, R5, R0 ;  /* 0x00000005ff031219 */ /* 0x008fca0000011600 */
[----:B------:R-:W-:-:S04]  /*bfa0*/  IMAD.IADD R3, R130, 0x1, R3 ;  /* 0x0000000182037824 */ /* 0x000fc800078e0203 */
[----:B------:R-:W-:-:S05]  /*bfb0*/  IMAD.HI R3, R3, 0x66666667, RZ ;  /* 0x6666666703037827 */ /* 0x000fca00078e02ff */
[----:B------:R-:W-:-:S04]  /*bfc0*/  SHF.R.U32.HI R0, RZ, 0x1f, R3 ;  /* 0x0000001fff007819 */ /* 0x000fc80000011603 */
[----:B------:R-:W-:-:S04]  /*bfd0*/  LEA.HI.SX32 R0, R3, R0, 0x1b ;  /* 0x0000000003007211 */ /* 0x000fc800078fdaff */
[----:B------:R-:W-:-:S04]  /*bfe0*/  VIMNMX R131, R131, R0, PT ;  /* 0x0000000083837248 */ /* 0x000fc80003fe0100 */
[----:B------:R-:W-:Y:S01]  /*bff0*/  ISETP.GE.AND P1, PT, R131, 0x1, PT ;  /* 0x000000018300780c */ /* 0x000fe20003f26270 */
[----:B------:R-:W-:-:S12]  /*c000*/  @P0 BRA `(.L_x_2778) ;  /* 0x0000000000080947 */ /* 0x000fd80003800000 */
[----:B------:R-:W1:Y:S02]  /*c010*/  FENCE.VIEW.ASYNC.G ;  /* 0x00000000000073c6 */ /* 0x000e640000000100 */
[----:B-1----:R-:W-:Y:S06]  /*c020*/  BAR.ARV 0xc, 0x180 ;  /* 0x0306000000007b1d */ /* 0x002fec0000002000 */
.L_x_2778:
[----:B------:R-:W-:Y:S05]  /*c030*/  BSYNC B0 ;  /* 0x0000000000007941 */ /* 0x000fea0003800000 */
.L_x_2777:
[----:B------:R-:W-:Y:S04]  /*c040*/  BSSY B0, `(.L_x_2779) ;  /* 0x0000021000007945 */ /* 0x000fe80003800000 */
[----:B------:R-:W-:Y:S05]  /*c050*/  @!P1 BRA `(.L_x_2780) ;  /* 0x00000000007c9947 */ /* 0x000fea0003800000 */
[----:B------:R-:W2:Y:S01]  /*c060*/  LDL R0, [R1+0x90] ;  /* 0x0000900001007983 */ /* 0x000ea20000100800 */
[----:B------:R-:W-:Y:S01]  /*c070*/  ULDC UR4, c[0x0][0x9f0] ;  /* 0x00027c0000047ab9 */ /* 0x000fe20000000800 */
[----:B--2---:R-:W-:-:S04]  /*c080*/  ISETP.NE.AND P0, PT, R0, RZ, PT ;  /* 0x000000ff0000720c */ /* 0x004fc80003f05270 */
[----:B------:R-:W-:-:S04]  /*c090*/  SEL R6, R0, UR4, P0 ;  /* 0x0000000400067c07 */ /* 0x000fc80008000000 */
[-C--:B------:R-:W-:Y:S02]  /*c0a0*/  IABS R5, R6.reuse ;  /* 0x0000000600057213 */ /* 0x080fe40000000000 */
[----:B------:R-:W-:Y:S02]  /*c0b0*/  IADD3 R0, R6, -0x1, R131 ;  /* 0xffffffff06007810 */ /* 0x000fe40007ffe083 */
[----:B------:R-:W1:Y:S01]  /*c0c0*/  I2F.RP R4, R5 ;  /* 0x0000000500047306 */ /* 0x000e620000209400 */
[----:B------:R-:W-:-:S05]  /*c0d0*/  IABS R9, R6 ;  /* 0x0000000600097213 */ /* 0x000fca0000000000 */
[----:B------:R-:W-:Y:S02]  /*c0e0*/  IMAD.MOV R9, RZ, RZ, -R9 ;  /* 0x000000ffff097224 */ /* 0x000fe400078e0a09 */
[----:B-1----:R-:W1:Y:S02]  /*c0f0*/  MUFU.RCP R4, R4 ;  /* 0x0000000400047308 */ /* 0x002e640000001000 */
[----:B-1----:R-:W-:Y:S01]  /*c100*/  VIADD R2, R4, 0xffffffe ;  /* 0x0ffffffe04027836 */ /* 0x002fe20000000000 */
[----:B------:R-:W-:Y:S02]  /*c110*/  IABS R4, R0 ;  /* 0x0000000000047213 */ /* 0x000fe40000000000 */
[----:B------:R-:W-:-:S03]  /*c120*/  LOP3.LUT R0, R0, R6, RZ, 0x3c, !PT ;  /* 0x0000000600007212 */ /* 0x000fc600078e3cff */
[----:B------:R1:W2:Y:S01]  /*c130*/  F2I.FTZ.U32.TRUNC.NTZ R3, R2 ;  /* 0x0000000200037305 */ /* 0x0002a2000021f000 */
[----:B------:R-:W-:Y:S01]  /*c140*/  ISETP.GE.AND P2, PT, R0, RZ, PT ;  /* 0x000000ff0000720c */ /* 0x000fe20003f46270 */
[----:B-1----:R-:W-:Y:S02]  /*c150*/  IMAD.MOV.U32 R2, RZ, RZ, RZ ;  /* 0x000000ffff027224 */ /* 0x002fe400078e00ff */
        /* <DEDUP_REMOVED lines=15> */
.L_x_2780:
[----:B------:R-:W-:Y:S05]  /*c250*/  BSYNC B0 ;  /* 0x0000000000007941 */ /* 0x000fea0003800000 */
.L_x_2779:
[----:B------:R-:W2:Y:S01]  /*c260*/  LDL R0, [R1+0xa4] ;  /* 0x0000a40001007983 */ /* 0x000ea20000100800 */
[----:B------:R-:W-:Y:S01]  /*c270*/  PLOP3.LUT P0, PT, PT, PT, PT, 0x80, 0x0 ;  /* 0x000000000000781c */ /* 0x000fe20003f0f070 */
[----:B------:R-:W-:Y:S01]  /*c280*/  IMAD.MOV.U32 R153, RZ, RZ, RZ ;  /* 0x000000ffff997224 */ /* 0x000fe200078e00ff */
[----:B------:R-:W-:Y:S01]  /*c290*/  CS2R R150, SRZ ;  /* 0x0000000000967805 */ /* 0x000fe2000001ff00 */
[----:B------:R-:W-:Y:S01]  /*c2a0*/  IMAD.MOV.U32 R154, RZ, RZ, RZ ;  /* 0x000000ffff9a7224 */ /* 0x000fe200078e00ff */
        /* <DEDUP_REMOVED lines=57> */
[----:B----4-:R-:W-:-:S02]  /*c640*/  CS2R R32, SRZ ;  /* 0x0000000000207805 */ /* 0x010fc4000001ff00 */
        /* <DEDUP_REMOVED lines=9> */
[----:B-1----:R-:W-:Y:S05]  /*c6e0*/  @!P1 BRA `(.L_x_2781) ;  /* 0x000001a800409947 */ /* 0x002fea0003800000 */
[----:B------:R-:W2:Y:S02]  /*c6f0*/  LDL R0, [R1+0x128] ;  /* 0x0001280001007983 */ /* 0x000ea40000100800 */
[----:B--2---:R-:W-:Y:S02]  /*c700*/  R2UR UR4, R0 ;  /* 0x00000000000472ca */ /* 0x004fe400000e0000 */
[----:B------:R-:W1:Y:S11]  /*c710*/  S2R R0, SR_TID.X ;  /* 0x0000000000007919 */ /* 0x000e760000002100 */
[----:B------:R-:W-:-:S06]  /*c720*/  ULOP3.LUT UP0, URZ, UR4, 0x9f, URZ, 0xc0, !UPT ;  /* 0x0000009f043f7892 */ /* 0x000fcc000f80c03f */
[----:B------:R-:W-:Y:S01]  /*c730*/  PLOP3.LUT P0, PT, PT, PT, UP0, 0x80, 0x0 ;  /* 0x000000000000781c */ /* 0x000fe20003f0f008 */
[----:B-1----:R-:W-:-:S05]  /*c740*/  VIADD R0, R0, 0xffffff80 ;  /* 0xffffff8000007836 */ /* 0x002fca0000000000 */
[----:B------:R-:W-:-:S04]  /*c750*/  SHF.R.S32.HI R3, RZ, 0x1f, R0 ;  /* 0x0000001fff037819 */ /* 0x000fc80000011400 */
[----:B------:R-:W-:-:S04]  /*c760*/  LEA.HI R3, R3, R0, RZ, 0x7 ;  /* 0x0000000003037211 */ /* 0x000fc800078f38ff */
[----:B------:R-:W-:-:S06]  /*c770*/  SHF.R.S32.HI R0, RZ, 0x7, R3 ;  /* 0x00000007ff007819 */ /* 0x000fcc0000011403 */
[----:B------:R-:W1:Y:S02]  /*c780*/  SHFL.IDX PT, R0, R0, RZ, 0x1f ;  /* 0x00001fff00007589 */ /* 0x000e6400000e0000 */
[----:B-1----:R-:W-:-:S04]  /*c790*/  LEA.HI R3, R0, R0, RZ, 0x1 ;  /* 0x0000000000037211 */ /* 0x002fc800078f08ff */
        /* <DEDUP_REMOVED lines=11> */
[----:B------:R-:W1:Y:S01]  /*c850*/  LDC.64 R14, c[0x4][R14] ;  /* 0x010000000e0e7b82 */ /* 0x000e620000000a00 */
[----:B------:R-:W-:Y:S01]  /*c860*/  ULDC.64 UR4, c[0x4][0x28] ;  /* 0x01000a0000047ab9 */ /* 0x000fe20000000a00 */
[----:B------:R-:W-:Y:S02]  /*c870*/  IMAD.U32 R6, RZ, RZ, UR6 ;  /* 0x00000006ff067e24 */ /* 0x000fe4000f8e00ff */
[----:B------:R-:W-:-:S02]  /*c880*/  IMAD.U32 R7, RZ, RZ, UR7 ;  /* 0x00000007ff077e24 */ /* 0x000fc4000f8e00ff */
[----:B0-----:R-:W-:Y:S02]  /*c890*/  IMAD.U32 R10, RZ, RZ, UR4 ;  /* 0x00000004ff0a7e24 */ /* 0x001fe4000f8e00ff */
[----:B------:R-:W-:Y:S02]  /*c8a0*/  IMAD.U32 R11, RZ, RZ, UR5 ;  /* 0x00000005ff0b7e24 */ /* 0x000fe4000f8e00ff */
[----:B------:R-:W-:Y:S02]  /*c8b0*/  IMAD.MOV.U32 R8, RZ, RZ, 0x70 ;  /* 0x00000070ff087424 */ /* 0x000fe400078e00ff */
[----:B------:R-:W-:Y:S02]  /*c8c0*/  IMAD.MOV.U32 R12, RZ, RZ, 0x1 ;  /* 0x00000001ff0c7424 */ /* 0x000fe400078e00ff */
[----:B------:R-:W-:-:S07]  /*c8d0*/  IMAD.MOV.U32 R13, RZ, RZ, RZ ;  /* 0x000000ffff0d7224 */ /* 0x000fce00078e00ff */
[----:B------:R-:W-:-:S07]  /*c8e0*/  LEPC R20, `(.L_x_2782) ;  /* 0x000000001014794e */ /* 0x000fce0000000000 */
[----:B-1---5:R-:W-:Y:S05]  /*c8f0*/  CALL.ABS.NOINC R14 ;  /* 0x000000000e007343 */ /* 0x022fea0003c00000 */
.L_x_2782:
        /* <DEDUP_REMOVED lines=8> */
[----:B------:R1:W2:Y:S03]  /*c980*/  SYNCS.PHASECHK.TRANS64.TRYWAIT P0, [R23+URZ+0x38800], R0 ;  /* 0x03880000170075a7 */ /* 0x0002a6000800017f */
[----:B--2---:R-:W-:Y:S05]  /*c990*/  @!P0 NANOSLEEP.SYNCS 0x989680 ;  /* 0x009896800000895d */ /* 0x004fea0003900000 */
[----:B------:R-:W2:Y:S01]  /*c9a0*/  @!P0 SYNCS.PHASECHK.TRANS64 P0, [R23+URZ+0x38800], R0 ;  /* 0x03880000170085a7 */ /* 0x000ea2000800007f */
[----:B------:R-:W-:Y:S04]  /*c9b0*/  BSSY B0, `(.L_x_2784) ;  /* 0x0000006000007945 */ /* 0x000fe80003800000 */
[----:B--2---:R-:W-:Y:S05]  /*c9c0*/  @P0 BRA `(.L_x_2785) ;  /* 0x0000000000100947 */ /* 0x004fea0003800000 */
.L_x_2786:
[----:B--2---:R2:W3:Y:S02]  /*c9d0*/  SYNCS.PHASECHK.TRANS64.TRYWAIT P0, [R23+URZ+0x38800], R0 ;  /* 0x03880000170075a7 */ /* 0x0044e4000800017f */
[----:B---3--:R-:W-:Y:S05]  /*c9e0*/  @!P0 NANOSLEEP.SYNCS 0x989680 ;  /* 0x009896800000895d */ /* 0x008fea0003900000 */
[----:B------:R-:W3:Y:S02]  /*c9f0*/  @!P0 SYNCS.PHASECHK.TRANS64 P0, [R23+URZ+0x38800], R0 ;  /* 0x03880000170085a7 */ /* 0x000ee4000800007f */
[----:B---3--:R-:W-:Y:S05]  /*ca00*/  @!P0 BRA `(.L_x_2786) ;  /* 0xfffffffc00f08947 */ /* 0x008fea000383ffff */
.L_x_2785:
[----:B------:R-:W-:Y:S05]  /*ca10*/  BSYNC B0 ;  /* 0x0000000000007941 */ /* 0x000fea0003800000 */
.L_x_2784:
[----:B------:R-:W-:Y:S05]  /*ca20*/  BRA `(.L_x_2787) ;  /* 0x0000009c00a87947 */ /* 0x000fea0003800000 */
.L_x_2783:
[----:B------:R-:W2:Y:S01]  /*ca30*/  LDL R0, [R1+0x128] ;  /* 0x0001280001007983 */ /* 0x000ea20000100800 */
[----:B------:R-:W-:Y:S01]  /*ca40*/  ULDC.64 UR6, c[0x0][0x408] ;  /* 0x0001020000067ab9 */ /* 0x000fe20000000a00 */
[----:B--2---:R-:W-:Y:S02]  /*ca50*/  R2UR UR4, R0 ;  /* 0x00000000000472ca */ /* 0x004fe400000e0000 */
[----:B-----5:R-:W-:-:S05]  /*ca60*/  SHF.R.S32.HI R0, RZ, 0x1f, R152 ;  /* 0x0000001fff007819 */ /* 0x020fca0000011498 */
[----:B------:R-:W-:-:S04]  /*ca70*/  IMAD R5, R0, UR6, RZ ;  /* 0x0000000600057c24 */ /* 0x000fc8000f8e02ff */
[----:B------:R-:W-:Y:S02]  /*ca80*/  IMAD R5, R152, UR7, R5 ;  /* 0x0000000798057c24 */ /* 0x000fe4000f8e0205 */
[----:B------:R-:W-:-:S03]  /*ca90*/  ULOP3.LUT UP0, URZ, UR4, 0x3ff, URZ, 0xc0, !UPT ;  /* 0x000003ff043f7892 */ /* 0x000fc6000f80c03f */
[----:B------:R-:W-:Y:S02]  /*caa0*/  ULDC.64 UR4, c[0x0][0x3f8] ;  /* 0x0000fe0000047ab9 */ /* 0x000fe40000000a00 */
[----:B------:R-:W-:Y:S01]  /*cab0*/  IMAD R3, R0, UR4, RZ ;  /* 0x0000000400037c24 */ /* 0x000fe2000f8e02ff */
[----:B------:R-:W-:Y:S01]  /*cac0*/  PLOP3.LUT P0, PT, PT, PT, UP0, 0x80, 0x0 ;  /* 0x000000000000781c */ /* 0x000fe20003f0f008 */
[----:B------:R-:W-:-:S04]  /*cad0*/  IMAD.WIDE.U32 R24, R152, UR4, RZ ;  /* 0x0000000498187c25 */ /* 0x000fc8000f8e00ff */
        /* <DEDUP_REMOVED lines=20> */
[----:B-1----:R-:W-:Y:S05]  /*cc20*/  CALL.ABS.NOINC R14 ;  /* 0x000000000e007343 */ /* 0x002fea0003c00000 */
.L_x_2788:
[----:B------:R-:W2:Y:S01]  /*cc30*/  LDL R21, [R1+0x74] ;  /* 0x0000740001157983 */ /* 0x000ea20000100800 */
[----:B------:R-:W-:-:S03]  /*cc40*/  ULDC.U8 UR4, c[0x0][0x410] ;  /* 0x0001040000047ab9 */ /* 0x000fc60000000000 */
[----:B------:R-:W3:Y:S01]  /*cc50*/  LDL R20, [R1+0x8c] ;  /* 0x00008c0001147983 */ /* 0x000ee20000100800 */
[----:B------:R-:W-:Y:S01]  /*cc60*/  ISETP.NE.AND P0, PT, RZ, UR4, PT ;  /* 0x00000004ff007c0c */ /* 0x000fe2000bf05270 */
[----:B------:R-:W-:Y:S01]  /*cc70*/  BSSY B0, `(.L_x_2789) ;  /* 0x00009bd000007945 */ /* 0x000fe20003800000 */
[----:B--2---:R-:W-:-:S04]  /*cc80*/  IMAD.IADD R0, R225, 0x1, R21 ;  /* 0x00000001e1007824 */ /* 0x004fc800078e0215 */
[----:B---3--:R-:W-:-:S07]  /*cc90*/  IMAD R3, R20, 0x20, R0 ;  /* 0x0000002014037824 */ /* 0x008fce00078e0200 */
[----:B------:R-:W-:Y:S05]  /*cca0*/  @!P0 BRA `(.L_x_2790) ;  /* 0x0000004c002c8947 */ /* 0x000fea0003800000 */
[----:B------:R-:W1:Y:S01]  /*ccb0*/  LDC R20, c[0x0][0x448] ;  /* 0x00011200ff147b82 */ /* 0x000e620000000800 */
[----:B------:R-:W-:Y:S01]  /*ccc0*/  ULDC.64 UR4, c[0x0][0x3f8] ;  /* 0x0000fe0000047ab9 */ /* 0x000fe20000000a00 */
[----:B------:R-:W-:Y:S01]  /*ccd0*/  ULDC.64 UR6, c[0x0][0x408] ;  /* 0x0001020000067ab9 */ /* 0x000fe20000000a00 */
[----:B------:R-:W-:Y:S02]  /*cce0*/  IMAD.MOV.U32 R6, RZ, RZ, R24 ;  /* 0x000000ffff067224 */ /* 0x000fe400078e0018 */
[----:B------:R-:W-:Y:S01]  /*ccf0*/  IMAD.MOV.U32 R7, RZ, RZ, R27 ;  /* 0x000000ffff077224 */ /* 0x000fe200078e001b */
[----:B-1----:R-:W-:-:S13]  /*cd00*/  ISETP.NE.AND P0, PT, R20, 0x1, PT ;  /* 0x000000011400780c */ /* 0x002fda0003f05270 */
[----:B------:R-:W1:Y:S08]  /*cd10*/  @P0 LDC R4, c[0x0][0x44c] ;  /* 0x00011300ff040b82 */ /* 0x000e700000000800 */
[----:B------:R-:W2:Y:S01]  /*cd20*/  @P0 LDC R5, c[0x0][0x450] ;  /* 0x00011400ff050b82 */ /* 0x000ea20000000800 */
[----:B-1----:R-:W-:-:S05]  /*cd30*/  @P0 IMAD.HI.U32 R4, R3, R4, RZ ;  /* 0x0000000403040227 */ /* 0x002fca00078e00ff */
[----:B--2---:R-:W-:Y:S01]  /*cd40*/  @P0 SHF.R.U32.HI R3, RZ, R5, R4 ;  /* 0x00000005ff030219 */ /* 0x004fe20000011604 */
[----:B------:R-:W-:Y:S02]  /*cd50*/  IMAD.MOV.U32 R4, RZ, RZ, R152 ;  /* 0x000000ffff047224 */ /* 0x000fe400078e0098 */
[----:B------:R-:W-:Y:S01]  /*cd60*/  IMAD.MOV.U32 R5, RZ, RZ, R29 ;  /* 0x000000ffff057224 */ /* 0x000fe200078e001d */
[----:B------:R-:W-:Y:S01]  /*cd70*/  SHF.R.S32.HI R8, RZ, 0x1f, R3 ;  /* 0x0000001fff087819 */ /* 0x000fe20000011403 */
[----:B------:R-:W-:-:S04]  /*cd80*/  IMAD.WIDE.U32 R6, R3, UR4, R6 ;  /* 0x0000000403067c25 */ /* 0x000fc8000f8e0006 */
[C---:B0-----:R-:W-:Y:S02]  /*cd90*/  IMAD R10, R8.reuse, UR4, RZ ;  /* 0x00000004080a7c24 */ /* 0x041fe4000f8e02ff */
        /* <DEDUP_REMOVED lines=18> */
.L_x_3107:
[----:B------:R-:W5:Y:S01]  /*cec0*/  LDL R3, [R1+0x6c] ;  /* 0x00006c0001037983 */ /* 0x000f620000100800 */
        /* <DEDUP_REMOVED lines=9> */
[----:B-----5:R-:W-:-:S05]  /*cf60*/  IMAD R3, R3, R20, RZ ;  /* 0x0000001403037224 */ /* 0x020fca00078e02ff */
[----:B------:R-:W-:-:S13]  /*cf70*/  ISETP.GE.AND P0, PT, R0, R3, PT ;  /* 0x000000030000720c */ /* 0x000fda0003f06270 */
[----:B------:R-:W-:Y:S05]  /*cf80*/  @P0 BRA `(.L_x_2793) ;  /* 0x0000000000c00947 */ /* 0x000fea0003800000 */
[----:B------:R-:W3:Y:S01]  /*cf90*/  LDL R11, [R1+0x134] ;  /* 0x00013400010b7983 */ /* 0x000ee20000100800 */
[----:B------:R-:W-:-:S03]  /*cfa0*/  ULDC UR4, c[0x0][0x3f4] ;  /* 0x0000fd0000047ab9 */ /* 0x000fc60000000800 */
[----:B------:R-:W3:Y:S04]  /*cfb0*/  LDL R10, [R1+0x130] ;  /* 0x00013000010a7983 */ /* 0x000ee80000100800 */
[----:B------:R-:W3:Y:S01]  /*cfc0*/  LDL R5, [R1+0x12c] ;  /* 0x00012c0001057983 */ /* 0x000ee20000100800 */
[----:B------:R-:W-:Y:S02]  /*cfd0*/  ISETP.GE.AND P3, PT, R216, UR4, PT ;  /* 0x00000004d8007c0c */ /* 0x000fe4000bf66270 */
[----:B------:R-:W-:Y:S02]  /*cfe0*/  CS2R R74, SRZ ;  /* 0x00000000004a7805 */ /* 0x000fe4000001ff00 */
[----:B------:R-:W-:Y:S02]  /*cff0*/  ISETP.GE.AND P2, PT, R221, UR4, PT ;  /* 0x00000004dd007c0c */ /* 0x000fe4000bf46270 */
[----:B------:R-:W-:-:S02]  /*d000*/  CS2R R76, SRZ ;  /* 0x00000000004c7805 */ /* 0x000fc4000001ff00 */
[----:B------:R-:W-:Y:S02]  /*d010*/  ISETP.GE.AND P1, PT, R222, UR4, PT ;  /* 0x00000004de007c0c */ /* 0x000fe4000bf26270 */
[----:B------:R-:W-:-:S03]  /*d020*/  ISETP.GE.AND P0, PT, R223, UR4, PT ;  /* 0x00000004df007c0c */ /* 0x000fc6000bf06270 */
[C---:B------:R-:W-:Y:S01]  /*d030*/  @!P3 IMAD.SHL.U32 R21, R216.reuse, 0x2, RZ ;  /* 0x00000002d815b824 */ /* 0x040fe200078e00ff */
[----:B------:R-:W-:-:S03]  /*d040*/  @!P3 SHF.L.U64.HI R4, R216, 0x1, R217 ;  /* 0x00000001d804b819 */ /* 0x000fc600000102d9 */
[----:B------:R-:W-:Y:S01]  /*d050*/  @!P2 IMAD.SHL.U32 R13, R221, 0x2, RZ ;  /* 0x00000002dd0da824 */ /* 0x000fe200078e00ff */
[-C--:B--2---:R-:W-:Y:S02]  /*d060*/  @!P3 IADD3 R24, P5, R6, R21.reuse, RZ ;  /* 0x000000150618b210 */ /* 0x084fe40007fbe0ff */
[----:B----4-:R-:W-:Y:S02]  /*d070*/  @!P3 IADD3 R20, P4, R8, R21, RZ ;  /* 0x000000150814b210 */ /* 0x010fe40007f9e0ff */
[-C--:B------:R-:W-:Y:S01]  /*d080*/  @!P2 IADD3 R14, P6, R6, R13.reuse, RZ ;  /* 0x0000000d060ea210 */ /* 0x080fe20007fde0ff */
[--C-:B-1----:R-:W-:Y:S01]  /*d090*/  @!P3 IMAD.X R25, R7, 0x1, R4.reuse, P5 ;  /* 0x000000010719b824 */ /* 0x102fe200028e0604 */
[----:B------:R-:W-:Y:S01]  /*d0a0*/  @!P2 IADD3 R12, P5, R8, R13, RZ ;  /* 0x0000000d080ca210 */ /* 0x000fe20007fbe0ff */
[----:B---3--:R-:W-:Y:S01]  /*d0b0*/  @!P3 IMAD.X R21, R9, 0x1, R4, P4 ;  /* 0x000000010915b824 */ /* 0x008fe200020e0604 */
[----:B------:R-:W-:Y:S02]  /*d0c0*/  CS2R R70, SRZ ;  /* 0x0000000000467805 */ /* 0x000fe4000001ff00 */
[----:B------:R-:W-:-:S02]  /*d0d0*/  CS2R R72, SRZ ;  /* 0x0000000000487805 */ /* 0x000fc4000001ff00 */
[----:B------:R-:W-:Y:S02]  /*d0e0*/  CS2R R66, SRZ ;  /* 0x0000000000427805 */ /* 0x000fe4000001ff00 */
[----:B------:R-:W-:Y:S02]  /*d0f0*/  CS2R R68, SRZ ;  /* 0x0000000000447805 */ /* 0x000fe4000001ff00 */
[----:B------:R-:W-:Y:S02]  /*d100*/  CS2R R62, SRZ ;  /* 0x00000000003e7805 */ /* 0x000fe4000001ff00 */
[----:B------:R-:W-:Y:S01]  /*d110*/  CS2R R64, SRZ ;  /* 0x0000000000407805 */ /* 0x000fe2000001ff00 */
[----:B------:R1:W5:Y:S04]  /*d120*/  @!P3 LD.E.64 R74, desc[UR60][R24.64] ;  /* 0x0000003c184ab980 */ /* 0x000368000c101b00 */
[----:B------:R1:W5:Y:S01]  /*d130*/  @!P3 LD.E.64 R76, desc[UR60][R20.64] ;  /* 0x0000003c144cb980 */ /* 0x000362000c101b00 */
[----:B------:R-:W-:Y:S01]  /*d140*/  @!P2 SHF.L.U64.HI R34, R221, 0x1, R11 ;  /* 0x00000001dd22a819 */ /* 0x000fe2000001020b */
[C---:B------:R-:W-:Y:S01]  /*d150*/  @!P1 IMAD.SHL.U32 R11, R222.reuse, 0x2, RZ ;  /* 0x00000002de0b9824 */ /* 0x040fe200078e00ff */
[----:B------:R-:W-:-:S03]  /*d160*/  @!P1 SHF.L.U64.HI R28, R222, 0x1, R10 ;  /* 0x00000001de1c9819 */ /* 0x000fc6000001020a */
[--C-:B------:R-:W-:Y:S01]  /*d170*/  @!P2 IMAD.X R15, R7, 0x1, R34.reuse, P6 ;  /* 0x00000001070fa824 */ /* 0x100fe200030e0622 */
[-C--:B------:R-:W-:Y:S01]  /*d180*/  @!P1 IADD3 R10, P4, R6, R11.reuse, RZ ;  /* 0x0000000b060a9210 */ /* 0x080fe20007f9e0ff */
[----:B------:R-:W-:Y:S01]  /*d190*/  @!P2 IMAD.X R13, R9, 0x1, R34, P5 ;  /* 0x00000001090da824 */ /* 0x000fe200028e0622 */
[C---:B------:R-:W-:Y:S01]  /*d1a0*/  @!P0 SHF.L.U64.HI R26, R223.reuse, 0x1, R5 ;  /* 0x00000001df1a8819 */ /* 0x040fe20000010205 */
[----:B------:R-:W-:Y:S01]  /*d1b0*/  @!P0 IMAD.SHL.U32 R5, R223, 0x2, RZ ;  /* 0x00000002df058824 */ /* 0x000fe200078e00ff */
[----:B------:R-:W-:Y:S01]  /*d1c0*/  @!P1 IADD3 R4, P6, R8, R11, RZ ;  /* 0x0000000b08049210 */ /* 0x000fe20007fde0ff */
[--C-:B------:R-:W-:Y:S01]  /*d1d0*/  @!P1 IMAD.X R11, R7, 0x1, R28.reuse, P4 ;  /* 0x00000001070b9824 */ /* 0x100fe200020e061c */
[----:B------:R1:W5:Y:S02]  /*d1e0*/  @!P2 LD.E.64 R70, desc[UR60][R14.64] ;  /* 0x0000003c0e46a980 */ /* 0x000364000c101b00 */
[-C--:B------:R-:W-:Y:S02]  /*d1f0*/  @!P0 IADD3 R6, P5, R6, R5.reuse, RZ ;  /* 0x0000000506068210 */ /* 0x080fe40007fbe0ff */
[----:B------:R-:W-:Y:S01]  /*d200*/  @!P0 IADD3 R8, P4, R8, R5, RZ ;  /* 0x0000000508088210 */ /* 0x000fe20007f9e0ff */
[----:B------:R-:W-:Y:S01]  /*d210*/  @!P1 IMAD.X R5, R9, 0x1, R28, P6 ;  /* 0x0000000109059824 */ /* 0x000fe200030e061c */
[----:B------:R1:W5:Y:S01]  /*d220*/  @!P2 LD.E.64 R72, desc[UR60][R12.64] ;  /* 0x0000003c0c48a980 */ /* 0x000362000c101b00 */
[----:B------:R-:W-:-:S02]  /*d230*/  @!P0 IMAD.X R7, R7, 0x1, R26, P5 ;  /* 0x0000000107078824 */ /* 0x000fc400028e061a */
[----:B------:R-:W-:Y:S01]  /*d240*/  @!P0 IMAD.X R9, R9, 0x1, R26, P4 ;  /* 0x0000000109098824 */ /* 0x000fe200020e061a */
[----:B------:R1:W5:Y:S04]  /*d250*/  @!P1 LD.E.64 R66, desc[UR60][R10.64] ;  /* 0x0000003c0a429980 */ /* 0x000368000c101b00 */
[----:B------:R1:W5:Y:S04]  /*d260*/  @!P1 LD.E.64 R68, desc[UR60][R4.64] ;  /* 0x0000003c04449980 */ /* 0x000368000c101b00 */
[----:B------:R1:W5:Y:S04]  /*d270*/  @!P0 LD.E.64 R62, desc[UR60][R6.64] ;  /* 0x0000003c063e8980 */ /* 0x000368000c101b00 */
[----:B------:R1:W5:Y:S02]  /*d280*/  @!P0 LD.E.64 R64, desc[UR60][R8.64] ;  /* 0x0000003c08408980 */ /* 0x000364000c101b00 */
.L_x_2793:
[----:B------:R-:W-:Y:S05]  /*d290*/  BSYNC B1 ;  /* 0x0000000000017941 */ /* 0x000fea0003800000 */
.L_x_2792:
        /* <DEDUP_REMOVED lines=33> */
[----:B------:R1:W2:Y:S04]  /*d4b0*/  SHFL.IDX PT, R7, R33, 0x1, 0x181f ;  /* 0x00381f0021077f89 */ /* 0x0002a800000e0000 */
[----:B------:R1:W0:Y:S04]  /*d4c0*/  SHFL.IDX PT, R6, R32, 0x1, 0x181f ;  /* 0x00381f0020067f89 */ /* 0x00022800000e0000 */
[----:B---3--:R1:W3:Y:S04]  /*d4d0*/  SHFL.IDX PT, R9, R31, 0x1, 0x181f ;  /* 0x00381f001f097f89 */ /* 0x0082e800000e0000 */
[----:B----4-:R1:W4:Y:S02]  /*d4e0*/  SHFL.IDX PT, R8, R30, 0x1, 0x181f ;  /* 0x00381f001e087f89 */ /* 0x01032400000e0000 */
.L_x_3113:
        /* <DEDUP_REMOVED lines=14> */
[----:B------:R-:W3:Y:S01]  /*d5d0*/  LDL R10, [R1+0x12c] ;  /* 0x00012c00010a7983 */ /* 0x000ee20000100800 */
[----:B------:R-:W-:Y:S02]  /*d5e0*/  ISETP.GE.AND P3, PT, R216, UR4, PT ;  /* 0x00000004d8007c0c */ /* 0x000fe4000bf66270 */
[----:B------:R-:W-:Y:S02]  /*d5f0*/  ISETP.GE.AND P2, PT, R221, UR4, PT ;  /* 0x00000004dd007c0c */ /* 0x000fe4000bf46270 */
[----:B------:R-:W-:Y:S02]  /*d600*/  ISETP.GE.AND P1, PT, R222, UR4, PT ;  /* 0x00000004de007c0c */ /* 0x000fe4000bf26270 */
[----:B------:R-:W-:-:S07]  /*d610*/  ISETP.GE.AND P0, PT, R223, UR4, PT ;  /* 0x00000004df007c0c */ /* 0x000fce000bf06270 */
[C---:B------:R-:W-:Y:S01]  /*d620*/  @!P3 IMAD.SHL.U32 R21, R216.reuse, 0x2, RZ ;  /* 0x00000002d815b824 */ /* 0x040fe200078e00ff */
[----:B------:R-:W-:Y:S01]  /*d630*/  @!P3 SHF.L.U64.HI R4, R216, 0x1, R217 ;  /* 0x00000001d804b819 */ /* 0x000fe200000102d9 */
[----:B------:R-:W-:-:S03]  /*d640*/  @!P2 IMAD.SHL.U32 R13, R221, 0x2, RZ ;  /* 0x00000002dd0da824 */ /* 0x000fc600078e00ff */
[-C--:B0-----:R-:W-:Y:S02]  /*d650*/  @!P3 IADD3 R24, P5, R6, R21.reuse, RZ ;  /* 0x000000150618b210 */ /* 0x081fe40007fbe0ff */
[----:B----4-:R-:W-:Y:S02]  /*d660*/  @!P3 IADD3 R20, P4, R8, R21, RZ ;  /* 0x000000150814b210 */ /* 0x010fe40007f9e0ff */
[-C--:B------:R-:W-:Y:S01]  /*d670*/  @!P2 IADD3 R14, P6, R6, R13.reuse, RZ ;  /* 0x0000000d060ea210 */ /* 0x080fe20007fde0ff */
[--C-:B--2---:R-:W-:Y:S01]  /*d680*/  @!P3 IMAD.X R25, R7, 0x1, R4.reuse, P5 ;  /* 0x000000010719b824 */ /* 0x104fe200028e0604 */
[----:B------:R-:W-:Y:S01]  /*d690*/  @!P2 IADD3 R12, P5, R8, R13, RZ ;  /* 0x0000000d080ca210 */ /* 0x000fe20007fbe0ff */
[----:B---3--:R-:W-:Y:S02]  /*d6a0*/  @!P3 IMAD.X R21, R9, 0x1, R4, P4 ;  /* 0x000000010915b824 */ /* 0x008fe400020e0604 */
[----:B------:R-:W-:Y:S01]  /*d6b0*/  @!P0 IMAD.SHL.U32 R27, R223, 0x2, RZ ;  /* 0x00000002df1b8824 */ /* 0x000fe200078e00ff */
        /* <DEDUP_REMOVED lines=8> */
[----:B------:R0:W5:Y:S04]  /*d740*/  @!P3 LD.E.64 R58, desc[UR60][R24.64] ;  /* 0x0000003c183ab980 */ /* 0x000168000c101b00 */
[----:B------:R0:W5:Y:S01]  /*d750*/  @!P3 LD.E.64 R60, desc[UR60][R20.64] ;  /* 0x0000003c143cb980 */ /* 0x000162000c101b00 */
[C---:B------:R-:W-:Y:S01]  /*d760*/  @!P1 SHF.L.U64.HI R28, R222.reuse, 0x1, R5 ;  /* 0x00000001de1c9819 */ /* 0x040fe20000010205 */
[----:B------:R-:W-:Y:S01]  /*d770*/  @!P1 IMAD.SHL.U32 R5, R222, 0x2, RZ ;  /* 0x00000002de059824 */ /* 0x000fe200078e00ff */
[----:B------:R-:W-:Y:S02]  /*d780*/  @!P2 SHF.L.U64.HI R26, R221, 0x1, R11 ;  /* 0x00000001dd1aa819 */ /* 0x000fe4000001020b */
[----:B------:R-:W-:-:S02]  /*d790*/  @!P0 SHF.L.U64.HI R34, R223, 0x1, R10 ;  /* 0x00000001df228819 */ /* 0x000fc4000001020a */
[-C--:B------:R-:W-:Y:S01]  /*d7a0*/  @!P1 IADD3 R10, P4, R6, R5.reuse, RZ ;  /* 0x00000005060a9210 */ /* 0x080fe20007f9e0ff */
[--C-:B------:R-:W-:Y:S01]  /*d7b0*/  @!P2 IMAD.X R15, R7, 0x1, R26.reuse, P6 ;  /* 0x00000001070fa824 */ /* 0x100fe200030e061a */
[----:B------:R-:W-:Y:S01]  /*d7c0*/  @!P1 IADD3 R4, P6, R8, R5, RZ ;  /* 0x0000000508049210 */ /* 0x000fe20007fde0ff */
[----:B------:R-:W-:Y:S01]  /*d7d0*/  @!P2 IMAD.X R13, R9, 0x1, R26, P5 ;  /* 0x00000001090da824 */ /* 0x000fe200028e061a */
[-C--:B------:R-:W-:Y:S01]  /*d7e0*/  @!P0 IADD3 R6, P5, R6, R27.reuse, RZ ;  /* 0x0000001b06068210 */ /* 0x080fe20007fbe0ff */
[--C-:B------:R-:W-:Y:S01]  /*d7f0*/  @!P1 IMAD.X R11, R7, 0x1, R28.reuse, P4 ;  /* 0x00000001070b9824 */ /* 0x100fe200020e061c */
[----:B------:R-:W-:Y:S01]  /*d800*/  @!P0 IADD3 R8, P4, R8, R27, RZ ;  /* 0x0000001b08088210 */ /* 0x000fe20007f9e0ff */
[----:B------:R-:W-:Y:S01]  /*d810*/  @!P1 IMAD.X R5, R9, 0x1, R28, P6 ;  /* 0x0000000109059824 */ /* 0x000fe200030e061c */
[----:B------:R0:W5:Y:S01]  /*d820*/  @!P2 LD.E.64 R54, desc[UR60][R14.64] ;  /* 0x0000003c0e36a980 */ /* 0x000162000c101b00 */
[--C-:B------:R-:W-:Y:S02]  /*d830*/  @!P0 IMAD.X R7, R7, 0x1, R34.reuse, P5 ;  /* 0x0000000107078824 */ /* 0x100fe400028e0622 */
[----:B------:R-:W-:Y:S01]  /*d840*/  @!P0 IMAD.X R9, R9, 0x1, R34, P4 ;  /* 0x0000000109098824 */ /* 0x000fe200020e0622 */
[----:B------:R0:W5:Y:S04]  /*d850*/  @!P2 LD.E.64 R56, desc[UR60][R12.64] ;  /* 0x0000003c0c38a980 */ /* 0x000168000c101b00 */
[----:B------:R0:W5:Y:S04]  /*d860*/  @!P1 LD.E.64 R50, desc[UR60][R10.64] ;  /* 0x0000003c0a329980 */ /* 0x000168000c101b00 */
[----:B------:R0:W5:Y:S04]  /*d870*/  @!P1 LD.E.64 R52, desc[UR60][R4.64] ;  /* 0x0000003c04349980 */ /* 0x000168000c101b00 */
[----:B------:R0:W5:Y:S04]  /*d880*/  @!P0 LD.E.64 R46, desc[UR60][R6.64] ;  /* 0x0000003c062e8980 */ /* 0x000168000c101b00 */
[----:B------:R0:W5:Y:S02]  /*d890*/  @!P0 LD.E.64 R48, desc[UR60][R8.64] ;  /* 0x0000003c08308980 */ /* 0x000164000c101b00 */
.L_x_2796:
[----:B------:R-:W-:Y:S05]  /*d8a0*/  BSYNC B1 ;  /* 0x0000000000017941 */ /* 0x000fea0003800000 */
.L_x_2795:
        /* <DEDUP_REMOVED lines=30> */
.L_x_3119:
        /* <DEDUP_REMOVED lines=24> */
[----:B------:R-:W-:-:S04]  /*dc10*/  @!P2 IMAD.SHL.U32 R12, R221, 0x2, RZ ;  /* 0x00000002dd0ca824 */ /* 0x000fc800078e00ff */
[----:B------:R-:W-:Y:S01]  /*dc20*/  @!P1 IMAD.SHL.U32 R4, R222, 0x2, RZ ;  /* 0x00000002de049824 */ /* 0x000fe200078e00ff */
[-C--:B0-----:R-:W-:Y:S01]  /*dc30*/  @!P3 IADD3 R24, P5, R6, R21.reuse, RZ ;  /* 0x000000150618b210 */ /* 0x081fe20007fbe0ff */
[----:B------:R-:W-:Y:S01]  /*dc40*/  @!P0 IMAD.SHL.U32 R27, R223, 0x2, RZ ;  /* 0x00000002df1b8824 */ /* 0x000fe200078e00ff */
[----:B----4-:R-:W-:Y:S02]  /*dc50*/  @!P3 IADD3 R20, P4, R8, R21, RZ ;  /* 0x000000150814b210 */ /* 0x010fe40007f9e0ff */
[-C--:B------:R-:W-:Y:S01]  /*dc60*/  @!P2 IADD3 R14, P6, R6, R12.reuse, RZ ;  /* 0x0000000c060ea210 */ /* 0x080fe20007fde0ff */
[--C-:B--2---:R-:W-:Y:S01]  /*dc70*/  @!P3 IMAD.X R25, R7, 0x1, R10.reuse, P5 ;  /* 0x000000010719b824 */ /* 0x104fe200028e060a */
[----:B------:R-:W-:Y:S01]  /*dc80*/  @!P2 IADD3 R12, P5, R8, R12, RZ ;  /* 0x0000000c080ca210 */ /* 0x000fe20007fbe0ff */
[----:B------:R-:W-:Y:S01]  /*dc90*/  @!P3 IMAD.X R21, R9, 0x1, R10, P4 ;  /* 0x000000010915b824 */ /* 0x000fe200020e060a */
[----:B------:R-:W-:Y:S02]  /*dca0*/  @!P1 IADD3 R10, P4, R6, R4, RZ ;  /* 0x00000004060a9210 */ /* 0x000fe40007f9e0ff */
[----:B------:R-:W-:-:S02]  /*dcb0*/  CS2R R38, SRZ ;  /* 0x0000000000267805 */ /* 0x000fc4000001ff00 */
[----:B------:R-:W-:Y:S02]  /*dcc0*/  CS2R R40, SRZ ;  /* 0x0000000000287805 */ /* 0x000fe4000001ff00 */
[----:B------:R-:W-:Y:S02]  /*dcd0*/  CS2R R34, SRZ ;  /* 0x0000000000227805 */ /* 0x000fe4000001ff00 */
[----:B------:R-:W-:Y:S02]  /*dce0*/  CS2R R36, SRZ ;  /* 0x0000000000247805 */ /* 0x000fe4000001ff00 */
[----:B------:R-:W-:Y:S01]  /*dcf0*/  CS2R R28, SRZ ;  /* 0x00000000001c7805 */ /* 0x000fe2000001ff00 */
[----:B------:R0:W5:Y:S04]  /*dd00*/  @!P3 LD.E.64 R42, desc[UR60][R24.64] ;  /* 0x0000003c182ab980 */ /* 0x000168000c101b00 */
[----:B------:R0:W5:Y:S01]  /*dd10*/  @!P3 LD.E.64 R44, desc[UR60][R20.64] ;  /* 0x0000003c142cb980 */ /* 0x000162000c101b00 */
[----:B---3--:R-:W-:-:S02]  /*dd20*/  @!P2 SHF.L.U64.HI R11, R221, 0x1, R11 ;  /* 0x00000001dd0ba819 */ /* 0x008fc4000001020b */
[----:B------:R-:W-:-:S03]  /*dd30*/  @!P1 SHF.L.U64.HI R5, R222, 0x1, R5 ;  /* 0x00000001de059819 */ /* 0x000fc60000010205 */
[----:B------:R-:W-:Y:S01]  /*dd40*/  @!P2 IMAD.X R15, R7, 0x1, R11, P6 ;  /* 0x00000001070fa824 */ /* 0x000fe200030e060b */
[----:B------:R-:W-:Y:S02]  /*dd50*/  @!P1 IADD3 R4, P6, R8, R4, RZ ;  /* 0x0000000408049210 */ /* 0x000fe40007fde0ff */
[----:B------:R-:W-:Y:S01]  /*dd60*/  @!P0 SHF.L.U64.HI R26, R223, 0x1, R13 ;  /* 0x00000001df1a8819 */ /* 0x000fe2000001020d */
[----:B------:R-:W-:Y:S01]  /*dd70*/  @!P2 IMAD.X R13, R9, 0x1, R11, P5 ;  /* 0x00000001090da824 */ /* 0x000fe200028e060b */
[-C--:B------:R-:W-:Y:S01]  /*dd80*/  @!P0 IADD3 R6, P5, R6, R27.reuse, RZ ;  /* 0x0000001b06068210 */ /* 0x080fe20007fbe0ff */
[--C-:B------:R-:W-:Y:S01]  /*dd90*/  @!P1 IMAD.X R11, R7, 0x1, R5.reuse, P4 ;  /* 0x00000001070b9824 */ /* 0x100fe200020e0605 */
[----:B------:R-:W-:Y:S01]  /*dda0*/  @!P0 IADD3 R8, P4, R8, R27, RZ ;  /* 0x0000001b08088210 */ /* 0x000fe20007f9e0ff */
[----:B------:R-:W-:Y:S01]  /*ddb0*/  @!P1 IMAD.X R5, R9, 0x1, R5, P6 ;  /* 0x0000000109059824 */ /* 0x000fe200030e0605 */
[----:B------:R0:W5:Y:S01]  /*ddc0*/  @!P2 LD.E.64 R38, desc[UR60][R14.64] ;  /* 0x0000003c0e26a980 */ /* 0x000162000c101b00 */
[----:B------:R-:W-:-:S02]  /*ddd0*/  @!P0 IMAD.X R7, R7, 0x1, R26, P5 ;  /* 0x0000000107078824 */ /* 0x000fc400028e061a */
[----:B------:R-:W-:Y:S01]  /*dde0*/  @!P0 IMAD.X R9, R9, 0x1, R26, P4 ;  /* 0x0000000109098824 */ /* 0x000fe200020e061a */
[----:B------:R-:W-:Y:S01]  /*ddf0*/  CS2R R26, SRZ ;  /* 0x00000000001a7805 */ /* 0x000fe2000001ff00 */
[----:B------:R0:W5:Y:S04]  /*de00*/  @!P2 LD.E.64 R40, desc[UR60][R12.64] ;  /* 0x0000003c0c28a980 */ /* 0x000168000c101b00 */
[----:B------:R0:W5:Y:S04]  /*de10*/  @!P1 LD.E.64 R34, desc[UR60][R10.64] ;  /* 0x0000003c0a229980 */ /* 0x000168000c101b00 */
[----:B------:R0:W5:Y:S04]  /*de20*/  @!P1 LD.E.64 R36, desc[UR60][R4.64] ;  /* 0x0000003c04249980 */ /* 0x000168000c101b00 */
[----:B------:R0:W5:Y:S04]  /*de30*/  @!P0 LD.E.64 R28, desc[UR60][R6.64] ;  /* 0x0000003c061c8980 */ /* 0x000168000c101b00 */
[----:B------:R0:W5:Y:S02]  /*de40*/  @!P0 LD.E.64 R26, desc[UR60][R8.64] ;  /* 0x0000003c081a8980 */ /* 0x000164000c101b00 */
.L_x_2799:
[----:B------:R-:W-:Y:S05]  /*de50*/  BSYNC B1 ;  /* 0x0000000000017941 */ /* 0x000fea0003800000 */
.L_x_2798:
[----:B0----5:R-:W-:Y:S01]  /*de60*/  IMAD.MOV.U32 R5, RZ, RZ, R34 ;  /* 0x000000ffff057224 */ /* 0x021fe200078e0022 */
[----:B------:R-:W-:Y:S01]  /*de70*/  UMOV UR4, 0xffffffff ;  /* 0xffffffff00047882 */ /* 0x000fe20000000000 */
[----:B------:R-:W-:Y:S02]  /*de80*/  IMAD.MOV.U32 R4, RZ, RZ, R35 ;  /* 0x000000ffff047224 */ /* 0x000fe400078e0023 */
[----:B--2---:R-:W-:Y:S02]  /*de90*/  IMAD.MOV.U32 R7, RZ, RZ, R28 ;  /* 0x000000ffff077224 */ /* 0x004fe400078e001c */
        /* <DEDUP_REMOVED lines=24> */
[----:B------:R0:W0:Y:S04]  /*e020*/  SHFL.IDX PT, R80, R32, 0x3, 0x181f ;  /* 0x00781f0020507f89 */ /* 0x00002800000e0000 */
[----:B------:R0:W0:Y:S04]  /*e030*/  SHFL.IDX PT, R79, R31, 0x3, 0x181f ;  /* 0x00781f001f4f7f89 */ /* 0x00002800000e0000 */
[----:B------:R0:W0:Y:S02]  /*e040*/  SHFL.IDX PT, R12, R30, 0x3, 0x181f ;  /* 0x00781f001e0c7f89 */ /* 0x00002400000e0000 */
.L_x_3125:
[----:B------:R-:W-:Y:S01]  /*e050*/  VIADD R0, R0, 0x60 ;  /* 0x0000006000007836 */ /* 0x000fe20000000000 */
[----:B------:R-:W-:Y:S01]  /*e060*/  BSSY B1, `(.L_x_2801) ;  /* 0x000003a000017945 */ /* 0x000fe20003800000 */
[----:B------:R-:W-:Y:S02]  /*e070*/  CS2R R6, SRZ ;  /* 0x0000000000067805 */ /* 0x000fe4000001ff00 */
[----:B------:R-:W-:Y:S02]  /*e080*/  CS2R R20, SRZ ;  /* 0x0000000000147805 */ /* 0x000fe4000001ff00 */
[----:B01-3--:R-:W-:Y:S02]  /*e090*/  CS2R R30, SRZ ;  /* 0x00000000001e7805 */ /* 0x00bfe4000001ff00 */
[----:B------:R-:W-:Y:S02]  /*e0a0*/  ISETP.GE.AND P0, PT, R0, R3, PT ;  /* 0x000000030000720c */ /* 0x000fe40003f06270 */
[----:B----4-:R-:W-:-:S02]  /*e0b0*/  CS2R R8, SRZ ;  /* 0x0000000000087805 */ /* 0x010fc4000001ff00 */
[----:B------:R-:W-:Y:S02]  /*e0c0*/  CS2R R10, SRZ ;  /* 0x00000000000a7805 */ /* 0x000fe4000001ff00 */
[----:B------:R-:W-:Y:S02]  /*e0d0*/  CS2R R24, SRZ ;  /* 0x0000000000187805 */ /* 0x000fe4000001ff00 */
[----:B------:R-:W-:-:S05]  /*e0e0*/  CS2R R32, SRZ ;  /* 0x0000000000207805 */ /* 0x000fca000001ff00 */
[----:B------:R-:W-:Y:S05]  /*e0f0*/  @P0 BRA `(.L_x_2802) ;  /* 0x0000000000c00947 */ /* 0x000fea0003800000 */
[----:B------:R-:W3:Y:S01]  /*e100*/  LDL R15, [R1+0x134] ;  /* 0x00013400010f7983 */ /* 0x000ee20000100800 */
[----:B------:R-:W-:-:S03]  /*e110*/  ULDC UR4, c[0x0][0x3f4] ;  /* 0x0000fd0000047ab9 */ /* 0x000fc60000000800 */
[----:B------:R-:W4:Y:S04]  /*e120*/  LDL R13, [R1+0x130] ;  /* 0x00013000010d7983 */ /* 0x000f280000100800 */
[----:B------:R-:W4:Y:S01]  /*e130*/  LDL R14, [R1+0x12c] ;  /* 0x00012c00010e7983 */ /* 0x000f220000100800 */
[----:B------:R-:W-:Y:S02]  /*e140*/  ISETP.GE.AND P2, PT, R216, UR4, PT ;  /* 0x00000004d8007c0c */ /* 0x000fe4000bf46270 */
[----:B------:R-:W-:Y:S02]  /*e150*/  CS2R R30, SRZ ;  /* 0x00000000001e7805 */ /* 0x000fe4000001ff00 */
[----:B------:R-:W-:Y:S02]  /*e160*/  ISETP.GE.AND P3, PT, R221, UR4, PT ;  /* 0x00000004dd007c0c */ /* 0x000fe4000bf66270 */
[----:B------:R-:W-:-:S07]  /*e170*/  CS2R R32, SRZ ;  /* 0x0000000000207805 */ /* 0x000fce000001ff00 */
[C---:B------:R-:W-:Y:S01]  /*e180*/  @!P2 IMAD.SHL.U32 R4, R216.reuse, 0x2, RZ ;  /* 0x00000002d804a824 */ /* 0x040fe200078e00ff */
[----:B------:R-:W-:-:S03]  /*e190*/  @!P2 SHF.L.U64.HI R5, R216, 0x1, R217 ;  /* 0x00000001d805a819 */ /* 0x000fc600000102d9 */
[----:B------:R-:W-:Y:S01]  /*e1a0*/  @!P3 IMAD.SHL.U32 R0, R221, 0x2, RZ ;  /* 0x00000002dd00b824 */ /* 0x000fe200078e00ff */
[-C--:B------:R-:W-:Y:S02]  /*e1b0*/  @!P2 IADD3 R6, P0, R80, R4.reuse, RZ ;  /* 0x000000045006a210 */ /* 0x080fe40007f1e0ff */
[----:B------:R-:W-:-:S03]  /*e1c0*/  @!P2 IADD3 R4, P1, R12, R4, RZ ;  /* 0x000000040c04a210 */ /* 0x000fc60007f3e0ff */
[--C-:B--2---:R-:W-:Y:S02]  /*e1d0*/  @!P2 IMAD.X R7, R78, 0x1, R5.reuse, P0 ;  /* 0x000000014e07a824 */ /* 0x104fe400000e0605 */
[----:B------:R-:W-:Y:S01]  /*e1e0*/  @!P2 IMAD.X R5, R79, 0x1, R5, P1 ;  /* 0x000000014f05a824 */ /* 0x000fe200008e0605 */
[----:B------:R-:W-:Y:S02]  /*e1f0*/  ISETP.GE.AND P1, PT, R222, UR4, PT ;  /* 0x00000004de007c0c */ /* 0x000fe4000bf26270 */
[----:B------:R0:W5:Y:S04]  /*e200*/  @!P2 LD.E.64 R30, desc[UR60][R6.64] ;  /* 0x0000003c061ea980 */ /* 0x000168000c101b00 */
[----:B------:R1:W5:Y:S01]  /*e210*/  @!P2 LD.E.64 R32, desc[UR60][R4.64] ;  /* 0x0000003c0420a980 */ /* 0x000362000c101b00 */
[----:B0-----:R-:W-:-:S02]  /*e220*/  @!P3 IADD3 R6, P0, R80, R0, RZ ;  /* 0x000000005006b210 */ /* 0x001fc40007f1e0ff */
[----:B------:R-:W-:Y:S02]  /*e230*/  CS2R R24, SRZ ;  /* 0x0000000000187805 */ /* 0x000fe4000001ff00 */
[----:B------:R-:W-:Y:S02]  /*e240*/  CS2R R20, SRZ ;  /* 0x0000000000147805 */ /* 0x000fe4000001ff00 */
[----:B------:R-:W-:Y:S02]  /*e250*/  ISETP.GE.AND P2, PT, R223, UR4, PT ;  /* 0x00000004df007c0c */ /* 0x000fe4000bf46270 */
[----:B------:R-:W-:Y:S02]  /*e260*/  CS2R R10, SRZ ;  /* 0x00000000000a7805 */ /* 0x000fe4000001ff00 */
[----:B---3--:R-:W-:-:S05]  /*e270*/  @!P3 SHF.L.U64.HI R8, R221, 0x1, R15 ;  /* 0x00000001dd08b819 */ /* 0x008fca000001020f */
[----:B------:R-:W-:Y:S01]  /*e280*/  @!P3 IMAD.X R7, R78, 0x1, R8, P0 ;  /* 0x000000014e07b824 */ /* 0x000fe200000e0608 */
[----:B-1----:R-:W-:-:S04]  /*e290*/  @!P3 IADD3 R4, P0, R12, R0, RZ ;  /* 0x000000000c04b210 */ /* 0x002fc80007f1e0ff */
[----:B------:R0:W5:Y:S01]  /*e2a0*/  @!P3 LD.E.64 R20, desc[UR60][R6.64] ;  /* 0x0000003c0614b980 */ /* 0x000162000c101b00 */
[----:B------:R-:W-:Y:S02]  /*e2b0*/  @!P3 IMAD.X R5, R79, 0x1, R8, P0 ;  /* 0x000000014f05b824 */ /* 0x000fe400000e0608 */
[C---:B------:R-:W-:Y:S01]  /*e2c0*/  @!P1 IMAD.SHL.U32 R8, R222.reuse, 0x2, RZ ;  /* 0x00000002de089824 */ /* 0x040fe200078e00ff */
[----:B----4-:R-:W-:Y:S02]  /*e2d0*/  @!P1 SHF.L.U64.HI R0, R222, 0x1, R13 ;  /* 0x00000001de009819 */ /* 0x010fe4000001020d */
[----:B------:R1:W5:Y:S01]  /*e2e0*/  @!P3 LD.E.64 R24, desc[UR60][R4.64] ;  /* 0x0000003c0418b980 */ /* 0x000362000c101b00 */
[----:B0-----:R-:W-:Y:S02]  /*e2f0*/  CS2R R6, SRZ ;  /* 0x0000000000067805 */ /* 0x001fe4000001ff00 */
[----:B-1----:R-:W-:-:S05]  /*e300*/  @!P1 IADD3 R4, P0, R80, R8, RZ ;  /* 0x0000000850049210 */ /* 0x002fca0007f1e0ff */
[----:B------:R-:W-:Y:S02]  /*e310*/  @!P1 IMAD.X R5, R78, 0x1, R0, P0 ;  /* 0x000000014e059824 */ /* 0x000fe400000e0600 */
[----:B------:R-:W-:-:S03]  /*e320*/  @!P2 IMAD.SHL.U32 R13, R223, 0x2, RZ ;  /* 0x00000002df0da824 */ /* 0x000fc600078e00ff */
[----:B------:R0:W5:Y:S02]  /*e330*/  @!P1 LD.E.64 R6, desc[UR60][R4.64] ;  /* 0x0000003c04069980 */ /* 0x000164000c101b00 */
[----:B0-----:R-:W-:-:S05]  /*e340*/  @!P1 IADD3 R4, P0, R12, R8, RZ ;  /* 0x000000080c049210 */ /* 0x001fca0007f1e0ff */
[----:B------:R-:W-:Y:S01]  /*e350*/  @!P1 IMAD.X R5, R79, 0x1, R0, P0 ;  /* 0x000000014f059824 */ /* 0x000fe200000e0600 */
[-C--:B------:R-:W-:Y:S02]  /*e360*/  @!P2 IADD3 R8, P0, R80, R13.reuse, RZ ;  /* 0x0000000d5008a210 */ /* 0x080fe40007f1e0ff */
[----:B------:R-:W-:Y:S02]  /*e370*/  @!P2 SHF.L.U64.HI R0, R223, 0x1, R14 ;  /* 0x00000001df00a819 */ /* 0x000fe4000001020e */
[----:B------:R0:W5:Y:S01]  /*e380*/  @!P1 LD.E.64 R10, desc[UR60][R4.64] ;  /* 0x0000003c040a9980 */ /* 0x000162000c101b00 */
[----:B------:R-:W-:Y:S02]  /*e390*/  @!P2 IADD3 R12, P1, R12, R13, RZ ;  /* 0x0000000d0c0ca210 */ /* 0x000fe40007f3e0ff */
[--C-:B------:R-:W-:Y:S01]  /*e3a0*/  @!P2 IMAD.X R9, R78, 0x1, R0.reuse, P0 ;  /* 0x000000014e09a824 */ /* 0x100fe200000e0600 */
[----:B0-----:R-:W-:Y:S02]  /*e3b0*/  CS2R R4, SRZ ;  /* 0x0000000000047805 */ /* 0x001fe4000001ff00 */
[----:B------:R-:W-:-:S04]  /*e3c0*/  @!P2 IMAD.X R13, R79, 0x1, R0, P1 ;  /* 0x000000014f0da824 */ /* 0x000fc800008e0600 */
[----:B------:R0:W5:Y:S02]  /*e3d0*/  @!P2 LD.E.64 R4, desc[UR60][R8.64] ;  /* 0x0000003c0804a980 */ /* 0x000164000c101b00 */
[----:B0-----:R-:W-:-:S06]  /*e3e0*/  CS2R R8, SRZ ;  /* 0x0000000000087805 */ /* 0x001fcc000001ff00 */
[----:B------:R0:W5:Y:S02]  /*e3f0*/  @!P2 LD.E.64 R8, desc[UR60][R12.64] ;  /* 0x0000003c0c08a980 */ /* 0x000164000c101b00 */
.L_x_2802:
[----:B------:R-:W-:Y:S05]  /*e400*/  BSYNC B1 ;  /* 0x0000000000017941 */ /* 0x000fea0003800000 */
.L_x_2801:
[----:B0-----:R-:W3:Y:S01]  /*e410*/  LDL R12, [R1+0xa0] ;  /* 0x0000a000010c7983 */ /* 0x001ee20000100800 */
[----:B------:R-:W-:Y:S01]  /*e420*/  BSSY B1, `(.L_x_2803) ;  /* 0x0000007000017945 */ /* 0x000fe20003800000 */
[----:B---3--:R-:W-:-:S04]  /*e430*/  LEA.HI R0, R12, R12, RZ, 0x1 ;  /* 0x0000000c0c007211 */ /* 0x008fc800078f08ff */
[----:B------:R-:W-:-:S05]  /*e440*/  LOP3.LUT R0, R0, 0xfffffffe, RZ, 0xc0, !PT ;  /* 0xfffffffe00007812 */ /* 0x000fca00078ec0ff */
[----:B------:R-:W-:-:S05]  /*e450*/  IMAD.IADD R0, R12, 0x1, -R0 ;  /* 0x000000010c007824 */ /* 0x000fca00078e0a00 */
[----:B------:R-:W-:-:S04]  /*e460*/  SHF.L.U32 R0, R0, 0x1f, RZ ;  /* 0x0000001f00007819 */ /* 0x000fc800000006ff */
[----:B------:R-:W0:Y:S02]  /*e470*/  SYNCS.PHASECHK.TRANS64.TRYWAIT P0, [R23+URZ+0x38800], R0 ;  /* 0x03880000170075a7 */ /* 0x000e24000800017f */
[----:B0-----:R-:W-:Y:S05]  /*e480*/  @!P0 BRA `(.L_x_2804) ;  /* 0x0000026400e08947 */ /* 0x001fea0003800000 */
.L_x_3126:
[----:B------:R-:W-:Y:S05]  /*e490*/  BSYNC B1 ;  /* 0x0000000000017941 */ /* 0x000fea0003800000 */
.L_x_2803:
[----:B------:R-:W3:Y:S01]  /*e4a0*/  LDL R13, [R1+0x74] ;  /* 0x00007400010d7983 */ /* 0x000ee20000100800 */
[----:B-----5:R-:W-:Y:S01]  /*e4b0*/  IMAD.MOV.U32 R12, RZ, RZ, R4 ;  /* 0x000000ffff0c7224 */ /* 0x020fe200078e0004 */
[----:B------:R-:W-:Y:S01]  /*e4c0*/  BSSY B1, `(.L_x_2805) ;  /* 0x00000e3000017945 */ /* 0x000fe20003800000 */
[----:B0-----:R-:W-:-:S05]  /*e4d0*/  IMAD.MOV.U32 R0, RZ, RZ, R5 ;  /* 0x000000ffff007224 */ /* 0x001fca00078e0005 */
[----:B--2---:R-:W-:Y:S01]  /*e4e0*/  PRMT R78, R12, 0x5410, R0 ;  /* 0x000054100c4e7816 */ /* 0x004fe20000000000 */
        /* <DEDUP_REMOVED lines=16> */
[----:B---3--:R-:W-:Y:S01]  /*e5f0*/  VIADDMNMX R0, R3, -R13, 0x80, PT ;  /* 0x0000008003007446 */ /* 0x008fe2000380090d */
        /* <DEDUP_REMOVED lines=17> */
[C---:B------:R-:W-:Y:S02]  /*e710*/  PRMT R76, R94.reuse, 0x5432, R76 ;  /* 0x000054325e4c7816 */ /* 0x040fe4000000004c */
[----:B------:R-:W-:-:S02]  /*e720*/  PRMT R75, R94, 0x5410, R75 ;  /* 0x000054105e4b7816 */ /* 0x000fc4000000004b */
[C---:B------:R-:W-:Y:S01]  /*e730*/  PRMT R3, R93.reuse, 0x5410, R3 ;  /* 0x000054105d037816 */ /* 0x040fe20000000003 */
[C---:B------:R-:W-:Y:S01]  /*e740*/  IMAD.U32 R77, R76.reuse, 0x10000, RZ ;  /* 0x000100004c4d7824 */ /* 0x040fe200078e00ff */
[----:B------:R-:W-:Y:S01]  /*e750*/  PRMT R74, R93, 0x5432, R74 ;  /* 0x000054325d4a7816 */ /* 0x000fe2000000004a */
[C---:B------:R-:W-:Y:S01]  /*e760*/  IMAD.U32 R95, R75.reuse, 0x10000, RZ ;  /* 0x000100004b5f7824 */ /* 0x040fe200078e00ff */
[----:B------:R-:W-:Y:S02]  /*e770*/  LOP3.LUT R76, R76, 0xffff0000, RZ, 0xc0, !PT ;  /* 0xffff00004c4c7812 */ /* 0x000fe400078ec0ff */
[----:B------:R-:W-:Y:S02]  /*e780*/  LOP3.LUT R75, R75, 0xffff0000, RZ, 0xc0, !PT ;  /* 0xffff00004b4b7812 */ /* 0x000fe400078ec0ff */
[C---:B0-----:R-:W-:Y:S01]  /*e790*/  LOP3.LUT R94, R14.reuse, 0xffff0000, RZ, 0xc0, !PT ;  /* 0xffff00000e5e7812 */ /* 0x041fe200078ec0ff */
[----:B------:R-:W-:-:S04]  /*e7a0*/  IMAD.U32 R93, R14, 0x10000, RZ ;  /* 0x000100000e5d7824 */ /* 0x000fc800078e00ff */
[C---:B------:R-:W-:Y:S01]  /*e7b0*/  FMUL.FTZ R14, R94.reuse, R77 ;  /* 0x0000004d5e0e7220 */ /* 0x040fe20000410000 */
[----:B------:R-:W-:-:S03]  /*e7c0*/  FMUL.FTZ R94, R94, R95 ;  /* 0x0000005f5e5e7220 */ /* 0x000fc60000410000 */
[C---:B------:R-:W-:Y:S01]  /*e7d0*/  FFMA.FTZ R14, R93.reuse, R95, -R14 ;  /* 0x0000005f5d0e7223 */ /* 0x040fe2000001080e */
[----:B------:R-:W-:Y:S01]  /*e7e0*/  FFMA.FTZ R77, R93, R77, R94 ;  /* 0x0000004d5d4d7223 */ /* 0x000fe2000001005e */
[C---:B------:R-:W-:Y:S01]  /*e7f0*/  IMAD.U32 R93, R15.reuse, 0x10000, RZ ;  /* 0x000100000f5d7824 */ /* 0x040fe200078e00ff */
[----:B------:R-:W-:-:S03]  /*e800*/  LOP3.LUT R15, R15, 0xffff0000, RZ, 0xc0, !PT ;  /* 0xffff00000f0f7812 */ /* 0x000fc600078ec0ff */
[----:B------:R-:W-:Y:S01]  /*e810*/  F2FP.BF16.F32.PACK_AB R14, R77, R14 ;  /* 0x0000000e4d0e723e */ /* 0x000fe200000010ff */
[----:B------:R-:W-:Y:S02]  /*e820*/  IMAD.U32 R77, R3, 0x10000, RZ ;  /* 0x00010000034d7824 */ /* 0x000fe400078e00ff */
[CC--:B------:R-:W-:Y:S01]  /*e830*/  FMUL.FTZ R94, R15.reuse, R76.reuse ;  /* 0x0000004c0f5e7220 */ /* 0x0c0fe20000410000 */
[-C--:B------:R-:W-:Y:S01]  /*e840*/  FMUL.FTZ R15, R15, R75.reuse ;  /* 0x0000004b0f0f7220 */ /* 0x080fe20000410000 */
[----:B------:R-:W-:Y:S02]  /*e850*/  LOP3.LUT R3, R3, 0xffff0000, RZ, 0xc0, !PT ;  /* 0xffff000003037812 */ /* 0x000fe400078ec0ff */
[C---:B------:R-:W-:Y:S01]  /*e860*/  FFMA.FTZ R94, R93.reuse, R75, -R94 ;  /* 0x0000004b5d5e7223 */ /* 0x040fe2000001085e */
[----:B------:R-:W-:Y:S01]  /*e870*/  FFMA.FTZ R15, R93, R76, R15 ;  /* 0x0000004c5d0f7223 */ /* 0x000fe2000001000f */
[----:B------:R-:W-:Y:S01]  /*e880*/  LOP3.LUT R75, R12, 0xffff0000, RZ, 0xc0, !PT ;  /* 0xffff00000c4b7812 */ /* 0x000fe200078ec0ff */
[----:B------:R-:W-:-:S02]  /*e890*/  IMAD.U32 R76, R74, 0x10000, RZ ;  /* 0x000100004a4c7824 */ /* 0x000fc400078e00ff */
[----:B------:R-:W-:Y:S01]  /*e8a0*/  IMAD.U32 R12, R12, 0x10000, RZ ;  /* 0x000100000c0c7824 */ /* 0x000fe200078e00ff */
[----:B------:R-:W-:Y:S01]  /*e8b0*/  F2FP.BF16.F32.PACK_AB R15, R15, R94 ;  /* 0x0000005e0f0f723e */ /* 0x000fe200000010ff */
        /* <DEDUP_REMOVED lines=11> */
[----:B------:R-:W-:-:S05]  /*e970*/  FFMA.FTZ R13, R13, R75, R74 ;  /* 0x0000004b0d0d7223 */ /* 0x000fca000001004a */
[----:B------:R-:W-:-:S05]  /*e980*/  F2FP.BF16.F32.PACK_AB R13, R13, R76 ;  /* 0x0000004c0d0d723e */ /* 0x000fca00000010ff */
[----:B------:R0:W-:Y:S02]  /*e990*/  STS.128 [R113], R12 ;  /* 0x0000000c71007388 */ /* 0x0001e40000000c00 */
.L_x_2808:
[----:B------:R-:W-:Y:S05]  /*e9a0*/  BSYNC B2 ;  /* 0x0000000000027941 */ /* 0x000fea0003800000 */
.L_x_2807:
[----:B------:R-:W-:Y:S01]  /*e9b0*/  ISETP.GE.AND P0, PT, R221, R109, PT ;  /* 0x0000006ddd00720c */ /* 0x000fe20003f06270 */
[----:B------:R-:W-:-:S12]  /*e9c0*/  BSSY B2, `(.L_x_2809) ;  /* 0x0000030000027945 */ /* 0x000fd80003800000 */
[----:B------:R-:W-:Y:S05]  /*e9d0*/  @P0 BRA `(.L_x_2810) ;  /* 0x0000000000b80947 */ /* 0x000fea0003800000 */
[----:B0----5:R-:W0:Y:S01]  /*e9e0*/  LDS.128 R12, [R113+0x4000] ;  /* 0x00400000710c7984 */ /* 0x021e220000000c00 */
[--C-:B------:R-:W-:Y:S02]  /*e9f0*/  SHF.R.U64 R3, R70, 0x10, R71.reuse ;  /* 0x0000001046037819 */ /* 0x100fe40000001247 */
[----:B------:R-:W-:Y:S02]  /*ea00*/  SHF.R.U32.HI R70, RZ, 0x10, R71 ;  /* 0x00000010ff467819 */ /* 0x000fe40000011647 */
[----:B------:R-:W-:Y:S02]  /*ea10*/  SHF.R.U32.HI R71, RZ, 0x10, R73 ;  /* 0x00000010ff477819 */ /* 0x000fe40000011649 */
[C---:B------:R-:W-:Y:S02]  /*ea20*/  PRMT R70, R112.reuse, 0x5432, R70 ;  /* 0x0000543270467816 */ /* 0x040fe40000000046 */
[----:B------:R-:W-:Y:S02]  /*ea30*/  PRMT R71, R112, 0x5410, R71 ;  /* 0x0000541070477816 */ /* 0x000fe40000000047 */
[----:B------:R-:W-:Y:S01]  /*ea40*/  SHF.R.U64 R72, R72, 0x10, R73 ;  /* 0x0000001048487819 */ /* 0x000fe20000001249 */
[C---:B------:R-:W-:Y:S01]  /*ea50*/  IMAD.U32 R75, R70.reuse, 0x10000, RZ ;  /* 0x00010000464b7824 */ /* 0x040fe200078e00ff */
[----:B------:R-:W-:Y:S01]  /*ea60*/  LOP3.LUT R70, R70, 0xffff0000, RZ, 0xc0, !PT ;  /* 0xffff000046467812 */ /* 0x000fe200078ec0ff */
[C---:B------:R-:W-:Y:S01]  /*ea70*/  IMAD.U32 R74, R71.reuse, 0x10000, RZ ;  /* 0x00010000474a7824 */ /* 0x040fe200078e00ff */
[----:B------:R-:W-:-:S02]  /*ea80*/  LOP3.LUT R71, R71, 0xffff0000, RZ, 0xc0, !PT ;  /* 0xffff000047477812 */ /* 0x000fc400078ec0ff */
[----:B------:R-:W-:Y:S02]  /*ea90*/  PRMT R3, R111, 0x5432, R3 ;  /* 0x000054326f037816 */ /* 0x000fe40000000003 */
[C---:B0-----:R-:W-:Y:S01]  /*eaa0*/  LOP3.LUT R77, R14.reuse, 0xffff0000, RZ, 0xc0, !PT ;  /* 0xffff00000e4d7812 */ /* 0x041fe200078ec0ff */
[----:B------:R-:W-:Y:S01]  /*eab0*/  IMAD.U32 R14, R14, 0x10000, RZ ;  /* 0x000100000e0e7824 */ /* 0x000fe200078e00ff */
[C---:B------:R-:W-:Y:S01]  /*eac0*/  LOP3.LUT R73, R15.reuse, 0xffff0000, RZ, 0xc0, !PT ;  /* 0xffff00000f497812 */ /* 0x040fe200078ec0ff */
[----:B------:R-:W-:Y:S02]  /*ead0*/  IMAD.U32 R15, R15, 0x10000, RZ ;  /* 0x000100000f0f7824 */ /* 0x000fe400078e00ff */
[C---:B------:R-:W-:Y:S01]  /*eae0*/  FMUL.FTZ R76, R77.reuse, R74 ;  /* 0x0000004a4d4c7220 */ /* 0x040fe20000410000 */
[----:B------:R-:W-:-:S03]  /*eaf0*/  FMUL.FTZ R77, R77, R75 ;  /* 0x0000004b4d4d7220 */ /* 0x000fc60000410000 */
[C---:B------:R-:W-:Y:S01]  /*eb00*/  FFMA.FTZ R76, R14.reuse, R75, -R76 ;  /* 0x0000004b0e4c7223 */ /* 0x040fe2000001084c */
[----:B------:R-:W-:Y:S01]  /*eb10*/  FFMA.FTZ R14, R14, R74, R77 ;  /* 0x0000004a0e0e7223 */ /* 0x000fe2000001004d */
[CC--:B------:R-:W-:Y:S01]  /*eb20*/  FMUL.FTZ R74, R73.reuse, R71.reuse ;  /* 0x00000047494a7220 */ /* 0x0c0fe20000410000 */
[-C--:B------:R-:W-:Y:S01]  /*eb30*/  FMUL.FTZ R73, R73, R70.reuse ;  /* 0x0000004649497220 */ /* 0x080fe20000410000 */
[C---:B------:R-:W-:Y:S01]  /*eb40*/  IMAD.U32 R75, R3.reuse, 0x10000, RZ ;  /* 0x00010000034b7824 */ /* 0x040fe200078e00ff */
[----:B------:R-:W-:Y:S01]  /*eb50*/  LOP3.LUT R3, R3, 0xffff0000, RZ, 0xc0, !PT ;  /* 0xffff000003037812 */ /* 0x000fe200078ec0ff */
[C---:B------:R-:W-:Y:S01]  /*eb60*/  FFMA.FTZ R70, R15.reuse, R70, -R74 ;  /* 0x000000460f467223 */ /* 0x040fe2000001084a */
[----:B------:R-:W-:Y:S01]  /*eb70*/  FFMA.FTZ R15, R15, R71, R73 ;  /* 0x000000470f0f7223 */ /* 0x000fe20000010049 */
[----:B------:R-:W-:Y:S01]  /*eb80*/  PRMT R71, R111, 0x5410, R72 ;  /* 0x000054106f477816 */ /* 0x000fe20000000048 */
[C---:B------:R-:W-:Y:S01]  /*eb90*/  IMAD.U32 R72, R12.reuse, 0x10000, RZ ;  /* 0x000100000c487824 */ /* 0x040fe200078e00ff */
[----:B------:R-:W-:-:S02]  /*eba0*/  LOP3.LUT R74, R12, 0xffff0000, RZ, 0xc0, !PT ;  /* 0xffff00000c4a7812 */ /* 0x000fc400078ec0ff */
[----:B------:R-:W-:Y:S01]  /*ebb0*/  F2FP.BF16.F32.PACK_AB R14, R14, R76 ;  /* 0x0000004c0e0e723e */ /* 0x000fe200000010ff */
[C---:B------:R-:W-:Y:S01]  /*ebc0*/  IMAD.U32 R73, R71.reuse, 0x10000, RZ ;  /* 0x0001000047497824 */ /* 0x040fe200078e00ff */
[----:B------:R-:W-:Y:S02]  /*ebd0*/  LOP3.LUT R71, R71, 0xffff0000, RZ, 0xc0, !PT ;  /* 0xffff000047477812 */ /* 0x000fe400078ec0ff */
        /* <DEDUP_REMOVED lines=14> */
.L_x_2810:
[----:B------:R-:W-:Y:S05]  /*ecc0*/  BSYNC B2 ;  /* 0x0000000000027941 */ /* 0x000fea0003800000 */
.L_x_2809:
[-C--:B------:R-:W-:Y:S01]  /*ecd0*/  ISETP.GE.AND P0, PT, R222, R109.reuse, PT ;  /* 0x0000006dde00720c */ /* 0x080fe20003f06270 */
[----:B------:R-:W-:Y:S01]  /*ece0*/  BSSY B2, `(.L_x_2811) ;  /* 0x0000031000027945 */ /* 0x000fe20003800000 */
[----:B------:R-:W-:-:S11]  /*ecf0*/  ISETP.GE.AND P1, PT, R223, R109, PT ;  /* 0x0000006ddf00720c */ /* 0x000fd60003f26270 */
[----:B------:R-:W-:Y:S05]  /*ed00*/  @P0 BRA `(.L_x_2812) ;  /* 0x0000000000b80947 */ /* 0x000fea0003800000 */
[----:B01---5:R-:W0:Y:S01]  /*ed10*/  LDS.128 R12, [R113+0x8000] ;  /* 0x00800000710c7984 */ /* 0x023e220000000c00 */
        /* <DEDUP_REMOVED lines=45> */
.L_x_2812:
[----:B------:R-:W-:Y:S05]  /*eff0*/  BSYNC B2 ;  /* 0x0000000000027941 */ /* 0x000fea0003800000 */
.L_x_2811:
        /* <DEDUP_REMOVED lines=9> */
[----:B------:R-:W-:Y:S01]  /*f090*/  PRMT R3, R106, 0x5432, R3 ;  /* 0x000054326a037816 */ /* 0x000fe20000000003 */
[C---:B------:R-:W-:Y:S01]  /*f0a0*/  IMAD.U32 R66, R64.reuse, 0x10000, RZ ;  /* 0x0001000040427824 */ /* 0x040fe200078e00ff */
[----:B------:R-:W-:Y:S01]  /*f0b0*/  LOP3.LUT R64, R64, 0xffff0000, RZ, 0xc0, !PT ;  /* 0xffff000040407812 */ /* 0x000fe200078ec0ff */
[----:B------:R-:W-:Y:S01]  /*f0c0*/  IMAD.U32 R67, R62, 0x10000, RZ ;  /* 0x000100003e437824 */ /* 0x000fe200078e00ff */
[C---:B0-----:R-:W-:Y:S01]  /*f0d0*/  LOP3.LUT R68, R14.reuse, 0xffff0000, RZ, 0xc0, !PT ;  /* 0xffff00000e447812 */ /* 0x041fe200078ec0ff */
[----:B------:R-:W-:Y:S02]  /*f0e0*/  IMAD.U32 R65, R14, 0x10000, RZ ;  /* 0x000100000e417824 */ /* 0x000fe400078e00ff */
[C---:B------:R-:W-:Y:S01]  /*f0f0*/  IMAD.U32 R14, R15.reuse, 0x10000, RZ ;  /* 0x000100000f0e7824 */ /* 0x040fe200078e00ff */
[----:B------:R-:W-:Y:S01]  /*f100*/  LOP3.LUT R15, R15, 0xffff0000, RZ, 0xc0, !PT ;  /* 0xffff00000f0f7812 */ /* 0x000fe200078ec0ff */
[C---:B------:R-:W-:Y:S01]  /*f110*/  FMUL.FTZ R69, R68.reuse, R66 ;  /* 0x0000004244457220 */ /* 0x040fe20000410000 */
[----:B------:R-:W-:-:S03]  /*f120*/  FMUL.FTZ R68, R68, R67 ;  /* 0x0000004344447220 */ /* 0x000fc60000410000 */
[C---:B------:R-:W-:Y:S01]  /*f130*/  FFMA.FTZ R67, R65.reuse, R67, -R69 ;  /* 0x0000004341437223 */ /* 0x040fe20000010845 */
[----:B------:R-:W-:Y:S01]  /*f140*/  FFMA.FTZ R68, R65, R66, R68 ;  /* 0x0000004241447223 */ /* 0x000fe20000010044 */
[----:B------:R-:W-:Y:S01]  /*f150*/  IMAD.U32 R65, R12, 0x10000, RZ ;  /* 0x000100000c417824 */ /* 0x000fe200078e00ff */
        /* <DEDUP_REMOVED lines=11> */
[C---:B------:R-:W-:Y:S01]  /*f210*/  FMUL.FTZ R64, R66.reuse, R69 ;  /* 0x0000004542407220 */ /* 0x040fe20000410000 */
[----:B------:R-:W-:Y:S01]  /*f220*/  LOP3.LUT R63, R63, 0xffff0000, RZ, 0xc0, !PT ;  /* 0xffff00003f3f7812 */ /* 0x000fe200078ec0ff */
[----:B------:R-:W-:Y:S01]  /*f230*/  FMUL.FTZ R66, R66, R14 ;  /* 0x0000000e42427220 */ /* 0x000fe20000410000 */
[----:B------:R-:W-:Y:S01]  /*f240*/  F2FP.BF16.F32.PACK_AB R15, R15, R12 ;  /* 0x0000000c0f0f723e */ /* 0x000fe200000010ff */
[----:B------:R-:W-:Y:S01]  /*f250*/  FFMA.FTZ R64, R65, R14, -R64 ;  /* 0x0000000e41407223 */ /* 0x000fe20000010840 */
[C---:B------:R-:W-:Y:S01]  /*f260*/  FMUL.FTZ R14, R13.reuse, R3 ;  /* 0x000000030d0e7220 */ /* 0x040fe20000410000 */
[----:B------:R-:W-:Y:S01]  /*f270*/  FMUL.FTZ R13, R13, R63 ;  /* 0x0000003f0d0d7220 */ /* 0x000fe20000410000 */
[----:B------:R-:W-:-:S02]  /*f280*/  FFMA.FTZ R66, R65, R69, R66 ;  /* 0x0000004541427223 */ /* 0x000fc40000010042 */
[C---:B------:R-:W-:Y:S01]  /*f290*/  FFMA.FTZ R63, R62.reuse, R63, -R14 ;  /* 0x0000003f3e3f7223 */ /* 0x040fe2000001080e */
[----:B------:R-:W-:Y:S01]  /*f2a0*/  FFMA.FTZ R13, R62, R3, R13 ;  /* 0x000000033e0d7223 */ /* 0x000fe2000001000d */
[----:B------:R-:W-:Y:S02]  /*f2b0*/  F2FP.BF16.F32.PACK_AB R14, R68, R67 ;  /* 0x00000043440e723e */ /* 0x000fe400000010ff */
[----:B------:R-:W-:Y:S02]  /*f2c0*/  F2FP.BF16.F32.PACK_AB R12, R66, R64 ;  /* 0x00000040420c723e */ /* 0x000fe400000010ff */
[----:B------:R-:W-:-:S05]  /*f2d0*/  F2FP.BF16.F32.PACK_AB R13, R13, R63 ;  /* 0x0000003f0d0d723e */ /* 0x000fca00000010ff */
[----:B------:R3:W-:Y:S02]  /*f2e0*/  STS.128 [R113+0xc000], R12 ;  /* 0x00c0000c71007388 */ /* 0x0007e40000000c00 */
.L_x_2806:
[----:B------:R-:W-:Y:S05]  /*f2f0*/  BSYNC B1 ;  /* 0x0000000000017941 */ /* 0x000fea0003800000 */
.L_x_2805:
[----:B------:R-:W-:Y:S01]  /*f300*/  VIADD R3, R225, 0x20 ;  /* 0x00000020e1037836 */ /* 0x000fe20000000000 */
[----:B------:R-:W-:Y:S04]  /*f310*/  BSSY B1, `(.L_x_2813) ;  /* 0x00000cb000017945 */ /* 0x000fe80003800000 */
[----:B------:R-:W-:-:S13]  /*f320*/  ISETP.GE.AND P0, PT, R3, R0, PT ;  /* 0x000000000300720c */ /* 0x000fda0003f06270 */
[----:B------:R-:W-:Y:S05]  /*f330*/  @P0 BRA `(.L_x_2814) ;  /* 0x0000000c00200947 */ /* 0x000fea0003800000 */
[----:B------:R4:W5:Y:S01]  /*f340*/  LDL R67, [R1+0x70] ;  /* 0x0000700001437983 */ /* 0x0009620000100800 */
[----:B------:R-:W0:Y:S01]  /*f350*/  LDC R3, c[0x0][0x3f4] ;  /* 0x0000fd00ff037b82 */ /* 0x000e220000000800 */
[----:B------:R-:W-:Y:S01]  /*f360*/  BSSY B2, `(.L_x_2815) ;  /* 0x0000034000027945 */ /* 0x000fe20003800000 */
[-C--:B0-----:R-:W-:Y:S02]  /*f370*/  ISETP.GE.AND P0, PT, R216, R3.reuse, PT ;  /* 0x00000003d800720c */ /* 0x081fe40003f06270 */
[-C--:B------:R-:W-:Y:S02]  /*f380*/  ISETP.GE.AND P1, PT, R221, R3.reuse, PT ;  /* 0x00000003dd00720c */ /* 0x080fe40003f26270 */
[-C--:B------:R-:W-:Y:S02]  /*f390*/  ISETP.GE.AND P2, PT, R222, R3.reuse, PT ;  /* 0x00000003de00720c */ /* 0x080fe40003f46270 */
[----:B------:R-:W-:-:S07]  /*f3a0*/  ISETP.GE.AND P3, PT, R223, R3, PT ;  /* 0x00000003df00720c */ /* 0x000fce0003f66270 */
[----:B----4-:R-:W-:Y:S06]  /*f3b0*/  @P0 BRA `(.L_x_2816) ;  /* 0x0000000000b80947 */ /* 0x010fec0003800000 */
[----:B-123-5:R-:W0:Y:S01]  /*f3c0*/  LDS.128 R12, [R67+0x1000] ;  /* 0x00100000430c7984 */ /* 0x02ee220000000c00 */
        /* <DEDUP_REMOVED lines=45> */
.L_x_2816:
[----:B------:R-:W-:Y:S05]  /*f6a0*/  BSYNC B2 ;  /* 0x0000000000027941 */ /* 0x000fea0003800000 */
.L_x_2815:
[----:B------:R-:W-:Y:S04]  /*f6b0*/  BSSY B2, `(.L_x_2817) ;  /* 0x0000030000027945 */ /* 0x000fe80003800000 */
[----:B------:R-:W-:Y:S05]  /*f6c0*/  @P1 BRA `(.L_x_2818) ;  /* 0x0000000000b81947 */ /* 0x000fea0003800000 */
[----:B0123-5:R-:W0:Y:S01]  /*f6d0*/  LDS.128 R12, [R67+0x5000] ;  /* 0x00500000430c7984 */ /* 0x02fe220000000c00 */
        /* <DEDUP_REMOVED lines=45> */
.L_x_2818:
[----:B------:R-:W-:Y:S05]  /*f9b0*/  BSYNC B2 ;  /* 0x0000000000027941 */ /* 0x000fea0003800000 */
.L_x_2817:
[----:B------:R-:W-:Y:S04]  /*f9c0*/  BSSY B2, `(.L_x_2819) ;  /* 0x0000030000027945 */ /* 0x000fe80003800000 */
[----:B------:R-:W-:Y:S05]  /*f9d0*/  @P2 BRA `(.L_x_2820) ;  /* 0x0000000000b82947 */ /* 0x000fea0003800000 */
[----:B012345:R-:W0:Y:S01]  /*f9e0*/  LDS.128 R12, [R67+0x9000] ;  /* 0x00900000430c7984 */ /* 0x03fe220000000c00 */
        /* <DEDUP_REMOVED lines=45> */
.L_x_2820:
[----:B------:R-:W-:Y:S05]  /*fcc0*/  BSYNC B2 ;  /* 0x0000000000027941 */ /* 0x000fea0003800000 */
.L_x_2819:
        /* <DEDUP_REMOVED lines=15> */
[C---:B------:R-:W-:Y:S01]  /*fdc0*/  IMAD.U32 R12, R90.reuse, 0x10000, RZ ;  /* 0x000100005a0c7824 */ /* 0x040fe200078e00ff */
[----:B------:R-:W-:Y:S01]  /*fdd0*/  LOP3.LUT R90, R90, 0xffff0000, RZ, 0xc0, !PT ;  /* 0xffff00005a5a7812 */ /* 0x000fe200078ec0ff */
[----:B------:R-:W-:Y:S02]  /*fde0*/  IMAD.U32 R47, R14, 0x10000, RZ ;  /* 0x000100000e2f7824 */ /* 0x000fe400078e00ff */
[C---:B------:R-:W-:Y:S01]  /*fdf0*/  FMUL.FTZ R53, R48.reuse, R52 ;  /* 0x0000003430357220 */ /* 0x040fe20000410000 */
[C---:B------:R-:W-:Y:S01]  /*fe00*/  IMAD.U32 R14, R15.reuse, 0x10000, RZ ;  /* 0x000100000f0e7824 */ /* 0x040fe200078e00ff */
[----:B------:R-:W-:Y:S01]  /*fe10*/  LOP3.LUT R15, R15, 0xffff0000, RZ, 0xc0, !PT ;  /* 0xffff00000f0f7812 */ /* 0x000fe200078ec0ff */
[-C--:B------:R-:W-:Y:S01]  /*fe20*/  FMUL.FTZ R48, R48, R12.reuse ;  /* 0x0000000c30307220 */ /* 0x080fe20000410000 */
[----:B------:R-:W-:Y:S01]  /*fe30*/  FFMA.FTZ R53, R47, R12, -R53 ;  /* 0x0000000c2f357223 */ /* 0x000fe20000010835 */
[C---:B------:R-:W-:Y:S01]  /*fe40*/  IMAD.U32 R50, R13.reuse, 0x10000, RZ ;  /* 0x000100000d327824 */ /* 0x040fe200078e00ff */
[----:B------:R-:W-:Y:S01]  /*fe50*/  LOP3.LUT R13, R13, 0xffff0000, RZ, 0xc0, !PT ;  /* 0xffff00000d0d7812 */ /* 0x000fe200078ec0ff */
[----:B------:R-:W-:Y:S01]  /*fe60*/  FMUL.FTZ R54, R15, R89 ;  /* 0x000000590f367220 */ /* 0x000fe20000410000 */
[----:B------:R-:W-:Y:S01]  /*fe70*/  FFMA.FTZ R48, R47, R52, R48 ;  /* 0x000000342f307223 */ /* 0x000fe20000010030 */
[----:B------:R-:W-:-:S02]  /*fe80*/  IMAD.U32 R12, R46, 0x10000, RZ ;  /* 0x000100002e0c7824 */ /* 0x000fc400078e00ff */
[-C--:B------:R-:W-:Y:S01]  /*fe90*/  FMUL.FTZ R15, R15, R90.reuse ;  /* 0x0000005a0f0f7220 */ /* 0x080fe20000410000 */
[C---:B------:R-:W-:Y:S01]  /*fea0*/  IMAD.U32 R52, R3.reuse, 0x10000, RZ ;  /* 0x0001000003347824 */ /* 0x040fe200078e00ff */
[----:B------:R-:W-:Y:S01]  /*feb0*/  LOP3.LUT R46, R46, 0xffff0000, RZ, 0xc0, !PT ;  /* 0xffff00002e2e7812 */ /* 0x000fe200078ec0ff */
[C---:B------:R-:W-:Y:S01]  /*fec0*/  FFMA.FTZ R54, R14.reuse, R90, -R54 ;  /* 0x0000005a0e367223 */ /* 0x040fe20000010836 */
[----:B------:R-:W-:Y:S01]  /*fed0*/  LOP3.LUT R3, R3, 0xffff0000, RZ, 0xc0, !PT ;  /* 0xffff000003037812 */ /* 0x000fe200078ec0ff */
[----:B------:R-:W-:Y:S01]  /*fee0*/  FFMA.FTZ R15, R14, R89, R15 ;  /* 0x000000590e0f7223 */ /* 0x000fe2000001000f */
[----:B------:R-:W-:Y:S01]  /*fef0*/  FMUL.FTZ R14, R49, R12 ;  /* 0x0000000c310e7220 */ /* 0x000fe20000410000 */
[----:B------:R-:W-:Y:S01]  /*ff00*/  FMUL.FTZ R47, R13, R46 ;  /* 0x0000002e0d2f7220 */ /* 0x000fe20000410000 */
        /* <DEDUP_REMOVED lines=11> */
.L_x_2814:
[----:B------:R-:W-:Y:S05]  /*ffc0*/  BSYNC B1 ;  /* 0x0000000000017941 */ /* 0x000fea0003800000 */
.L_x_2813:
[----:B------:R-:W-:Y:S01]  /*ffd0*/  VIADD R3, R225, 0x40 ;  /* 0x00000040e1037836 */ /* 0x000fe20000000000 */
[----:B------:R-:W-:Y:S04]  /*ffe0*/  BSSY B1, `(.L_x_2821) ;  /* 0x00000cb000017945 */ /* 0x000fe80003800000 */
[----:B------:R-:W-:-:S13]  /*fff0*/  ISETP.GE.AND P0, PT, R3, R0, PT ;  /* 0x000000000300720c */ /* 0x000fda0003f06270 */
[----:B------:R-:W-:Y:S05]  /*10000*/  @P0 BRA `(.L_x_2822) ;  /* 0x0000000c00200947 */ /* 0x000fea0003800000 */
[----:B------:R0:W5:Y:S01]  /*10010*/  LDL R56, [R1+0x70] ;  /* 0x0000700001387983 */ /* 0x0001620000100800 */
[----:B------:R-:W1:Y:S01]  /*10020*/  LDC R3, c[0x0][0x3f4] ;  /* 0x0000fd00ff037b82 */ /* 0x000e620000000800 */
[----:B------:R-:W-:Y:S01]  /*10030*/  BSSY B2, `(.L_x_2823) ;  /* 0x0000034000027945 */ /* 0x000fe20003800000 */
[-C--:B-1----:R-:W-:Y:S02]  /*10040*/  ISETP.GE.AND P0, PT, R216, R3.reuse, PT ;  /* 0x00000003d800720c */ /* 0x082fe40003f06270 */
[-C--:B------:R-:W-:Y:S02]  /*10050*/  ISETP.GE.AND P1, PT, R221, R3.reuse, PT ;  /* 0x00000003dd00720c */ /* 0x080fe40003f26270 */
[-C--:B------:R-:W-:Y:S02]  /*10060*/  ISETP.GE.AND P2, PT, R222, R3.reuse, PT ;  /* 0x00000003de00720c */ /* 0x080fe40003f46270 */
[----:B------:R-:W-:-:S07]  /*10070*/  ISETP.GE.AND P3, PT, R223, R3, PT ;  /* 0x00000003df00720c */ /* 0x000fce0003f66270 */
[----:B0-----:R-:W-:Y:S06]  /*10080*/  @P0 BRA `(.L_x_2824) ;  /* 0x0000000000b80947 */ /* 0x001fec0003800000 */
[----:B--2345:R-:W0:Y:S01]  /*10090*/  LDS.128 R12, [R56+0x2000] ;  /* 0x00200000380c7984 */ /* 0x03ce220000000c00 */
        /* <DEDUP_REMOVED lines=9> */
[----:B------:R-:W-:Y:S01]  /*10130*/  IMAD.U32 R53, R101, 0x10000, RZ ;  /* 0x0001000065357824 */ /* 0x000fe200078e00ff */
[C---:B------:R-:W-:Y:S01]  /*10140*/  LOP3.LUT R51, R100.reuse, 0xffff0000, RZ, 0xc0, !PT ;  /* 0xffff000064337812 */ /* 0x040fe200078ec0ff */
[----:B------:R-:W-:Y:S01]  /*10150*/  IMAD.U32 R49, R100, 0x10000, RZ ;  /* 0x0001000064317824 */ /* 0x000fe200078e00ff */
[----:B------:R-:W-:Y:S02]  /*10160*/  LOP3.LUT R50, R42, 0xffff0000, RZ, 0xc0, !PT ;  /* 0xffff00002a327812 */ /* 0x000fe400078ec0ff */
[C---:B0-----:R-:W-:Y:S01]  /*10170*/  LOP3.LUT R46, R14.reuse, 0xffff0000, RZ, 0xc0, !PT ;  /* 0xffff00000e2e7812 */ /* 0x041fe200078ec0ff */
[----:B------:R-:W-:Y:S01]  /*10180*/  IMAD.U32 R44, R14, 0x10000, RZ ;  /* 0x000100000e2c7824 */ /* 0x000fe200078e00ff */
        /* <DEDUP_REMOVED lines=10> */
[----:B------:R-:W-:Y:S01]  /*10230*/  IMAD.U32 R49, R42, 0x10000, RZ ;  /* 0x000100002a317824 */ /* 0x000fe200078e00ff */
[----:B------:R-:W-:Y:S01]  /*10240*/  LOP3.LUT R12, R12, 0xffff0000, RZ, 0xc0, !PT ;  /* 0xffff00000c0c7812 */ /* 0x000fe200078ec0ff */
[-C--:B------:R-:W-:Y:S01]  /*10250*/  FMUL.FTZ R53, R48, R51.reuse ;  /* 0x0000003330357220 */ /* 0x080fe20000410000 */
[C---:B------:R-:W-:Y:S01]  /*10260*/  LOP3.LUT R42, R3.reuse, 0xffff0000, RZ, 0xc0, !PT ;  /* 0xffff0000032a7812 */ /* 0x040fe200078ec0ff */
[----:B------:R-:W-:Y:S02]  /*10270*/  IMAD.U32 R48, R3, 0x10000, RZ ;  /* 0x0001000003307824 */ /* 0x000fe400078e00ff */
[C---:B------:R-:W-:Y:S01]  /*10280*/  FFMA.FTZ R46, R14.reuse, R51, -R57 ;  /* 0x000000330e2e7223 */ /* 0x040fe20000010839 */
[----:B------:R-:W-:Y:S01]  /*10290*/  FFMA.FTZ R53, R14, R45, R53 ;  /* 0x0000002d0e357223 */ /* 0x000fe20000010035 */
[C---:B------:R-:W-:Y:S01]  /*102a0*/  FMUL.FTZ R54, R47.reuse, R50 ;  /* 0x000000322f367220 */ /* 0x040fe20000410000 */
[CC--:B------:R-:W-:Y:S01]  /*102b0*/  FMUL.FTZ R14, R12.reuse, R49.reuse ;  /* 0x000000310c0e7220 */ /* 0x0c0fe20000410000 */
[----:B------:R-:W-:Y:S01]  /*102c0*/  FMUL.FTZ R52, R12, R48 ;  /* 0x000000300c347220 */ /* 0x000fe20000410000 */
[-C--:B------:R-:W-:Y:S01]  /*102d0*/  FMUL.FTZ R47, R47, R42.reuse ;  /* 0x0000002a2f2f7220 */ /* 0x080fe20000410000 */
[----:B------:R-:W-:Y:S01]  /*102e0*/  FFMA.FTZ R54, R43, R42, -R54 ;  /* 0x0000002a2b367223 */ /* 0x000fe20000010836 */
        /* <DEDUP_REMOVED lines=8> */
.L_x_2824:
[----:B------:R-:W-:Y:S05]  /*10370*/  BSYNC B2 ;  /* 0x0000000000027941 */ /* 0x000fea0003800000 */
.L_x_2823:
[----:B------:R-:W-:Y:S04]  /*10380*/  BSSY B2, `(.L_x_2825) ;  /* 0x0000030000027945 */ /* 0x000fe80003800000 */
[----:B------:R-:W-:Y:S05]  /*10390*/  @P1 BRA `(.L_x_2826) ;  /* 0x0000000000b81947 */ /* 0x000fea0003800000 */
[----:B0-2345:R-:W0:Y:S01]  /*103a0*/  LDS.128 R12, [R56+0x6000] ;  /* 0x00600000380c7984 */ /* 0x03de220000000c00 */
        /* <DEDUP_REMOVED lines=13> */
[C---:B------:R-:W-:Y:S01]  /*10480*/  IMAD.U32 R41, R15.reuse, 0x10000, RZ ;  /* 0x000100000f297824 */ /* 0x040fe200078e00ff */
[----:B------:R-:W-:Y:S01]  /*10490*/  LOP3.LUT R15, R15, 0xffff0000, RZ, 0xc0, !PT ;  /* 0xffff00000f0f7812 */ /* 0x000fe200078ec0ff */
[----:B------:R-:W-:-:S02]  /*104a0*/  IMAD.U32 R39, R14, 0x10000, RZ ;  /* 0x000100000e277824 */ /* 0x000fc400078e00ff */
[CC--:B------:R-:W-:Y:S01]  /*104b0*/  FMUL.FTZ R46, R40.reuse, R45.reuse ;  /* 0x0000002d282e7220 */ /* 0x0c0fe20000410000 */
[----:B------:R-:W-:Y:S01]  /*104c0*/  FMUL.FTZ R40, R40, R42 ;  /* 0x0000002a28287220 */ /* 0x000fe20000410000 */
[----:B------:R-:W-:Y:S01]  /*104d0*/  FMUL.FTZ R48, R15, R92 ;  /* 0x0000005c0f307220 */ /* 0x000fe20000410000 */
[----:B------:R-:W-:Y:S02]  /*104e0*/  IMAD.U32 R14, R12, 0x10000, RZ ;  /* 0x000100000c0e7824 */ /* 0x000fe400078e00ff */
[----:B------:R-:W-:Y:S01]  /*104f0*/  FFMA.FTZ R46, R39, R42, -R46 ;  /* 0x0000002a272e7223 */ /* 0x000fe2000001082e */
[-C--:B------:R-:W-:Y:S01]  /*10500*/  FMUL.FTZ R42, R15, R44.reuse ;  /* 0x0000002c0f2a7220 */ /* 0x080fe20000410000 */
[----:B------:R-:W-:Y:S02]  /*10510*/  IMAD.U32 R3, R13, 0x10000, RZ ;  /* 0x000100000d037824 */ /* 0x000fe400078e00ff */
[----:B------:R-:W-:Y:S01]  /*10520*/  FFMA.FTZ R45, R39, R45, R40 ;  /* 0x0000002d272d7223 */ /* 0x000fe20000010028 */
[----:B------:R-:W-:Y:S01]  /*10530*/  IMAD.U32 R15, R38, 0x10000, RZ ;  /* 0x00010000260f7824 */ /* 0x000fe200078e00ff */
[----:B------:R-:W-:Y:S01]  /*10540*/  LOP3.LUT R12, R12, 0xffff0000, RZ, 0xc0, !PT ;  /* 0xffff00000c0c7812 */ /* 0x000fe200078ec0ff */
[----:B------:R-:W-:Y:S01]  /*10550*/  IMAD.U32 R39, R43, 0x10000, RZ ;  /* 0x000100002b277824 */ /* 0x000fe200078e00ff */
[----:B------:R-:W-:Y:S01]  /*10560*/  LOP3.LUT R13, R13, 0xffff0000, RZ, 0xc0, !PT ;  /* 0xffff00000d0d7812 */ /* 0x000fe200078ec0ff */
[----:B------:R-:W-:Y:S01]  /*10570*/  FFMA.FTZ R48, R41, R44, -R48 ;  /* 0x0000002c29307223 */ /* 0x000fe20000010830 */
[----:B------:R-:W-:Y:S01]  /*10580*/  LOP3.LUT R40, R43, 0xffff0000, RZ, 0xc0, !PT ;  /* 0xffff00002b287812 */ /* 0x000fe200078ec0ff */
[----:B------:R-:W-:Y:S01]  /*10590*/  FFMA.FTZ R47, R41, R92, R42 ;  /* 0x0000005c292f7223 */ /* 0x000fe2000001002a */
[----:B------:R-:W-:Y:S01]  /*105a0*/  LOP3.LUT R38, R38, 0xffff0000, RZ, 0xc0, !PT ;  /* 0xffff000026267812 */ /* 0x000fe200078ec0ff */
[C---:B------:R-:W-:Y:S01]  /*105b0*/  FMUL.FTZ R41, R12.reuse, R39 ;  /* 0x000000270c297220 */ /* 0x040fe20000410000 */
[----:B------:R-:W-:Y:S01]  /*105c0*/  FMUL.FTZ R42, R12, R15 ;  /* 0x0000000f0c2a7220 */ /* 0x000fe20000410000 */
[----:B------:R-:W-:-:S02]  /*105d0*/  FMUL.FTZ R44, R13, R40 ;  /* 0x000000280d2c7220 */ /* 0x000fc40000410000 */
[-C--:B------:R-:W-:Y:S01]  /*105e0*/  FMUL.FTZ R43, R13, R38.reuse ;  /* 0x000000260d2b7220 */ /* 0x080fe20000410000 */
        /* <DEDUP_REMOVED lines=9> */
.L_x_2826:
[----:B------:R-:W-:Y:S05]  /*10680*/  BSYNC B2 ;  /* 0x0000000000027941 */ /* 0x000fea0003800000 */
.L_x_2825:
[----:B------:R-:W-:Y:S04]  /*10690*/  BSSY B2, `(.L_x_2827) ;  /* 0x0000030000027945 */ /* 0x000fe80003800000 */
[----:B------:R-:W-:Y:S05]  /*106a0*/  @P2 BRA `(.L_x_2828) ;  /* 0x0000000000b82947 */ /* 0x000fea0003800000 */
[----:B012345:R-:W0:Y:S01]  /*106b0*/  LDS.128 R12, [R56+0xa000] ;  /* 0x00a00000380c7984 */ /* 0x03fe220000000c00 */
        /* <DEDUP_REMOVED lines=45> */
.L_x_2828:
[----:B------:R-:W-:Y:S05]  /*10990*/  BSYNC B2 ;  /* 0x0000000000027941 */ /* 0x000fea0003800000 */
.L_x_2827:
        /* <DEDUP_REMOVED lines=47> */
.L_x_2822:
[----:B------:R-:W-:Y:S05]  /*10c90*/  BSYNC B1 ;  /* 0x0000000000017941 */ /* 0x000fea0003800000 */
.L_x_2821:
[----:B------:R-:W-:-:S05]  /*10ca0*/  VIADD R3, R225, 0x60 ;  /* 0x00000060e1037836 */ /* 0x000fca0000000000 */
        /* <DEDUP_REMOVED lines=56> */
.L_x_2831:
[----:B------:R-:W-:Y:S05]  /*11030*/  BSYNC B1 ;  /* 0x0000000000017941 */ /* 0x000fea0003800000 */
.L_x_2830:
[----:B------:R-:W-:Y:S04]  /*11040*/  BSSY B1, `(.L_x_2832) ;  /* 0x0000030000017945 */ /* 0x000fe80003800000 */
[----:B------:R-:W-:Y:S05]  /*11050*/  @P1 BRA `(.L_x_2833) ;  /* 0x0000000000b81947 */ /* 0x000fea0003800000 */
[----:B0-2345:R-:W0:Y:S01]  /*11060*/  LDS.128 R12, [R35+0x7000] ;  /* 0x00700000230c7984 */ /* 0x03de220000000c00 */
        /* <DEDUP_REMOVED lines=27> */
[C---:B------:R-:W-:Y:S01]  /*11220*/  IMAD.U32 R14, R24.reuse, 0x10000, RZ ;  /* 0x00010000180e7824 */ /* 0x040fe200078e00ff */
[----:B------:R-:W-:Y:S01]  /*11230*/  LOP3.LUT R27, R27, 0xffff0000, RZ, 0xc0, !PT ;  /* 0xffff00001b1b7812 */ /* 0x000fe200078ec0ff */
[C---:B------:R-:W-:Y:S01]  /*11240*/  FFMA.FTZ R30, R21.reuse, R26, -R30 ;  /* 0x0000001a151e7223 */ /* 0x040fe2000001081e */
[----:B------:R-:W-:Y:S01]  /*11250*/  LOP3.LUT R24, R24, 0xffff0000, RZ, 0xc0, !PT ;  /* 0xffff000018187812 */ /* 0x000fe200078ec0ff */
        /* <DEDUP_REMOVED lines=14> */
.L_x_2833:
[----:B------:R-:W-:Y:S05]  /*11340*/  BSYNC B1 ;  /* 0x0000000000017941 */ /* 0x000fea0003800000 */
.L_x_2832:
        /* <DEDUP_REMOVED lines=48> */
.L_x_2835:
[----:B------:R-:W-:Y:S05]  /*11650*/  BSYNC B1 ;  /* 0x0000000000017941 */ /* 0x000fea0003800000 */
.L_x_2834:
        /* <DEDUP_REMOVED lines=48> */
.L_x_2790:
        /* <DEDUP_REMOVED lines=33> */
.L_x_3132:
        /* <DEDUP_REMOVED lines=40> */
.L_x_2838:
[----:B------:R-:W-:Y:S05]  /*11df0*/  BSYNC B1 ;  /* 0x0000000000017941 */ /* 0x000fea0003800000 */
.L_x_2837:
        /* <DEDUP_REMOVED lines=38> */
.L_x_3138:
        /* <DEDUP_REMOVED lines=24> */
[--C-:B--2---:R-:W-:Y:S01]  /*121e0*/  @!P4 IMAD.X R11, R7, 0x1, R12.reuse, P0 ;  /* 0x00000001070bc824 */ /* 0x104fe200000e060c */
        /* <DEDUP_REMOVED lines=13> */
.L_x_2841:
[----:B------:R-:W-:Y:S05]  /*122c0*/  BSYNC B1 ;  /* 0x0000000000017941 */ /* 0x000fea0003800000 */
.L_x_2840:
        /* <DEDUP_REMOVED lines=29> */
[----:B------:R3:W0:Y:S02]  /*124a0*/  SHFL.IDX PT, R8, R21, 0x2, 0x181f ;  /* 0x00581f0015087f89 */ /* 0x00062400000e0000 */
.L_x_3144:
        /* <DEDUP_REMOVED lines=21> */
[----:B----4-:R-:W-:Y:S02]  /*12600*/  @!P5 SHF.L.U64.HI R14, R212, 0x1, R215 ;  /* 0x00000001d40ed819 */ /* 0x010fe400000102d7 */
[-C--:B0-----:R-:W-:Y:S02]  /*12610*/  @!P4 IADD3 R10, P0, R6, R11.reuse, RZ ;  /* 0x0000000b060ac210 */ /* 0x081fe40007f1e0ff */
[----:B------:R-:W-:Y:S02]  /*12620*/  @!P4 IADD3 R4, P1, R8, R11, RZ ;  /* 0x0000000b0804c210 */ /* 0x000fe40007f3e0ff */
[-C--:B------:R-:W-:Y:S01]  /*12630*/  @!P5 IADD3 R6, P2, R6, R5.reuse, RZ ;  /* 0x000000050606d210 */ /* 0x080fe20007f5e0ff */
[--C-:B--2---:R-:W-:Y:S01]  /*12640*/  @!P4 IMAD.X R11, R7, 0x1, R12.reuse, P0 ;  /* 0x00000001070bc824 */ /* 0x104fe200000e060c */
[----:B------:R-:W-:Y:S01]  /*12650*/  @!P5 IADD3 R8, P3, R8, R5, RZ ;  /* 0x000000050808d210 */ /* 0x000fe20007f7e0ff */
        /* <DEDUP_REMOVED lines=12> */
.L_x_2844:
[----:B------:R-:W-:Y:S05]  /*12720*/  BSYNC B1 ;  /* 0x0000000000017941 */ /* 0x000fea0003800000 */
.L_x_2843:
        /* <DEDUP_REMOVED lines=30> */
[----:B-1-3--:R-:W1:Y:S02]  /*12910*/  SHFL.IDX PT, R21, R21, 0x3, 0x181f ;  /* 0x00781f0015157f89 */ /* 0x00ae6400000e0000 */
.L_x_3150:
        /* <DEDUP_REMOVED lines=8> */
[----:B0-----:R-:W-:Y:S02]  /*129a0*/  CS2R R72, SRZ ;  /* 0x0000000000487805 */ /* 0x001fe4000001ff00 */
[----:B------:R-:W-:-:S05]  /*129b0*/  CS2R R74, SRZ ;  /* 0x00000000004a7805 */ /* 0x000fca000001ff00 */
[----:B------:R-:W-:Y:S05]  /*129c0*/  @P0 BRA `(.L_x_2847) ;  /* 0x00000000006c0947 */ /* 0x000fea0003800000 */
[----:B------:R-:W-:Y:S01]  /*129d0*/  ULDC UR4, c[0x0][0x3f4] ;  /* 0x0000fd0000047ab9 */ /* 0x000fe20000000800 */
[----:B------:R-:W-:Y:S02]  /*129e0*/  CS2R R12, SRZ ;  /* 0x00000000000c7805 */ /* 0x000fe4000001ff00 */
[----:B------:R-:W-:Y:S02]  /*129f0*/  ISETP.GE.AND P1, PT, R16, UR4, PT ;  /* 0x0000000410007c0c */ /* 0x000fe4000bf26270 */
[----:B------:R-:W-:Y:S02]  /*12a00*/  CS2R R14, SRZ ;  /* 0x00000000000e7805 */ /* 0x000fe4000001ff00 */
[----:B------:R-:W-:-:S09]  /*12a10*/  ISETP.GE.AND P2, PT, R214, UR4, PT ;  /* 0x00000004d6007c0c */ /* 0x000fd2000bf46270 */
[C---:B------:R-:W-:Y:S01]  /*12a20*/  @!P1 IMAD.SHL.U32 R8, R16.reuse, 0x2, RZ ;  /* 0x0000000210089824 */ /* 0x040fe200078e00ff */
[----:B------:R-:W-:-:S04]  /*12a30*/  @!P1 SHF.L.U64.HI R0, R16, 0x1, R17 ;  /* 0x0000000110009819 */ /* 0x000fc80000010211 */
[----:B------:R-:W-:-:S05]  /*12a40*/  @!P1 IADD3 R4, P0, R78, R8, RZ ;  /* 0x000000084e049210 */ /* 0x000fca0007f1e0ff */
[--C-:B--2---:R-:W-:Y:S01]  /*12a50*/  @!P1 IMAD.X R5, R76, 0x1, R0.reuse, P0 ;  /* 0x000000014c059824 */ /* 0x104fe200000e0600 */
[----:B-1----:R-:W-:Y:S02]  /*12a60*/  @!P1 IADD3 R8, P0, R21, R8, RZ ;  /* 0x0000000815089210 */ /* 0x002fe40007f1e0ff */
[----:B------:R-:W-:Y:S02]  /*12a70*/  CS2R R6, SRZ ;  /* 0x0000000000067805 */ /* 0x000fe4000001ff00 */
[----:B------:R0:W5:Y:S01]  /*12a80*/  @!P1 LD.E.128 R12, desc[UR60][R4.64] ;  /* 0x0000003c040c9980 */ /* 0x000162000c101d00 */
[----:B------:R-:W-:Y:S02]  /*12a90*/  @!P1 IMAD.X R9, R77, 0x1, R0, P0 ;  /* 0x000000014d099824 */ /* 0x000fe400000e0600 */
[C---:B------:R-:W-:Y:S01]  /*12aa0*/  @!P2 IMAD.SHL.U32 R20, R212.reuse, 0x2, RZ ;  /* 0x00000002d414a824 */ /* 0x040fe200078e00ff */
[----:B0-----:R-:W-:Y:S02]  /*12ab0*/  CS2R R4, SRZ ;  /* 0x0000000000047805 */ /* 0x001fe4000001ff00 */
[----:B------:R-:W-:-:S04]  /*12ac0*/  @!P2 SHF.L.U64.HI R0, R212, 0x1, R215 ;  /* 0x00000001d400a819 */ /* 0x000fc800000102d7 */
[----:B------:R0:W5:Y:S01]  /*12ad0*/  @!P1 LD.E.128 R4, desc[UR60][R8.64] ;  /* 0x0000003c08049980 */ /* 0x000162000c101d00 */
[----:B------:R-:W-:Y:S02]  /*12ae0*/  CS2R R72, SRZ ;  /* 0x0000000000487805 */ /* 0x000fe4000001ff00 */
[----:B------:R-:W-:Y:S02]  /*12af0*/  CS2R R74, SRZ ;  /* 0x00000000004a7805 */ /* 0x000fe4000001ff00 */
[-C--:B0-----:R-:W-:Y:S02]  /*12b00*/  @!P2 IADD3 R8, P0, R78, R20.reuse, RZ ;  /* 0x000000144e08a210 */ /* 0x081fe40007f1e0ff */
[----:B------:R-:W-:-:S03]  /*12b10*/  @!P2 IADD3 R20, P1, R21, R20, RZ ;  /* 0x000000141514a210 */ /* 0x000fc60007f3e0ff */
[--C-:B------:R-:W-:Y:S01]  /*12b20*/  @!P2 IMAD.X R9, R76, 0x1, R0.reuse, P0 ;  /* 0x000000014c09a824 */ /* 0x100fe200000e0600 */
[----:B------:R-:W-:Y:S01]  /*12b30*/  CS2R R10, SRZ ;  /* 0x00000000000a7805 */ /* 0x000fe2000001ff00 */
[----:B------:R-:W-:-:S03]  /*12b40*/  @!P2 IMAD.X R21, R77, 0x1, R0, P1 ;  /* 0x000000014d15a824 */ /* 0x000fc600008e0600 */
[----:B------:R0:W5:Y:S02]  /*12b50*/  @!P2 LD.E.128 R72, desc[UR60][R8.64] ;  /* 0x0000003c0848a980 */ /* 0x000164000c101d00 */
[----:B0-----:R-:W-:-:S06]  /*12b60*/  CS2R R8, SRZ ;  /* 0x0000000000087805 */ /* 0x001fcc000001ff00 */
[----:B------:R0:W5:Y:S02]  /*12b70*/  @!P2 LD.E.128 R8, desc[UR60][R20.64] ;  /* 0x0000003c1408a980 */ /* 0x000164000c101d00 */
.L_x_2847:
[----:B------:R-:W-:Y:S05]  /*12b80*/  BSYNC B1 ;  /* 0x0000000000017941 */ /* 0x000fea0003800000 */
.L_x_2846:
        /* <DEDUP_REMOVED lines=8> */
.L_x_3151:
[----:B------:R-:W-:Y:S05]  /*12c10*/  BSYNC B1 ;  /* 0x0000000000017941 */ /* 0x000fea0003800000 */
.L_x_2848:
[----:B-1----:R-:W3:Y:S01]  /*12c20*/  LDL R21, [R1+0x74] ;  /* 0x0000740001157983 */ /* 0x002ee20000100800 */
[----:B-----5:R-:W-:Y:S01]  /*12c30*/  IMAD.MOV.U32 R20, RZ, RZ, R4 ;  /* 0x000000ffff147224 */ /* 0x020fe200078e0004 */
[----:B------:R-:W-:Y:S01]  /*12c40*/  BSSY B1, `(.L_x_2850) ;  /* 0x00000f8000017945 */ /* 0x000fe20003800000 */
[----:B0-----:R-:W-:-:S05]  /*12c50*/  IMAD.MOV.U32 R0, RZ, RZ, R5 ;  /* 0x000000ffff007224 */ /* 0x001fca00078e0005 */
        /* <DEDUP_REMOVED lines=27> */
[C---:B------:R-:W-:Y:S01]  /*12e10*/  IMAD.SHL.U32 R124, R225.reuse, 0x40, RZ ;  /* 0x00000040e17c7824 */ /* 0x040fe200078e00ff */
[----:B------:R-:W-:Y:S01]  /*12e20*/  BSSY B2, `(.L_x_2852) ;  /* 0x000006f000027945 */ /* 0x000fe20003800000 */
[----:B------:R-:W-:-:S03]  /*12e30*/  IMAD.SHL.U32 R125, R225, 0x40, RZ ;  /* 0x00000040e17d7824 */ /* 0x000fc600078e00ff */
[----:B------:R-:W-:Y:S02]  /*12e40*/  LOP3.LUT R124, R124, 0x1c0, RZ, 0xc0, !PT ;  /* 0x000001c07c7c7812 */ /* 0x000fe400078ec0ff */
[----:B------:R-:W-:Y:S02]  /*12e50*/  LOP3.LUT R125, R125, 0x1c0, RZ, 0xc0, !PT ;  /* 0x000001c07d7d7812 */ /* 0x000fe400078ec0ff */
[----:B------:R-:W-:Y:S02]  /*12e60*/  SHF.R.U32.HI R124, RZ, 0x3, R124 ;  /* 0x00000003ff7c7819 */ /* 0x000fe4000001167c */
[----:B-1----:R-:W-:-:S13]  /*12e70*/  ISETP.GE.AND P0, PT, R16, R3, PT ;  /* 0x000000031000720c */ /* 0x002fda0003f06270 */
[----:B0-----:R-:W-:Y:S05]  /*12e80*/  @P0 BRA `(.L_x_2853) ;  /* 0x0000000400a00947 */ /* 0x001fea0003800000 */
[----:B------:R-:W3:Y:S04]  /*12e90*/  LDL R21, [R1+0x8c] ;  /* 0x00008c0001157983 */ /* 0x000ee80000100800 */
[----:B------:R-:W4:Y:S01]  /*12ea0*/  LDL R126, [R1+0x70] ;  /* 0x00007000017e7983 */ /* 0x000f220000100800 */
[----:B------:R-:W-:Y:S02]  /*12eb0*/  SHF.R.U64 R93, R68, 0x10, R69 ;  /* 0x00000010445d7819 */ /* 0x000fe40000001245 */
[----:B------:R-:W-:Y:S02]  /*12ec0*/  SHF.R.U64 R92, R60, 0x10, R61 ;  /* 0x000000103c5c7819 */ /* 0x000fe4000000123d */
[----:B------:R-:W-:Y:S02]  /*12ed0*/  PRMT R93, R94, 0x5410, R93 ;  /* 0x000054105e5d7816 */ /* 0x000fe4000000005d */
[----:B------:R-:W-:-:S02]  /*12ee0*/  PRMT R92, R95, 0x5432, R92 ;  /* 0x000054325f5c7816 */ /* 0x000fc4000000005c */
[----:B------:R-:W-:Y:S02]  /*12ef0*/  SHF.R.U64 R85, R70, 0x10, R71 ;  /* 0x0000001046557819 */ /* 0x000fe40000001247 */
[----:B------:R-:W-:Y:S01]  /*12f00*/  SHF.R.U32.HI R90, RZ, 0x10, R61 ;  /* 0x00000010ff5a7819 */ /* 0x000fe2000001163d */
[----:B------:R-:W-:Y:S01]  /*12f10*/  IMAD.U32 R61, R93, 0x10000, RZ ;  /* 0x000100005d3d7824 */ /* 0x000fe200078e00ff */
[----:B------:R-:W-:Y:S01]  /*12f20*/  SHF.R.U32.HI R91, RZ, 0x10, R69 ;  /* 0x00000010ff5b7819 */ /* 0x000fe20000011645 */
[----:B------:R-:W-:Y:S01]  /*12f30*/  IMAD.U32 R60, R92, 0x10000, RZ ;  /* 0x000100005c3c7824 */ /* 0x000fe200078e00ff */
[C---:B------:R-:W-:Y:S02]  /*12f40*/  PRMT R90, R96.reuse, 0x5432, R90 ;  /* 0x00005432605a7816 */ /* 0x040fe4000000005a */
[----:B------:R-:W-:Y:S02]  /*12f50*/  PRMT R91, R95, 0x5410, R91 ;  /* 0x000054105f5b7816 */ /* 0x000fe4000000005b */
[----:B------:R-:W-:-:S02]  /*12f60*/  PRMT R85, R96, 0x5410, R85 ;  /* 0x0000541060557816 */ /* 0x000fc40000000055 */
[----:B------:R-:W-:Y:S02]  /*12f70*/  LOP3.LUT R93, R93, 0xffff0000, RZ, 0xc0, !PT ;  /* 0xffff00005d5d7812 */ /* 0x000fe400078ec0ff */
[----:B------:R-:W-:Y:S02]  /*12f80*/  LOP3.LUT R92, R92, 0xffff0000, RZ, 0xc0, !PT ;  /* 0xffff00005c5c7812 */ /* 0x000fe400078ec0ff */
[----:B---3--:R-:W-:-:S04]  /*12f90*/  LEA.HI R20, R3, R21, RZ, 0x1d ;  /* 0x0000001503147211 */ /* 0x008fc800078fe8ff */
[----:B------:R-:W-:Y:S01]  /*12fa0*/  SHF.R.S32.HI R21, RZ, 0x1f, R20 ;  /* 0x0000001fff157819 */ /* 0x000fe20000011414 */
[----:B----4-:R-:W0:Y:S03]  /*12fb0*/  LDS.128 R80, [R126] ;  /* 0x000000007e507984 */ /* 0x010e260000000c00 */
[----:B------:R-:W-:Y:S01]  /*12fc0*/  LEA.HI R21, R21, R20, RZ, 0x3 ;  /* 0x0000001415157211 */ /* 0x000fe200078f18ff */
[----:B------:R-:W-:-:S04]  /*12fd0*/  IMAD.SHL.U32 R20, R20, 0x8, RZ ;  /* 0x0000000814147824 */ /* 0x000fc800078e00ff */
[----:B------:R-:W-:Y:S01]  /*12fe0*/  IMAD.SHL.U32 R21, R21, 0x400, RZ ;  /* 0x0000040015157824 */ /* 0x000fe200078e00ff */
[----:B------:R-:W-:-:S04]  /*12ff0*/  LOP3.LUT R20, R125, 0x38, R20, 0xf8, !PT ;  /* 0x000000387d147812 */ /* 0x000fc800078ef814 */
[----:B------:R-:W-:Y:S02]  /*13000*/  LOP3.LUT R20, R20, R124, RZ, 0x3c, !PT ;  /* 0x0000007c14147212 */ /* 0x000fe400078e3cff */
[----:B------:R-:W-:-:S04]  /*13010*/  LOP3.LUT R21, R21, 0x7fffe000, RZ, 0xc0, !PT ;  /* 0x7fffe00015157812 */ /* 0x000fc800078ec0ff */
[----:B-----5:R-:W-:Y:S02]  /*13020*/  IADD3 R20, R20, R21, R123 ;  /* 0x0000001514147210 */ /* 0x020fe40007ffe07b */
[--C-:B------:R-:W-:Y:S02]  /*13030*/  SHF.R.U64 R21, R62, 0x10, R63.reuse ;  /* 0x000000103e157819 */ /* 0x100fe4000000123f */
[----:B------:R-:W-:Y:S01]  /*13040*/  SHF.R.U32.HI R63, RZ, 0x10, R63 ;  /* 0x00000010ff3f7819 */ /* 0x000fe2000001163f */
[----:B------:R-:W-:Y:S01]  /*13050*/  IMAD R20, R20, 0x2, R23 ;  /* 0x0000000214147824 */ /* 0x000fe200078e0217 */
[----:B------:R-:W-:Y:S02]  /*13060*/  PRMT R70, R121, 0x5410, R21 ;  /* 0x0000541079467816 */ /* 0x000fe40000000015 */
[----:B------:R-:W-:Y:S02]  /*13070*/  PRMT R21, R122, 0x5410, R63 ;  /* 0x000054107a157816 */ /* 0x000fe4000000003f */
[----:B--2---:R-:W1:Y:S01]  /*13080*/  LDS.128 R76, [R20+0x14400] ;  /* 0x01440000144c7984 */ /* 0x004e620000000c00 */
[----:B------:R-:W-:-:S04]  /*13090*/  SHF.R.U32.HI R62, RZ, 0x10, R71 ;  /* 0x00000010ff3e7819 */ /* 0x000fc80000011647 */
[----:B------:R-:W-:Y:S01]  /*130a0*/  PRMT R62, R94, 0x5432, R62 ;  /* 0x000054325e3e7816 */ /* 0x000fe2000000003e */
[C---:B------:R-:W-:Y:S01]  /*130b0*/  IMAD.U32 R94, R90.reuse, 0x10000, RZ ;  /* 0x000100005a5e7824 */ /* 0x040fe200078e00ff */
[----:B------:R-:W-:-:S03]  /*130c0*/  LOP3.LUT R90, R90, 0xffff0000, RZ, 0xc0, !PT ;  /* 0xffff00005a5a7812 */ /* 0x000fc600078ec0ff */
[C---:B------:R-:W-:Y:S01]  /*130d0*/  IMAD.U32 R95, R62.reuse, 0x10000, RZ ;  /* 0x000100003e5f7824 */ /* 0x040fe200078e00ff */
[----:B------:R-:W-:Y:S01]  /*130e0*/  LOP3.LUT R62, R62, 0xffff0000, RZ, 0xc0, !PT ;  /* 0xffff00003e3e7812 */ /* 0x000fe200078ec0ff */
[C---:B0-----:R-:W-:Y:S01]  /*130f0*/  IMAD.U32 R68, R80.reuse, 0x10000, RZ ;  /* 0x0001000050447824 */ /* 0x041fe200078e00ff */
[----:B------:R-:W-:Y:S01]  /*13100*/  LOP3.LUT R80, R80, 0xffff0000, RZ, 0xc0, !PT ;  /* 0xffff000050507812 */ /* 0x000fe200078ec0ff */
[C---:B------:R-:W-:Y:S01]  /*13110*/  IMAD.U32 R71, R81.reuse, 0x10000, RZ ;  /* 0x0001000051477824 */ /* 0x040fe200078e00ff */
[----:B------:R-:W-:Y:S01]  /*13120*/  LOP3.LUT R81, R81, 0xffff0000, RZ, 0xc0, !PT ;  /* 0xffff000051517812 */ /* 0x000fe200078ec0ff */
[----:B-1----:R-:W-:Y:S02]  /*13130*/  IMAD.U32 R63, R76, 0x10000, RZ ;  /* 0x000100004c3f7824 */ /* 0x002fe400078e00ff */
[----:B------:R-:W-:Y:S02]  /*13140*/  IMAD.U32 R96, R79, 0x10000, RZ ;  /* 0x000100004f607824 */ /* 0x000fe400078e00ff */
[C---:B------:R-:W-:Y:S01]  /*13150*/  FMUL.FTZ R69, R63.reuse, R61 ;  /* 0x0000003d3f457220 */ /* 0x040fe20000410000 */
[----:B------:R-:W-:-:S03]  /*13160*/  FMUL.FTZ R63, R63, R60 ;  /* 0x0000003c3f3f7220 */ /* 0x000fc60000410000 */
[C---:B------:R-:W-:Y:S01]  /*13170*/  FFMA.FTZ R60, R68.reuse, R60, -R69 ;  /* 0x0000003c443c7223 */ /* 0x040fe20000010845 */
[----:B------:R-:W-:Y:S01]  /*13180*/  FFMA.FTZ R68, R68, R61, R63 ;  /* 0x0000003d44447223 */ /* 0x000fe2000001003f */
[C---:B------:R-:W-:Y:S01]  /*13190*/  IMAD.U32 R69, R91.reuse, 0x10000, RZ ;  /* 0x000100005b457824 */ /* 0x040fe200078e00ff */
[----:B------:R-:W-:Y:S01]  /*131a0*/  LOP3.LUT R91, R91, 0xffff0000, RZ, 0xc0, !PT ;  /* 0xffff00005b5b7812 */ /* 0x000fe200078ec0ff */
[C---:B------:R-:W-:Y:S01]  /*131b0*/  IMAD.U32 R63, R77.reuse, 0x10000, RZ ;  /* 0x000100004d3f7824 */ /* 0x040fe200078e00ff */
[----:B------:R-:W-:-:S03]  /*131c0*/  LOP3.LUT R77, R77, 0xffff0000, RZ, 0xc0, !PT ;  /* 0xffff00004d4d7812 */ /* 0x000fc600078ec0ff */
[C---:B------:R-:W-:Y:S01]  /*131d0*/  FMUL.FTZ R61, R63.reuse, R69 ;  /* 0x000000453f3d7220 */ /* 0x040fe20000410000 */
[----:B------:R-:W-:-:S03]  /*131e0*/  FMUL.FTZ R63, R63, R94 ;  /* 0x0000005e3f3f7220 */ /* 0x000fc60000410000 */
[C---:B------:R-:W-:Y:S01]  /*131f0*/  FFMA.FTZ R61, R71.reuse, R94, -R61 ;  /* 0x0000005e473d7223 */ /* 0x040fe2000001083d */
[----:B------:R-:W-:Y:S01]  /*13200*/  FFMA.FTZ R69, R71, R69, R63 ;  /* 0x0000004547457223 */ /* 0x000fe2000001003f */
[----:B------:R-:W-:Y:S02]  /*13210*/  IMAD.U32 R94, R83, 0x10000, RZ ;  /* 0x00010000535e7824 */ /* 0x000fe400078e00ff */
[----:B------:R-:W-:Y:S01]  /*13220*/  FMUL.FTZ R63, R96, R95 ;  /* 0x0000005f603f7220 */ /* 0x000fe20000410000 */
[C---:B------:R-:W-:Y:S01]  /*13230*/  IMAD.U32 R71, R21.reuse, 0x10000, RZ ;  /* 0x0001000015477824 */ /* 0x040fe200078e00ff */
[----:B------:R-:W-:-:S03]  /*13240*/  LOP3.LUT R21, R21, 0xffff0000, RZ, 0xc0, !PT ;  /* 0xffff000015157812 */ /* 0x000fc600078ec0ff */
[-C--:B------:R-:W-:Y:S01]  /*13250*/  FFMA.FTZ R63, R94, R71.reuse, -R63 ;  /* 0x000000475e3f7223 */ /* 0x080fe2000001083f */
[----:B------:R-:W-:-:S04]  /*13260*/  FMUL.FTZ R71, R96, R71 ;  /* 0x0000004760477220 */ /* 0x000fc80000410000 */
[----:B------:R-:W-:Y:S01]  /*13270*/  FFMA.FTZ R71, R94, R95, R71 ;  /* 0x0000005f5e477223 */ /* 0x000fe20000010047 */
[----:B------:R-:W-:-:S05]  /*13280*/  LOP3.LUT R94, R76, 0xffff0000, RZ, 0xc0, !PT ;  /* 0xffff00004c5e7812 */ /* 0x000fca00078ec0ff */
[----:B------:R-:W-:-:S04]  /*13290*/  FMUL.FTZ R76, R94, R93 ;  /* 0x0000005d5e4c7220 */ /* 0x000fc80000410000 */
[-C--:B------:R-:W-:Y:S01]  /*132a0*/  FFMA.FTZ R76, R80, R92.reuse, -R76 ;  /* 0x0000005c504c7223 */ /* 0x080fe2000001084c */
[----:B------:R-:W-:Y:S01]  /*132b0*/  FMUL.FTZ R92, R94, R92 ;  /* 0x0000005c5e5c7220 */ /* 0x000fe20000410000 */
[----:B------:R-:W-:-:S03]  /*132c0*/  IMAD.U32 R94, R70, 0x10000, RZ ;  /* 0x00010000465e7824 */ /* 0x000fc600078e00ff */
[----:B------:R-:W-:Y:S01]  /*132d0*/  FFMA.FTZ R80, R80, R93, R92 ;  /* 0x0000005d50507223 */ /* 0x000fe2000001005c */
[CC--:B------:R-:W-:Y:S01]  /*132e0*/  FMUL.FTZ R92, R77.reuse, R91.reuse ;  /* 0x0000005b4d5c7220 */ /* 0x0c0fe20000410000 */
[-C--:B------:R-:W-:Y:S01]  /*132f0*/  FMUL.FTZ R77, R77, R90.reuse ;  /* 0x0000005a4d4d7220 */ /* 0x080fe20000410000 */
[C---:B------:R-:W-:Y:S01]  /*13300*/  IMAD.U32 R93, R82.reuse, 0x10000, RZ ;  /* 0x00010000525d7824 */ /* 0x040fe200078e00ff */
[----:B------:R-:W-:Y:S01]  /*13310*/  LOP3.LUT R82, R82, 0xffff0000, RZ, 0xc0, !PT ;  /* 0xffff000052527812 */ /* 0x000fe200078ec0ff */
[C---:B------:R-:W-:Y:S01]  /*13320*/  FFMA.FTZ R90, R81.reuse, R90, -R92 ;  /* 0x0000005a515a7223 */ /* 0x040fe2000001085c */
[----:B------:R-:W-:Y:S01]  /*13330*/  FFMA.FTZ R91, R81, R91, R77 ;  /* 0x0000005b515b7223 */ /* 0x000fe2000001004d */
[C---:B------:R-:W-:Y:S01]  /*13340*/  IMAD.U32 R77, R85.reuse, 0x10000, RZ ;  /* 0x00010000554d7824 */ /* 0x040fe200078e00ff */
[----:B------:R-:W-:Y:S01]  /*13350*/  LOP3.LUT R85, R85, 0xffff0000, RZ, 0xc0, !PT ;  /* 0xffff000055557812 */ /* 0x000fe200078ec0ff */
[C---:B------:R-:W-:Y:S01]  /*13360*/  IMAD.U32 R92, R78.reuse, 0x10000, RZ ;  /* 0x000100004e5c7824 */ /* 0x040fe200078e00ff */
[----:B------:R-:W-:-:S02]  /*13370*/  LOP3.LUT R78, R78, 0xffff0000, RZ, 0xc0, !PT ;  /* 0xffff00004e4e7812 */ /* 0x000fc400078ec0ff */
[----:B------:R-:W-:Y:S01]  /*13380*/  F2FP.BF16.F32.PACK_AB R60, R76, R60 ;  /* 0x0000003c4c3c723e */ /* 0x000fe200000010ff */
[C---:B------:R-:W-:Y:S01]  /*13390*/  FMUL.FTZ R81, R92.reuse, R77 ;  /* 0x0000004d5c517220 */ /* 0x040fe20000410000 */
[-C--:B------:R-:W-:Y:S01]  /*133a0*/  FMUL.FTZ R92, R92, R94.reuse ;  /* 0x0000005e5c5c7220 */ /* 0x080fe20000410000 */
[----:B------:R-:W-:Y:S02]  /*133b0*/  F2FP.BF16.F32.PACK_AB R61, R90, R61 ;  /* 0x0000003d5a3d723e */ /* 0x000fe400000010ff */
[C---:B------:R-:W-:Y:S01]  /*133c0*/  FFMA.FTZ R81, R93.reuse, R94, -R81 ;  /* 0x0000005e5d517223 */ /* 0x040fe20000010851 */
[----:B------:R-:W-:Y:S01]  /*133d0*/  FFMA.FTZ R77, R93, R77, R92 ;  /* 0x0000004d5d4d7223 */ /* 0x000fe2000001005c */
[----:B------:R-:W-:Y:S01]  /*133e0*/  LOP3.LUT R92, R70, 0xffff0000, RZ, 0xc0, !PT ;  /* 0xffff0000465c7812 */ /* 0x000fe200078ec0ff */
[----:B------:R-:W-:Y:S01]  /*133f0*/  FMUL.FTZ R70, R78, R85 ;  /* 0x000000554e467220 */ /* 0x000fe20000410000 */
[----:B------:R-:W-:Y:S02]  /*13400*/  F2FP.BF16.F32.PACK_AB R68, R80, R68 ;  /* 0x000000445044723e */ /* 0x000fe400000010ff */
[----:B------:R-:W-:Y:S01]  /*13410*/  F2FP.BF16.F32.PACK_AB R69, R91, R69 ;  /* 0x000000455b45723e */ /* 0x000fe200000010ff */
[-C--:B------:R-:W-:Y:S01]  /*13420*/  FMUL.FTZ R78, R78, R92.reuse ;  /* 0x0000005c4e4e7220 */ /* 0x080fe20000410000 */
[----:B------:R-:W-:-:S03]  /*13430*/  FFMA.FTZ R70, R82, R92, -R70 ;  /* 0x0000005c52467223 */ /* 0x000fc60000010846 */
[----:B------:R-:W-:Y:S01]  /*13440*/  FFMA.FTZ R85, R82, R85, R78 ;  /* 0x0000005552557223 */ /* 0x000fe2000001004e */
[----:B------:R-:W-:Y:S02]  /*13450*/  LOP3.LUT R78, R79, 0xffff0000, RZ, 0xc0, !PT ;  /* 0xffff00004f4e7812 */ /* 0x000fe400078ec0ff */
[----:B------:R-:W-:-:S03]  /*13460*/  LOP3.LUT R82, R83, 0xffff0000, RZ, 0xc0, !PT ;  /* 0xffff000053527812 */ /* 0x000fc600078ec0ff */
[C---:B------:R-:W-:Y:S01]  /*13470*/  FMUL.FTZ R79, R78.reuse, R62 ;  /* 0x0000003e4e4f7220 */ /* 0x040fe20000410000 */
[----:B------:R-:W-:-:S03]  /*13480*/  FMUL.FTZ R83, R78, R21 ;  /* 0x000000154e537220 */ /* 0x000fc60000410000 */
[C---:B------:R-:W-:Y:S01]  /*13490*/  FFMA.FTZ R78, R82.reuse, R21, -R79 ;  /* 0x00000015524e7223 */ /* 0x040fe2000001084f */
[----:B------:R-:W-:Y:S01]  /*134a0*/  FFMA.FTZ R21, R82, R62, R83 ;  /* 0x0000003e52157223 */ /* 0x000fe20000010053 */
[----:B------:R-:W-:Y:S02]  /*134b0*/  F2FP.BF16.F32.PACK_AB R62, R70, R81 ;  /* 0x00000051463e723e */ /* 0x000fe400000010ff */
[----:B------:R-:W-:Y:S02]  /*134c0*/  F2FP.BF16.F32.PACK_AB R70, R85, R77 ;  /* 0x0000004d5546723e */ /* 0x000fe400000010ff */
[----:B------:R-:W-:Y:S02]  /*134d0*/  F2FP.BF16.F32.PACK_AB R63, R78, R63 ;  /* 0x0000003f4e3f723e */ /* 0x000fe400000010ff */
[----:B------:R-:W-:-:S03]  /*134e0*/  F2FP.BF16.F32.PACK_AB R71, R21, R71 ;  /* 0x000000471547723e */ /* 0x000fc600000010ff */
[----:B------:R0:W-:Y:S04]  /*134f0*/  STS.128 [R126], R60 ;  /* 0x0000003c7e007388 */ /* 0x0001e80000000c00 */
[----:B------:R0:W-:Y:S02]  /*13500*/  STS.128 [R20+0x14400], R68 ;  /* 0x0144004414007388 */ /* 0x0001e40000000c00 */
.L_x_2853:
[----:B------:R-:W-:Y:S05]  /*13510*/  BSYNC B2 ;  /* 0x0000000000027941 */ /* 0x000fea0003800000 */
.L_x_2852:
[----:B------:R-:W-:-:S13]  /*13520*/  ISETP.GE.AND P0, PT, R214, R3, PT ;  /* 0x00000003d600720c */ /* 0x000fda0003f06270 */
[----:B------:R-:W-:Y:S05]  /*13530*/  @P0 BRA `(.L_x_2851) ;  /* 0x0000000400a00947 */ /* 0x000fea0003800000 */
[----:B0-----:R-:W3:Y:S04]  /*13540*/  LDL R20, [R1+0x138] ;  /* 0x0001380001147983 */ /* 0x001ee80000100800 */
[----:B------:R-:W4:Y:S01]  /*13550*/  LDL R85, [R1+0x1c8] ;  /* 0x0001c80001557983 */ /* 0x000f220000100800 */
[----:B--2---:R-:W-:Y:S02]  /*13560*/  SHF.R.U64 R76, R56, 0x10, R57 ;  /* 0x00000010384c7819 */ /* 0x004fe40000001239 */
[----:B------:R-:W-:Y:S02]  /*13570*/  SHF.R.U32.HI R56, RZ, 0x10, R65 ;  /* 0x00000010ff387819 */ /* 0x000fe40000011641 */
[----:B------:R-:W-:Y:S02]  /*13580*/  PRMT R76, R120, 0x5432, R76 ;  /* 0x00005432784c7816 */ /* 0x000fe4000000004c */
[----:B------:R-:W-:-:S02]  /*13590*/  SHF.R.U32.HI R78, RZ, 0x10, R57 ;  /* 0x00000010ff4e7819 */ /* 0x000fc40000011639 */
[C---:B------:R-:W-:Y:S01]  /*135a0*/  PRMT R56, R119.reuse, 0x5410, R56 ;  /* 0x0000541077387816 */ /* 0x040fe20000000038 */
[----:B------:R-:W-:Y:S01]  /*135b0*/  IMAD.U32 R77, R76, 0x10000, RZ ;  /* 0x000100004c4d7824 */ /* 0x000fe200078e00ff */
[----:B------:R-:W-:Y:S02]  /*135c0*/  PRMT R78, R119, 0x5432, R78 ;  /* 0x00005432774e7816 */ /* 0x000fe4000000004e */
[----:B------:R-:W-:Y:S02]  /*135d0*/  SHF.R.U64 R58, R58, 0x10, R59 ;  /* 0x000000103a3a7819 */ /* 0x000fe4000000123b */
[----:B------:R-:W-:Y:S02]  /*135e0*/  LOP3.LUT R76, R76, 0xffff0000, RZ, 0xc0, !PT ;  /* 0xffff00004c4c7812 */ /* 0x000fe400078ec0ff */
[----:B------:R-:W-:-:S04]  /*135f0*/  SHF.R.U64 R66, R66, 0x10, R67 ;  /* 0x0000001042427819 */ /* 0x000fc80000001243 */
[----:B------:R-:W-:Y:S02]  /*13600*/  PRMT R66, R117, 0x5410, R66 ;  /* 0x0000541075427816 */ /* 0x000fe40000000042 */
        /* <DEDUP_REMOVED lines=10> */
[----:B------:R-:W-:-:S03]  /*136b0*/  SHF.R.U64 R20, R64, 0x10, R65 ;  /* 0x0000001040147819 */ /* 0x000fc60000001241 */
[----:B------:R-:W-:Y:S01]  /*136c0*/  IMAD R3, R3, 0x2, R23 ;  /* 0x0000000203037824 */ /* 0x000fe200078e0217 */
[----:B------:R-:W-:-:S04]  /*136d0*/  PRMT R65, R120, 0x5410, R20 ;  /* 0x0000541078417816 */ /* 0x000fc80000000014 */
[----:B------:R-:W1:Y:S01]  /*136e0*/  LDS.128 R60, [R3+0x14400] ;  /* 0x01440000033c7984 */ /* 0x000e620000000c00 */
[C---:B------:R-:W-:Y:S01]  /*136f0*/  IMAD.U32 R20, R65.reuse, 0x10000, RZ ;  /* 0x0001000041147824 */ /* 0x040fe200078e00ff */
[----:B------:R-:W-:Y:S01]  /*13700*/  LOP3.LUT R65, R65, 0xffff0000, RZ, 0xc0, !PT ;  /* 0xffff000041417812 */ /* 0x000fe200078ec0ff */
[----:B0-----:R-:W-:Y:S02]  /*13710*/  IMAD.U32 R64, R68, 0x10000, RZ ;  /* 0x0001000044407824 */ /* 0x001fe400078e00ff */
        /* <DEDUP_REMOVED lines=11> */
[----:B------:R-:W-:-:S02]  /*137d0*/  IMAD.U32 R57, R78, 0x10000, RZ ;  /* 0x000100004e397824 */ /* 0x000fc400078e00ff */
[----:B------:R-:W-:Y:S02]  /*137e0*/  IMAD.U32 R21, R69, 0x10000, RZ ;  /* 0x0001000045157824 */ /* 0x000fe400078e00ff */
[CC--:B------:R-:W-:Y:S01]  /*137f0*/  FMUL.FTZ R80, R79.reuse, R20.reuse ;  /* 0x000000144f507220 */ /* 0x0c0fe20000410000 */
[-C--:B------:R-:W-:Y:S01]  /*13800*/  FMUL.FTZ R79, R79, R57.reuse ;  /* 0x000000394f4f7220 */ /* 0x080fe20000410000 */
[----:B------:R-:W-:Y:S02]  /*13810*/  LOP3.LUT R69, R69, 0xffff0000, RZ, 0xc0, !PT ;  /* 0xffff000045457812 */ /* 0x000fe400078ec0ff */
[C---:B------:R-:W-:Y:S01]  /*13820*/  FFMA.FTZ R57, R21.reuse, R57, -R80 ;  /* 0x0000003915397223 */ /* 0x040fe20000010850 */
[----:B------:R-:W-:Y:S01]  /*13830*/  FFMA.FTZ R21, R21, R20, R79 ;  /* 0x0000001415157223 */ /* 0x000fe2000001004f */
[----:B------:R-:W-:Y:S01]  /*13840*/  SHF.R.U32.HI R79, RZ, 0x10, R67 ;  /* 0x00000010ff4f7819 */ /* 0x000fe20000011643 */
[----:B------:R-:W-:Y:S01]  /*13850*/  IMAD.U32 R20, R71, 0x10000, RZ ;  /* 0x0001000047147824 */ /* 0x000fe200078e00ff */
[----:B------:R-:W-:-:S02]  /*13860*/  SHF.R.U32.HI R80, RZ, 0x10, R59 ;  /* 0x00000010ff507819 */ /* 0x000fc4000001163b */
[C---:B------:R-:W-:Y:S02]  /*13870*/  PRMT R79, R118.reuse, 0x5410, R79 ;  /* 0x00005410764f7816 */ /* 0x040fe4000000004f */
[----:B------:R-:W-:Y:S02]  /*13880*/  PRMT R80, R118, 0x5432, R80 ;  /* 0x0000543276507816 */ /* 0x000fe40000000050 */
[----:B------:R-:W-:Y:S01]  /*13890*/  LOP3.LUT R67, R78, 0xffff0000, RZ, 0xc0, !PT ;  /* 0xffff00004e437812 */ /* 0x000fe200078ec0ff */
[C---:B------:R-:W-:Y:S01]  /*138a0*/  IMAD.U32 R81, R79.reuse, 0x10000, RZ ;  /* 0x000100004f517824 */ /* 0x040fe200078e00ff */
[----:B------:R-:W-:Y:S01]  /*138b0*/  LOP3.LUT R79, R79, 0xffff0000, RZ, 0xc0, !PT ;  /* 0xffff00004f4f7812 */ /* 0x000fe200078ec0ff */
[----:B------:R-:W-:Y:S02]  /*138c0*/  IMAD.U32 R59, R80, 0x10000, RZ ;  /* 0x00010000503b7824 */ /* 0x000fe400078e00ff */
[C---:B------:R-:W-:Y:S02]  /*138d0*/  FMUL.FTZ R83, R82.reuse, R81 ;  /* 0x0000005152537220 */ /* 0x040fe40000410000 */
[----:B------:R-:W-:-:S02]  /*138e0*/  FMUL.FTZ R82, R82, R59 ;  /* 0x0000003b52527220 */ /* 0x000fc40000410000 */
[C---:B------:R-:W-:Y:S02]  /*138f0*/  FFMA.FTZ R59, R20.reuse, R59, -R83 ;  /* 0x0000003b143b7223 */ /* 0x040fe40000010853 */
[----:B------:R-:W-:Y:S01]  /*13900*/  FFMA.FTZ R20, R20, R81, R82 ;  /* 0x0000005114147223 */ /* 0x000fe20000010052 */
[----:B------:R-:W-:Y:S02]  /*13910*/  LOP3.LUT R81, R60, 0xffff0000, RZ, 0xc0, !PT ;  /* 0xffff00003c517812 */ /* 0x000fe400078ec0ff */
[----:B------:R-:W-:-:S03]  /*13920*/  LOP3.LUT R60, R68, 0xffff0000, RZ, 0xc0, !PT ;  /* 0xffff0000443c7812 */ /* 0x000fc600078ec0ff */
[C---:B------:R-:W-:Y:S01]  /*13930*/  FMUL.FTZ R68, R81.reuse, R65 ;  /* 0x0000004151447220 */ /* 0x040fe20000410000 */
[----:B------:R-:W-:-:S03]  /*13940*/  FMUL.FTZ R81, R81, R76 ;  /* 0x0000004c51517220 */ /* 0x000fc60000410000 */
[C---:B------:R-:W-:Y:S01]  /*13950*/  FFMA.FTZ R68, R60.reuse, R76, -R68 ;  /* 0x0000004c3c447223 */ /* 0x040fe20000010844 */
[----:B------:R-:W-:Y:S01]  /*13960*/  FFMA.FTZ R60, R60, R65, R81 ;  /* 0x000000413c3c7223 */ /* 0x000fe20000010051 */
[CC--:B------:R-:W-:Y:S01]  /*13970*/  FMUL.FTZ R65, R61.reuse, R56.reuse ;  /* 0x000000383d417220 */ /* 0x0c0fe20000410000 */
[-C--:B------:R-:W-:Y:S01]  /*13980*/  FMUL.FTZ R61, R61, R67.reuse ;  /* 0x000000433d3d7220 */ /* 0x080fe20000410000 */
[----:B------:R-:W-:Y:S02]  /*13990*/  IMAD.U32 R76, R62, 0x10000, RZ ;  /* 0x000100003e4c7824 */ /* 0x000fe400078e00ff */
[C---:B------:R-:W-:Y:S01]  /*139a0*/  FFMA.FTZ R67, R69.reuse, R67, -R65 ;  /* 0x0000004345437223 */ /* 0x040fe20000010841 */
[----:B------:R-:W-:Y:S01]  /*139b0*/  FFMA.FTZ R61, R69, R56, R61 ;  /* 0x00000038453d7223 */ /* 0x000fe2000001003d */
[----:B------:R-:W-:Y:S01]  /*139c0*/  PRMT R56, R117, 0x5432, R58 ;  /* 0x0000543275387816 */ /* 0x000fe2000000003a */
[----:B------:R-:W-:Y:S01]  /*139d0*/  IMAD.U32 R69, R66, 0x10000, RZ ;  /* 0x0001000042457824 */ /* 0x000fe200078e00ff */
[----:B------:R-:W-:Y:S01]  /*139e0*/  F2FP.BF16.F32.PACK_AB R60, R60, R64 ;  /* 0x000000403c3c723e */ /* 0x000fe200000010ff */
[----:B------:R-:W-:Y:S01]  /*139f0*/  IMAD.U32 R65, R70, 0x10000, RZ ;  /* 0x0001000046417824 */ /* 0x000fe200078e00ff */
[----:B------:R-:W-:Y:S01]  /*13a00*/  F2FP.BF16.F32.PACK_AB R57, R67, R57 ;  /* 0x000000394339723e */ /* 0x000fe200000010ff */
[----:B------:R-:W-:-:S02]  /*13a10*/  IMAD.U32 R58, R56, 0x10000, RZ ;  /* 0x00010000383a7824 */ /* 0x000fc400078e00ff */
[C---:B------:R-:W-:Y:S01]  /*13a20*/  FMUL.FTZ R78, R76.reuse, R69 ;  /* 0x000000454c4e7220 */ /* 0x040fe20000410000 */
[----:B------:R-:W-:Y:S01]  /*13a30*/  F2FP.BF16.F32.PACK_AB R61, R61, R21 ;  /* 0x000000153d3d723e */ /* 0x000fe200000010ff */
[-C--:B------:R-:W-:Y:S02]  /*13a40*/  FMUL.FTZ R76, R76, R58.reuse ;  /* 0x0000003a4c4c7220 */ /* 0x080fe40000410000 */
[C---:B------:R-:W-:Y:S02]  /*13a50*/  FFMA.FTZ R58, R65.reuse, R58, -R78 ;  /* 0x0000003a413a7223 */ /* 0x040fe4000001084e */
        /* <DEDUP_REMOVED lines=22> */
.L_x_2851:
[----:B------:R-:W-:Y:S05]  /*13bc0*/  BSYNC B1 ;  /* 0x0000000000017941 */ /* 0x000fea0003800000 */
.L_x_2850:
[----:B-1----:R-:W-:Y:S01]  /*13bd0*/  VIADD R3, R225, 0x20 ;  /* 0x00000020e1037836 */ /* 0x002fe20000000000 */
[----:B------:R-:W-:Y:S04]  /*13be0*/  BSSY B1, `(.L_x_2854) ;  /* 0x00000e2000017945 */ /* 0x000fe80003800000 */
[----:B------:R-:W-:-:S13]  /*13bf0*/  ISETP.GE.AND P0, PT, R3, R0, PT ;  /* 0x000000000300720c */ /* 0x000fda0003f06270 */
[----:B------:R-:W-:Y:S05]  /*13c00*/  @P0 BRA `(.L_x_2855) ;  /* 0x0000000c007c0947 */ /* 0x000fea0003800000 */
[----:B--2---:R1:W5:Y:S01]  /*13c10*/  LDL R76, [R1+0x64] ;  /* 0x00006400014c7983 */ /* 0x0043620000100800 */
[----:B------:R-:W2:Y:S01]  /*13c20*/  LDC R3, c[0x0][0x3f4] ;  /* 0x0000fd00ff037b82 */ /* 0x000ea20000000800 */
        /* <DEDUP_REMOVED lines=8> */
[-C--:B--2---:R-:W-:Y:S02]  /*13cb0*/  ISETP.GE.AND P0, PT, R16, R3.reuse, PT ;  /* 0x000000031000720c */ /* 0x084fe40003f06270 */
[----:B------:R-:W-:-:S11]  /*13cc0*/  ISETP.GE.AND P1, PT, R214, R3, PT ;  /* 0x00000003d600720c */ /* 0x000fd60003f26270 */
[----:B-1----:R-:W-:Y:S05]  /*13cd0*/  @P0 BRA `(.L_x_2857) ;  /* 0x0000000400a00947 */ /* 0x002fea0003800000 */
[----:B0-----:R-:W2:Y:S04]  /*13ce0*/  LDL R20, [R1+0x8c] ;  /* 0x00008c0001147983 */ /* 0x001ea80000100800 */
[----:B------:R-:W3:Y:S01]  /*13cf0*/  LDL R79, [R1+0x1c4] ;  /* 0x0001c400014f7983 */ /* 0x000ee20000100800 */
[----:B------:R-:W-:-:S04]  /*13d00*/  SHF.R.U32.HI R64, RZ, 0x10, R45 ;  /* 0x00000010ff407819 */ /* 0x000fc8000001162d */
[----:B------:R-:W-:-:S05]  /*13d10*/  PRMT R64, R115, 0x5432, R64 ;  /* 0x0000543273407816 */ /* 0x000fca0000000040 */
[C---:B------:R-:W-:Y:S01]  /*13d20*/  IMAD.U32 R69, R64.reuse, 0x10000, RZ ;  /* 0x0001000040457824 */ /* 0x040fe200078e00ff */
[----:B------:R-:W-:Y:S02]  /*13d30*/  LOP3.LUT R64, R64, 0xffff0000, RZ, 0xc0, !PT ;  /* 0xffff000040407812 */ /* 0x000fe400078ec0ff */
[----:B--2---:R-:W-:-:S04]  /*13d40*/  LEA.HI R20, R3, R20, RZ, 0x1d ;  /* 0x0000001403147211 */ /* 0x004fc800078fe8ff */
[----:B------:R-:W-:Y:S01]  /*13d50*/  SHF.R.S32.HI R21, RZ, 0x1f, R20 ;  /* 0x0000001fff157819 */ /* 0x000fe20000011414 */
[----:B------:R-:W-:Y:S01]  /*13d60*/  IMAD.SHL.U32 R56, R20, 0x8, RZ ;  /* 0x0000000814387824 */ /* 0x000fe200078e00ff */
[----:B---3--:R-:W0:Y:S02]  /*13d70*/  LDS.128 R60, [R79] ;  /* 0x000000004f3c7984 */ /* 0x008e240000000c00 */
[----:B------:R-:W-:Y:S02]  /*13d80*/  LEA.HI R21, R21, R20, RZ, 0x3 ;  /* 0x0000001415157211 */ /* 0x000fe400078f18ff */
[----:B------:R-:W-:-:S03]  /*13d90*/  LOP3.LUT R56, R78, 0x38, R56, 0xf8, !PT ;  /* 0x000000384e387812 */ /* 0x000fc600078ef838 */
[----:B------:R-:W-:Y:S01]  /*13da0*/  IMAD.SHL.U32 R21, R21, 0x400, RZ ;  /* 0x0000040015157824 */ /* 0x000fe200078e00ff */
[----:B------:R-:W-:-:S04]  /*13db0*/  LOP3.LUT R56, R56, R77, RZ, 0x3c, !PT ;  /* 0x0000004d38387212 */ /* 0x000fc800078e3cff */
[----:B------:R-:W-:-:S04]  /*13dc0*/  LOP3.LUT R21, R21, 0x7fffe000, RZ, 0xc0, !PT ;  /* 0x7fffe00015157812 */ /* 0x000fc800078ec0ff */
[----:B-----5:R-:W-:Y:S02]  /*13dd0*/  IADD3 R20, R56, R21, R76 ;  /* 0x0000001538147210 */ /* 0x020fe40007ffe04c */
[----:B------:R-:W-:Y:S02]  /*13de0*/  SHF.R.U64 R21, R44, 0x10, R45 ;  /* 0x000000102c157819 */ /* 0x000fe4000000122d */
[----:B------:R-:W-:Y:S01]  /*13df0*/  SHF.R.U64 R44, R52, 0x10, R53 ;  /* 0x00000010342c7819 */ /* 0x000fe20000001235 */
[----:B------:R-:W-:Y:S01]  /*13e00*/  IMAD R20, R20, 0x2, R23 ;  /* 0x0000000214147824 */ /* 0x000fe200078e0217 */
[--C-:B------:R-:W-:Y:S02]  /*13e10*/  SHF.R.U64 R45, R46, 0x10, R47.reuse ;  /* 0x000000102e2d7819 */ /* 0x100fe4000000122f */
[----:B------:R-:W-:Y:S02]  /*13e20*/  SHF.R.U32.HI R46, RZ, 0x10, R47 ;  /* 0x00000010ff2e7819 */ /* 0x000fe4000001162f */
[----:B------:R-:W1:Y:S01]  /*13e30*/  LDS.128 R56, [R20+0x14400] ;  /* 0x0144000014387984 */ /* 0x000e620000000c00 */
[----:B------:R-:W-:-:S02]  /*13e40*/  PRMT R47, R113, 0x5410, R44 ;  /* 0x00005410712f7816 */ /* 0x000fc4000000002c */
[----:B------:R-:W-:Y:S02]  /*13e50*/  PRMT R21, R115, 0x5410, R21 ;  /* 0x0000541073157816 */ /* 0x000fe40000000015 */
[----:B------:R-:W-:Y:S01]  /*13e60*/  SHF.R.U32.HI R52, RZ, 0x10, R53 ;  /* 0x00000010ff347819 */ /* 0x000fe20000011635 */
[----:B------:R-:W-:Y:S01]  /*13e70*/  IMAD.U32 R53, R47, 0x10000, RZ ;  /* 0x000100002f357824 */ /* 0x000fe200078e00ff */
[--C-:B------:R-:W-:Y:S01]  /*13e80*/  SHF.R.U64 R44, R54, 0x10, R55.reuse ;  /* 0x00000010362c7819 */ /* 0x100fe20000001237 */
[----:B------:R-:W-:Y:S01]  /*13e90*/  IMAD.U32 R65, R21, 0x10000, RZ ;  /* 0x0001000015417824 */ /* 0x000fe200078e00ff */
[----:B------:R-:W-:Y:S02]  /*13ea0*/  SHF.R.U32.HI R54, RZ, 0x10, R55 ;  /* 0x00000010ff367819 */ /* 0x000fe40000011637 */
[----:B------:R-:W-:Y:S02]  /*13eb0*/  PRMT R52, R113, 0x5432, R52 ;  /* 0x0000543271347816 */ /* 0x000fe40000000034 */
[----:B------:R-:W-:Y:S01]  /*13ec0*/  PRMT R68, R114, 0x5432, R54 ;  /* 0x0000543272447816 */ /* 0x000fe20000000036 */
[----:B0-----:R-:W-:Y:S01]  /*13ed0*/  IMAD.U32 R67, R60, 0x10000, RZ ;  /* 0x000100003c437824 */ /* 0x001fe200078e00ff */
[----:B------:R-:W-:-:S02]  /*13ee0*/  LOP3.LUT R47, R47, 0xffff0000, RZ, 0xc0, !PT ;  /* 0xffff00002f2f7812 */ /* 0x000fc400078ec0ff */
[----:B------:R-:W-:Y:S02]  /*13ef0*/  LOP3.LUT R60, R60, 0xffff0000, RZ, 0xc0, !PT ;  /* 0xffff00003c3c7812 */ /* 0x000fe400078ec0ff */
[----:B------:R-:W-:Y:S02]  /*13f00*/  LOP3.LUT R21, R21, 0xffff0000, RZ, 0xc0, !PT ;  /* 0xffff000015157812 */ /* 0x000fe400078ec0ff */
[----:B------:R-:W-:Y:S02]  /*13f10*/  PRMT R44, R114, 0x5410, R44 ;  /* 0x00005410722c7816 */ /* 0x000fe4000000002c */
[----:B------:R-:W-:Y:S01]  /*13f20*/  PRMT R45, R116, 0x5410, R45 ;  /* 0x00005410742d7816 */ /* 0x000fe2000000002d */
[C---:B-1----:R-:W-:Y:S01]  /*13f30*/  IMAD.U32 R66, R56.reuse, 0x10000, RZ ;  /* 0x0001000038427824 */ /* 0x042fe200078e00ff */
[----:B------:R-:W-:Y:S01]  /*13f40*/  LOP3.LUT R56, R56, 0xffff0000, RZ, 0xc0, !PT ;  /* 0xffff000038387812 */ /* 0x000fe200078ec0ff */
[C---:B------:R-:W-:Y:S01]  /*13f50*/  IMAD.U32 R70, R59.reuse, 0x10000, RZ ;  /* 0x000100003b467824 */ /* 0x040fe200078e00ff */
[----:B------:R-:W-:Y:S01]  /*13f60*/  LOP3.LUT R59, R59, 0xffff0000, RZ, 0xc0, !PT ;  /* 0xffff00003b3b7812 */ /* 0x000fe200078ec0ff */
[C---:B------:R-:W-:Y:S01]  /*13f70*/  FMUL.FTZ R55, R66.reuse, R53 ;  /* 0x0000003542377220 */ /* 0x040fe20000410000 */
[----:B------:R-:W-:-:S03]  /*13f80*/  FMUL.FTZ R66, R66, R65 ;  /* 0x0000004142427220 */ /* 0x000fc60000410000 */
[C---:B------:R-:W-:Y:S01]  /*13f90*/  FFMA.FTZ R55, R67.reuse, R65, -R55 ;  /* 0x0000004143377223 */ /* 0x040fe20000010837 */
[----:B------:R-:W-:Y:S01]  /*13fa0*/  FFMA.FTZ R53, R67, R53, R66 ;  /* 0x0000003543357223 */ /* 0x000fe20000010042 */
[----:B------:R-:W-:Y:S01]  /*13fb0*/  IMAD.U32 R65, R52, 0x10000, RZ ;  /* 0x0001000034417824 */ /* 0x000fe200078e00ff */
[----:B------:R-:W-:Y:S01]  /*13fc0*/  PRMT R67, R116, 0x5432, R46 ;  /* 0x0000543274437816 */ /* 0x000fe2000000002e */
[C---:B------:R-:W-:Y:S01]  /*13fd0*/  IMAD.U32 R66, R57.reuse, 0x10000, RZ ;  /* 0x0001000039427824 */ /* 0x040fe200078e00ff */
[----:B------:R-:W-:Y:S01]  /*13fe0*/  LOP3.LUT R57, R57, 0xffff0000, RZ, 0xc0, !PT ;  /* 0xffff000039397812 */ /* 0x000fe200078ec0ff */
[C---:B------:R-:W-:Y:S01]  /*13ff0*/  IMAD.U32 R46, R61.reuse, 0x10000, RZ ;  /* 0x000100003d2e7824 */ /* 0x040fe200078e00ff */
[----:B------:R-:W-:Y:S01]  /*14000*/  LOP3.LUT R52, R52, 0xffff0000, RZ, 0xc0, !PT ;  /* 0xffff000034347812 */ /* 0x000fe200078ec0ff */
[C---:B------:R-:W-:Y:S01]  /*14010*/  FMUL.FTZ R54, R66.reuse, R65 ;  /* 0x0000004142367220 */ /* 0x040fe20000410000 */
[----:B------:R-:W-:Y:S01]  /*14020*/  FMUL.FTZ R66, R66, R69 ;  /* 0x0000004542427220 */ /* 0x000fe20000410000 */
[----:B------:R-:W-:-:S02]  /*14030*/  LOP3.LUT R61, R61, 0xffff0000, RZ, 0xc0, !PT ;  /* 0xffff00003d3d7812 */ /* 0x000fc400078ec0ff */
[C---:B------:R-:W-:Y:S01]  /*14040*/  FFMA.FTZ R54, R46.reuse, R69, -R54 ;  /* 0x000000452e367223 */ /* 0x040fe20000010836 */
[----:B------:R-:W-:Y:S01]  /*14050*/  FFMA.FTZ R46, R46, R65, R66 ;  /* 0x000000412e2e7223 */ /* 0x000fe20000010042 */
[C---:B------:R-:W-:Y:S01]  /*14060*/  IMAD.U32 R69, R68.reuse, 0x10000, RZ ;  /* 0x0001000044457824 */ /* 0x040fe200078e00ff */
[----:B------:R-:W-:Y:S01]  /*14070*/  LOP3.LUT R68, R68, 0xffff0000, RZ, 0xc0, !PT ;  /* 0xffff000044447812 */ /* 0x000fe200078ec0ff */
[C---:B------:R-:W-:Y:S01]  /*14080*/  IMAD.U32 R66, R67.reuse, 0x10000, RZ ;  /* 0x0001000043427824 */ /* 0x040fe200078e00ff */
[----:B------:R-:W-:Y:S01]  /*14090*/  LOP3.LUT R67, R67, 0xffff0000, RZ, 0xc0, !PT ;  /* 0xffff000043437812 */ /* 0x000fe200078ec0ff */
[----:B------:R-:W-:Y:S02]  /*140a0*/  IMAD.U32 R65, R63, 0x10000, RZ ;  /* 0x000100003f417824 */ /* 0x000fe400078e00ff */
[C---:B------:R-:W-:Y:S01]  /*140b0*/  FMUL.FTZ R71, R70.reuse, R69 ;  /* 0x0000004546477220 */ /* 0x040fe20000410000 */
[----:B------:R-:W-:-:S03]  /*140c0*/  FMUL.FTZ R70, R70, R66 ;  /* 0x0000004246467220 */ /* 0x000fc60000410000 */
[C---:B------:R-:W-:Y:S01]  /*140d0*/  FFMA.FTZ R66, R65.reuse, R66, -R71 ;  /* 0x0000004241427223 */ /* 0x040fe20000010847 */
[----:B------:R-:W-:Y:S01]  /*140e0*/  FFMA.FTZ R65, R65, R69, R70 ;  /* 0x0000004541417223 */ /* 0x000fe20000010046 */
[C---:B------:R-:W-:Y:S01]  /*140f0*/  FMUL.FTZ R69, R56.reuse, R47 ;  /* 0x0000002f38457220 */ /* 0x040fe20000410000 */
[----:B------:R-:W-:-:S03]  /*14100*/  FMUL.FTZ R56, R56, R21 ;  /* 0x0000001538387220 */ /* 0x000fc60000410000 */
[C---:B------:R-:W-:Y:S01]  /*14110*/  FFMA.FTZ R69, R60.reuse, R21, -R69 ;  /* 0x000000153c457223 */ /* 0x040fe20000010845 */
[C---:B------:R-:W-:Y:S01]  /*14120*/  FMUL.FTZ R21, R57.reuse, R52 ;  /* 0x0000003439157220 */ /* 0x040fe20000410000 */
[-C--:B------:R-:W-:Y:S01]  /*14130*/  FMUL.FTZ R57, R57, R64.reuse ;  /* 0x0000004039397220 */ /* 0x080fe20000410000 */
[----:B------:R-:W-:Y:S01]  /*14140*/  FFMA.FTZ R56, R60, R47, R56 ;  /* 0x0000002f3c387223 */ /* 0x000fe20000010038 */
[----:B------:R-:W-:Y:S02]  /*14150*/  IMAD.U32 R47, R58, 0x10000, RZ ;  /* 0x000100003a2f7824 */ /* 0x000fe400078e00ff */
[C---:B------:R-:W-:Y:S01]  /*14160*/  FFMA.FTZ R21, R61.reuse, R64, -R21 ;  /* 0x000000403d157223 */ /* 0x040fe20000010815 */
[----:B------:R-:W-:Y:S01]  /*14170*/  FFMA.FTZ R57, R61, R52, R57 ;  /* 0x000000343d397223 */ /* 0x000fe20000010039 */
[----:B------:R-:W-:Y:S01]  /*14180*/  IMAD.U32 R64, R44, 0x10000, RZ ;  /* 0x000100002c407824 */ /* 0x000fe200078e00ff */
[----:B------:R-:W-:Y:S01]  /*14190*/  LOP3.LUT R60, R62, 0xffff0000, RZ, 0xc0, !PT ;  /* 0xffff00003e3c7812 */ /* 0x000fe200078ec0ff */
[----:B------:R-:W-:Y:S01]  /*141a0*/  IMAD.U32 R52, R45, 0x10000, RZ ;  /* 0x000100002d347824 */ /* 0x000fe200078e00ff */
[----:B------:R-:W-:Y:S01]  /*141b0*/  LOP3.LUT R58, R58, 0xffff0000, RZ, 0xc0, !PT ;  /* 0xffff00003a3a7812 */ /* 0x000fe200078ec0ff */
[----:B------:R-:W-:Y:S01]  /*141c0*/  IMAD.U32 R61, R62, 0x10000, RZ ;  /* 0x000100003e3d7824 */ /* 0x000fe200078e00ff */
[----:B------:R-:W-:Y:S01]  /*141d0*/  LOP3.LUT R62, R63, 0xffff0000, RZ, 0xc0, !PT ;  /* 0xffff00003f3e7812 */ /* 0x000fe200078ec0ff */
[C---:B------:R-:W-:Y:S01]  /*141e0*/  FMUL.FTZ R63, R47.reuse, R64 ;  /* 0x000000402f3f7220 */ /* 0x040fe20000410000 */
[----:B------:R-:W-:Y:S01]  /*141f0*/  FMUL.FTZ R47, R47, R52 ;  /* 0x000000342f2f7220 */ /* 0x000fe20000410000 */
[----:B------:R-:W-:-:S02]  /*14200*/  LOP3.LUT R44, R44, 0xffff0000, RZ, 0xc0, !PT ;  /* 0xffff00002c2c7812 */ /* 0x000fc400078ec0ff */
[----:B------:R-:W-:Y:S01]  /*14210*/  LOP3.LUT R45, R45, 0xffff0000, RZ, 0xc0, !PT ;  /* 0xffff00002d2d7812 */ /* 0x000fe200078ec0ff */
[C---:B------:R-:W-:Y:S01]  /*14220*/  FFMA.FTZ R63, R61.reuse, R52, -R63 ;  /* 0x000000343d3f7223 */ /* 0x040fe2000001083f */
[----:B------:R-:W-:Y:S01]  /*14230*/  FFMA.FTZ R47, R61, R64, R47 ;  /* 0x000000403d2f7223 */ /* 0x000fe2000001002f */
[C---:B------:R-:W-:Y:S01]  /*14240*/  FMUL.FTZ R61, R58.reuse, R44 ;  /* 0x0000002c3a3d7220 */ /* 0x040fe20000410000 */
        /* <DEDUP_REMOVED lines=12> */
[----:B------:R-:W-:Y:S02]  /*14310*/  F2FP.BF16.F32.PACK_AB R46, R58, R63 ;  /* 0x0000003f3a2e723e */ /* 0x000fe400000010ff */
[----:B------:R-:W-:-:S02]  /*14320*/  F2FP.BF16.F32.PACK_AB R47, R67, R66 ;  /* 0x00000042432f723e */ /* 0x000fc400000010ff */
[----:B------:R-:W-:-:S03]  /*14330*/  F2FP.BF16.F32.PACK_AB R55, R59, R65 ;  /* 0x000000413b37723e */ /* 0x000fc600000010ff */
[----:B------:R1:W-:Y:S04]  /*14340*/  STS.128 [R79], R44 ;  /* 0x0000002c4f007388 */ /* 0x0003e80000000c00 */
[----:B------:R1:W-:Y:S02]  /*14350*/  STS.128 [R20+0x14400], R52 ;  /* 0x0144003414007388 */ /* 0x0003e40000000c00 */
.L_x_2857:
[----:B------:R-:W-:Y:S05]  /*14360*/  BSYNC B2 ;  /* 0x0000000000027941 */ /* 0x000fea0003800000 */
.L_x_2856:
[----:B------:R-:W-:Y:S05]  /*14370*/  @P1 BRA `(.L_x_2855) ;  /* 0x0000000400a01947 */ /* 0x000fea0003800000 */
[----:B01----:R-:W2:Y:S04]  /*14380*/  LDL R20, [R1+0x138] ;  /* 0x0001380001147983 */ /* 0x003ea80000100800 */
[----:B------:R-:W3:Y:S01]  /*14390*/  LDL R68, [R1+0x1c0] ;  /* 0x0001c00001447983 */ /* 0x000ee20000100800 */
[----:B--2---:R-:W-:-:S04]  /*143a0*/  LEA.HI R3, R3, R20, RZ, 0x1d ;  /* 0x0000001403037211 */ /* 0x004fc800078fe8ff */
[----:B------:R-:W-:Y:S01]  /*143b0*/  SHF.R.S32.HI R20, RZ, 0x1f, R3 ;  /* 0x0000001fff147819 */ /* 0x000fe20000011403 */
[----:B------:R-:W-:Y:S01]  /*143c0*/  IMAD.SHL.U32 R21, R3, 0x8, RZ ;  /* 0x0000000803157824 */ /* 0x000fe200078e00ff */
[----:B---3--:R-:W0:Y:S02]  /*143d0*/  LDS.128 R44, [R68] ;  /* 0x00000000442c7984 */ /* 0x008e240000000c00 */
[----:B------:R-:W-:Y:S02]  /*143e0*/  LEA.HI R20, R20, R3, RZ, 0x3 ;  /* 0x0000000314147211 */ /* 0x000fe400078f18ff */
[----:B------:R-:W-:-:S03]  /*143f0*/  LOP3.LUT R21, R78, 0x38, R21, 0xf8, !PT ;  /* 0x000000384e157812 */ /* 0x000fc600078ef815 */
[----:B------:R-:W-:Y:S01]  /*14400*/  IMAD.SHL.U32 R20, R20, 0x400, RZ ;  /* 0x0000040014147824 */ /* 0x000fe200078e00ff */
[----:B------:R-:W-:Y:S02]  /*14410*/  LOP3.LUT R3, R21, R77, RZ, 0x3c, !PT ;  /* 0x0000004d15037212 */ /* 0x000fe400078e3cff */
[--C-:B------:R-:W-:Y:S02]  /*14420*/  SHF.R.U64 R21, R42, 0x10, R43.reuse ;  /* 0x000000102a157819 */ /* 0x100fe4000000122b */
[----:B------:R-:W-:Y:S02]  /*14430*/  LOP3.LUT R20, R20, 0x7fffe000, RZ, 0xc0, !PT ;  /* 0x7fffe00014147812 */ /* 0x000fe400078ec0ff */
[----:B------:R-:W-:Y:S02]  /*14440*/  SHF.R.U32.HI R42, RZ, 0x10, R43 ;  /* 0x00000010ff2a7819 */ /* 0x000fe4000001162b */
[----:B-----5:R-:W-:Y:S02]  /*14450*/  IADD3 R3, R3, R20, R76 ;  /* 0x0000001403037210 */ /* 0x020fe40007ffe04c */
[----:B------:R-:W-:-:S02]  /*14460*/  SHF.R.U64 R20, R40, 0x10, R41 ;  /* 0x0000001028147819 */ /* 0x000fc40000001229 */
[----:B------:R-:W-:Y:S01]  /*14470*/  SHF.R.U32.HI R40, RZ, 0x10, R41 ;  /* 0x00000010ff287819 */ /* 0x000fe20000011629 */
[----:B------:R-:W-:Y:S01]  /*14480*/  IMAD R3, R3, 0x2, R23 ;  /* 0x0000000203037824 */ /* 0x000fe200078e0217 */
[----:B------:R-:W-:Y:S02]  /*14490*/  SHF.R.U64 R41, R48, 0x10, R49 ;  /* 0x0000001030297819 */ /* 0x000fe40000001231 */
[----:B------:R-:W-:Y:S02]  /*144a0*/  SHF.R.U64 R43, R50, 0x10, R51 ;  /* 0x00000010322b7819 */ /* 0x000fe40000001233 */
[----:B------:R-:W1:Y:S01]  /*144b0*/  LDS.128 R52, [R3+0x14400] ;  /* 0x0144000003347984 */ /* 0x000e620000000c00 */
[----:B------:R-:W-:Y:S02]  /*144c0*/  PRMT R41, R109, 0x5410, R41 ;  /* 0x000054106d297816 */ /* 0x000fe40000000029 */
[----:B------:R-:W-:Y:S02]  /*144d0*/  PRMT R20, R111, 0x5410, R20 ;  /* 0x000054106f147816 */ /* 0x000fe40000000014 */
[----:B------:R-:W-:Y:S01]  /*144e0*/  SHF.R.U32.HI R50, RZ, 0x10, R51 ;  /* 0x00000010ff327819 */ /* 0x000fe20000011633 */
[----:B------:R-:W-:Y:S01]  /*144f0*/  IMAD.U32 R63, R41, 0x10000, RZ ;  /* 0x00010000293f7824 */ /* 0x000fe200078e00ff */
[----:B------:R-:W-:Y:S01]  /*14500*/  SHF.R.U32.HI R48, RZ, 0x10, R49 ;  /* 0x00000010ff307819 */ /* 0x000fe20000011631 */
[----:B------:R-:W-:Y:S01]  /*14510*/  IMAD.U32 R64, R20, 0x10000, RZ ;  /* 0x0001000014407824 */ /* 0x000fe200078e00ff */
[----:B------:R-:W-:-:S02]  /*14520*/  PRMT R50, R110, 0x5432, R50 ;  /* 0x000054326e327816 */ /* 0x000fc40000000032 */
[----:B------:R-:W-:Y:S02]  /*14530*/  PRMT R48, R109, 0x5432, R48 ;  /* 0x000054326d307816 */ /* 0x000fe40000000030 */
[----:B------:R-:W-:Y:S01]  /*14540*/  PRMT R40, R111, 0x5432, R40 ;  /* 0x000054326f287816 */ /* 0x000fe20000000028 */
[C---:B0-----:R-:W-:Y:S01]  /*14550*/  IMAD.U32 R51, R45.reuse, 0x10000, RZ ;  /* 0x000100002d337824 */ /* 0x041fe200078e00ff */
[----:B------:R-:W-:Y:S01]  /*14560*/  LOP3.LUT R57, R45, 0xffff0000, RZ, 0xc0, !PT ;  /* 0xffff00002d397812 */ /* 0x000fe200078ec0ff */
[C---:B------:R-:W-:Y:S01]  /*14570*/  IMAD.U32 R56, R46.reuse, 0x10000, RZ ;  /* 0x000100002e387824 */ /* 0x040fe200078e00ff */
[----:B------:R-:W-:Y:S01]  /*14580*/  LOP3.LUT R45, R46, 0xffff0000, RZ, 0xc0, !PT ;  /* 0xffff00002e2d7812 */ /* 0x000fe200078ec0ff */
[----:B------:R-:W-:Y:S01]  /*14590*/  IMAD.U32 R49, R44, 0x10000, RZ ;  /* 0x000100002c317824 */ /* 0x000fe200078e00ff */
[----:B------:R-:W-:Y:S01]  /*145a0*/  PRMT R42, R112, 0x5432, R42 ;  /* 0x00005432702a7816 */ /* 0x000fe2000000002a */
[----:B------:R-:W-:Y:S01]  /*145b0*/  IMAD.U32 R66, R50, 0x10000, RZ ;  /* 0x0001000032427824 */ /* 0x000fe200078e00ff */
[----:B------:R-:W-:Y:S01]  /*145c0*/  LOP3.LUT R41, R41, 0xffff0000, RZ, 0xc0, !PT ;  /* 0xffff000029297812 */ /* 0x000fe200078ec0ff */
[----:B------:R-:W-:Y:S01]  /*145d0*/  IMAD.U32 R65, R48, 0x10000, RZ ;  /* 0x0001000030417824 */ /* 0x000fe200078e00ff */
[----:B------:R-:W-:Y:S01]  /*145e0*/  LOP3.LUT R20, R20, 0xffff0000, RZ, 0xc0, !PT ;  /* 0xffff000014147812 */ /* 0x000fe200078ec0ff */
[----:B------:R-:W-:Y:S01]  /*145f0*/  IMAD.U32 R67, R40, 0x10000, RZ ;  /* 0x0001000028437824 */ /* 0x000fe200078e00ff */
[----:B------:R-:W-:Y:S01]  /*14600*/  PRMT R43, R110, 0x5410, R43 ;  /* 0x000054106e2b7816 */ /* 0x000fe2000000002b */
[----:B------:R-:W-:Y:S01]  /*14610*/  IMAD.U32 R58, R47, 0x10000, RZ ;  /* 0x000100002f3a7824 */ /* 0x000fe200078e00ff */
[----:B------:R-:W-:-:S02]  /*14620*/  LOP3.LUT R44, R44, 0xffff0000, RZ, 0xc0, !PT ;  /* 0xffff00002c2c7812 */ /* 0x000fc400078ec0ff */
[----:B------:R-:W-:Y:S02]  /*14630*/  PRMT R21, R112, 0x5410, R21 ;  /* 0x0000541070157816 */ /* 0x000fe40000000015 */
[----:B------:R-:W-:Y:S02]  /*14640*/  LOP3.LUT R48, R48, 0xffff0000, RZ, 0xc0, !PT ;  /* 0xffff000030307812 */ /* 0x000fe400078ec0ff */
[----:B------:R-:W-:Y:S02]  /*14650*/  LOP3.LUT R40, R40, 0xffff0000, RZ, 0xc0, !PT ;  /* 0xffff000028287812 */ /* 0x000fe400078ec0ff */
        /* <DEDUP_REMOVED lines=15> */
[C---:B------:R-:W-:Y:S01]  /*14750*/  FMUL.FTZ R63, R62.reuse, R66 ;  /* 0x000000423e3f7220 */ /* 0x040fe20000410000 */
[C---:B------:R-:W-:Y:S01]  /*14760*/  FMUL.FTZ R54, R59.reuse, R65 ;  /* 0x000000413b367220 */ /* 0x040fe20000410000 */
[----:B------:R-:W-:Y:S01]  /*14770*/  FMUL.FTZ R59, R59, R67 ;  /* 0x000000433b3b7220 */ /* 0x000fe20000410000 */
[-C--:B------:R-:W-:Y:S01]  /*14780*/  FMUL.FTZ R62, R62, R49.reuse ;  /* 0x000000313e3e7220 */ /* 0x080fe20000410000 */
[----:B------:R-:W-:Y:S01]  /*14790*/  FFMA.FTZ R63, R58, R49, -R63 ;  /* 0x000000313a3f7223 */ /* 0x000fe2000001083f */
[C---:B------:R-:W-:Y:S01]  /*147a0*/  FMUL.FTZ R49, R46.reuse, R41 ;  /* 0x000000292e317220 */ /* 0x040fe20000410000 */
[C---:B------:R-:W-:Y:S01]  /*147b0*/  FFMA.FTZ R54, R51.reuse, R67, -R54 ;  /* 0x0000004333367223 */ /* 0x040fe20000010836 */
[----:B------:R-:W-:Y:S01]  /*147c0*/  FFMA.FTZ R59, R51, R65, R59 ;  /* 0x00000041333b7223 */ /* 0x000fe2000001003b */
[----:B------:R-:W-:Y:S01]  /*147d0*/  FMUL.FTZ R46, R46, R20 ;  /* 0x000000142e2e7220 */ /* 0x000fe20000410000 */
[----:B------:R-:W-:Y:S02]  /*147e0*/  IMAD.U32 R51, R43, 0x10000, RZ ;  /* 0x000100002b337824 */ /* 0x000fe400078e00ff */
[----:B------:R-:W-:Y:S01]  /*147f0*/  FFMA.FTZ R62, R58, R66, R62 ;  /* 0x000000423a3e7223 */ /* 0x000fe2000001003e */
[----:B------:R-:W-:Y:S01]  /*14800*/  FFMA.FTZ R49, R44, R20, -R49 ;  /* 0x000000142c317223 */ /* 0x000fe20000010831 */
[----:B------:R-:W-:-:S02]  /*14810*/  IMAD.U32 R58, R21, 0x10000, RZ ;  /* 0x00010000153a7824 */ /* 0x000fc400078e00ff */
[----:B------:R-:W-:Y:S01]  /*14820*/  FFMA.FTZ R44, R44, R41, R46 ;  /* 0x000000292c2c7223 */ /* 0x000fe2000001002e */
[----:B------:R-:W-:Y:S01]  /*14830*/  FMUL.FTZ R41, R53, R51 ;  /* 0x0000003335297220 */ /* 0x000fe20000410000 */
[----:B------:R-:W-:Y:S01]  /*14840*/  LOP3.LUT R43, R43, 0xffff0000, RZ, 0xc0, !PT ;  /* 0xffff00002b2b7812 */ /* 0x000fe200078ec0ff */
[----:B------:R-:W-:Y:S01]  /*14850*/  FMUL.FTZ R20, R61, R48 ;  /* 0x000000303d147220 */ /* 0x000fe20000410000 */
[----:B------:R-:W-:Y:S01]  /*14860*/  LOP3.LUT R21, R21, 0xffff0000, RZ, 0xc0, !PT ;  /* 0xffff000015157812 */ /* 0x000fe200078ec0ff */
[-C--:B------:R-:W-:Y:S01]  /*14870*/  FMUL.FTZ R53, R53, R58.reuse ;  /* 0x0000003a35357220 */ /* 0x080fe20000410000 */
[----:B------:R-:W-:Y:S01]  /*14880*/  LOP3.LUT R42, R42, 0xffff0000, RZ, 0xc0, !PT ;  /* 0xffff00002a2a7812 */ /* 0x000fe200078ec0ff */
[----:B------:R-:W-:Y:S01]  /*14890*/  FFMA.FTZ R58, R56, R58, -R41 ;  /* 0x0000003a383a7223 */ /* 0x000fe20000010829 */
[C---:B------:R-:W-:Y:S01]  /*148a0*/  FMUL.FTZ R41, R52.reuse, R43 ;  /* 0x0000002b34297220 */ /* 0x040fe20000410000 */
[-C--:B------:R-:W-:Y:S01]  /*148b0*/  FMUL.FTZ R61, R61, R40.reuse ;  /* 0x000000283d3d7220 */ /* 0x080fe20000410000 */
[----:B------:R-:W-:Y:S01]  /*148c0*/  FFMA.FTZ R20, R57, R40, -R20 ;  /* 0x0000002839147223 */ /* 0x000fe20000010814 */
[----:B------:R-:W-:Y:S01]  /*148d0*/  FMUL.FTZ R52, R52, R21 ;  /* 0x0000001534347220 */ /* 0x000fe20000410000 */
[C---:B------:R-:W-:Y:S01]  /*148e0*/  FMUL.FTZ R40, R55.reuse, R50 ;  /* 0x0000003237287220 */ /* 0x040fe20000410000 */
[----:B------:R-:W-:Y:S01]  /*148f0*/  FMUL.FTZ R55, R55, R42 ;  /* 0x0000002a37377220 */ /* 0x000fe20000410000 */
[----:B------:R-:W-:Y:S01]  /*14900*/  FFMA.FTZ R61, R57, R48, R61 ;  /* 0x00000030393d7223 */ /* 0x000fe2000001003d */
[----:B------:R-:W-:Y:S01]  /*14910*/  FFMA.FTZ R46, R56, R51, R53 ;  /* 0x00000033382e7223 */ /* 0x000fe20000010035 */
[C---:B------:R-:W-:Y:S01]  /*14920*/  FFMA.FTZ R43, R45.reuse, R43, R52 ;  /* 0x0000002b2d2b7223 */ /* 0x040fe20000010034 */
[----:B------:R-:W-:Y:S01]  /*14930*/  FFMA.FTZ R21, R45, R21, -R41 ;  /* 0x000000152d157223 */ /* 0x000fe20000010829 */
[C---:B------:R-:W-:Y:S01]  /*14940*/  FFMA.FTZ R48, R47.reuse, R42, -R40 ;  /* 0x0000002a2f307223 */ /* 0x040fe20000010828 */
[----:B------:R-:W-:Y:S01]  /*14950*/  FFMA.FTZ R47, R47, R50, R55 ;  /* 0x000000322f2f7223 */ /* 0x000fe20000010037 */
[----:B------:R-:W-:-:S02]  /*14960*/  F2FP.BF16.F32.PACK_AB R40, R49, R64 ;  /* 0x000000403128723e */ /* 0x000fc400000010ff */
[----:B------:R-:W-:Y:S02]  /*14970*/  F2FP.BF16.F32.PACK_AB R46, R43, R46 ;  /* 0x0000002e2b2e723e */ /* 0x000fe400000010ff */
        /* <DEDUP_REMOVED lines=8> */
.L_x_2855:
[----:B------:R-:W-:Y:S05]  /*14a00*/  BSYNC B1 ;  /* 0x0000000000017941 */ /* 0x000fea0003800000 */
.L_x_2854:
[----:B---3--:R-:W-:Y:S01]  /*14a10*/  VIADD R3, R225, 0x40 ;  /* 0x00000040e1037836 */ /* 0x008fe20000000000 */
[----:B------:R-:W-:Y:S04]  /*14a20*/  BSSY B1, `(.L_x_2858) ;  /* 0x00000ec000017945 */ /* 0x000fe80003800000 */
[----:B------:R-:W-:-:S13]  /*14a30*/  ISETP.GE.AND P0, PT, R3, R0, PT ;  /* 0x000000000300720c */ /* 0x000fda0003f06270 */
[----:B------:R-:W-:Y:S05]  /*14a40*/  @P0 BRA `(.L_x_2859) ;  /* 0x0000000c00a40947 */ /* 0x000fea0003800000 */
[----:B0-----:R0:W5:Y:S01]  /*14a50*/  LDL R61, [R1+0x60] ;  /* 0x00006000013d7983 */ /* 0x0011620000100800 */
[----:B------:R-:W3:Y:S01]  /*14a60*/  LDC R3, c[0x0][0x3f4] ;  /* 0x0000fd00ff037b82 */ /* 0x000ee20000000800 */
        /* <DEDUP_REMOVED lines=8> */
[-C--:B---3--:R-:W-:Y:S02]  /*14af0*/  ISETP.GE.AND P0, PT, R16, R3.reuse, PT ;  /* 0x000000031000720c */ /* 0x088fe40003f06270 */
[----:B------:R-:W-:-:S11]  /*14b00*/  ISETP.GE.AND P1, PT, R214, R3, PT ;  /* 0x00000003d600720c */ /* 0x000fd60003f26270 */
[----:B0-----:R-:W-:Y:S05]  /*14b10*/  @P0 BRA `(.L_x_2861) ;  /* 0x0000000400a00947 */ /* 0x001fea0003800000 */
[----:B-1----:R-:W3:Y:S04]  /*14b20*/  LDL R20, [R1+0x8c] ;  /* 0x00008c0001147983 */ /* 0x002ee80000100800 */
[----:B------:R-:W4:Y:S01]  /*14b30*/  LDL R64, [R1+0x1bc] ;  /* 0x0001bc0001407983 */ /* 0x000f220000100800 */
[----:B---3--:R-:W-:-:S04]  /*14b40*/  LEA.HI R20, R3, R20, RZ, 0x1d ;  /* 0x0000001403147211 */ /* 0x008fc800078fe8ff */
[----:B------:R-:W-:Y:S01]  /*14b50*/  SHF.R.S32.HI R41, RZ, 0x1f, R20 ;  /* 0x0000001fff297819 */ /* 0x000fe20000011414 */
[----:B------:R-:W-:-:S03]  /*14b60*/  IMAD.SHL.U32 R21, R20, 0x8, RZ ;  /* 0x0000000814157824 */ /* 0x000fc600078e00ff */
[----:B------:R-:W-:Y:S02]  /*14b70*/  LEA.HI R41, R41, R20, RZ, 0x3 ;  /* 0x0000001429297211 */ /* 0x000fe400078f18ff */
[----:B------:R-:W-:Y:S02]  /*14b80*/  LOP3.LUT R20, R63, 0x38, R21, 0xf8, !PT ;  /* 0x000000383f147812 */ /* 0x000fe400078ef815 */
[----:B------:R-:W-:Y:S01]  /*14b90*/  SHF.R.U64 R21, R28, 0x10, R29 ;  /* 0x000000101c157819 */ /* 0x000fe2000000121d */
[----:B------:R-:W-:Y:S01]  /*14ba0*/  IMAD.SHL.U32 R41, R41, 0x400, RZ ;  /* 0x0000040029297824 */ /* 0x000fe200078e00ff */
[----:B------:R-:W-:Y:S02]  /*14bb0*/  LOP3.LUT R20, R20, R62, RZ, 0x3c, !PT ;  /* 0x0000003e14147212 */ /* 0x000fe400078e3cff */
[----:B------:R-:W-:Y:S02]  /*14bc0*/  SHF.R.U64 R28, R30, 0x10, R31 ;  /* 0x000000101e1c7819 */ /* 0x000fe4000000121f */
[----:B------:R-:W-:-:S02]  /*14bd0*/  LOP3.LUT R41, R41, 0x7fffe000, RZ, 0xc0, !PT ;  /* 0x7fffe00029297812 */ /* 0x000fc400078ec0ff */
[----:B------:R-:W-:Y:S02]  /*14be0*/  SHF.R.U64 R30, R36, 0x10, R37 ;  /* 0x00000010241e7819 */ /* 0x000fe40000001225 */
[----:B-----5:R-:W-:Y:S02]  /*14bf0*/  IADD3 R20, R20, R41, R61 ;  /* 0x0000002914147210 */ /* 0x020fe40007ffe03d */
[----:B----4-:R-:W0:Y:S01]  /*14c00*/  LDS.128 R40, [R64] ;  /* 0x0000000040287984 */ /* 0x010e220000000c00 */
[----:B------:R-:W-:Y:S02]  /*14c10*/  PRMT R30, R105, 0x5410, R30 ;  /* 0x00005410691e7816 */ /* 0x000fe4000000001e */
[----:B------:R-:W-:Y:S01]  /*14c20*/  IMAD R20, R20, 0x2, R23 ;  /* 0x0000000214147824 */ /* 0x000fe200078e0217 */
[----:B------:R-:W-:Y:S02]  /*14c30*/  PRMT R21, R107, 0x5410, R21 ;  /* 0x000054106b157816 */ /* 0x000fe40000000015 */
[--C-:B------:R-:W-:Y:S01]  /*14c40*/  SHF.R.U64 R36, R38, 0x10, R39.reuse ;  /* 0x0000001026247819 */ /* 0x100fe20000001227 */
[----:B------:R-:W-:Y:S01]  /*14c50*/  IMAD.U32 R56, R30, 0x10000, RZ ;  /* 0x000100001e387824 */ /* 0x000fe200078e00ff */
[----:B------:R-:W1:Y:S01]  /*14c60*/  LDS.128 R44, [R20+0x14400] ;  /* 0x01440000142c7984 */ /* 0x000e620000000c00 */
[----:B------:R-:W-:Y:S01]  /*14c70*/  SHF.R.U32.HI R38, RZ, 0x10, R39 ;  /* 0x00000010ff267819 */ /* 0x000fe20000011627 */
[----:B------:R-:W-:Y:S01]  /*14c80*/  IMAD.U32 R57, R21, 0x10000, RZ ;  /* 0x0001000015397824 */ /* 0x000fe200078e00ff */
[----:B------:R-:W-:-:S02]  /*14c90*/  SHF.R.U32.HI R31, RZ, 0x10, R31 ;  /* 0x00000010ff1f7819 */ /* 0x000fc4000001161f */
[----:B------:R-:W-:Y:S02]  /*14ca0*/  SHF.R.U32.HI R37, RZ, 0x10, R37 ;  /* 0x00000010ff257819 */ /* 0x000fe40000011625 */
[----:B------:R-:W-:Y:S02]  /*14cb0*/  PRMT R38, R106, 0x5432, R38 ;  /* 0x000054326a267816 */ /* 0x000fe40000000026 */
[----:B------:R-:W-:Y:S02]  /*14cc0*/  SHF.R.U32.HI R29, RZ, 0x10, R29 ;  /* 0x00000010ff1d7819 */ /* 0x000fe4000001161d */
[----:B------:R-:W-:Y:S01]  /*14cd0*/  PRMT R31, R108, 0x5432, R31 ;  /* 0x000054326c1f7816 */ /* 0x000fe2000000001f */
[----:B------:R-:W-:Y:S01]  /*14ce0*/  IMAD.U32 R59, R38, 0x10000, RZ ;  /* 0x00010000263b7824 */ /* 0x000fe200078e00ff */
[----:B------:R-:W-:Y:S02]  /*14cf0*/  PRMT R37, R105, 0x5432, R37 ;  /* 0x0000543269257816 */ /* 0x000fe40000000025 */
[----:B------:R-:W-:-:S02]  /*14d00*/  PRMT R29, R107, 0x5432, R29 ;  /* 0x000054326b1d7816 */ /* 0x000fc4000000001d */
[----:B------:R-:W-:Y:S01]  /*14d10*/  LOP3.LUT R30, R30, 0xffff0000, RZ, 0xc0, !PT ;  /* 0xffff00001e1e7812 */ /* 0x000fe200078ec0ff */
[----:B------:R-:W-:Y:S01]  /*14d20*/  IMAD.U32 R58, R37, 0x10000, RZ ;  /* 0x00010000253a7824 */ /* 0x000fe200078e00ff */
[----:B------:R-:W-:Y:S01]  /*14d30*/  LOP3.LUT R21, R21, 0xffff0000, RZ, 0xc0, !PT ;  /* 0xffff000015157812 */ /* 0x000fe200078ec0ff */
[----:B------:R-:W-:Y:S01]  /*14d40*/  IMAD.U32 R60, R29, 0x10000, RZ ;  /* 0x000100001d3c7824 */ /* 0x000fe200078e00ff */
[----:B------:R-:W-:Y:S02]  /*14d50*/  PRMT R36, R106, 0x5410, R36 ;  /* 0x000054106a247816 */ /* 0x000fe40000000024 */
[----:B------:R-:W-:Y:S02]  /*14d60*/  LOP3.LUT R37, R37, 0xffff0000, RZ, 0xc0, !PT ;  /* 0xffff000025257812 */ /* 0x000fe400078ec0ff */
[----:B------:R-:W-:Y:S02]  /*14d70*/  LOP3.LUT R29, R29, 0xffff0000, RZ, 0xc0, !PT ;  /* 0xffff00001d1d7812 */ /* 0x000fe400078ec0ff */
[----:B------:R-:W-:Y:S01]  /*14d80*/  PRMT R28, R108, 0x5410, R28 ;  /* 0x000054106c1c7816 */ /* 0x000fe2000000001c */
        /* <DEDUP_REMOVED lines=29> */
[C---:B------:R-:W-:Y:S01]  /*14f60*/  FMUL.FTZ R55, R42.reuse, R30 ;  /* 0x0000001e2a377220 */ /* 0x040fe20000410000 */
[-C--:B------:R-:W-:Y:S01]  /*14f70*/  FMUL.FTZ R51, R42, R21.reuse ;  /* 0x000000152a337220 */ /* 0x080fe20000410000 */
[C---:B------:R-:W-:Y:S01]  /*14f80*/  IMAD.U32 R48, R36.reuse, 0x10000, RZ ;  /* 0x0001000024307824 */ /* 0x040fe200078e00ff */
[----:B------:R-:W-:Y:S01]  /*14f90*/  LOP3.LUT R36, R36, 0xffff0000, RZ, 0xc0, !PT ;  /* 0xffff000024247812 */ /* 0x000fe200078ec0ff */
[----:B------:R-:W-:Y:S01]  /*14fa0*/  FFMA.FTZ R42, R40, R21, -R55 ;  /* 0x00000015282a7223 */ /* 0x000fe20000010837 */
[C---:B------:R-:W-:Y:S01]  /*14fb0*/  FMUL.FTZ R21, R54.reuse, R37 ;  /* 0x0000002536157220 */ /* 0x040fe20000410000 */
[----:B------:R-:W-:Y:S01]  /*14fc0*/  FMUL.FTZ R54, R54, R29 ;  /* 0x0000001d36367220 */ /* 0x000fe20000410000 */
[----:B------:R-:W-:-:S02]  /*14fd0*/  IMAD.U32 R58, R28, 0x10000, RZ ;  /* 0x000100001c3a7824 */ /* 0x000fc400078e00ff */
[----:B------:R-:W-:Y:S01]  /*14fe0*/  FFMA.FTZ R30, R40, R30, R51 ;  /* 0x0000001e281e7223 */ /* 0x000fe20000010033 */
[C---:B------:R-:W-:Y:S01]  /*14ff0*/  FMUL.FTZ R40, R45.reuse, R48 ;  /* 0x000000302d287220 */ /* 0x040fe20000410000 */
[C---:B------:R-:W-:Y:S01]  /*15000*/  FFMA.FTZ R29, R50.reuse, R29, -R21 ;  /* 0x0000001d321d7223 */ /* 0x040fe20000010815 */
[----:B------:R-:W-:Y:S01]  /*15010*/  FFMA.FTZ R37, R50, R37, R54 ;  /* 0x0000002532257223 */ /* 0x000fe20000010036 */
[-C--:B------:R-:W-:Y:S01]  /*15020*/  FMUL.FTZ R50, R45, R58.reuse ;  /* 0x0000003a2d327220 */ /* 0x080fe20000410000 */
[----:B------:R-:W-:Y:S01]  /*15030*/  LOP3.LUT R21, R28, 0xffff0000, RZ, 0xc0, !PT ;  /* 0xffff00001c157812 */ /* 0x000fe200078ec0ff */
[C---:B------:R-:W-:Y:S01]  /*15040*/  FFMA.FTZ R58, R49.reuse, R58, -R40 ;  /* 0x0000003a313a7223 */ /* 0x040fe20000010828 */
[----:B------:R-:W-:Y:S01]  /*15050*/  LOP3.LUT R28, R38, 0xffff0000, RZ, 0xc0, !PT ;  /* 0xffff0000261c7812 */ /* 0x000fe200078ec0ff */
[----:B------:R-:W-:Y:S01]  /*15060*/  FFMA.FTZ R38, R49, R48, R50 ;  /* 0x0000003031267223 */ /* 0x000fe20000010032 */
[----:B------:R-:W-:Y:S01]  /*15070*/  LOP3.LUT R40, R31, 0xffff0000, RZ, 0xc0, !PT ;  /* 0xffff00001f287812 */ /* 0x000fe200078ec0ff */
[C---:B------:R-:W-:Y:S01]  /*15080*/  FMUL.FTZ R48, R44.reuse, R36 ;  /* 0x000000242c307220 */ /* 0x040fe20000410000 */
[-C--:B------:R-:W-:Y:S01]  /*15090*/  FMUL.FTZ R31, R44, R21.reuse ;  /* 0x000000152c1f7220 */ /* 0x080fe20000410000 */
[----:B------:R-:W-:Y:S01]  /*150a0*/  FMUL.FTZ R44, R47, R28 ;  /* 0x0000001c2f2c7220 */ /* 0x000fe20000410000 */
[----:B------:R-:W-:Y:S01]  /*150b0*/  F2FP.BF16.F32.PACK_AB R29, R29, R46 ;  /* 0x0000002e1d1d723e */ /* 0x000fe200000010ff */
        /* <DEDUP_REMOVED lines=12> */
[----:B------:R0:W-:Y:S04]  /*15180*/  STS.128 [R64], R28 ;  /* 0x0000001c40007388 */ /* 0x0001e80000000c00 */
[----:B------:R0:W-:Y:S02]  /*15190*/  STS.128 [R20+0x14400], R36 ;  /* 0x0144002414007388 */ /* 0x0001e40000000c00 */
.L_x_2861:
[----:B------:R-:W-:Y:S05]  /*151a0*/  BSYNC B2 ;  /* 0x0000000000027941 */ /* 0x000fea0003800000 */
.L_x_2860:
[----:B------:R-:W-:Y:S05]  /*151b0*/  @P1 BRA `(.L_x_2859) ;  /* 0x0000000400c81947 */ /* 0x000fea0003800000 */
[----:B------:R-:W3:Y:S04]  /*151c0*/  LDL R21, [R1+0x128] ;  /* 0x0001280001157983 */ /* 0x000ee80000100800 */
[----:B01----:R-:W4:Y:S01]  /*151d0*/  LDL R20, [R1+0x138] ;  /* 0x0001380001147983 */ /* 0x003f220000100800 */
[--C-:B------:R-:W-:Y:S02]  /*151e0*/  SHF.R.U64 R24, R24, 0x10, R25.reuse ;  /* 0x0000001018187819 */ /* 0x100fe40000001219 */
[----:B------:R-:W-:Y:S02]  /*151f0*/  SHF.R.U32.HI R40, RZ, 0x10, R25 ;  /* 0x00000010ff287819 */ /* 0x000fe40000011619 */
[--C-:B------:R-:W-:Y:S02]  /*15200*/  SHF.R.U64 R25, R34, 0x10, R35.reuse ;  /* 0x0000001022197819 */ /* 0x100fe40000001223 */
[----:B------:R-:W-:-:S02]  /*15210*/  SHF.R.U32.HI R35, RZ, 0x10, R35 ;  /* 0x00000010ff237819 */ /* 0x000fc40000011623 */
[C---:B------:R-:W-:Y:S02]  /*15220*/  PRMT R24, R103.reuse, 0x5410, R24 ;  /* 0x0000541067187816 */ /* 0x040fe40000000018 */
[C---:B------:R-:W-:Y:S02]  /*15230*/  PRMT R25, R102.reuse, 0x5410, R25 ;  /* 0x0000541066197816 */ /* 0x040fe40000000019 */
[----:B------:R-:W-:Y:S02]  /*15240*/  PRMT R102, R102, 0x5432, R35 ;  /* 0x0000543266667816 */ /* 0x000fe40000000023 */
[----:B------:R-:W-:-:S05]  /*15250*/  PRMT R103, R103, 0x5432, R40 ;  /* 0x0000543267677816 */ /* 0x000fca0000000028 */
[C---:B------:R-:W-:Y:S01]  /*15260*/  IMAD.U32 R46, R103.reuse, 0x10000, RZ ;  /* 0x00010000672e7824 */ /* 0x040fe200078e00ff */
[----:B------:R-:W-:Y:S02]  /*15270*/  LOP3.LUT R103, R103, 0xffff0000, RZ, 0xc0, !PT ;  /* 0xffff000067677812 */ /* 0x000fe400078ec0ff */
[----:B---3--:R-:W-:Y:S02]  /*15280*/  R2UR UR4, R21 ;  /* 0x00000000150472ca */ /* 0x008fe400000e0000 */
[----:B------:R-:W-:Y:S02]  /*15290*/  SHF.R.S32.HI R21, RZ, 0x1f, R214 ;  /* 0x0000001fff157819 */ /* 0x000fe400000114d6 */
[----:B----4-:R-:W-:Y:S02]  /*152a0*/  LEA.HI R3, R3, R20, RZ, 0x1d ;  /* 0x0000001403037211 */ /* 0x010fe400078fe8ff */
[CC--:B------:R-:W-:Y:S02]  /*152b0*/  LEA.HI R28, R21.reuse, R214.reuse, RZ, 0x6 ;  /* 0x000000d6151c7211 */ /* 0x0c0fe400078f30ff */
[----:B------:R-:W-:-:S02]  /*152c0*/  LEA.HI R21, R21, R214, RZ, 0x3 ;  /* 0x000000d615157211 */ /* 0x000fc400078f18ff */
[----:B------:R-:W-:Y:S02]  /*152d0*/  SHF.R.S32.HI R20, RZ, 0x1f, R3 ;  /* 0x0000001fff147819 */ /* 0x000fe40000011403 */
[----:B------:R-:W-:Y:S02]  /*152e0*/  LOP3.LUT R21, R63, 0x38, R21, 0xf8, !PT ;  /* 0x000000383f157812 */ /* 0x000fe400078ef815 */
[----:B------:R-:W-:Y:S01]  /*152f0*/  LEA.HI R20, R20, R3, RZ, 0x3 ;  /* 0x0000000314147211 */ /* 0x000fe200078f18ff */
[----:B------:R-:W-:Y:S01]  /*15300*/  IMAD.SHL.U32 R3, R3, 0x8, RZ ;  /* 0x0000000803037824 */ /* 0x000fe200078e00ff */
[----:B------:R-:W-:-:S03]  /*15310*/  LOP3.LUT R29, R21, R62, RZ, 0x3c, !PT ;  /* 0x0000003e151d7212 */ /* 0x000fc600078e3cff */
[----:B------:R-:W-:Y:S01]  /*15320*/  IMAD.SHL.U32 R21, R20, 0x400, RZ ;  /* 0x0000040014157824 */ /* 0x000fe200078e00ff */
[----:B------:R-:W-:Y:S01]  /*15330*/  LOP3.LUT R3, R63, 0x38, R3, 0xf8, !PT ;  /* 0x000000383f037812 */ /* 0x000fe200078ef803 */
[----:B------:R-:W-:-:S03]  /*15340*/  IMAD.SHL.U32 R28, R28, 0x80, RZ ;  /* 0x000000801c1c7824 */ /* 0x000fc600078e00ff */
[----:B------:R-:W-:Y:S02]  /*15350*/  LOP3.LUT R20, R3, R62, RZ, 0x3c, !PT ;  /* 0x0000003e03147212 */ /* 0x000fe400078e3cff */
[----:B------:R-:W-:Y:S02]  /*15360*/  LOP3.LUT R21, R21, 0x7fffe000, RZ, 0xc0, !PT ;  /* 0x7fffe00015157812 */ /* 0x000fe400078ec0ff */
[----:B------:R-:W-:Y:S02]  /*15370*/  LOP3.LUT R28, R28, 0xffffe000, RZ, 0xc0, !PT ;  /* 0xffffe0001c1c7812 */ /* 0x000fe400078ec0ff */
[--C-:B-----5:R-:W-:Y:S02]  /*15380*/  IADD3 R20, R20, R21, R61.reuse ;  /* 0x0000001514147210 */ /* 0x120fe40007ffe03d */
[----:B------:R-:W-:-:S03]  /*15390*/  IADD3 R28, R29, R28, R61 ;  /* 0x0000001c1d1c7210 */ /* 0x000fc60007ffe03d */
[----:B------:R-:W-:Y:S01]  /*153a0*/  IMAD R20, R20, 0x2, R23 ;  /* 0x0000000214147824 */ /* 0x000fe200078e0217 */
[----:B------:R-:W-:-:S04]  /*153b0*/  LEA R3, R28, UR4, 0x1 ;  /* 0x000000041c037c11 */ /* 0x000fc8000f8e08ff */
[----:B------:R-:W0:Y:S04]  /*153c0*/  LDS.128 R36, [R20+0x14400] ;  /* 0x0144000014247984 */ /* 0x000e280000000c00 */
[----:B------:R-:W1:Y:S01]  /*153d0*/  LDS.128 R28, [R3] ;  /* 0x00000000031c7984 */ /* 0x000e620000000c00 */
[----:B------:R-:W-:Y:S02]  /*153e0*/  SHF.R.U64 R21, R26, 0x10, R27 ;  /* 0x000000101a157819 */ /* 0x000fe4000000121b */
[----:B------:R-:W-:-:S04]  /*153f0*/  SHF.R.U64 R26, R32, 0x10, R33 ;  /* 0x00000010201a7819 */ /* 0x000fc80000001221 */
[C---:B------:R-:W-:Y:S02]  /*15400*/  PRMT R34, R101.reuse, 0x5410, R26 ;  /* 0x0000541065227816 */ /* 0x040fe4000000001a */
[----:B------:R-:W-:Y:S02]  /*15410*/  SHF.R.U32.HI R27, RZ, 0x10, R27 ;  /* 0x00000010ff1b7819 */ /* 0x000fe4000001161b */
[----:B------:R-:W-:Y:S01]  /*15420*/  SHF.R.U32.HI R32, RZ, 0x10, R33 ;  /* 0x00000010ff207819 */ /* 0x000fe20000011621 */
[----:B------:R-:W-:Y:S01]  /*15430*/  IMAD.U32 R45, R34, 0x10000, RZ ;  /* 0x00010000222d7824 */ /* 0x000fe200078e00ff */
[C---:B------:R-:W-:Y:S02]  /*15440*/  PRMT R21, R104.reuse, 0x5410, R21 ;  /* 0x0000541068157816 */ /* 0x040fe40000000015 */
[----:B------:R-:W-:Y:S02]  /*15450*/  PRMT R104, R104, 0x5432, R27 ;  /* 0x0000543268687816 */ /* 0x000fe4000000001b */
[----:B------:R-:W-:-:S05]  /*15460*/  PRMT R101, R101, 0x5432, R32 ;  /* 0x0000543265657816 */ /* 0x000fca0000000020 */
[----:B------:R-:W-:Y:S02]  /*15470*/  IMAD.U32 R48, R101, 0x10000, RZ ;  /* 0x0001000065307824 */ /* 0x000fe400078e00ff */
[C---:B0-----:R-:W-:Y:S01]  /*15480*/  IMAD.U32 R35, R36.reuse, 0x10000, RZ ;  /* 0x0001000024237824 */ /* 0x041fe200078e00ff */
[----:B------:R-:W-:Y:S01]  /*15490*/  LOP3.LUT R33, R36, 0xffff0000, RZ, 0xc0, !PT ;  /* 0xffff000024217812 */ /* 0x000fe200078ec0ff */
[C---:B------:R-:W-:Y:S01]  /*154a0*/  IMAD.U32 R43, R37.reuse, 0x10000, RZ ;  /* 0x00010000252b7824 */ /* 0x040fe200078e00ff */
[----:B------:R-:W-:Y:S01]  /*154b0*/  LOP3.LUT R36, R37, 0xffff0000, RZ, 0xc0, !PT ;  /* 0xffff000025247812 */ /* 0x000fe200078ec0ff */
[C---:B-1----:R-:W-:Y:S01]  /*154c0*/  IMAD.U32 R27, R30.reuse, 0x10000, RZ ;  /* 0x000100001e1b7824 */ /* 0x042fe200078e00ff */
[----:B------:R-:W-:Y:S01]  /*154d0*/  LOP3.LUT R26, R30, 0xffff0000, RZ, 0xc0, !PT ;  /* 0xffff00001e1a7812 */ /* 0x000fe200078ec0ff */
[----:B------:R-:W-:Y:S01]  /*154e0*/  IMAD.U32 R37, R24, 0x10000, RZ ;  /* 0x0001000018257824 */ /* 0x000fe200078e00ff */
[----:B------:R-:W-:Y:S01]  /*154f0*/  LOP3.LUT R30, R31, 0xffff0000, RZ, 0xc0, !PT ;  /* 0xffff00001f1e7812 */ /* 0x000fe200078ec0ff */
[----:B------:R-:W-:-:S02]  /*15500*/  IMAD.U32 R42, R28, 0x10000, RZ ;  /* 0x000100001c2a7824 */ /* 0x000fc400078e00ff */
[----:B------:R-:W-:Y:S01]  /*15510*/  FMUL.FTZ R47, R35, R45 ;  /* 0x0000002d232f7220 */ /* 0x000fe20000410000 */
[----:B------:R-:W-:Y:S01]  /*15520*/  IMAD.U32 R40, R31, 0x10000, RZ ;  /* 0x000100001f287824 */ /* 0x000fe200078e00ff */
[C---:B------:R-:W-:Y:S01]  /*15530*/  LOP3.LUT R31, R38.reuse, 0xffff0000, RZ, 0xc0, !PT ;  /* 0xffff0000261f7812 */ /* 0x040fe200078ec0ff */
[----:B------:R-:W-:Y:S01]  /*15540*/  IMAD.U32 R32, R38, 0x10000, RZ ;  /* 0x0001000026207824 */ /* 0x000fe200078e00ff */
[C---:B------:R-:W-:Y:S01]  /*15550*/  LOP3.LUT R38, R39.reuse, 0xffff0000, RZ, 0xc0, !PT ;  /* 0xffff000027267812 */ /* 0x040fe200078ec0ff */
[----:B------:R-:W-:Y:S02]  /*15560*/  IMAD.U32 R44, R39, 0x10000, RZ ;  /* 0x00010000272c7824 */ /* 0x000fe400078e00ff */
[-C--:B------:R-:W-:Y:S01]  /*15570*/  FMUL.FTZ R39, R35, R37.reuse ;  /* 0x0000002523277220 */ /* 0x080fe20000410000 */
[----:B------:R-:W-:Y:S01]  /*15580*/  FFMA.FTZ R35, R42, R37, -R47 ;  /* 0x000000252a237223 */ /* 0x000fe2000001082f */
[----:B------:R-:W-:Y:S02]  /*15590*/  IMAD.U32 R47, R102, 0x10000, RZ ;  /* 0x00010000662f7824 */ /* 0x000fe400078e00ff */
[C---:B------:R-:W-:Y:S01]  /*155a0*/  FMUL.FTZ R50, R43.reuse, R48 ;  /* 0x000000302b327220 */ /* 0x040fe20000410000 */
[----:B------:R-:W-:Y:S01]  /*155b0*/  FFMA.FTZ R37, R42, R45, R39 ;  /* 0x0000002d2a257223 */ /* 0x000fe20000010027 */
[----:B------:R-:W-:Y:S01]  /*155c0*/  FMUL.FTZ R52, R43, R46 ;  /* 0x0000002e2b347220 */ /* 0x000fe20000410000 */
[----:B------:R-:W-:-:S02]  /*155d0*/  IMAD.U32 R45, R104, 0x10000, RZ ;  /* 0x00010000682d7824 */ /* 0x000fc400078e00ff */
[----:B------:R-:W-:Y:S01]  /*155e0*/  FMUL.FTZ R43, R44, R47 ;  /* 0x0000002f2c2b7220 */ /* 0x000fe20000410000 */
[----:B------:R-:W-:Y:S02]  /*155f0*/  LOP3.LUT R42, R34, 0xffff0000, RZ, 0xc0, !PT ;  /* 0xffff0000222a7812 */ /* 0x000fe400078ec0ff */
[----:B------:R-:W-:Y:S01]  /*15600*/  LOP3.LUT R24, R24, 0xffff0000, RZ, 0xc0, !PT ;  /* 0xffff000018187812 */ /* 0x000fe200078ec0ff */
[-C--:B------:R-:W-:Y:S01]  /*15610*/  FFMA.FTZ R34, R40, R45.reuse, -R43 ;  /* 0x0000002d28227223 */ /* 0x080fe2000001082b */
[----:B------:R-:W-:Y:S01]  /*15620*/  LOP3.LUT R28, R28, 0xffff0000, RZ, 0xc0, !PT ;  /* 0xffff00001c1c7812 */ /* 0x000fe200078ec0ff */
[C---:B------:R-:W-:Y:S01]  /*15630*/  FMUL.FTZ R43, R33.reuse, R42 ;  /* 0x0000002a212b7220 */ /* 0x040fe20000410000 */
[----:B------:R-:W-:Y:S01]  /*15640*/  FMUL.FTZ R44, R44, R45 ;  /* 0x0000002d2c2c7220 */ /* 0x000fe20000410000 */
[-C--:B------:R-:W-:Y:S01]  /*15650*/  FMUL.FTZ R45, R33, R24.reuse ;  /* 0x00000018212d7220 */ /* 0x080fe20000410000 */
[----:B------:R-:W-:Y:S01]  /*15660*/  LOP3.LUT R101, R101, 0xffff0000, RZ, 0xc0, !PT ;  /* 0xffff000065657812 */ /* 0x000fe200078ec0ff */
[----:B------:R-:W-:Y:S01]  /*15670*/  FFMA.FTZ R24, R28, R24, -R43 ;  /* 0x000000181c187223 */ /* 0x000fe2000001082b */
[----:B------:R-:W-:-:S02]  /*15680*/  IMAD.U32 R43, R25, 0x10000, RZ ;  /* 0x00010000192b7824 */ /* 0x000fc400078e00ff */
[----:B------:R-:W-:Y:S01]  /*15690*/  FFMA.FTZ R40, R40, R47, R44 ;  /* 0x0000002f28287223 */ /* 0x000fe2000001002c */
[----:B------:R-:W-:Y:S02]  /*156a0*/  IMAD.U32 R41, R29, 0x10000, RZ ;  /* 0x000100001d297824 */ /* 0x000fe400078e00ff */
[----:B------:R-:W-:Y:S01]  /*156b0*/  FFMA.FTZ R42, R28, R42, R45 ;  /* 0x0000002a1c2a7223 */ /* 0x000fe2000001002d */
[----:B------:R-:W-:Y:S01]  /*156c0*/  IMAD.U32 R33, R21, 0x10000, RZ ;  /* 0x0001000015217824 */ /* 0x000fe200078e00ff */
[----:B------:R-:W-:Y:S01]  /*156d0*/  LOP3.LUT R29, R29, 0xffff0000, RZ, 0xc0, !PT ;  /* 0xffff00001d1d7812 */ /* 0x000fe200078ec0ff */
[----:B------:R-:W-:Y:S01]  /*156e0*/  FMUL.FTZ R44, R36, R101 ;  /* 0x00000065242c7220 */ /* 0x000fe20000410000 */
[----:B------:R-:W-:Y:S01]  /*156f0*/  FMUL.FTZ R28, R32, R43 ;  /* 0x0000002b201c7220 */ /* 0x000fe20000410000 */
[----:B------:R-:W-:Y:S01]  /*15700*/  FMUL.FTZ R36, R36, R103 ;  /* 0x0000006724247220 */ /* 0x000fe20000410000 */
[----:B------:R-:W-:Y:S01]  /*15710*/  FMUL.FTZ R32, R32, R33 ;  /* 0x0000002120207220 */ /* 0x000fe20000410000 */
[----:B------:R-:W-:Y:S01]  /*15720*/  FFMA.FTZ R44, R29, R103, -R44 ;  /* 0x000000671d2c7223 */ /* 0x000fe2000001082c */
[----:B------:R-:W-:Y:S01]  /*15730*/  FFMA.FTZ R33, R27, R33, -R28 ;  /* 0x000000211b217223 */ /* 0x000fe2000001081c */
[----:B------:R-:W-:Y:S01]  /*15740*/  FFMA.FTZ R36, R29, R101, R36 ;  /* 0x000000651d247223 */ /* 0x000fe20000010024 */
[----:B------:R-:W-:-:S02]  /*15750*/  LOP3.LUT R28, R25, 0xffff0000, RZ, 0xc0, !PT ;  /* 0xffff0000191c7812 */ /* 0x000fc400078ec0ff */
[----:B------:R-:W-:Y:S02]  /*15760*/  LOP3.LUT R21, R21, 0xffff0000, RZ, 0xc0, !PT ;  /* 0xffff000015157812 */ /* 0x000fe400078ec0ff */
[----:B------:R-:W-:Y:S02]  /*15770*/  LOP3.LUT R29, R102, 0xffff0000, RZ, 0xc0, !PT ;  /* 0xffff0000661d7812 */ /* 0x000fe400078ec0ff */
[----:B------:R-:W-:Y:S01]  /*15780*/  LOP3.LUT R25, R104, 0xffff0000, RZ, 0xc0, !PT ;  /* 0xffff000068197812 */ /* 0x000fe200078ec0ff */
[----:B------:R-:W-:Y:S01]  /*15790*/  FFMA.FTZ R32, R27, R43, R32 ;  /* 0x0000002b1b207223 */ /* 0x000fe20000010020 */
[----:B------:R-:W-:Y:S01]  /*157a0*/  FMUL.FTZ R27, R31, R28 ;  /* 0x0000001c1f1b7220 */ /* 0x000fe20000410000 */
[----:B------:R-:W-:Y:S01]  /*157b0*/  FFMA.FTZ R39, R41, R46, -R50 ;  /* 0x0000002e29277223 */ /* 0x000fe20000010832 */
[----:B------:R-:W-:Y:S01]  /*157c0*/  FMUL.FTZ R31, R31, R21 ;  /* 0x000000151f1f7220 */ /* 0x000fe20000410000 */
[C---:B------:R-:W-:Y:S01]  /*157d0*/  FMUL.FTZ R43, R38.reuse, R29 ;  /* 0x0000001d262b7220 */ /* 0x040fe20000410000 */
[----:B------:R-:W-:Y:S01]  /*157e0*/  FMUL.FTZ R46, R38, R25 ;  /* 0x00000019262e7220 */ /* 0x000fe20000410000 */
[C---:B------:R-:W-:Y:S01]  /*157f0*/  FFMA.FTZ R38, R26.reuse, R21, -R27 ;  /* 0x000000151a267223 */ /* 0x040fe2000001081b */
[----:B------:R-:W-:Y:S01]  /*15800*/  FFMA.FTZ R31, R26, R28, R31 ;  /* 0x0000001c1a1f7223 */ /* 0x000fe2000001001f */
[C---:B------:R-:W-:Y:S01]  /*15810*/  FFMA.FTZ R27, R30.reuse, R25, -R43 ;  /* 0x000000191e1b7223 */ /* 0x040fe2000001082b */
        /* <DEDUP_REMOVED lines=9> */
[----:B------:R-:W-:Y:S01]  /*158b0*/  F2FP.BF16.F32.PACK_AB R31, R21, R40 ;  /* 0x00000028151f723e */ /* 0x000fe200000010ff */
[----:B------:R3:W-:Y:S04]  /*158c0*/  STS.128 [R3], R24 ;  /* 0x0000001803007388 */ /* 0x0007e80000000c00 */
[----:B------:R3:W-:Y:S02]  /*158d0*/  STS.128 [R20+0x14400], R28 ;  /* 0x0144001c14007388 */ /* 0x0007e40000000c00 */
.L_x_2859:
[----:B------:R-:W-:Y:S05]  /*158e0*/  BSYNC B1 ;  /* 0x0000000000017941 */ /* 0x000fea0003800000 */
.L_x_2858:
[----:B---3--:R-:W-:-:S05]  /*158f0*/  VIADD R3, R225, 0x60 ;  /* 0x00000060e1037836 */ /* 0x008fca0000000000 */
[----:B------:R-:W-:-:S13]  /*15900*/  ISETP.GE.AND P0, PT, R3, R0, PT ;  /* 0x000000000300720c */ /* 0x000fda0003f06270 */
[----:B------:R-:W-:Y:S05]  /*15910*/  @P0 BRA `(.L_x_2829) ;  /* 0x0000000c00c80947 */ /* 0x000fea0003800000 */
[----:B------:R3:W5:Y:S01]  /*15920*/  LDL R41, [R1+0x128] ;  /* 0x0001280001297983 */ /* 0x0007620000100800 */
[----:B------:R-:W4:Y:S01]  /*15930*/  LDC R21, c[0x0][0x3f4] ;  /* 0x0000fd00ff157b82 */ /* 0x000f220000000800 */
[----:B------:R-:W-:Y:S01]  /*15940*/  BSSY B1, `(.L_x_2862) ;  /* 0x0000076000017945 */ /* 0x000fe20003800000 */
[-C--:B----4-:R-:W-:Y:S02]  /*15950*/  ISETP.GE.AND P0, PT, R16, R21.reuse, PT ;  /* 0x000000151000720c */ /* 0x090fe40003f06270 */
[----:B------:R-:W-:-:S11]  /*15960*/  ISETP.GE.AND P1, PT, R214, R21, PT ;  /* 0x00000015d600720c */ /* 0x000fd60003f26270 */
[----:B---3--:R-:W-:Y:S05]  /*15970*/  @P0 BRA `(.L_x_2863) ;  /* 0x0000000400c80947 */ /* 0x008fea0003800000 */
[----:B------:R-:W3:Y:S01]  /*15980*/  LDL R24, [R1+0x8c] ;  /* 0x00008c0001187983 */ /* 0x000ee20000100800 */
[----:B01----:R-:W-:Y:S02]  /*15990*/  SHF.R.S32.HI R20, RZ, 0x1f, R3 ;  /* 0x0000001fff147819 */ /* 0x003fe40000011403 */
[----:B-----5:R-:W-:Y:S02]  /*159a0*/  R2UR UR4, R41 ;  /* 0x00000000290472ca */ /* 0x020fe400000e0000 */
[----:B------:R-:W-:Y:S02]  /*159b0*/  LEA.HI R20, R20, R3, RZ, 0x3 ;  /* 0x0000000314147211 */ /* 0x000fe400078f18ff */
[----:B------:R-:W-:Y:S02]  /*159c0*/  SHF.R.U64 R33, R14, 0x10, R15 ;  /* 0x000000100e217819 */ /* 0x000fe4000000120f */
[----:B------:R-:W-:Y:S01]  /*159d0*/  SHF.R.U64 R14, R4, 0x10, R5 ;  /* 0x00000010040e7819 */ /* 0x000fe20000001205 */
[----:B------:R-:W-:Y:S01]  /*159e0*/  IMAD.SHL.U32 R20, R20, 0x40, RZ ;  /* 0x0000004014147824 */ /* 0x000fe200078e00ff */
[----:B------:R-:W-:-:S02]  /*159f0*/  SHF.R.U64 R36, R12, 0x10, R13 ;  /* 0x000000100c247819 */ /* 0x000fc4000000120d */
[----:B------:R-:W-:Y:S02]  /*15a00*/  SHF.R.U32.HI R32, RZ, 0x10, R13 ;  /* 0x00000010ff207819 */ /* 0x000fe4000001160d */
[----:B------:R-:W-:Y:S02]  /*15a10*/  SHF.R.U32.HI R15, RZ, 0x10, R15 ;  /* 0x00000010ff0f7819 */ /* 0x000fe4000001160f */
[----:B------:R-:W-:Y:S02]  /*15a20*/  SHF.R.U32.HI R12, RZ, 0x10, R5 ;  /* 0x00000010ff0c7819 */ /* 0x000fe40000011605 */
[--C-:B------:R-:W-:Y:S02]  /*15a30*/  SHF.R.U64 R13, R6, 0x10, R7.reuse ;  /* 0x00000010060d7819 */ /* 0x100fe40000001207 */
[----:B------:R-:W-:Y:S02]  /*15a40*/  SHF.R.U32.HI R5, RZ, 0x10, R7 ;  /* 0x00000010ff057819 */ /* 0x000fe40000011607 */
[----:B------:R-:W-:-:S02]  /*15a50*/  PRMT R37, R97, 0x5410, R14 ;  /* 0x0000541061257816 */ /* 0x000fc4000000000e */
[C---:B------:R-:W-:Y:S02]  /*15a60*/  PRMT R4, R100.reuse, 0x5410, R33 ;  /* 0x0000541064047816 */ /* 0x040fe40000000021 */
[----:B------:R-:W-:Y:S01]  /*15a70*/  PRMT R36, R99, 0x5410, R36 ;  /* 0x0000541063247816 */ /* 0x000fe20000000024 */
[----:B------:R-:W-:Y:S01]  /*15a80*/  IMAD.U32 R38, R37, 0x10000, RZ ;  /* 0x0001000025267824 */ /* 0x000fe200078e00ff */
[----:B------:R-:W-:Y:S02]  /*15a90*/  PRMT R100, R100, 0x5432, R15 ;  /* 0x0000543264647816 */ /* 0x000fe4000000000f */
[C---:B------:R-:W-:Y:S02]  /*15aa0*/  PRMT R7, R98.reuse, 0x5410, R13 ;  /* 0x0000541062077816 */ /* 0x040fe4000000000d */
[----:B------:R-:W-:Y:S02]  /*15ab0*/  PRMT R99, R99, 0x5432, R32 ;  /* 0x0000543263637816 */ /* 0x000fe40000000020 */
[----:B------:R-:W-:-:S02]  /*15ac0*/  PRMT R98, R98, 0x5432, R5 ;  /* 0x0000543262627816 */ /* 0x000fc40000000005 */
[----:B------:R-:W-:Y:S02]  /*15ad0*/  PRMT R97, R97, 0x5432, R12 ;  /* 0x0000543261617816 */ /* 0x000fe4000000000c */
[----:B------:R-:W-:-:S03]  /*15ae0*/  LOP3.LUT R40, R37, 0xffff0000, RZ, 0xc0, !PT ;  /* 0xffff000025287812 */ /* 0x000fc600078ec0ff */
[C---:B------:R-:W-:Y:S01]  /*15af0*/  IMAD.U32 R37, R97.reuse, 0x10000, RZ ;  /* 0x0001000061257824 */ /* 0x040fe200078e00ff */
[----:B------:R-:W-:Y:S02]  /*15b00*/  LOP3.LUT R97, R97, 0xffff0000, RZ, 0xc0, !PT ;  /* 0xffff000061617812 */ /* 0x000fe400078ec0ff */
[----:B---3--:R-:W-:Y:S01]  /*15b10*/  LEA.HI R0, R21, R24, RZ, 0x1d ;  /* 0x0000001815007211 */ /* 0x008fe200078fe8ff */
[----:B------:R-:W-:-:S03]  /*15b20*/  IMAD.SHL.U32 R24, R3, 0x40, RZ ;  /* 0x0000004003187824 */ /* 0x000fc600078e00ff */
[----:B------:R-:W-:Y:S02]  /*15b30*/  SHF.R.S32.HI R25, RZ, 0x1f, R0 ;  /* 0x0000001fff197819 */ /* 0x000fe40000011400 */
[----:B------:R-:W-:Y:S02]  /*15b40*/  LOP3.LUT R27, R24, 0x1c0, RZ, 0xc0, !PT ;  /* 0x000001c0181b7812 */ /* 0x000fe400078ec0ff */
[----:B------:R-:W-:Y:S01]  /*15b50*/  LEA.HI R25, R25, R0, RZ, 0x3 ;  /* 0x0000000019197211 */ /* 0x000fe200078f18ff */
[----:B------:R-:W-:Y:S01]  /*15b60*/  IMAD.SHL.U32 R0, R0, 0x8, RZ ;  /* 0x0000000800007824 */ /* 0x000fe200078e00ff */
[----:B------:R-:W-:Y:S02]  /*15b70*/  SHF.R.U32.HI R29, RZ, 0x3, R27 ;  /* 0x00000003ff1d7819 */ /* 0x000fe4000001161b */
[----:B------:R-:W-:Y:S01]  /*15b80*/  LOP3.LUT R26, R27, 0x38, R16, 0xf8, !PT ;  /* 0x000000381b1a7812 */ /* 0x000fe200078ef810 */
[----:B------:R-:W-:Y:S01]  /*15b90*/  IMAD.SHL.U32 R25, R25, 0x400, RZ ;  /* 0x0000040019197824 */ /* 0x000fe200078e00ff */
[----:B------:R-:W-:-:S02]  /*15ba0*/  LOP3.LUT R0, R27, 0x38, R0, 0xf8, !PT ;  /* 0x000000381b007812 */ /* 0x000fc400078ef800 */
[----:B------:R-:W-:Y:S02]  /*15bb0*/  LOP3.LUT R24, R20, 0xfffffe00, RZ, 0xc0, !PT ;  /* 0xfffffe0014187812 */ /* 0x000fe400078ec0ff */
[----:B------:R-:W-:Y:S02]  /*15bc0*/  LOP3.LUT R20, R0, R29, RZ, 0x3c, !PT ;  /* 0x0000001d00147212 */ /* 0x000fe400078e3cff */
[----:B------:R-:W-:Y:S02]  /*15bd0*/  LOP3.LUT R25, R25, 0x7fffe000, RZ, 0xc0, !PT ;  /* 0x7fffe00019197812 */ /* 0x000fe400078ec0ff */
[----:B------:R-:W-:Y:S02]  /*15be0*/  LOP3.LUT R26, R24, R26, R29, 0xf6, !PT ;  /* 0x0000001a181a7212 */ /* 0x000fe400078ef61d */
[----:B------:R-:W-:Y:S02]  /*15bf0*/  IADD3 R20, R20, R25, R24 ;  /* 0x0000001914147210 */ /* 0x000fe40007ffe018 */
[----:B------:R-:W-:-:S03]  /*15c00*/  LEA R0, R26, UR4, 0x1 ;  /* 0x000000041a007c11 */ /* 0x000fc6000f8e08ff */
[----:B------:R-:W-:Y:S02]  /*15c10*/  IMAD R20, R20, 0x2, R23 ;  /* 0x0000000214147824 */ /* 0x000fe400078e0217 */
[----:B------:R-:W0:Y:S04]  /*15c20*/  LDS.128 R24, [R0] ;  /* 0x0000000000187984 */ /* 0x000e280000000c00 */
        /* <DEDUP_REMOVED lines=12> */
[C---:B------:R-:W-:Y:S01]  /*15cf0*/  LOP3.LUT R12, R30.reuse, 0xffff0000, RZ, 0xc0, !PT ;  /* 0xffff00001e0c7812 */ /* 0x040fe200078ec0ff */
[----:B------:R-:W-:-:S02]  /*15d00*/  IMAD.U32 R34, R30, 0x10000, RZ ;  /* 0x000100001e227824 */ /* 0x000fc400078e00ff */
[----:B------:R-:W-:Y:S01]  /*15d10*/  FMUL.FTZ R39, R13, R38 ;  /* 0x000000260d277220 */ /* 0x000fe20000410000 */
[C---:B------:R-:W-:Y:S01]  /*15d20*/  IMAD.U32 R35, R31.reuse, 0x10000, RZ ;  /* 0x000100001f237824 */ /* 0x040fe200078e00ff */
[----:B------:R-:W-:Y:S01]  /*15d30*/  LOP3.LUT R30, R31, 0xffff0000, RZ, 0xc0, !PT ;  /* 0xffff00001f1e7812 */ /* 0x000fe200078ec0ff */
[-C--:B------:R-:W-:Y:S01]  /*15d40*/  FMUL.FTZ R31, R13, R28.reuse ;  /* 0x0000001c0d1f7220 */ /* 0x080fe20000410000 */
[----:B------:R-:W-:Y:S01]  /*15d50*/  FFMA.FTZ R13, R14, R28, -R39 ;  /* 0x0000001c0e0d7223 */ /* 0x000fe20000010827 */
[----:B------:R-:W-:Y:S01]  /*15d60*/  LOP3.LUT R28, R36, 0xffff0000, RZ, 0xc0, !PT ;  /* 0xffff0000241c7812 */ /* 0x000fe200078ec0ff */
[----:B------:R-:W-:Y:S02]  /*15d70*/  IMAD.U32 R33, R29, 0x10000, RZ ;  /* 0x000100001d217824 */ /* 0x000fe400078e00ff */
[----:B------:R-:W-:Y:S01]  /*15d80*/  FFMA.FTZ R14, R14, R38, R31 ;  /* 0x000000260e0e7223 */ /* 0x000fe2000001001f */
[----:B------:R-:W-:Y:S02]  /*15d90*/  IMAD.U32 R31, R99, 0x10000, RZ ;  /* 0x00010000631f7824 */ /* 0x000fe400078e00ff */
[C---:B------:R-:W-:Y:S01]  /*15da0*/  FMUL.FTZ R36, R27.reuse, R40 ;  /* 0x000000281b247220 */ /* 0x040fe20000410000 */
[-C--:B------:R-:W-:Y:S01]  /*15db0*/  FMUL.FTZ R42, R27, R28.reuse ;  /* 0x0000001c1b2a7220 */ /* 0x080fe20000410000 */
[C---:B------:R-:W-:Y:S01]  /*15dc0*/  FMUL.FTZ R27, R33.reuse, R37 ;  /* 0x00000025211b7220 */ /* 0x040fe20000410000 */
[----:B------:R-:W-:Y:S01]  /*15dd0*/  FMUL.FTZ R44, R33, R31 ;  /* 0x0000001f212c7220 */ /* 0x000fe20000410000 */
[----:B------:R-:W-:Y:S01]  /*15de0*/  FFMA.FTZ R28, R15, R28, -R36 ;  /* 0x0000001c0f1c7223 */ /* 0x000fe20000010824 */
[----:B------:R-:W-:-:S02]  /*15df0*/  IMAD.U32 R38, R98, 0x10000, RZ ;  /* 0x0001000062267824 */ /* 0x000fc400078e00ff */
[----:B------:R-:W-:Y:S01]  /*15e00*/  FFMA.FTZ R31, R32, R31, -R27 ;  /* 0x0000001f201f7223 */ /* 0x000fe2000001081b */
[----:B------:R-:W-:Y:S02]  /*15e10*/  IMAD.U32 R36, R100, 0x10000, RZ ;  /* 0x0001000064247824 */ /* 0x000fe400078e00ff */
[----:B------:R-:W-:Y:S01]  /*15e20*/  FFMA.FTZ R44, R32, R37, R44 ;  /* 0x00000025202c7223 */ /* 0x000fe2000001002c */
[----:B------:R-:W-:Y:S01]  /*15e30*/  LOP3.LUT R29, R29, 0xffff0000, RZ, 0xc0, !PT ;  /* 0xffff00001d1d7812 */ /* 0x000fe200078ec0ff */
[----:B------:R-:W-:Y:S01]  /*15e40*/  FFMA.FTZ R33, R15, R40, R42 ;  /* 0x000000280f217223 */ /* 0x000fe2000001002a */
[----:B------:R-:W-:Y:S01]  /*15e50*/  FMUL.FTZ R32, R35, R38 ;  /* 0x0000002623207220 */ /* 0x000fe20000410000 */
[----:B------:R-:W-:Y:S01]  /*15e60*/  LOP3.LUT R99, R99, 0xffff0000, RZ, 0xc0, !PT ;  /* 0xffff000063637812 */ /* 0x000fe200078ec0ff */
[-C--:B------:R-:W-:Y:S01]  /*15e70*/  FMUL.FTZ R40, R35, R36.reuse ;  /* 0x0000002423287220 */ /* 0x080fe20000410000 */
[----:B------:R-:W-:Y:S02]  /*15e80*/  IMAD.U32 R27, R7, 0x10000, RZ ;  /* 0x00010000071b7824 */ /* 0x000fe400078e00ff */
[----:B------:R-:W-:Y:S01]  /*15e90*/  FFMA.FTZ R37, R25, R36, -R32 ;  /* 0x0000002419257223 */ /* 0x000fe20000010820 */
[C---:B------:R-:W-:Y:S01]  /*15ea0*/  FMUL.FTZ R35, R29.reuse, R97 ;  /* 0x000000611d237220 */ /* 0x040fe20000410000 */
[----:B------:R-:W-:Y:S01]  /*15eb0*/  FMUL.FTZ R36, R29, R99 ;  /* 0x000000631d247220 */ /* 0x000fe20000410000 */
[----:B------:R-:W-:Y:S01]  /*15ec0*/  FFMA.FTZ R40, R25, R38, R40 ;  /* 0x0000002619287223 */ /* 0x000fe20000010028 */
[----:B------:R-:W-:-:S02]  /*15ed0*/  IMAD.U32 R15, R4, 0x10000, RZ ;  /* 0x00010000040f7824 */ /* 0x000fc400078e00ff */
[----:B------:R-:W-:Y:S01]  /*15ee0*/  FMUL.FTZ R25, R34, R27 ;  /* 0x0000001b22197220 */ /* 0x000fe20000410000 */
[C---:B------:R-:W-:Y:S01]  /*15ef0*/  FFMA.FTZ R32, R24.reuse, R99, -R35 ;  /* 0x0000006318207223 */ /* 0x040fe20000010823 */
[----:B------:R-:W-:Y:S01]  /*15f00*/  FFMA.FTZ R97, R24, R97, R36 ;  /* 0x0000006118617223 */ /* 0x000fe20000010024 */
[-C--:B------:R-:W-:Y:S01]  /*15f10*/  FMUL.FTZ R29, R34, R15.reuse ;  /* 0x0000000f221d7220 */ /* 0x080fe20000410000 */
[----:B------:R-:W-:Y:S01]  /*15f20*/  FFMA.FTZ R24, R6, R15, -R25 ;  /* 0x0000000f06187223 */ /* 0x000fe20000010819 */
[----:B------:R-:W-:Y:S02]  /*15f30*/  LOP3.LUT R15, R7, 0xffff0000, RZ, 0xc0, !PT ;  /* 0xffff0000070f7812 */ /* 0x000fe400078ec0ff */
[----:B------:R-:W-:Y:S01]  /*15f40*/  LOP3.LUT R4, R4, 0xffff0000, RZ, 0xc0, !PT ;  /* 0xffff000004047812 */ /* 0x000fe200078ec0ff */
[----:B------:R-:W-:Y:S01]  /*15f50*/  FFMA.FTZ R29, R6, R27, R29 ;  /* 0x0000001b061d7223 */ /* 0x000fe2000001001d */
[----:B------:R-:W-:Y:S01]  /*15f60*/  LOP3.LUT R25, R98, 0xffff0000, RZ, 0xc0, !PT ;  /* 0xffff000062197812 */ /* 0x000fe200078ec0ff */
[----:B------:R-:W-:Y:S01]  /*15f70*/  FMUL.FTZ R6, R12, R15 ;  /* 0x0000000f0c067220 */ /* 0x000fe20000410000 */
[----:B------:R-:W-:Y:S01]  /*15f80*/  LOP3.LUT R7, R100, 0xffff0000, RZ, 0xc0, !PT ;  /* 0xffff000064077812 */ /* 0x000fe200078ec0ff */
[----:B------:R-:W-:-:S02]  /*15f90*/  FMUL.FTZ R12, R12, R4 ;  /* 0x000000040c0c7220 */ /* 0x000fc40000410000 */
[C---:B------:R-:W-:Y:S01]  /*15fa0*/  FMUL.FTZ R35, R30.reuse, R25 ;  /* 0x000000191e237220 */ /* 0x040fe20000410000 */
[C---:B------:R-:W-:Y:S01]  /*15fb0*/  FFMA.FTZ R27, R5.reuse, R4, -R6 ;  /* 0x00000004051b7223 */ /* 0x040fe20000010806 */
[----:B------:R-:W-:Y:S01]  /*15fc0*/  FMUL.FTZ R36, R30, R7 ;  /* 0x000000071e247220 */ /* 0x000fe20000410000 */
[----:B------:R-:W-:Y:S01]  /*15fd0*/  FFMA.FTZ R30, R5, R15, R12 ;  /* 0x0000000f051e7223 */ /* 0x000fe2000001000c */
[----:B------:R-:W-:Y:S01]  /*15fe0*/  FFMA.FTZ R34, R26, R7, -R35 ;  /* 0x000000071a227223 */ /* 0x000fe20000010823 */
        /* <DEDUP_REMOVED lines=11> */
.L_x_2863:
[----:B------:R-:W-:Y:S05]  /*160a0*/  BSYNC B1 ;  /* 0x0000000000017941 */ /* 0x000fea0003800000 */
.L_x_2862:
[----:B------:R-:W-:Y:S05]  /*160b0*/  @P1 BRA `(.L_x_2829) ;  /* 0x0000000400e01947 */ /* 0x000fea0003800000 */
[----:B---3--:R-:W3:Y:S01]  /*160c0*/  LDL R5, [R1+0x138] ;  /* 0x0001380001057983 */ /* 0x008ee20000100800 */
[----:B------:R-:W-:Y:S01]  /*160d0*/  SHF.R.S32.HI R0, RZ, 0x1f, R3 ;  /* 0x0000001fff007819 */ /* 0x000fe20000011403 */
[----:B------:R-:W-:Y:S01]  /*160e0*/  IMAD.SHL.U32 R4, R3, 0x40, RZ ;  /* 0x0000004003047824 */ /* 0x000fe200078e00ff */
[----:B------:R-:W-:Y:S02]  /*160f0*/  SHF.R.S32.HI R7, RZ, 0x1f, R214 ;  /* 0x0000001fff077819 */ /* 0x000fe400000114d6 */
[----:B------:R-:W-:Y:S02]  /*16100*/  LEA.HI R3, R0, R3, RZ, 0x3 ;  /* 0x0000000300037211 */ /* 0x000fe400078f18ff */
[CC--:B------:R-:W-:Y:S02]  /*16110*/  LEA.HI R12, R7.reuse, R214.reuse, RZ, 0x6 ;  /* 0x000000d6070c7211 */ /* 0x0c0fe400078f30ff */
[----:B------:R-:W-:Y:S02]  /*16120*/  LEA.HI R6, R7, R214, RZ, 0x3 ;  /* 0x000000d607067211 */ /* 0x000fe400078f18ff */
[----:B-----5:R-:W-:Y:S01]  /*16130*/  R2UR UR4, R41 ;  /* 0x00000000290472ca */ /* 0x020fe200000e0000 */
[----:B------:R-:W-:Y:S01]  /*16140*/  IMAD.SHL.U32 R13, R12, 0x80, RZ ;  /* 0x000000800c0d7824 */ /* 0x000fe200078e00ff */
[----:B0-----:R-:W-:-:S02]  /*16150*/  SHF.R.U64 R29, R8, 0x10, R9 ;  /* 0x00000010081d7819 */ /* 0x001fc40000001209 */
[----:B------:R-:W-:Y:S02]  /*16160*/  SHF.R.U32.HI R9, RZ, 0x10, R9 ;  /* 0x00000010ff097819 */ /* 0x000fe40000011609 */
[----:B------:R-:W-:Y:S02]  /*16170*/  LOP3.LUT R13, R13, 0xffffe000, RZ, 0xc0, !PT ;  /* 0xffffe0000d0d7812 */ /* 0x000fe400078ec0ff */
[----:B------:R-:W-:Y:S02]  /*16180*/  PRMT R29, R86, 0x5410, R29 ;  /* 0x00005410561d7816 */ /* 0x000fe4000000001d */
[----:B------:R-:W-:Y:S02]  /*16190*/  SHF.R.U64 R30, R10, 0x10, R11 ;  /* 0x000000100a1e7819 */ /* 0x000fe4000000120b */
[----:B------:R-:W-:Y:S01]  /*161a0*/  PRMT R86, R86, 0x5432, R9 ;  /* 0x0000543256567816 */ /* 0x000fe20000000009 */
[----:B------:R-:W-:Y:S01]  /*161b0*/  IMAD.U32 R31, R29, 0x10000, RZ ;  /* 0x000100001d1f7824 */ /* 0x000fe200078e00ff */
[----:B------:R-:W-:-:S02]  /*161c0*/  SHF.R.U32.HI R10, RZ, 0x10, R11 ;  /* 0x00000010ff0a7819 */ /* 0x000fc4000001160b */
[--C-:B------:R-:W-:Y:S02]  /*161d0*/  SHF.R.U64 R28, R74, 0x10, R75.reuse ;  /* 0x000000104a1c7819 */ /* 0x100fe4000000124b */
[----:B------:R-:W-:Y:S02]  /*161e0*/  PRMT R30, R87, 0x5410, R30 ;  /* 0x00005410571e7816 */ /* 0x000fe4000000001e */
[----:B------:R-:W-:Y:S02]  /*161f0*/  LOP3.LUT R29, R29, 0xffff0000, RZ, 0xc0, !PT ;  /* 0xffff00001d1d7812 */ /* 0x000fe400078ec0ff */
[----:B------:R-:W-:Y:S02]  /*16200*/  SHF.R.U32.HI R74, RZ, 0x10, R75 ;  /* 0x00000010ff4a7819 */ /* 0x000fe4000001164b */
[----:B------:R-:W-:Y:S02]  /*16210*/  PRMT R87, R87, 0x5432, R10 ;  /* 0x0000543257577816 */ /* 0x000fe4000000000a */
[----:B------:R-:W-:-:S02]  /*16220*/  PRMT R28, R89, 0x5410, R28 ;  /* 0x00005410591c7816 */ /* 0x000fc4000000001c */
[----:B------:R-:W-:Y:S02]  /*16230*/  PRMT R89, R89, 0x5432, R74 ;  /* 0x0000543259597816 */ /* 0x000fe4000000004a */
[----:B---3--:R-:W-:Y:S02]  /*16240*/  LEA.HI R21, R21, R5, RZ, 0x1d ;  /* 0x0000000515157211 */ /* 0x008fe400078fe8ff */
[----:B------:R-:W-:Y:S01]  /*16250*/  LOP3.LUT R5, R4, 0x1c0, RZ, 0xc0, !PT ;  /* 0x000001c004057812 */ /* 0x000fe200078ec0ff */
[----:B------:R-:W-:Y:S01]  /*16260*/  IMAD.SHL.U32 R4, R3, 0x40, RZ ;  /* 0x0000004003047824 */ /* 0x000fe200078e00ff */
[----:B------:R-:W-:Y:S02]  /*16270*/  SHF.R.S32.HI R0, RZ, 0x1f, R21 ;  /* 0x0000001fff007819 */ /* 0x000fe40000011415 */
[----:B------:R-:W-:Y:S02]  /*16280*/  LOP3.LUT R6, R5, 0x38, R6, 0xf8, !PT ;  /* 0x0000003805067812 */ /* 0x000fe400078ef806 */
[----:B------:R-:W-:Y:S01]  /*16290*/  LEA.HI R3, R0, R21, RZ, 0x3 ;  /* 0x0000001500037211 */ /* 0x000fe200078f18ff */
[----:B------:R-:W-:Y:S01]  /*162a0*/  IMAD.SHL.U32 R0, R21, 0x8, RZ ;  /* 0x0000000815007824 */ /* 0x000fe200078e00ff */
[----:B------:R-:W-:-:S02]  /*162b0*/  LOP3.LUT R12, R4, 0xfffffe00, RZ, 0xc0, !PT ;  /* 0xfffffe00040c7812 */ /* 0x000fc400078ec0ff */
[----:B------:R-:W-:Y:S01]  /*162c0*/  SHF.R.U32.HI R7, RZ, 0x3, R5 ;  /* 0x00000003ff077819 */ /* 0x000fe20000011605 */
[----:B------:R-:W-:Y:S01]  /*162d0*/  IMAD.SHL.U32 R4, R3, 0x400, RZ ;  /* 0x0000040003047824 */ /* 0x000fe200078e00ff */
[----:B------:R-:W-:Y:S02]  /*162e0*/  LOP3.LUT R0, R5, 0x38, R0, 0xf8, !PT ;  /* 0x0000003805007812 */ /* 0x000fe400078ef800 */
[-C--:B------:R-:W-:Y:S02]  /*162f0*/  LOP3.LUT R6, R6, R7.reuse, RZ, 0x3c, !PT ;  /* 0x0000000706067212 */ /* 0x080fe400078e3cff */
[----:B------:R-:W-:Y:S02]  /*16300*/  LOP3.LUT R3, R0, R7, RZ, 0x3c, !PT ;  /* 0x0000000700037212 */ /* 0x000fe400078e3cff */
[----:B------:R-:W-:Y:S02]  /*16310*/  LOP3.LUT R4, R4, 0x7fffe000, RZ, 0xc0, !PT ;  /* 0x7fffe00004047812 */ /* 0x000fe400078ec0ff */
[----:B------:R-:W-:-:S02]  /*16320*/  IADD3 R6, R6, R13, R12 ;  /* 0x0000000d06067210 */ /* 0x000fc40007ffe00c */
[----:B------:R-:W-:Y:S02]  /*16330*/  IADD3 R12, R3, R4, R12 ;  /* 0x00000004030c7210 */ /* 0x000fe40007ffe00c */
[----:B------:R-:W-:Y:S02]  /*16340*/  LEA R0, R6, UR4, 0x1 ;  /* 0x0000000406007c11 */ /* 0x000fe4000f8e08ff */
[----:B------:R-:W-:Y:S01]  /*16350*/  SHF.R.U64 R21, R72, 0x10, R73 ;  /* 0x0000001048157819 */ /* 0x000fe20000001249 */
[----:B------:R-:W-:Y:S01]  /*16360*/  IMAD R3, R12, 0x2, R23 ;  /* 0x000000020c037824 */ /* 0x000fe200078e0217 */
[----:B------:R-:W-:Y:S01]  /*16370*/  SHF.R.U32.HI R73, RZ, 0x10, R73 ;  /* 0x00000010ff497819 */ /* 0x000fe20000011649 */
[----:B------:R-:W0:Y:S01]  /*16380*/  LDS.128 R4, [R0] ;  /* 0x0000000000047984 */ /* 0x000e220000000c00 */
[C---:B------:R-:W-:Y:S02]  /*16390*/  PRMT R26, R88.reuse, 0x5410, R21 ;  /* 0x00005410581a7816 */ /* 0x040fe40000000015 */
[----:B------:R-:W-:Y:S01]  /*163a0*/  PRMT R88, R88, 0x5432, R73 ;  /* 0x0000543258587816 */ /* 0x000fe20000000049 */
[----:B------:R-:W1:Y:S02]  /*163b0*/  LDS.128 R12, [R3+0x14400] ;  /* 0x01440000030c7984 */ /* 0x000e640000000c00 */
[----:B------:R-:W-:-:S02]  /*163c0*/  IMAD.U32 R27, R26, 0x10000, RZ ;  /* 0x000100001a1b7824 */ /* 0x000fc400078e00ff */
[C---:B0-----:R-:W-:Y:S01]  /*163d0*/  IMAD.U32 R8, R4.reuse, 0x10000, RZ ;  /* 0x0001000004087824 */ /* 0x041fe200078e00ff */
        /* <DEDUP_REMOVED lines=12> */
[----:B------:R-:W-:Y:S01]  /*164a0*/  LOP3.LUT R27, R26, 0xffff0000, RZ, 0xc0, !PT ;  /* 0xffff00001a1b7812 */ /* 0x000fe200078ec0ff */
[----:B------:R-:W-:Y:S01]  /*164b0*/  FFMA.FTZ R35, R8, R31, R35 ;  /* 0x0000001f08237223 */ /* 0x000fe20000010023 */
[----:B------:R-:W-:Y:S02]  /*164c0*/  IMAD.U32 R8, R88, 0x10000, RZ ;  /* 0x0001000058087824 */ /* 0x000fe400078e00ff */
[----:B------:R-:W-:Y:S01]  /*164d0*/  FMUL.FTZ R34, R21, R20 ;  /* 0x0000001415227220 */ /* 0x000fe20000410000 */
[----:B------:R-:W-:Y:S02]  /*164e0*/  IMAD.U32 R25, R15, 0x10000, RZ ;  /* 0x000100000f197824 */ /* 0x000fe400078e00ff */
[----:B------:R-:W-:Y:S01]  /*164f0*/  FMUL.FTZ R31, R12, R27 ;  /* 0x0000001b0c1f7220 */ /* 0x000fe20000410000 */
[----:B------:R-:W-:-:S02]  /*16500*/  IMAD.U32 R12, R87, 0x10000, RZ ;  /* 0x00010000570c7824 */ /* 0x000fc400078e00ff */
[-C--:B------:R-:W-:Y:S01]  /*16510*/  FMUL.FTZ R21, R21, R8.reuse ;  /* 0x0000000815157220 */ /* 0x080fe20000410000 */
[C---:B------:R-:W-:Y:S01]  /*16520*/  FFMA.FTZ R26, R4.reuse, R27, -R37 ;  /* 0x0000001b041a7223 */ /* 0x040fe20000010825 */
[----:B------:R-:W-:Y:S01]  /*16530*/  FFMA.FTZ R32, R4, R29, R31 ;  /* 0x0000001d04207223 */ /* 0x000fe2000001001f */
[----:B------:R-:W-:Y:S01]  /*16540*/  FFMA.FTZ R34, R9, R8, -R34 ;  /* 0x0000000809227223 */ /* 0x000fe20000010822 */
[----:B------:R-:W-:Y:S02]  /*16550*/  IMAD.U32 R11, R7, 0x10000, RZ ;  /* 0x00010000070b7824 */ /* 0x000fe400078e00ff */
[----:B------:R-:W-:Y:S01]  /*16560*/  FFMA.FTZ R20, R9, R20, R21 ;  /* 0x0000001409147223 */ /* 0x000fe20000010015 */
[----:B------:R-:W-:Y:S02]  /*16570*/  IMAD.U32 R4, R89, 0x10000, RZ ;  /* 0x0001000059047824 */ /* 0x000fe400078e00ff */
[----:B------:R-:W-:Y:S01]  /*16580*/  FMUL.FTZ R8, R25, R12 ;  /* 0x0000000c19087220 */ /* 0x000fe20000410000 */
[----:B------:R-:W-:Y:S01]  /*16590*/  LOP3.LUT R86, R86, 0xffff0000, RZ, 0xc0, !PT ;  /* 0xffff000056567812 */ /* 0x000fe200078ec0ff */
[----:B------:R-:W-:Y:S01]  /*165a0*/  IMAD.U32 R24, R14, 0x10000, RZ ;  /* 0x000100000e187824 */ /* 0x000fe200078e00ff */
[----:B------:R-:W-:Y:S01]  /*165b0*/  LOP3.LUT R88, R88, 0xffff0000, RZ, 0xc0, !PT ;  /* 0xffff000058587812 */ /* 0x000fe200078ec0ff */
[----:B------:R-:W-:-:S02]  /*165c0*/  IMAD.U32 R21, R30, 0x10000, RZ ;  /* 0x000100001e157824 */ /* 0x000fc400078e00ff */
[-C--:B------:R-:W-:Y:S01]  /*165d0*/  FMUL.FTZ R36, R25, R4.reuse ;  /* 0x0000000419247220 */ /* 0x080fe20000410000 */
[----:B------:R-:W-:Y:S01]  /*165e0*/  FFMA.FTZ R29, R11, R4, -R8 ;  /* 0x000000040b1d7223 */ /* 0x000fe20000010808 */
[----:B------:R-:W-:Y:S02]  /*165f0*/  IMAD.U32 R10, R6, 0x10000, RZ ;  /* 0x00010000060a7824 */ /* 0x000fe400078e00ff */
[C---:B------:R-:W-:Y:S01]  /*16600*/  FMUL.FTZ R4, R13.reuse, R86 ;  /* 0x000000560d047220 */ /* 0x040fe20000410000 */
[----:B------:R-:W-:Y:S02]  /*16610*/  IMAD.U32 R9, R28, 0x10000, RZ ;  /* 0x000100001c097824 */ /* 0x000fe400078e00ff */
[C---:B------:R-:W-:Y:S01]  /*16620*/  FMUL.FTZ R25, R24.reuse, R21 ;  /* 0x0000001518197220 */ /* 0x040fe20000410000 */
[----:B------:R-:W-:Y:S01]  /*16630*/  FMUL.FTZ R13, R13, R88 ;  /* 0x000000580d0d7220 */ /* 0x000fe20000410000 */
[----:B------:R-:W-:Y:S01]  /*16640*/  FFMA.FTZ R36, R11, R12, R36 ;  /* 0x0000000c0b247223 */ /* 0x000fe20000010024 */
[-C--:B------:R-:W-:Y:S01]  /*16650*/  FMUL.FTZ R27, R24, R9.reuse ;  /* 0x00000009181b7220 */ /* 0x080fe20000410000 */
[----:B------:R-:W-:Y:S01]  /*16660*/  FFMA.FTZ R25, R10, R9, -R25 ;  /* 0x000000090a197223 */ /* 0x000fe20000010819 */
[----:B------:R-:W-:Y:S01]  /*16670*/  LOP3.LUT R14, R14, 0xffff0000, RZ, 0xc0, !PT ;  /* 0xffff00000e0e7812 */ /* 0x000fe200078ec0ff */
[----:B------:R-:W-:Y:S01]  /*16680*/  FFMA.FTZ R11, R5, R88, -R4 ;  /* 0x00000058050b7223 */ /* 0x000fe20000010804 */
[----:B------:R-:W-:Y:S01]  /*16690*/  LOP3.LUT R15, R15, 0xffff0000, RZ, 0xc0, !PT ;  /* 0xffff00000f0f7812 */ /* 0x000fe200078ec0ff */
[----:B------:R-:W-:Y:S01]  /*166a0*/  FFMA.FTZ R13, R5, R86, R13 ;  /* 0x00000056050d7223 */ /* 0x000fe2000001000d */
[----:B------:R-:W-:Y:S01]  /*166b0*/  LOP3.LUT R9, R30, 0xffff0000, RZ, 0xc0, !PT ;  /* 0xffff00001e097812 */ /* 0x000fe200078ec0ff */
[----:B------:R-:W-:Y:S01]  /*166c0*/  FFMA.FTZ R10, R10, R21, R27 ;  /* 0x000000150a0a7223 */ /* 0x000fe2000001001b */
[----:B------:R-:W-:-:S02]  /*166d0*/  LOP3.LUT R8, R87, 0xffff0000, RZ, 0xc0, !PT ;  /* 0xffff000057087812 */ /* 0x000fc400078ec0ff */
[----:B------:R-:W-:Y:S01]  /*166e0*/  LOP3.LUT R5, R28, 0xffff0000, RZ, 0xc0, !PT ;  /* 0xffff00001c057812 */ /* 0x000fe200078ec0ff */
[----:B------:R-:W-:Y:S01]  /*166f0*/  FMUL.FTZ R21, R14, R9 ;  /* 0x000000090e157220 */ /* 0x000fe20000410000 */
[----:B------:R-:W-:Y:S01]  /*16700*/  LOP3.LUT R4, R89, 0xffff0000, RZ, 0xc0, !PT ;  /* 0xffff000059047812 */ /* 0x000fe200078ec0ff */
[----:B------:R-:W-:Y:S01]  /*16710*/  FMUL.FTZ R24, R15, R8 ;  /* 0x000000080f187220 */ /* 0x000fe20000410000 */
[----:B------:R-:W-:Y:S01]  /*16720*/  LOP3.LUT R6, R6, 0xffff0000, RZ, 0xc0, !PT ;  /* 0xffff000006067812 */ /* 0x000fe200078ec0ff */
[-C--:B------:R-:W-:Y:S01]  /*16730*/  FMUL.FTZ R14, R14, R5.reuse ;  /* 0x000000050e0e7220 */ /* 0x080fe20000410000 */
[----:B------:R-:W-:Y:S01]  /*16740*/  LOP3.LUT R7, R7, 0xffff0000, RZ, 0xc0, !PT ;  /* 0xffff000007077812 */ /* 0x000fe200078ec0ff */
[-C--:B------:R-:W-:Y:S02]  /*16750*/  FMUL.FTZ R27, R15, R4.reuse ;  /* 0x000000040f1b7220 */ /* 0x080fe40000410000 */
        /* <DEDUP_REMOVED lines=14> */
.L_x_2829:
[----:B------:R-:W-:Y:S05]  /*16840*/  BSYNC B0 ;  /* 0x0000000000007941 */ /* 0x000fea0003800000 */
.L_x_2789:
        /* <DEDUP_REMOVED lines=8> */
.L_x_2787:
[----:B-1234-:R-:W2:Y:S02]  /*168d0*/  LDL R0, [R1+0x5c] ;  /* 0x00005c0001007983 */ /* 0x01eea40000100800 */
[----:B--2---:R-:W-:-:S13]  /*168e0*/  R2UR UR4, R0 ;  /* 0x00000000000472ca */ /* 0x004fda00000e0000 */
[----:B------:R-:W-:-:S05]  /*168f0*/  IMAD.U32 R0, RZ, RZ, UR4 ;  /* 0x00000004ff007e24 */ /* 0x000fca000f8e00ff */
[----:B------:R-:W-:-:S13]  /*16900*/  ISETP.NE.AND P0, PT, R0, 0x3, PT ;  /* 0x000000030000780c */ /* 0x000fda0003f05270 */
[----:B------:R-:W-:Y:S05]  /*16910*/  @!P0 BRA `(.L_x_2864) ;  /* 0x0000000000048947 */ /* 0x000fea0003800000 */
[----:B------:R-:W-:Y:S01]  /*16920*/  BPT.TRAP 0x1 ;  /* 0x000000040000795c */ /* 0x000fe20000300000 */
.L_x_2864:
[----:B------:R-:W-:Y:S01]  /*16930*/  IMAD R0, R220, 0x8, R23 ;  /* 0x00000008dc007824 */ /* 0x000fe200078e0217 */
[----:B------:R-:W-:-:S04]  /*16940*/  SHF.L.U32 R3, R226, 0x1f, RZ ;  /* 0x0000001fe2037819 */ /* 0x000fc800000006ff */
[----:B------:R1:W2:Y:S01]  /*16950*/  SYNCS.PHASECHK.TRANS64.TRYWAIT P1, [R0+URZ+0x38830], R3 ;  /* 0x03883003000075a7 */ /* 0x0002a2000802017f */
[----:B------:R-:W-:Y:S05]  /*16960*/  @!P0 BRA `(.L_x_2865) ;  /* 0x0000000000048947 */ /* 0x000fea0003800000 */
[----:B------:R-:W-:Y:S01]  /*16970*/  BPT.TRAP 0x1 ;  /* 0x000000040000795c */ /* 0x000fe20000300000 */
.L_x_2865:
[----:B--2---:R-:W-:Y:S05]  /*16980*/  @P1 BRA `(.L_x_2866) ;  /* 0x0000000000081947 */ /* 0x004fea0003800000 */
[----:B------:R-:W2:Y:S02]  /*16990*/  SYNCS.PHASECHK.TRANS64.TRYWAIT P1, [R0+URZ+0x38830], R3 ;  /* 0x03883003000075a7 */ /* 0x000ea4000802017f */
[----:B--2---:R-:W-:Y:S05]  /*169a0*/  @!P1 BRA `(.L_x_2867) ;  /* 0x000001e800889947 */ /* 0x004fea0003800000 */
.L_x_2866:
[----:B------:R-:W-:Y:S05]  /*169b0*/  WARPSYNC.ALL ;  /* 0x0000000000007948 */ /* 0x000fea0003800000 */
[----:B-12---:R-:W-:Y:S01]  /*169c0*/  VIADD R3, R23, 0x24400 ;  /* 0x0002440017037836 */ /* 0x006fe20000000000 */
[----:B------:R-:W-:Y:S01]  /*169d0*/  R2UR UR20, R84 ;  /* 0x00000000541472ca */ /* 0x000fe200000e0000 */
[----:B0-----:R-:W-:Y:S01]  /*169e0*/  IMAD.MOV.U32 R5, RZ, RZ, 0x40000040 ;  /* 0x40000040ff057424 */ /* 0x001fe200078e00ff */
        /* <DEDUP_REMOVED lines=9> */
[----:B------:R-:W-:Y:S01]  /*16a80*/  IMAD.MOV.U32 R7, RZ, RZ, 0x40000040 ;  /* 0x40000040ff077424 */ /* 0x000fe200078e00ff */
[----:B------:R-:W-:Y:S01]  /*16a90*/  LOP3.LUT R4, R3, 0x10000, RZ, 0xfc, !PT ;  /* 0x0001000003047812 */ /* 0x000fe200078efcff */
[----:B------:R-:W-:Y:S01]  /*16aa0*/  ULOP3.LUT UR20, UR20, 0x10000, URZ, 0xfc, !UPT ;  /* 0x0001000014147892 */ /* 0x000fe2000f8efc3f */
[----:B------:R-:W-:Y:S01]  /*16ab0*/  R2UR UR15, R9 ;  /* 0x00000000090f72ca */ /* 0x000fe200000e0000 */
[----:B------:R-:W-:Y:S01]  /*16ac0*/  UMOV UR9, UR17 ;  /* 0x0000001100097c82 */ /* 0x000fe20008000000 */
[C---:B------:R-:W-:Y:S01]  /*16ad0*/  R2UR UR11, R7.reuse ;  /* 0x00000000070b72ca */ /* 0x040fe200000e0000 */
[----:B------:R0:W-:Y:S01]  /*16ae0*/  STL [R1+0x54], R4 ;  /* 0x0000540401007387 */ /* 0x0001e20000100800 */
[----:B------:R-:W-:Y:S01]  /*16af0*/  UMOV UR13, UR17 ;  /* 0x00000011000d7c82 */ /* 0x000fe20008000000 */
[----:B------:R-:W-:Y:S01]  /*16b00*/  R2UR UR19, R7 ;  /* 0x00000000071372ca */ /* 0x000fe200000e0000 */
[----:B------:R-:W-:Y:S01]  /*16b10*/  UMOV UR24, UR20 ;  /* 0x0000001400187c82 */ /* 0x000fe20008000000 */
[----:B------:R-:W-:Y:S01]  /*16b20*/  IMAD.MOV.U32 R7, RZ, RZ, 0x40000040 ;  /* 0x40000040ff077424 */ /* 0x000fe200078e00ff */
[----:B------:R-:W-:Y:S01]  /*16b30*/  UMOV UR16, UR24 ;  /* 0x0000001800107c82 */ /* 0x000fe20008000000 */
[----:B------:R-:W-:Y:S01]  /*16b40*/  IMAD.U32 R12, RZ, RZ, UR24 ;  /* 0x00000018ff0c7e24 */ /* 0x000fe2000f8e00ff */
        /* <DEDUP_REMOVED lines=445> */
[----:B------:R-:W-:Y:S01]  /*18720*/  HGMMA.64x16x16.F32.BF16 R40, gdesc[UR8], R40, gsb0 ;  /* 0x00200000082879f0 */ /* 0x000fe20008001828 */
[----:B------:R-:W-:Y:S01]  /*18730*/  R2UR UR10, R6 ;  /* 0x00000000060a72ca */ /* 0x000fe200000e0000 */
[----:B------:R-:W-:Y:S01]  /*18740*/  VIADD R6, R4, 0x504 ;  /* 0x0000050404067836 */ /* 0x000fe20000000000 */
[----:B------:R-:W-:Y:S01]  /*18750*/  R2UR UR11, R7 ;  /* 0x00000000070b72ca */ /* 0x000fe200000e0000 */
        /* <DEDUP_REMOVED lines=292> */
.L_x_2868:
[----:B------:R-:W2:Y:S01]  /*199a0*/  LDL R9, [R1+0x84] ;  /* 0x0000840001097983 */ /* 0x000ea20000100800 */
[----:B------:R-:W-:Y:S01]  /*199b0*/  ULDC UR4, c[0x0][0x9d8] ;  /* 0x0002760000047ab9 */ /* 0x000fe20000000800 */
[----:B------:R-:W0:Y:S02]  /*199c0*/  LDC R6, c[0x0][0x448] ;  /* 0x00011200ff067b82 */ /* 0x000e240000000800 */
[----:B------:R-:W2:Y:S01]  /*199d0*/  LDL R65, [R1+0x74] ;  /* 0x0000740001417983 */ /* 0x000ea20000100800 */
[----:B------:R-:W-:Y:S01]  /*199e0*/  FMUL.FTZ R4, R57, UR4 ;  /* 0x0000000439047c20 */ /* 0x000fe20008410000 */
[----:B------:R-:W-:Y:S01]  /*199f0*/  FMUL.FTZ R8, R59, UR4 ;  /* 0x000000043b087c20 */ /* 0x000fe20008410000 */
[----:B------:R-:W-:Y:S01]  /*19a00*/  FMUL.FTZ R72, R58, UR4 ;  /* 0x000000043a487c20 */ /* 0x000fe20008410000 */
[----:B------:R-:W3:Y:S01]  /*19a10*/  LDL R57, [R1+0x78] ;  /* 0x0000780001397983 */ /* 0x000ee20000100800 */
[----:B------:R-:W-:Y:S01]  /*19a20*/  FMUL.FTZ R5, R60, UR4 ;  /* 0x000000043c057c20 */ /* 0x000fe20008410000 */
[----:B------:R-:W-:-:S02]  /*19a30*/  FMUL.FTZ R60, R62, UR4 ;  /* 0x000000043e3c7c20 */ /* 0x000fc40008410000 */
[----:B------:R-:W4:Y:S01]  /*19a40*/  LDL R14, [R1+0x80] ;  /* 0x00008000010e7983 */ /* 0x000f220000100800 */
[----:B------:R-:W1:Y:S01]  /*19a50*/  MUFU.TANH R72, R72 ;  /* 0x0000004800487308 */ /* 0x000e620000002400 */
[----:B------:R-:W-:Y:S01]  /*19a60*/  FMUL.FTZ R50, R50, UR4 ;  /* 0x0000000432327c20 */ /* 0x000fe20008410000 */
[----:B------:R-:W-:Y:S01]  /*19a70*/  FMUL.FTZ R51, R51, UR4 ;  /* 0x0000000433337c20 */ /* 0x000fe20008410000 */
[----:B------:R-:W5:Y:S01]  /*19a80*/  LDL R59, [R1+0x6c] ;  /* 0x00006c00013b7983 */ /* 0x000f620000100800 */
        /* <DEDUP_REMOVED lines=9> */
[----:B0-----:R-:W-:Y:S01]  /*19b20*/  ISETP.NE.AND P4, PT, R6, 0x1, PT ;  /* 0x000000010600780c */ /* 0x001fe20003f85270 */
        /* <DEDUP_REMOVED lines=11> */
[----:B------:R-:W-:Y:S01]  /*19be0*/  VIADD R0, R0, 0x38840 ;  /* 0x0003884000007836 */ /* 0x000fe20000000000 */
[----:B------:R-:W1:Y:S01]  /*19bf0*/  @P4 LDC R6, c[0x0][0x44c] ;  /* 0x00011300ff064b82 */ /* 0x000e620000000800 */
[----:B------:R-:W-:Y:S01]  /*19c00*/  LOP3.LUT R18, R18, 0xfffffffd, RZ, 0xc0, !PT ;  /* 0xfffffffd12127812 */ /* 0x000fe200078ec0ff */
[----:B------:R-:W-:Y:S01]  /*19c10*/  ULDC UR38, c[0x0][0x9d8] ;  /* 0x0002760000267ab9 */ /* 0x000fe20000000800 */
[----:B------:R-:W-:Y:S01]  /*19c20*/  ULDC UR39, c[0x0][0x9d8] ;  /* 0x0002760000277ab9 */ /* 0x000fe20000000800 */
[----:B------:R-:W-:Y:S01]  /*19c30*/  ULDC UR42, c[0x0][0x988] ;  /* 0x00026200002a7ab9 */ /* 0x000fe20000000800 */
[----:B------:R-:W-:Y:S01]  /*19c40*/  ULDC UR43, c[0x0][0x988] ;  /* 0x00026200002b7ab9 */ /* 0x000fe20000000800 */
[----:B------:R-:W-:Y:S02]  /*19c50*/  MUFU.TANH R51, R51 ;  /* 0x0000003300337308 */ /* 0x000fe40000002400 */
[----:B------:R-:W0:Y:S06]  /*19c60*/  @P4 LDC R15, c[0x0][0x450] ;  /* 0x00011400ff0f4b82 */ /* 0x000e2c0000000800 */
[----:B------:R-:W5:Y:S08]  /*19c70*/  MUFU.TANH R58, R58 ;  /* 0x0000003a003a7308 */ /* 0x000f700000002400 */
[----:B------:R-:W5:Y:S08]  /*19c80*/  MUFU.TANH R54, R54 ;  /* 0x0000003600367308 */ /* 0x000f700000002400 */
[----:B------:R-:W5:Y:S08]  /*19c90*/  MUFU.TANH R48, R55 ;  /* 0x0000003700307308 */ /* 0x000f700000002400 */
[----:B------:R-:W5:Y:S08]  /*19ca0*/  MUFU.TANH R42, R42 ;  /* 0x0000002a002a7308 */ /* 0x000f700000002400 */
[----:B------:R-:W5:Y:S08]  /*19cb0*/  MUFU.TANH R43, R43 ;  /* 0x0000002b002b7308 */ /* 0x000f700000002400 */
[----:B------:R-:W-:Y:S08]  /*19cc0*/  MUFU.TANH R10, R10 ;  /* 0x0000000a000a7308 */ /* 0x000ff00000002400 */
[----:B------:R-:W-:Y:S08]  /*19cd0*/  MUFU.TANH R20, R34 ;  /* 0x0000002200147308 */ /* 0x000ff00000002400 */
[----:B------:R-:W-:Y:S08]  /*19ce0*/  MUFU.TANH R39, R39 ;  /* 0x0000002700277308 */ /* 0x000ff00000002400 */
[----:B------:R-:W-:Y:S08]  /*19cf0*/  MUFU.TANH R34, R26 ;  /* 0x0000001a00227308 */ /* 0x000ff00000002400 */
[----:B------:R-:W-:Y:S08]  /*19d00*/  MUFU.TANH R31, R31 ;  /* 0x0000001f001f7308 */ /* 0x000ff00000002400 */
[----:B------:R-:W-:Y:S08]  /*19d10*/  MUFU.TANH R3, R3 ;  /* 0x0000000300037308 */ /* 0x000ff00000002400 */
[----:B------:R-:W-:Y:S01]  /*19d20*/  MUFU.TANH R4, R4 ;  /* 0x0000000400047308 */ /* 0x000fe20000002400 */
[----:B------:R-:W-:Y:S01]  /*19d30*/  FMUL.FTZ R13, R49, UR4 ;  /* 0x00000004310d7c20 */ /* 0x000fe20008410000 */
[----:B------:R-:W-:-:S06]  /*19d40*/  FMUL.FTZ R74, R33, UR4 ;  /* 0x00000004214a7c20 */ /* 0x000fcc0008410000 */
[----:B------:R-:W-:Y:S08]  /*19d50*/  MUFU.TANH R5, R5 ;  /* 0x0000000500057308 */ /* 0x000ff00000002400 */
[----:B------:R-:W-:Y:S01]  /*19d60*/  MUFU.TANH R7, R7 ;  /* 0x0000000700077308 */ /* 0x000fe20000002400 */
[----:B--2---:R-:W-:-:S07]  /*19d70*/  IMAD.IADD R9, R9, 0x1, R65 ;  /* 0x0000000109097824 */ /* 0x004fce00078e0241 */
[----:B------:R-:W-:Y:S01]  /*19d80*/  MUFU.TANH R11, R11 ;  /* 0x0000000b000b7308 */ /* 0x000fe20000002400 */
[----:B------:R-:W-:Y:S01]  /*19d90*/  FMUL.FTZ R84, R28, UR4 ;  /* 0x000000041c547c20 */ /* 0x000fe20008410000 */
[----:B------:R-:W-:Y:S01]  /*19da0*/  FMUL.FTZ R66, R41, UR4 ;  /* 0x0000000429427c20 */ /* 0x000fe20008410000 */
[----:B-1----:R-:W-:-:S04]  /*19db0*/  @P4 IMAD.HI.U32 R6, R9, R6, RZ ;  /* 0x0000000609064227 */ /* 0x002fc800078e00ff */
[----:B------:R-:W-:Y:S01]  /*19dc0*/  FMUL.FTZ R76, R36, UR4 ;  /* 0x00000004244c7c20 */ /* 0x000fe20008410000 */
[----:B------:R-:W-:Y:S01]  /*19dd0*/  FMUL.FTZ R68, R44, UR4 ;  /* 0x000000042c447c20 */ /* 0x000fe20008410000 */
[----:B------:R-:W-:Y:S01]  /*19de0*/  FMUL.FTZ R70, R45, UR4 ;  /* 0x000000042d467c20 */ /* 0x000fe20008410000 */
[----:B------:R-:W-:Y:S01]  /*19df0*/  FMUL.FTZ R78, R37, UR4 ;  /* 0x00000004254e7c20 */ /* 0x000fe20008410000 */
[----:B0-----:R-:W-:Y:S01]  /*19e00*/  @P4 SHF.R.U32.HI R9, RZ, R15, R6 ;  /* 0x0000000fff094219 */ /* 0x001fe20000011606 */
[----:B------:R-:W-:Y:S01]  /*19e10*/  FMUL.FTZ R80, R25, UR4 ;  /* 0x0000000419507c20 */ /* 0x000fe20008410000 */
[----:B------:R-:W-:Y:S01]  /*19e20*/  FMUL.FTZ R29, R29, UR4 ;  /* 0x000000041d1d7c20 */ /* 0x000fe20008410000 */
[----:B------:R-:W2:Y:S04]  /*19e30*/  LDL R49, [R1+0x50] ;  /* 0x0000500001317983 */ /* 0x000ea80000100800 */
[----:B------:R-:W0:Y:S01]  /*19e40*/  SHFL.IDX PT, R12, R9, 0x1, 0x1c1f ;  /* 0x003c1f00090c7f89 */ /* 0x000e2200000e0000 */
[----:B------:R-:W-:-:S02]  /*19e50*/  IMAD R6, R2, -0x50, RZ ;  /* 0xffffffb002067824 */ /* 0x000fc400078e02ff */
[----:B---3--:R-:W-:-:S03]  /*19e60*/  IMAD R15, R2, -0x50, R57 ;  /* 0xffffffb0020f7824 */ /* 0x008fc600078e0239 */
[C---:B----4-:R-:W-:Y:S02]  /*19e70*/  IADD3 R6, -R14.reuse, 0x51, R6 ;  /* 0x000000510e067810 */ /* 0x050fe40007ffe106 */
[----:B------:R-:W-:Y:S02]  /*19e80*/  IADD3 R15, -R14, 0x50, R15 ;  /* 0x000000500e0f7810 */ /* 0x000fe40007ffe10f */
[----:B-----5:R-:W-:-:S04]  /*19e90*/  IADD3 R64, -R59, R6, R57 ;  /* 0x000000063b407210 */ /* 0x020fc80007ffe139 */
[----:B0-----:R-:W-:-:S04]  /*19ea0*/  VIADDMNMX R6, R12, R64, R15, PT ;  /* 0x000000400c067246 */ /* 0x001fc8000380010f */
[C---:B------:R-:W-:Y:S02]  /*19eb0*/  ISETP.GT.AND P1, PT, R6.reuse, RZ, PT ;  /* 0x000000ff0600720c */ /* 0x040fe40003f24270 */
[C---:B------:R-:W-:Y:S02]  /*19ec0*/  ISETP.GT.AND P2, PT, R6.reuse, 0x1, PT ;  /* 0x000000010600780c */ /* 0x040fe40003f44270 */
[----:B------:R-:W-:Y:S02]  /*19ed0*/  ISETP.GT.AND P3, PT, R6, 0x8, PT ;  /* 0x000000080600780c */ /* 0x000fe40003f64270 */
[----:B------:R-:W-:Y:S02]  /*19ee0*/  FSEL R72, R72, -INF , P1 ;  /* 0xff80000048487808 */ /* 0x000fe40000800000 */
[----:B------:R-:W-:Y:S02]  /*19ef0*/  FSEL R62, R8, -INF , P2 ;  /* 0xff800000083e7808 */ /* 0x000fe40001000000 */
[----:B------:R-:W-:-:S02]  /*19f00*/  ISETP.GT.AND P1, PT, R6, 0x9, PT ;  /* 0x000000090600780c */ /* 0x000fc40003f24270 */
[----:B------:R-:W-:Y:S02]  /*19f10*/  FSEL R60, R60, -INF , P3 ;  /* 0xff8000003c3c7808 */ /* 0x000fe40001800000 */
[----:B------:R-:W-:Y:S02]  /*19f20*/  FMNMX.FTZ R21, R72, R62, !PT ;  /* 0x0000003e48157209 */ /* 0x000fe40007810000 */
[----:B------:R-:W-:Y:S02]  /*19f30*/  ISETP.GT.AND P2, PT, R6, 0x10, PT ;  /* 0x000000100600780c */ /* 0x000fe40003f44270 */
[----:B------:R-:W-:Y:S02]  /*19f40*/  FSEL R58, R58, -INF , P1 ;  /* 0xff8000003a3a7808 */ /* 0x000fe40000800000 */
[----:B------:R-:W-:Y:S02]  /*19f50*/  FMNMX.FTZ R21, R60, R21, !PT ;  /* 0x000000153c157209 */ /* 0x000fe40007810000 */
        /* <DEDUP_REMOVED lines=8> */
[----:B------:R-:W-:Y:S01]  /*19fe0*/  FMNMX.FTZ R21, R50, R21, !PT ;  /* 0x0000001532157209 */ /* 0x000fe20007810000 */
[----:B------:R-:W0:Y:S01]  /*19ff0*/  MUFU.TANH R14, R47 ;  /* 0x0000002f000e7308 */ /* 0x000e220000002400 */
[----:B------:R-:W-:Y:S02]  /*1a000*/  ISETP.GT.AND P2, PT, R6, 0x20, PT ;  /* 0x000000200600780c */ /* 0x000fe40003f44270 */
[----:B------:R-:W-:Y:S02]  /*1a010*/  FSEL R48, R48, -INF , P1 ;  /* 0xff80000030307808 */ /* 0x000fe40000800000 */
[----:B------:R-:W-:Y:S02]  /*1a020*/  FMNMX.FTZ R21, R54, R21, !PT ;  /* 0x0000001536157209 */ /* 0x000fe40007810000 */
[----:B------:R-:W-:-:S02]  /*1a030*/  ISETP.GT.AND P1, PT, R6, 0x21, PT ;  /* 0x000000210600780c */ /* 0x000fc40003f24270 */
[----:B------:R-:W-:Y:S02]  /*1a040*/  FSEL R46, R42, -INF , P2 ;  /* 0xff8000002a2e7808 */ /* 0x000fe40001000000 */
[----:B------:R-:W-:Y:S01]  /*1a050*/  FMNMX.FTZ R21, R48, R21, !PT ;  /* 0x0000001530157209 */ /* 0x000fe20007810000 */
[----:B------:R-:W1:Y:S01]  /*1a060*/  MUFU.TANH R8, R35 ;  /* 0x0000002300087308 */ /* 0x000e620000002400 */
[----:B------:R-:W-:Y:S02]  /*1a070*/  ISETP.GT.AND P2, PT, R6, 0x28, PT ;  /* 0x000000280600780c */ /* 0x000fe40003f44270 */
[----:B------:R-:W-:Y:S02]  /*1a080*/  FSEL R42, R43, -INF , P1 ;  /* 0xff8000002b2a7808 */ /* 0x000fe40000800000 */
[----:B------:R-:W-:Y:S02]  /*1a090*/  FMNMX.FTZ R21, R46, R21, !PT ;  /* 0x000000152e157209 */ /* 0x000fe40007810000 */
[----:B------:R-:W-:Y:S01]  /*1a0a0*/  ISETP.GT.AND P1, PT, R6, 0x29, PT ;  /* 0x000000290600780c */ /* 0x000fe20003f24270 */
[----:B------:R3:W4:Y:S01]  /*1a0b0*/  MUFU.TANH R12, R38 ;  /* 0x00000026000c7308 */ /* 0x0007220000002400 */
[----:B------:R-:W-:-:S02]  /*1a0c0*/  FMNMX.FTZ R21, R42, R21, !PT ;  /* 0x000000152a157209 */ /* 0x000fc40007810000 */
[----:B0-----:R-:W-:Y:S02]  /*1a0d0*/  FSEL R14, R14, -INF , P1 ;  /* 0xff8000000e0e7808 */ /* 0x001fe40000800000 */
[----:B---3--:R-:W-:Y:S02]  /*1a0e0*/  FSEL R38, R10, -INF , P2 ;  /* 0xff8000000a267808 */ /* 0x008fe40001000000 */
[----:B------:R-:W-:Y:S02]  /*1a0f0*/  ISETP.GT.AND P2, PT, R6, 0x30, PT ;  /* 0x000000300600780c */ /* 0x000fe40003f44270 */
[----:B------:R-:W-:Y:S02]  /*1a100*/  FMNMX.FTZ R21, R38, R21, !PT ;  /* 0x0000001526157209 */ /* 0x000fe40007810000 */
[----:B------:R-:W-:Y:S02]  /*1a110*/  ISETP.GT.AND P1, PT, R6, 0x31, PT ;  /* 0x000000310600780c */ /* 0x000fe40003f24270 */
[----:B------:R-:W-:-:S02]  /*1a120*/  FSEL R20, R20, -INF , P2 ;  /* 0xff80000014147808 */ /* 0x000fc40001000000 */
[----:B------:R-:W-:Y:S01]  /*1a130*/  FMNMX.FTZ R21, R14, R21, !PT ;  /* 0x000000150e157209 */ /* 0x000fe20007810000 */
[----:B------:R0:W3:Y:S01]  /*1a140*/  MUFU.TANH R35, R27 ;  /* 0x0000001b00237308 */ /* 0x0000e20000002400 */
[----:B------:R-:W-:Y:S01]  /*1a150*/  FMUL.FTZ R10, R30, UR4 ;  /* 0x000000041e0a7c20 */ /* 0x000fe20008410000 */
[----:B------:R-:W-:Y:S02]  /*1a160*/  ISETP.GT.AND P2, PT, R6, 0x38, PT ;  /* 0x000000380600780c */ /* 0x000fe40003f44270 */
[----:B-1----:R-:W-:Y:S02]  /*1a170*/  FSEL R8, R8, -INF , P1 ;  /* 0xff80000008087808 */ /* 0x002fe40000800000 */
[----:B------:R-:W-:Y:S02]  /*1a180*/  FMNMX.FTZ R21, R20, R21, !PT ;  /* 0x0000001514157209 */ /* 0x000fe40007810000 */
[----:B------:R3:W1:Y:S01]  /*1a190*/  MUFU.TANH R43, R10 ;  /* 0x0000000a002b7308 */ /* 0x0006620000002400 */
[----:B------:R-:W-:-:S02]  /*1a1a0*/  ISETP.GT.AND P1, PT, R6, 0x39, PT ;  /* 0x000000390600780c */ /* 0x000fc40003f24270 */
[----:B----4-:R-:W-:Y:S02]  /*1a1b0*/  FSEL R26, R12, -INF , P2 ;  /* 0xff8000000c1a7808 */ /* 0x010fe40001000000 */
[----:B------:R-:W-:Y:S02]  /*1a1c0*/  FMNMX.FTZ R21, R8, R21, !PT ;  /* 0x0000001508157209 */ /* 0x000fe40007810000 */
[----:B------:R-:W-:Y:S02]  /*1a1d0*/  ISETP.GT.AND P2, PT, R6, 0x40, PT ;  /* 0x000000400600780c */ /* 0x000fe40003f44270 */
[----:B------:R-:W-:Y:S02]  /*1a1e0*/  FSEL R30, R39, -INF , P1 ;  /* 0xff800000271e7808 */ /* 0x000fe40000800000 */
[----:B0-----:R-:W-:Y:S02]  /*1a1f0*/  FMNMX.FTZ R27, R26, R21, !PT ;  /* 0x000000151a1b7209 */ /* 0x001fe40007810000 */
[----:B------:R-:W-:-:S02]  /*1a200*/  ISETP.GT.AND P1, PT, R6, 0x41, PT ;  /* 0x000000410600780c */ /* 0x000fc40003f24270 */
[----:B------:R-:W-:Y:S02]  /*1a210*/  FSEL R34, R34, -INF , P2 ;  /* 0xff80000022227808 */ /* 0x000fe40001000000 */
[----:B------:R-:W-:Y:S02]  /*1a220*/  FMNMX.FTZ R27, R30, R27, !PT ;  /* 0x0000001b1e1b7209 */ /* 0x000fe40007810000 */
[----:B------:R-:W-:Y:S02]  /*1a230*/  ISETP.GT.AND P2, PT, R6, 0x48, PT ;  /* 0x000000480600780c */ /* 0x000fe40003f44270 */
[----:B---3--:R-:W-:Y:S02]  /*1a240*/  FSEL R10, R35, -INF , P1 ;  /* 0xff800000230a7808 */ /* 0x008fe40000800000 */
[----:B------:R-:W-:Y:S02]  /*1a250*/  FMNMX.FTZ R27, R34, R27, !PT ;  /* 0x0000001b221b7209 */ /* 0x000fe40007810000 */
[----:B------:R-:W-:-:S02]  /*1a260*/  ISETP.GT.AND P1, PT, R6, 0x49, PT ;  /* 0x000000490600780c */ /* 0x000fc40003f24270 */
[----:B-1----:R-:W-:Y:S02]  /*1a270*/  FSEL R12, R43, -INF , P2 ;  /* 0xff8000002b0c7808 */ /* 0x002fe40001000000 */
[----:B------:R-:W-:Y:S02]  /*1a280*/  FMNMX.FTZ R27, R10, R27, !PT ;  /* 0x0000001b0a1b7209 */ /* 0x000fe40007810000 */
[----:B------:R-:W-:Y:S02]  /*1a290*/  FSEL R6, R31, -INF , P1 ;  /* 0xff8000001f067808 */ /* 0x000fe40000800000 */
[----:B------:R-:W-:-:S04]  /*1a2a0*/  FMNMX.FTZ R31, R12, R27, !PT ;  /* 0x0000001b0c1f7209 */ /* 0x000fc80007810000 */
[----:B------:R-:W-:Y:S01]  /*1a2b0*/  FMNMX.FTZ R35, R6, R31, !PT ;  /* 0x0000001f06237209 */ /* 0x000fe20007810000 */
[----:B------:R-:W-:-:S04]  /*1a2c0*/  FMUL.FTZ R27, R40, UR4 ;  /* 0x00000004281b7c20 */ /* 0x000fc80008410000 */
[----:B------:R-:W0:Y:S04]  /*1a2d0*/  SHFL.BFLY PT, R40, R35, 0x2, 0x1f ;  /* 0x0c401f0023287f89 */ /* 0x000e2800000e0000 */
[----:B------:R-:W1:Y:S01]  /*1a2e0*/  SHFL.IDX PT, R9, R9, RZ, 0x1c1f ;  /* 0x001c1fff09097589 */ /* 0x000e6200000e0000 */
[----:B------:R-:W-:Y:S01]  /*1a2f0*/  FMUL.FTZ R21, R52, UR4 ;  /* 0x0000000434157c20 */ /* 0x000fe20008410000 */
[----:B------:R-:W3:Y:S01]  /*1a300*/  MUFU.TANH R13, R13 ;  /* 0x0000000d000d7308 */ /* 0x000ee20000002400 */
[----:B------:R-:W-:Y:S01]  /*1a310*/  FMUL.FTZ R33, R24, UR4 ;  /* 0x0000000418217c20 */ /* 0x000fe20008410000 */
[----:B------:R-:W-:Y:S01]  /*1a320*/  FMUL.FTZ R52, R53, UR4 ;  /* 0x0000000435347c20 */ /* 0x000fe20008410000 */
[----:B0-----:R-:W-:Y:S02]  /*1a330*/  FMNMX.FTZ R40, R35, R40, !PT ;  /* 0x0000002823287209 */ /* 0x001fe40007810000 */
[----:B-1----:R-:W-:-:S03]  /*1a340*/  VIADDMNMX R15, R9, R64, R15, PT ;  /* 0x00000040090f7246 */ /* 0x002fc6000380010f */
[----:B------:R-:W0:Y:S01]  /*1a350*/  SHFL.BFLY PT, R35, R40, 0x1, 0x1f ;  /* 0x0c201f0028237f89 */ /* 0x000e2200000e0000 */
[C---:B------:R-:W-:Y:S02]  /*1a360*/  ISETP.GT.AND P1, PT, R15.reuse, RZ, PT ;  /* 0x000000ff0f00720c */ /* 0x040fe40003f24270 */
[C---:B------:R-:W-:Y:S02]  /*1a370*/  ISETP.GT.AND P2, PT, R15.reuse, 0x1, PT ;  /* 0x000000010f00780c */ /* 0x040fe40003f44270 */
[----:B------:R-:W-:Y:S02]  /*1a380*/  ISETP.GT.AND P3, PT, R15, 0x8, PT ;  /* 0x000000080f00780c */ /* 0x000fe40003f64270 */
[----:B------:R-:W-:Y:S02]  /*1a390*/  FSEL R24, R3, -INF , P1 ;  /* 0xff80000003187808 */ /* 0x000fe40000800000 */
[----:B------:R-:W-:Y:S01]  /*1a3a0*/  FSEL R9, R4, -INF , P2 ;  /* 0xff80000004097808 */ /* 0x000fe20001000000 */
[----:B------:R-:W1:Y:S01]  /*1a3b0*/  MUFU.TANH R21, R21 ;  /* 0x0000001500157308 */ /* 0x000e620000002400 */
[----:B------:R-:W-:-:S02]  /*1a3c0*/  ISETP.GT.AND P1, PT, R15, 0x9, PT ;  /* 0x000000090f00780c */ /* 0x000fc40003f24270 */
[----:B------:R-:W-:Y:S02]  /*1a3d0*/  FSEL R28, R5, -INF , P3 ;  /* 0xff800000051c7808 */ /* 0x000fe40001800000 */
[----:B------:R-:W-:Y:S01]  /*1a3e0*/  FMNMX.FTZ R3, R24, R9, !PT ;  /* 0x0000000918037209 */ /* 0x000fe20007810000 */
[----:B------:R-:W-:Y:S01]  /*1a3f0*/  FMUL.FTZ R31, R32, UR4 ;  /* 0x00000004201f7c20 */ /* 0x000fe20008410000 */
[----:B------:R-:W-:Y:S01]  /*1a400*/  ISETP.GT.AND P2, PT, R15, 0x10, PT ;  /* 0x000000100f00780c */ /* 0x000fe20003f44270 */
[----:B------:R-:W4:Y:S01]  /*1a410*/  MUFU.TANH R52, R52 ;  /* 0x0000003400347308 */ /* 0x000f220000002400 */
[----:B------:R-:W-:Y:S01]  /*1a420*/  FSEL R32, R7, -INF , P1 ;  /* 0xff80000007207808 */ /* 0x000fe20000800000 */
[----:B------:R-:W-:Y:S01]  /*1a430*/  ULDC UR4, c[0x0][0x988] ;  /* 0x0002620000047ab9 */ /* 0x000fe20000000800 */
[----:B------:R-:W-:Y:S02]  /*1a440*/  FMNMX.FTZ R3, R28, R3, !PT ;  /* 0x000000031c037209 */ /* 0x000fe40007810000 */
[----:B------:R-:W-:-:S02]  /*1a450*/  ISETP.GT.AND P1, PT, R15, 0x11, PT ;  /* 0x000000110f00780c */ /* 0x000fc40003f24270 */
[----:B------:R-:W-:Y:S01]  /*1a460*/  FSEL R36, R11, -INF , P2 ;  /* 0xff8000000b247808 */ /* 0x000fe20001000000 */
[----:B------:R-:W5:Y:S01]  /*1a470*/  MUFU.TANH R27, R27 ;  /* 0x0000001b001b7308 */ /* 0x000f620000002400 */
[----:B------:R-:W-:Y:S02]  /*1a480*/  FMNMX.FTZ R3, R32, R3, !PT ;  /* 0x0000000320037209 */ /* 0x000fe40007810000 */
[----:B0-----:R-:W-:Y:S02]  /*1a490*/  FMNMX.FTZ R4, R40, R35, !PT ;  /* 0x0000002328047209 */ /* 0x001fe40007810000 */
[----:B------:R-:W-:Y:S02]  /*1a4a0*/  ISETP.GT.AND P2, PT, R15, 0x18, PT ;  /* 0x000000180f00780c */ /* 0x000fe40003f44270 */
[----:B---3--:R-:W-:Y:S01]  /*1a4b0*/  FSEL R40, R13, -INF , P1 ;  /* 0xff8000000d287808 */ /* 0x008fe20000800000 */
[----:B------:R-:W0:Y:S01]  /*1a4c0*/  MUFU.TANH R66, R66 ;  /* 0x0000004200427308 */ /* 0x000e220000002400 */
[----:B------:R-:W-:-:S02]  /*1a4d0*/  FMNMX.FTZ R5, R36, R3, !PT ;  /* 0x0000000324057209 */ /* 0x000fc40007810000 */
[----:B------:R-:W-:Y:S02]  /*1a4e0*/  ISETP.GT.AND P1, PT, R15, 0x19, PT ;  /* 0x000000190f00780c */ /* 0x000fe40003f24270 */
[----:B-1----:R-:W-:Y:S02]  /*1a4f0*/  FSEL R44, R21, -INF , P2 ;  /* 0xff800000152c7808 */ /* 0x002fe40001000000 */
[----:B------:R-:W-:Y:S01]  /*1a500*/  FMNMX.FTZ R5, R40, R5, !PT ;  /* 0x0000000528057209 */ /* 0x000fe20007810000 */
[----:B------:R-:W1:Y:S01]  /*1a510*/  MUFU.TANH R68, R68 ;  /* 0x0000004400447308 */ /* 0x000e620000002400 */
[----:B------:R-:W-:Y:S02]  /*1a520*/  ISETP.GT.AND P2, PT, R15, 0x20, PT ;  /* 0x000000200f00780c */ /* 0x000fe40003f44270 */
[----:B----4-:R-:W-:Y:S02]  /*1a530*/  FSEL R52, R52, -INF , P1 ;  /* 0xff80000034347808 */ /* 0x010fe40000800000 */
[----:B------:R-:W-:-:S03]  /*1a540*/  FMNMX.FTZ R5, R44, R5, !PT ;  /* 0x000000052c057209 */ /* 0x000fc60007810000 */
[----:B------:R-:W3:Y:S01]  /*1a550*/  MUFU.TANH R70, R70 ;  /* 0x0000004600467308 */ /* 0x000ee20000002400 */
[----:B------:R-:W-:Y:S01]  /*1a560*/  ISETP.GT.AND P1, PT, R15, 0x21, PT ;  /* 0x000000210f00780c */ /* 0x000fe20003f24270 */
[----:B------:R-:W-:Y:S01]  /*1a570*/  IMAD.U32 R3, RZ, RZ, UR4 ;  /* 0x00000004ff037e24 */ /* 0x000fe2000f8e00ff */
[----:B-----5:R-:W-:Y:S02]  /*1a580*/  FSEL R64, R27, -INF , P2 ;  /* 0xff8000001b407808 */ /* 0x020fe40001000000 */
[----:B------:R-:W-:-:S03]  /*1a590*/  FMNMX.FTZ R5, R52, R5, !PT ;  /* 0x0000000534057209 */ /* 0x000fc60007810000 */
[----:B------:R-:W4:Y:S01]  /*1a5a0*/  MUFU.TANH R31, R31 ;  /* 0x0000001f001f7308 */ /* 0x000f220000002400 */
[----:B------:R-:W-:Y:S01]  /*1a5b0*/  ISETP.GT.AND P3, PT, R15, 0x28, PT ;  /* 0x000000280f00780c */ /* 0x000fe20003f64270 */
[----:B------:R-:W-:Y:S01]  /*1a5c0*/  FMUL.FTZ R7, R4, R3 ;  /* 0x0000000304077220 */ /* 0x000fe20000410000 */
[----:B0-----:R-:W-:Y:S02]  /*1a5d0*/  FSEL R66, R66, -INF , P1 ;  /* 0xff80000042427808 */ /* 0x001fe40000800000 */
[----:B------:R-:W-:-:S03]  /*1a5e0*/  FMNMX.FTZ R5, R64, R5, !PT ;  /* 0x0000000540057209 */ /* 0x000fc60007810000 */
[----:B------:R-:W0:Y:S01]  /*1a5f0*/  MUFU.TANH R74, R74 ;  /* 0x0000004a004a7308 */ /* 0x000e220000002400 */
[----:B------:R-:W-:Y:S02]  /*1a600*/  FSETP.NEU.FTZ.AND P2, PT, R4, -INF , PT ;  /* 0xff8000000400780b */ /* 0x000fe40003f5d000 */
[----:B------:R-:W-:Y:S02]  /*1a610*/  ISETP.GT.AND P1, PT, R15, 0x29, PT ;  /* 0x000000290f00780c */ /* 0x000fe40003f24270 */
[----:B-1----:R-:W-:Y:S02]  /*1a620*/  FSEL R68, R68, -INF , P3 ;  /* 0xff80000044447808 */ /* 0x002fe40001800000 */
[----:B------:R-:W-:Y:S01]  /*1a630*/  FMNMX.FTZ R5, R66, R5, !PT ;  /* 0x0000000542057209 */ /* 0x000fe20007810000 */
[----:B------:R-:W1:Y:S01]  /*1a640*/  MUFU.TANH R76, R76 ;  /* 0x0000004c004c7308 */ /* 0x000e620000002400 */
[----:B------:R-:W-:Y:S02]  /*1a650*/  FSEL R7, R7, RZ, P2 ;  /* 0x000000ff07077208 */ /* 0x000fe40001000000 */
[----:B------:R-:W-:-:S02]  /*1a660*/  ISETP.GT.AND P2, PT, R15, 0x30, PT ;  /* 0x000000300f00780c */ /* 0x000fc40003f44270 */
[----:B---3--:R-:W-:Y:S02]  /*1a670*/  FSEL R70, R70, -INF , P1 ;  /* 0xff80000046467808 */ /* 0x008fe40000800000 */
[----:B------:R-:W-:Y:S01]  /*1a680*/  FMNMX.FTZ R5, R68, R5, !PT ;  /* 0x0000000544057209 */ /* 0x000fe20007810000 */
[----:B------:R-:W3:Y:S01]  /*1a690*/  MUFU.TANH R78, R78 ;  /* 0x0000004e004e7308 */ /* 0x000ee20000002400 */
[----:B------:R-:W-:Y:S01]  /*1a6a0*/  FFMA.FTZ R209, R72, R3, -R7 ;  /* 0x0000000348d17223 */ /* 0x000fe20000010807 */
[----:B------:R-:W-:Y:S02]  /*1a6b0*/  ISETP.GT.AND P1, PT, R15, 0x31, PT ;  /* 0x000000310f00780c */ /* 0x000fe40003f24270 */
[----:B----4-:R-:W-:Y:S02]  /*1a6c0*/  FSEL R72, R31, -INF , P2 ;  /* 0xff8000001f487808 */ /* 0x010fe40001000000 */
[----:B------:R-:W-:Y:S02]  /*1a6d0*/  FMNMX.FTZ R5, R70, R5, !PT ;  /* 0x0000000546057209 */ /* 0x000fe40007810000 */
[----:B------:R-:W4:Y:S01]  /*1a6e0*/  MUFU.TANH R25, R33 ;  /* 0x0000002100197308 */ /* 0x000f220000002400 */
[----:B------:R-:W-:-:S02]  /*1a6f0*/  ISETP.GT.AND P2, PT, R15, 0x38, PT ;  /* 0x000000380f00780c */ /* 0x000fc40003f44270 */
[----:B0-----:R-:W-:Y:S02]  /*1a700*/  FSEL R74, R74, -INF , P1 ;  /* 0xff8000004a4a7808 */ /* 0x001fe40000800000 */
[----:B------:R-:W-:-:S03]  /*1a710*/  FMNMX.FTZ R5, R72, R5, !PT ;  /* 0x0000000548057209 */ /* 0x000fc60007810000 */
[----:B------:R-:W0:Y:S01]  /*1a720*/  MUFU.TANH R80, R80 ;  /* 0x0000005000507308 */ /* 0x000e220000002400 */
[----:B------:R-:W-:Y:S02]  /*1a730*/  ISETP.GT.AND P1, PT, R15, 0x39, PT ;  /* 0x000000390f00780c */ /* 0x000fe40003f24270 */
[----:B-1----:R-:W-:Y:S02]  /*1a740*/  FSEL R76, R76, -INF , P2 ;  /* 0xff8000004c4c7808 */ /* 0x002fe40001000000 */
[----:B------:R-:W-:-:S03]  /*1a750*/  FMNMX.FTZ R5, R74, R5, !PT ;  /* 0x000000054a057209 */ /* 0x000fc60007810000 */
[----:B------:R-:W1:Y:S01]  /*1a760*/  MUFU.TANH R84, R84 ;  /* 0x0000005400547308 */ /* 0x000e620000002400 */
[----:B------:R-:W-:Y:S02]  /*1a770*/  ISETP.GT.AND P2, PT, R15, 0x40, PT ;  /* 0x000000400f00780c */ /* 0x000fe40003f44270 */
[----:B---3--:R-:W-:Y:S02]  /*1a780*/  FSEL R78, R78, -INF , P1 ;  /* 0xff8000004e4e7808 */ /* 0x008fe40000800000 */
[----:B------:R-:W-:-:S03]  /*1a790*/  FMNMX.FTZ R5, R76, R5, !PT ;  /* 0x000000054c057209 */ /* 0x000fc60007810000 */
[----:B------:R-:W3:Y:S01]  /*1a7a0*/  MUFU.TANH R29, R29 ;  /* 0x0000001d001d7308 */ /* 0x000ee20000002400 */
[----:B------:R-:W-:Y:S01]  /*1a7b0*/  FFMA.FTZ R211, R60, R3, -R7 ;  /* 0x000000033cd37223 */ /* 0x000fe20000010807 */
[----:B------:R-:W-:Y:S02]  /*1a7c0*/  ISETP.GT.AND P1, PT, R15, 0x41, PT ;  /* 0x000000410f00780c */ /* 0x000fe40003f24270 */
[----:B----4-:R-:W-:Y:S02]  /*1a7d0*/  FSEL R60, R25, -INF , P2 ;  /* 0xff800000193c7808 */ /* 0x010fe40001000000 */
[----:B------:R-:W-:Y:S02]  /*1a7e0*/  FMNMX.FTZ R5, R78, R5, !PT ;  /* 0x000000054e057209 */ /* 0x000fe40007810000 */
[----:B------:R-:W-:Y:S02]  /*1a7f0*/  ISETP.GT.AND P2, PT, R15, 0x48, PT ;  /* 0x000000480f00780c */ /* 0x000fe40003f44270 */
[----:B0-----:R-:W-:-:S02]  /*1a800*/  FSEL R80, R80, -INF , P1 ;  /* 0xff80000050507808 */ /* 0x001fc40000800000 */
[----:B------:R-:W-:Y:S02]  /*1a810*/  FMNMX.FTZ R5, R60, R5, !PT ;  /* 0x000000053c057209 */ /* 0x000fe40007810000 */
[----:B------:R-:W-:Y:S02]  /*1a820*/  ISETP.GT.AND P1, PT, R15, 0x49, PT ;  /* 0x000000490f00780c */ /* 0x000fe40003f24270 */
[----:B-1----:R-:W-:Y:S02]  /*1a830*/  FSEL R84, R84, -INF , P2 ;  /* 0xff80000054547808 */ /* 0x002fe40001000000 */
[----:B------:R-:W-:Y:S02]  /*1a840*/  FMNMX.FTZ R5, R80, R5, !PT ;  /* 0x0000000550057209 */ /* 0x000fe40007810000 */
[----:B---3--:R-:W-:Y:S02]  /*1a850*/  FSEL R82, R29, -INF , P1 ;  /* 0xff8000001d527808 */ /* 0x008fe40000800000 */
[----:B------:R-:W-:Y:S01]  /*1a860*/  FMNMX.FTZ R5, R84, R5, !PT ;  /* 0x0000000554057209 */ /* 0x000fe20007810000 */
[-CC-:B------:R-:W-:Y:S01]  /*1a870*/  FFMA.FTZ R205, R56, R3.reuse, -R7.reuse ;  /* 0x0000000338cd7223 */ /* 0x180fe20000010807 */
[----:B------:R-:W-:Y:S01]  /*1a880*/  FFMA.FTZ R197, R20, R3, -R7 ;  /* 0x0000000314c57223 */ /* 0x000fe20000010807 */
[----:B------:R-:W0:Y:S01]  /*1a890*/  @P4 LDC R29, c[0x0][0x450] ;  /* 0x00011400ff1d4b82 */ /* 0x000e220000000800 */
[----:B------:R-:W-:-:S05]  /*1a8a0*/  FMNMX.FTZ R5, R82, R5, !PT ;  /* 0x0000000552057209 */ /* 0x000fca0007810000 */
[----:B------:R-:W1:Y:S02]  /*1a8b0*/  SHFL.BFLY PT, R56, R5, 0x2, 0x1f ;  /* 0x0c401f0005387f89 */ /* 0x000e6400000e0000 */
[----:B-1----:R-:W-:-:S05]  /*1a8c0*/  FMNMX.FTZ R56, R5, R56, !PT ;  /* 0x0000003805387209 */ /* 0x002fca0007810000 */
[----:B------:R-:W1:Y:S02]  /*1a8d0*/  SHFL.BFLY PT, R5, R56, 0x1, 0x1f ;  /* 0x0c201f0038057f89 */ /* 0x000e6400000e0000 */
[----:B-1----:R-:W-:-:S04]  /*1a8e0*/  FMNMX.FTZ R5, R56, R5, !PT ;  /* 0x0000000538057209 */ /* 0x002fc80007810000 */
[C---:B------:R-:W-:Y:S01]  /*1a8f0*/  FSETP.NEU.FTZ.AND P1, PT, R5.reuse, -INF , PT ;  /* 0xff8000000500780b */ /* 0x040fe20003f3d000 */
[----:B------:R-:W-:-:S05]  /*1a900*/  FMUL.FTZ R13, R5, R3 ;  /* 0x00000003050d7220 */ /* 0x000fca0000410000 */
[----:B------:R-:W-:-:S05]  /*1a910*/  FSEL R13, R13, RZ, P1 ;  /* 0x000000ff0d0d7208 */ /* 0x000fca0000800000 */
[-C--:B------:R-:W-:Y:S02]  /*1a920*/  FFMA.FTZ R210, R28, R3.reuse, -R13 ;  /* 0x000000031cd27223 */ /* 0x080fe4000001080d */
[----:B------:R-:W3:Y:S01]  /*1a930*/  LDL R28, [R1+0x7c] ;  /* 0x00007c00011c7983 */ /* 0x000ee20000100800 */
[-CC-:B------:R-:W-:Y:S01]  /*1a940*/  FFMA.FTZ R20, R8, R3.reuse, -R7.reuse ;  /* 0x0000000308147223 */ /* 0x180fe20000010807 */
[-CC-:B------:R-:W-:Y:S02]  /*1a950*/  FFMA.FTZ R8, R10, R3.reuse, -R7.reuse ;  /* 0x000000030a087223 */ /* 0x180fe40000010807 */
[----:B------:R-:W1:Y:S01]  /*1a960*/  @P4 LDC R10, c[0x0][0x44c] ;  /* 0x00011300ff0a4b82 */ /* 0x000e620000000800 */
[-C--:B------:R-:W-:Y:S01]  /*1a970*/  FFMA.FTZ R62, R62, R3.reuse, -R7 ;  /* 0x000000033e3e7223 */ /* 0x080fe20000010807 */
[-CC-:B------:R-:W-:Y:S01]  /*1a980*/  FFMA.FTZ R208, R24, R3.reuse, -R13.reuse ;  /* 0x0000000318d07223 */ /* 0x180fe2000001080d */
[-C--:B------:R-:W-:Y:S01]  /*1a990*/  FFMA.FTZ R9, R9, R3.reuse, -R13 ;  /* 0x0000000309097223 */ /* 0x080fe2000001080d */
[----:B------:R-:W-:Y:S01]  /*1a9a0*/  MUFU.EX2 R209, R209 ;  /* 0x000000d100d17308 */ /* 0x000fe20000000800 */
[-C--:B------:R-:W-:Y:S01]  /*1a9b0*/  FFMA.FTZ R58, R58, R3.reuse, -R7 ;  /* 0x000000033a3a7223 */ /* 0x080fe20000010807 */
[----:B------:R-:W-:-:S06]  /*1a9c0*/  FFMA.FTZ R11, R32, R3, -R13 ;  /* 0x00000003200b7223 */ /* 0x000fcc000001080d */
[----:B------:R-:W4:Y:S01]  /*1a9d0*/  MUFU.EX2 R62, R62 ;  /* 0x0000003e003e7308 */ /* 0x000f220000000800 */
[----:B------:R-:W-:-:S07]  /*1a9e0*/  FFMA.FTZ R204, R36, R3, -R13 ;  /* 0x0000000324cc7223 */ /* 0x000fce000001080d */
[----:B------:R-:W-:Y:S08]  /*1a9f0*/  MUFU.EX2 R208, R208 ;  /* 0x000000d000d07308 */ /* 0x000ff00000000800 */
[----:B------:R-:W5:Y:S01]  /*1aa00*/  MUFU.EX2 R9, R9 ;  /* 0x0000000900097308 */ /* 0x000f620000000800 */
[----:B------:R-:W-:-:S07]  /*1aa10*/  FFMA.FTZ R50, R50, R3, -R7 ;  /* 0x0000000332327223 */ /* 0x000fce0000010807 */
[----:B------:R-:W2:Y:S01]  /*1aa20*/  MUFU.EX2 R211, R211 ;  /* 0x000000d300d37308 */ /* 0x000ea20000000800 */
[----:B------:R-:W-:Y:S01]  /*1aa30*/  FFMA.FTZ R15, R40, R3, -R13 ;  /* 0x00000003280f7223 */ /* 0x000fe2000001080d */
[----:B-1----:R-:W-:-:S06]  /*1aa40*/  @P4 IMAD.HI.U32 R10, R65, R10, RZ ;  /* 0x0000000a410a4227 */ /* 0x002fcc00078e00ff */
[----:B------:R-:W1:Y:S01]  /*1aa50*/  MUFU.EX2 R210, R210 ;  /* 0x000000d200d27308 */ /* 0x000e620000000800 */
[-CC-:B------:R-:W-:Y:S01]  /*1aa60*/  FFMA.FTZ R207, R54, R3.reuse, -R7.reuse ;  /* 0x0000000336cf7223 */ /* 0x180fe20000010807 */
[----:B------:R-:W-:-:S06]  /*1aa70*/  FFMA.FTZ R195, R12, R3, -R7 ;  /* 0x000000030cc37223 */ /* 0x000fcc0000010807 */
[----:B------:R-:W1:Y:S01]  /*1aa80*/  MUFU.EX2 R58, R58 ;  /* 0x0000003a003a7308 */ /* 0x000e620000000800 */
[----:B------:R-:W-:Y:S01]  /*1aa90*/  FFMA.FTZ R206, R44, R3, -R13 ;  /* 0x000000032cce7223 */ /* 0x000fe2000001080d */
[----:B------:R-:W-:-:S06]  /*1aaa0*/  IMAD.MOV.U32 R12, RZ, RZ, R65 ;  /* 0x000000ffff0c7224 */ /* 0x000fcc00078e0041 */
[----:B------:R-:W1:Y:S01]  /*1aab0*/  MUFU.EX2 R11, R11 ;  /* 0x0000000b000b7308 */ /* 0x000e620000000800 */
[----:B0-----:R-:W-:Y:S01]  /*1aac0*/  @P4 SHF.R.U32.HI R12, RZ, R29, R10 ;  /* 0x0000001dff0c4219 */ /* 0x001fe2000001160a */
[----:B----4-:R-:W-:-:S06]  /*1aad0*/  FADD.FTZ R10, R209, R62 ;  /* 0x0000003ed10a7221 */ /* 0x010fcc0000010000 */
[----:B------:R-:W0:Y:S01]  /*1aae0*/  MUFU.EX2 R205, R205 ;  /* 0x000000cd00cd7308 */ /* 0x000e220000000800 */
[----:B------:R-:W-:Y:S01]  /*1aaf0*/  FFMA.FTZ R48, R48, R3, -R7 ;  /* 0x0000000330307223 */ /* 0x000fe20000010807 */
[----:B-----5:R-:W-:-:S06]  /*1ab00*/  FADD.FTZ R31, R208, R9 ;  /* 0x00000009d01f7221 */ /* 0x020fcc0000010000 */
[----:B------:R-:W4:Y:S01]  /*1ab10*/  MUFU.EX2 R204, R204 ;  /* 0x000000cc00cc7308 */ /* 0x000f220000000800 */
[----:B------:R-:W-:Y:S01]  /*1ab20*/  FFMA.FTZ R21, R52, R3, -R13 ;  /* 0x0000000334157223 */ /* 0x000fe2000001080d */
[----:B--2---:R-:W-:-:S06]  /*1ab30*/  FADD.FTZ R33, R211, R10 ;  /* 0x0000000ad3217221 */ /* 0x004fcc0000010000 */
[----:B------:R-:W2:Y:S01]  /*1ab40*/  MUFU.EX2 R50, R50 ;  /* 0x0000003200327308 */ /* 0x000ea20000000800 */
[----:B------:R-:W-:Y:S01]  /*1ab50*/  FFMA.FTZ R201, R46, R3, -R7 ;  /* 0x000000032ec97223 */ /* 0x000fe20000010807 */
[----:B-1----:R-:W-:-:S06]  /*1ab60*/  FADD.FTZ R10, R210, R31 ;  /* 0x0000001fd20a7221 */ /* 0x002fcc0000010000 */
[----:B------:R-:W1:Y:S01]  /*1ab70*/  MUFU.EX2 R15, R15 ;  /* 0x0000000f000f7308 */ /* 0x000e620000000800 */
[----:B------:R-:W-:Y:S01]  /*1ab80*/  FFMA.FTZ R200, R64, R3, -R13 ;  /* 0x0000000340c87223 */ /* 0x000fe2000001080d */
[----:B------:R-:W-:Y:S01]  /*1ab90*/  IADD3 R24, R12, R57, -R59 ;  /* 0x000000390c187210 */ /* 0x000fe20007ffe83b */
[----:B------:R-:W-:-:S05]  /*1aba0*/  FADD.FTZ R12, R58, R33 ;  /* 0x000000213a0c7221 */ /* 0x000fca0000010000 */
[----:B------:R-:W5:Y:S01]  /*1abb0*/  MUFU.EX2 R207, R207 ;  /* 0x000000cf00cf7308 */ /* 0x000f620000000800 */
[----:B------:R-:W-:Y:S01]  /*1abc0*/  FFMA.FTZ R42, R42, R3, -R7 ;  /* 0x000000032a2a7223 */ /* 0x000fe20000010807 */
[----:B------:R-:W-:-:S06]  /*1abd0*/  FADD.FTZ R31, R11, R10 ;  /* 0x0000000a0b1f7221 */ /* 0x000fcc0000010000 */
[----:B------:R-:W5:Y:S01]  /*1abe0*/  MUFU.EX2 R206, R206 ;  /* 0x000000ce00ce7308 */ /* 0x000f620000000800 */
[----:B------:R-:W-:Y:S01]  /*1abf0*/  FFMA.FTZ R25, R66, R3, -R13 ;  /* 0x0000000342197223 */ /* 0x000fe2000001080d */
[----:B0-----:R-:W-:-:S06]  /*1ac00*/  FADD.FTZ R33, R205, R12 ;  /* 0x0000000ccd217221 */ /* 0x001fcc0000010000 */
[----:B------:R-:W0:Y:S01]  /*1ac10*/  MUFU.EX2 R48, R48 ;  /* 0x0000003000307308 */ /* 0x000e220000000800 */
[----:B------:R-:W-:Y:S01]  /*1ac20*/  FFMA.FTZ R203, R38, R3, -R7 ;  /* 0x0000000326cb7223 */ /* 0x000fe20000010807 */
[----:B----4-:R-:W-:-:S06]  /*1ac30*/  FADD.FTZ R10, R204, R31 ;  /* 0x0000001fcc0a7221 */ /* 0x010fcc0000010000 */
[----:B------:R-:W4:Y:S01]  /*1ac40*/  MUFU.EX2 R21, R21 ;  /* 0x0000001500157308 */ /* 0x000f220000000800 */
[----:B------:R-:W-:Y:S01]  /*1ac50*/  FFMA.FTZ R202, R68, R3, -R13 ;  /* 0x0000000344ca7223 */ /* 0x000fe2000001080d */
[----:B------:R-:W-:Y:S01]  /*1ac60*/  PRMT R0, R49, 0x654, R0 ;  /* 0x0000065431007816 */ /* 0x000fe20000000000 */
[----:B--2---:R-:W-:-:S05]  /*1ac70*/  FADD.FTZ R12, R50, R33 ;  /* 0x00000021320c7221 */ /* 0x004fca0000010000 */
[----:B------:R-:W2:Y:S01]  /*1ac80*/  MUFU.EX2 R201, R201 ;  /* 0x000000c900c97308 */ /* 0x000ea20000000800 */
[-C--:B------:R-:W-:Y:S01]  /*1ac90*/  FFMA.FTZ R14, R14, R3.reuse, -R7 ;  /* 0x000000030e0e7223 */ /* 0x080fe20000010807 */
[----:B-1----:R-:W-:Y:S01]  /*1aca0*/  FADD.FTZ R31, R15, R10 ;  /* 0x0000000a0f1f7221 */ /* 0x002fe20000010000 */
[----:B------:R-:W-:Y:S01]  /*1acb0*/  FFMA.FTZ R27, R70, R3, -R13 ;  /* 0x00000003461b7223 */ /* 0x000fe2000001080d */
[----:B------:R1:W-:Y:S04]  /*1acc0*/  SYNCS.ARRIVE.TRANS64.RED.A1T0 RZ, [R0+URZ], RZ ;  /* 0x000000ff00ff79a7 */ /* 0x0003e8000810043f */
[----:B------:R-:W2:Y:S01]  /*1acd0*/  MUFU.EX2 R200, R200 ;  /* 0x000000c800c87308 */ /* 0x000ea20000000800 */
[----:B-----5:R-:W-:-:S07]  /*1ace0*/  FADD.FTZ R33, R207, R12 ;  /* 0x0000000ccf217221 */ /* 0x020fce0000010000 */
[----:B------:R-:W5:Y:S01]  /*1acf0*/  MUFU.EX2 R42, R42 ;  /* 0x0000002a002a7308 */ /* 0x000f620000000800 */
[----:B-1----:R-:W-:Y:S01]  /*1ad00*/  FFMA.FTZ R0, R6, R3, -R7 ;  /* 0x0000000306007223 */ /* 0x002fe20000010807 */
[----:B------:R-:W-:-:S06]  /*1ad10*/  FADD.FTZ R6, R206, R31 ;  /* 0x0000001fce067221 */ /* 0x000fcc0000010000 */
[----:B------:R-:W1:Y:S01]  /*1ad20*/  MUFU.EX2 R25, R25 ;  /* 0x0000001900197308 */ /* 0x000e620000000800 */
[----:B------:R-:W-:Y:S01]  /*1ad30*/  FFMA.FTZ R196, R72, R3, -R13 ;  /* 0x0000000348c47223 */ /* 0x000fe2000001080d */
[----:B0-----:R-:W-:-:S06]  /*1ad40*/  FADD.FTZ R10, R48, R33 ;  /* 0x00000021300a7221 */ /* 0x001fcc0000010000 */
[----:B------:R-:W0:Y:S01]  /*1ad50*/  MUFU.EX2 R203, R203 ;  /* 0x000000cb00cb7308 */ /* 0x000e220000000800 */
[----:B----4-:R-:W-:Y:S01]  /*1ad60*/  FADD.FTZ R31, R21, R6 ;  /* 0x00000006151f7221 */ /* 0x010fe20000010000 */
[----:B------:R-:W-:-:S06]  /*1ad70*/  FFMA.FTZ R29, R74, R3, -R13 ;  /* 0x000000034a1d7223 */ /* 0x000fcc000001080d */
[----:B------:R-:W4:Y:S01]  /*1ad80*/  MUFU.EX2 R202, R202 ;  /* 0x000000ca00ca7308 */ /* 0x000f220000000800 */
[----:B--2---:R-:W-:Y:S01]  /*1ad90*/  FADD.FTZ R33, R201, R10 ;  /* 0x0000000ac9217221 */ /* 0x004fe20000010000 */
[----:B------:R-:W-:-:S06]  /*1ada0*/  FADD.FTZ R10, R200, R31 ;  /* 0x0000001fc80a7221 */ /* 0x000fcc0000010000 */
[----:B------:R-:W2:Y:S01]  /*1adb0*/  MUFU.EX2 R14, R14 ;  /* 0x0000000e000e7308 */ /* 0x000ea20000000800 */
[----:B------:R-:W-:-:S07]  /*1adc0*/  FFMA.FTZ R198, R76, R3, -R13 ;  /* 0x000000034cc67223 */ /* 0x000fce000001080d */
[----:B------:R-:W2:Y:S01]  /*1add0*/  MUFU.EX2 R27, R27 ;  /* 0x0000001b001b7308 */ /* 0x000ea20000000800 */
[----:B------:R-:W-:Y:S01]  /*1ade0*/  FFMA.FTZ R199, R26, R3, -R7 ;  /* 0x000000031ac77223 */ /* 0x000fe20000010807 */
[----:B-----5:R-:W-:-:S06]  /*1adf0*/  FADD.FTZ R12, R42, R33 ;  /* 0x000000212a0c7221 */ /* 0x020fcc0000010000 */
[----:B------:R-:W5:Y:S01]  /*1ae00*/  MUFU.EX2 R197, R197 ;  /* 0x000000c500c57308 */ /* 0x000f620000000800 */
[----:B-1----:R-:W-:-:S07]  /*1ae10*/  FADD.FTZ R31, R25, R10 ;  /* 0x0000000a191f7221 */ /* 0x002fce0000010000 */
[----:B------:R-:W1:Y:S01]  /*1ae20*/  MUFU.EX2 R196, R196 ;  /* 0x000000c400c47308 */ /* 0x000e620000000800 */
[-C--:B------:R-:W-:Y:S01]  /*1ae30*/  FFMA.FTZ R26, R30, R3.reuse, -R7 ;  /* 0x000000031e1a7223 */ /* 0x080fe20000010807 */
[----:B------:R-:W-:Y:S01]  /*1ae40*/  FFMA.FTZ R78, R78, R3, -R13 ;  /* 0x000000034e4e7223 */ /* 0x000fe2000001080d */
[----:B0-----:R-:W-:-:S05]  /*1ae50*/  FADD.FTZ R33, R203, R12 ;  /* 0x0000000ccb217221 */ /* 0x001fca0000010000 */
[----:B------:R-:W0:Y:S01]  /*1ae60*/  MUFU.EX2 R20, R20 ;  /* 0x0000001400147308 */ /* 0x000e220000000800 */
[----:B----4-:R-:W-:Y:S01]  /*1ae70*/  FADD.FTZ R10, R202, R31 ;  /* 0x0000001fca0a7221 */ /* 0x010fe20000010000 */
[----:B------:R-:W-:-:S06]  /*1ae80*/  FFMA.FTZ R192, R60, R3, -R13 ;  /* 0x000000033cc07223 */ /* 0x000fcc000001080d */
[----:B------:R-:W4:Y:S01]  /*1ae90*/  MUFU.EX2 R29, R29 ;  /* 0x0000001d001d7308 */ /* 0x000f220000000800 */
[----:B------:R-:W-:Y:S01]  /*1aea0*/  FFMA.FTZ R193, R34, R3, -R7 ;  /* 0x0000000322c17223 */ /* 0x000fe20000010807 */
[----:B--2---:R-:W-:Y:S01]  /*1aeb0*/  FADD.FTZ R12, R14, R33 ;  /* 0x000000210e0c7221 */ /* 0x004fe20000010000 */
[----:B------:R-:W-:-:S05]  /*1aec0*/  FADD.FTZ R31, R27, R10 ;  /* 0x0000000a1b1f7221 */ /* 0x000fca0000010000 */
[----:B------:R-:W2:Y:S01]  /*1aed0*/  MUFU.EX2 R198, R198 ;  /* 0x000000c600c67308 */ /* 0x000ea20000000800 */
[----:B------:R-:W-:-:S07]  /*1aee0*/  IMAD.HI R24, R24, 0x66666667, RZ ;  /* 0x6666666718187827 */ /* 0x000fce00078e02ff */
[----:B------:R-:W2:Y:S01]  /*1aef0*/  MUFU.EX2 R199, R199 ;  /* 0x000000c700c77308 */ /* 0x000ea20000000800 */
[----:B------:R-:W-:Y:S01]  /*1af00*/  FFMA.FTZ R80, R80, R3, -R13 ;  /* 0x0000000350507223 */ /* 0x000fe2000001080d */
[----:B-----5:R-:W-:Y:S01]  /*1af10*/  FADD.FTZ R33, R197, R12 ;  /* 0x0000000cc5217221 */ /* 0x020fe20000010000 */
[----:B-1----:R-:W-:-:S05]  /*1af20*/  FADD.FTZ R10, R196, R31 ;  /* 0x0000001fc40a7221 */ /* 0x002fca0000010000 */
[----:B------:R-:W1:Y:S01]  /*1af30*/  MUFU.EX2 R7, R78 ;  /* 0x0000004e00077308 */ /* 0x000e620000000800 */
[-CC-:B------:R-:W-:Y:S01]  /*1af40*/  FFMA.FTZ R84, R84, R3.reuse, -R13.reuse ;  /* 0x0000000354547223 */ /* 0x180fe2000001080d */
[----:B------:R-:W-:-:S06]  /*1af50*/  FFMA.FTZ R82, R82, R3, -R13 ;  /* 0x0000000352527223 */ /* 0x000fcc000001080d */
[----:B------:R-:W5:Y:S01]  /*1af60*/  MUFU.EX2 R26, R26 ;  /* 0x0000001a001a7308 */ /* 0x000f620000000800 */
[----:B0-----:R-:W-:Y:S01]  /*1af70*/  FADD.FTZ R12, R20, R33 ;  /* 0x00000021140c7221 */ /* 0x001fe20000010000 */
[----:B------:R-:W-:Y:S01]  /*1af80*/  SHF.R.U32.HI R35, RZ, 0x1f, R24 ;  /* 0x0000001fff237819 */ /* 0x000fe20000011618 */
[----:B----4-:R-:W-:-:S05]  /*1af90*/  FADD.FTZ R33, R29, R10 ;  /* 0x0000000a1d217221 */ /* 0x010fca0000010000 */
[----:B------:R-:W0:Y:S08]  /*1afa0*/  MUFU.EX2 R192, R192 ;  /* 0x000000c000c07308 */ /* 0x000e300000000800 */
[----:B------:R-:W4:Y:S01]  /*1afb0*/  MUFU.EX2 R193, R193 ;  /* 0x000000c100c17308 */ /* 0x000f220000000800 */
[----:B------:R-:W-:Y:S01]  /*1afc0*/  LEA.HI.SX32 R6, R24, R35, 0x1b ;  /* 0x0000002318067211 */ /* 0x000fe200078fdaff */
[----:B--2---:R-:W-:-:S06]  /*1afd0*/  FADD.FTZ R10, R198, R33 ;  /* 0x00000021c60a7221 */ /* 0x004fcc0000010000 */
[----:B------:R-:W2:Y:S01]  /*1afe0*/  MUFU.EX2 R13, R80 ;  /* 0x00000050000d7308 */ /* 0x000ea20000000800 */
[----:B------:R-:W-:-:S07]  /*1aff0*/  FADD.FTZ R35, R199, R12 ;  /* 0x0000000cc7237221 */ /* 0x000fce0000010000 */
[----:B------:R-:W3:Y:S01]  /*1b000*/  MUFU.EX2 R8, R8 ;  /* 0x0000000800087308 */ /* 0x000ee20000000800 */
[----:B------:R-:W-:Y:S01]  /*1b010*/  F2FP.BF16.F32.PACK_AB R208, R9, R208 ;  /* 0x000000d009d0723e */ /* 0x000fe200000010ff */
[----:B-1----:R-:W-:Y:S01]  /*1b020*/  FADD.FTZ R9, R7, R10 ;  /* 0x0000000a07097221 */ /* 0x002fe20000010000 */
[----:B-----5:R-:W-:-:S03]  /*1b030*/  FADD.FTZ R12, R26, R35 ;  /* 0x000000231a0c7221 */ /* 0x020fc60000010000 */
[----:B0-----:R-:W-:Y:S01]  /*1b040*/  FADD.FTZ R10, R192, R9 ;  /* 0x00000009c00a7221 */ /* 0x001fe20000010000 */
[----:B----4-:R-:W-:Y:S01]  /*1b050*/  FADD.FTZ R9, R193, R12 ;  /* 0x0000000cc1097221 */ /* 0x010fe20000010000 */
[----:B------:R-:W-:Y:S01]  /*1b060*/  F2FP.BF16.F32.PACK_AB R210, R11, R210 ;  /* 0x000000d20bd2723e */ /* 0x000fe200000010ff */
[----:B------:R-:W-:Y:S01]  /*1b070*/  MUFU.EX2 R195, R195 ;  /* 0x000000c300c37308 */ /* 0x000fe20000000800 */
[----:B--2---:R-:W-:Y:S01]  /*1b080*/  FADD.FTZ R11, R13, R10 ;  /* 0x0000000a0d0b7221 */ /* 0x004fe20000010000 */
[----:B---3--:R-:W-:-:S06]  /*1b090*/  VIMNMX R28, R28, R6, !PT ;  /* 0x000000061c1c7248 */ /* 0x008fcc0007fe0100 */
[----:B------:R-:W0:Y:S01]  /*1b0a0*/  MUFU.EX2 R84, R84 ;  /* 0x0000005400547308 */ /* 0x000e220000000800 */
[C---:B------:R-:W-:Y:S01]  /*1b0b0*/  FADD.FTZ R10, R8.reuse, R9 ;  /* 0x00000009080a7221 */ /* 0x040fe20000010000 */
[----:B------:R-:W-:Y:S01]  /*1b0c0*/  F2FP.BF16.F32.PACK_AB R193, R8, R193 ;  /* 0x000000c108c1723e */ /* 0x000fe200000010ff */
[----:B------:R-:W-:-:S05]  /*1b0d0*/  VIADD R8, R2, 0xfffffffe ;  /* 0xfffffffe02087836 */ /* 0x000fca0000000000 */
[----:B------:R-:W1:Y:S01]  /*1b0e0*/  MUFU.EX2 R31, R82 ;  /* 0x00000052001f7308 */ /* 0x000e620000000800 */
[----:B------:R-:W-:-:S07]  /*1b0f0*/  ISETP.GE.AND P1, PT, R8, R28, PT ;  /* 0x0000001c0800720c */ /* 0x000fce0003f26270 */
[----:B------:R-:W2:Y:S01]  /*1b100*/  MUFU.EX2 R0, R0 ;  /* 0x0000000000007308 */ /* 0x000ea20000000800 */
[----:B0-----:R-:W-:Y:S01]  /*1b110*/  FADD.FTZ R228, R84, R11 ;  /* 0x0000000b54e47221 */ /* 0x001fe20000010000 */
[----:B------:R-:W-:Y:S01]  /*1b120*/  FADD.FTZ R227, R195, R10 ;  /* 0x0000000ac3e37221 */ /* 0x000fe20000010000 */
[----:B------:R-:W-:Y:S01]  /*1b130*/  BSSY B0, `(.L_x_2869) ;  /* 0x00005a7000007945 */ /* 0x000fe20003800000 */
[----:B------:R-:W-:Y:S01]  /*1b140*/  F2FP.BF16.F32.PACK_AB R209, R62, R209 ;  /* 0x000000d13ed1723e */ /* 0x000fe200000010ff */
[----:B------:R0:W-:Y:S01]  /*1b150*/  STL [R1+0x58], R28 ;  /* 0x0000581c01007387 */ /* 0x0001e20000100800 */
[----:B------:R-:W-:Y:S01]  /*1b160*/  F2FP.BF16.F32.PACK_AB R211, R58, R211 ;  /* 0x000000d33ad3723e */ /* 0x000fe200000010ff */
[----:B------:R-:W-:Y:S01]  /*1b170*/  IMAD.MOV.U32 R2, RZ, RZ, 0x3f800000 ;  /* 0x3f800000ff027424 */ /* 0x000fe200078e00ff */
[----:B------:R-:W-:Y:S01]  /*1b180*/  F2FP.BF16.F32.PACK_AB R205, R50, R205 ;  /* 0x000000cd32cd723e */ /* 0x000fe200000010ff */
[----:B-1----:R-:W-:Y:S01]  /*1b190*/  FADD.FTZ R228, R31, R228 ;  /* 0x000000e41fe47221 */ /* 0x002fe20000010000 */
[----:B------:R-:W-:-:S02]  /*1b1a0*/  F2FP.BF16.F32.PACK_AB R207, R48, R207 ;  /* 0x000000cf30cf723e */ /* 0x000fc400000010ff */
[----:B------:R-:W-:Y:S02]  /*1b1b0*/  CS2R R150, SRZ ;  /* 0x0000000000967805 */ /* 0x000fe4000001ff00 */
[----:B------:R-:W-:Y:S02]  /*1b1c0*/  F2FP.BF16.F32.PACK_AB R201, R42, R201 ;  /* 0x000000c92ac9723e */ /* 0x000fe400000010ff */
[----:B------:R-:W-:Y:S02]  /*1b1d0*/  CS2R R148, SRZ ;  /* 0x0000000000947805 */ /* 0x000fe4000001ff00 */
[----:B------:R-:W-:Y:S02]  /*1b1e0*/  F2FP.BF16.F32.PACK_AB R199, R26, R199 ;  /* 0x000000c71ac7723e */ /* 0x000fe400000010ff */
[----:B------:R-:W-:Y:S02]  /*1b1f0*/  CS2R R146, SRZ ;  /* 0x0000000000927805 */ /* 0x000fe4000001ff00 */
[----:B------:R-:W-:Y:S01]  /*1b200*/  F2FP.BF16.F32.PACK_AB R200, R25, R200 ;  /* 0x000000c819c8723e */ /* 0x000fe200000010ff */
[----:B--2---:R-:W-:Y:S01]  /*1b210*/  FADD.FTZ R227, R0, R227 ;  /* 0x000000e300e37221 */ /* 0x004fe20000010000 */
[----:B------:R-:W-:-:S02]  /*1b220*/  F2FP.BF16.F32.PACK_AB R202, R27, R202 ;  /* 0x000000ca1bca723e */ /* 0x000fc400000010ff */
[----:B------:R-:W-:Y:S02]  /*1b230*/  CS2R R144, SRZ ;  /* 0x0000000000907805 */ /* 0x000fe4000001ff00 */
[----:B------:R-:W-:Y:S02]  /*1b240*/  F2FP.BF16.F32.PACK_AB R196, R29, R196 ;  /* 0x000000c41dc4723e */ /* 0x000fe400000010ff */
[----:B------:R-:W-:Y:S02]  /*1b250*/  CS2R R142, SRZ ;  /* 0x00000000008e7805 */ /* 0x000fe4000001ff00 */
[----:B------:R-:W-:Y:S02]  /*1b260*/  F2FP.BF16.F32.PACK_AB R194, R31, R84 ;  /* 0x000000541fc2723e */ /* 0x000fe400000010ff */
[----:B------:R-:W-:Y:S02]  /*1b270*/  CS2R R140, SRZ ;  /* 0x00000000008c7805 */ /* 0x000fe4000001ff00 */
[----:B------:R-:W-:Y:S01]  /*1b280*/  F2FP.BF16.F32.PACK_AB R195, R0, R195 ;  /* 0x000000c300c3723e */ /* 0x000fe200000010ff */
[----:B------:R-:W-:Y:S01]  /*1b290*/  IMAD.MOV.U32 R0, RZ, RZ, 0x3f800000 ;  /* 0x3f800000ff007424 */ /* 0x000fe200078e00ff */
[----:B------:R-:W-:-:S02]  /*1b2a0*/  @P4 LOP3.LUT R18, R18, 0x2, RZ, 0xfc, !PT ;  /* 0x0000000212124812 */ /* 0x000fc400078efcff */
[----:B------:R-:W-:Y:S02]  /*1b2b0*/  CS2R R138, SRZ ;  /* 0x00000000008a7805 */ /* 0x000fe4000001ff00 */
[----:B------:R-:W-:Y:S02]  /*1b2c0*/  F2FP.BF16.F32.PACK_AB R203, R14, R203 ;  /* 0x000000cb0ecb723e */ /* 0x000fe400000010ff */
[----:B------:R-:W-:Y:S02]  /*1b2d0*/  CS2R R136, SRZ ;  /* 0x0000000000887805 */ /* 0x000fe4000001ff00 */
[----:B------:R-:W-:Y:S02]  /*1b2e0*/  F2FP.BF16.F32.PACK_AB R197, R20, R197 ;  /* 0x000000c514c5723e */ /* 0x000fe400000010ff */
[----:B------:R-:W-:Y:S02]  /*1b2f0*/  CS2R R134, SRZ ;  /* 0x0000000000867805 */ /* 0x000fe4000001ff00 */
[----:B------:R-:W-:-:S02]  /*1b300*/  F2FP.BF16.F32.PACK_AB R204, R15, R204 ;  /* 0x000000cc0fcc723e */ /* 0x000fc400000010ff */
[----:B------:R-:W-:Y:S02]  /*1b310*/  CS2R R132, SRZ ;  /* 0x0000000000847805 */ /* 0x000fe4000001ff00 */
[----:B------:R-:W-:Y:S02]  /*1b320*/  F2FP.BF16.F32.PACK_AB R206, R21, R206 ;  /* 0x000000ce15ce723e */ /* 0x000fe400000010ff */
[----:B------:R-:W-:Y:S02]  /*1b330*/  CS2R R130, SRZ ;  /* 0x0000000000827805 */ /* 0x000fe4000001ff00 */
[----:B------:R-:W-:Y:S02]  /*1b340*/  F2FP.BF16.F32.PACK_AB R198, R7, R198 ;  /* 0x000000c607c6723e */ /* 0x000fe400000010ff */
[----:B------:R-:W-:Y:S02]  /*1b350*/  CS2R R128, SRZ ;  /* 0x0000000000807805 */ /* 0x000fe4000001ff00 */
[----:B------:R-:W-:-:S02]  /*1b360*/  F2FP.BF16.F32.PACK_AB R192, R13, R192 ;  /* 0x000000c00dc0723e */ /* 0x000fc400000010ff */
        /* <DEDUP_REMOVED lines=49> */
[----:B0-----:R-:W-:Y:S02]  /*1b680*/  CS2R R28, SRZ ;  /* 0x00000000001c7805 */ /* 0x001fe4000001ff00 */
[----:B------:R-:W-:Y:S02]  /*1b690*/  CS2R R26, SRZ ;  /* 0x00000000001a7805 */ /* 0x000fe4000001ff00 */
[----:B------:R-:W-:Y:S01]  /*1b6a0*/  CS2R R24, SRZ ;  /* 0x0000000000187805 */ /* 0x000fe2000001ff00 */
[----:B------:R-:W-:Y:S06]  /*1b6b0*/  @!P1 BRA `(.L_x_2870) ;  /* 0x0000005400389947 */ /* 0x000fec0003800000 */
[----:B------:R-:W-:Y:S01]  /*1b6c0*/  BSSY B1, `(.L_x_2870) ;  /* 0x000054d000017945 */ /* 0x000fe20003800000 */
[----:B------:R-:W-:Y:S02]  /*1b6d0*/  IMAD.MOV.U32 R13, RZ, RZ, R4 ;  /* 0x000000ffff0d7224 */ /* 0x000fe400078e0004 */
[----:B------:R-:W-:Y:S02]  /*1b6e0*/  IMAD.MOV.U32 R12, RZ, RZ, R5 ;  /* 0x000000ffff0c7224 */ /* 0x000fe400078e0005 */
[----:B------:R-:W-:Y:S02]  /*1b6f0*/  IMAD.MOV.U32 R7, RZ, RZ, R226 ;  /* 0x000000ffff077224 */ /* 0x000fe400078e00e2 */
[----:B------:R-:W-:Y:S02]  /*1b700*/  IMAD.MOV.U32 R6, RZ, RZ, R220 ;  /* 0x000000ffff067224 */ /* 0x000fe400078e00dc */
[----:B------:R-:W-:Y:S02]  /*1b710*/  IMAD.MOV.U32 R2, RZ, RZ, 0x3f800000 ;  /* 0x3f800000ff027424 */ /* 0x000fe400078e00ff */
[----:B------:R-:W-:-:S07]  /*1b720*/  IMAD.MOV.U32 R151, RZ, RZ, RZ ;  /* 0x000000ffff977224 */ /* 0x000fce00078e00ff */
.L_x_2883:
[----:B------:R-:W-:-:S04]  /*1b730*/  ISETP.NE.AND P1, PT, R6, 0x1, PT ;  /* 0x000000010600780c */ /* 0x000fc80003f25270 */
[----:B------:R-:W-:-:S04]  /*1b740*/  SEL R226, RZ, 0x1, P1 ;  /* 0x00000001ffe27807 */ /* 0x000fc80000800000 */
[----:B------:R-:W-:Y:S01]  /*1b750*/  LOP3.LUT R226, R7, R226, RZ, 0x3c, !PT ;  /* 0x000000e207e27212 */ /* 0x000fe200078e3cff */
[----:B------:R-:W-:Y:S06]  /*1b760*/  @!P0 BRA `(.L_x_2871) ;  /* 0x0000000000048947 */ /* 0x000fec0003800000 */
[----:B------:R-:W-:Y:S01]  /*1b770*/  BPT.TRAP 0x1 ;  /* 0x000000040000795c */ /* 0x000fe20000300000 */
.L_x_2871:
        /* <DEDUP_REMOVED lines=8> */
.L_x_2872:
        /* <DEDUP_REMOVED lines=8> */
.L_x_2874:
[----:B------:R-:W-:Y:S05]  /*1b880*/  BSYNC B2 ;  /* 0x0000000000027941 */ /* 0x000fea0003800000 */
.L_x_2873:
[----:B------:R-:W2:Y:S01]  /*1b890*/  LDL.64 R152, [R1+0x48] ;  /* 0x0000480001987983 */ /* 0x000ea20000100a00 */
[----:B01----:R-:W-:-:S03]  /*1b8a0*/  IMAD.MOV.U32 R4, RZ, RZ, R3 ;  /* 0x000000ffff047224 */ /* 0x003fc600078e0003 */
[----:B------:R-:W3:Y:S01]  /*1b8b0*/  LDL.64 R20, [R1+0x40] ;  /* 0x0000400001147983 */ /* 0x000ee20000100a00 */
[----:B------:R-:W-:Y:S01]  /*1b8c0*/  IMAD.MOV.U32 R5, RZ, RZ, 0x40000040 ;  /* 0x40000040ff057424 */ /* 0x000fe200078e00ff */
[----:B------:R-:W-:-:S04]  /*1b8d0*/  R2UR UR14, R4 ;  /* 0x00000000040e72ca */ /* 0x000fc800000e0000 */
[----:B------:R-:W-:Y:S01]  /*1b8e0*/  R2UR UR15, R5 ;  /* 0x00000000050f72ca */ /* 0x000fe200000e0000 */
[----:B------:R-:W-:Y:S01]  /*1b8f0*/  WARPGROUP.ARRIVE ;  /* 0x00000000000079c5 */ /* 0x000fe20000000000 */
[----:B------:R-:W-:Y:S01]  /*1b900*/  IMAD.MOV.U32 R11, RZ, RZ, 0x40000040 ;  /* 0x40000040ff0b7424 */ /* 0x000fe200078e00ff */
[----:B------:R-:W-:-:S04]  /*1b910*/  R2UR UR26, R10 ;  /* 0x000000000a1a72ca */ /* 0x000fc800000e0000 */
[----:B------:R-:W-:Y:S01]  /*1b920*/  R2UR UR27, R11 ;  /* 0x000000000b1b72ca */ /* 0x000fe200000e0000 */
[----:B------:R-:W-:Y:S01]  /*1b930*/  IMAD.MOV.U32 R4, RZ, RZ, R15 ;  /* 0x000000ffff047224 */ /* 0x000fe200078e000f */
[----:B------:R-:W-:-:S04]  /*1b940*/  R2UR UR19, R5 ;  /* 0x00000000051372ca */ /* 0x000fc800000e0000 */
[----:B------:R-:W-:Y:S01]  /*1b950*/  R2UR UR18, R4 ;  /* 0x00000000041272ca */ /* 0x000fe200000e0000 */
[----:B------:R-:W-:Y:S01]  /*1b960*/  VIADD R10, R3, 0x180 ;  /* 0x00000180030a7836 */ /* 0x000fe20000000000 */
[----:B------:R-:W-:-:S04]  /*1b970*/  R2UR UR7, R11 ;  /* 0x000000000b0772ca */ /* 0x000fc800000e0000 */
[----:B------:R-:W-:Y:S02]  /*1b980*/  R2UR UR6, R10 ;  /* 0x000000000a0672ca */ /* 0x000fe400000e0000 */
[----:B--2---:R-:W-:Y:S02]  /*1b990*/  R2UR UR8, R152 ;  /* 0x00000000980872ca */ /* 0x004fe400000e0000 */
[----:B------:R-:W-:Y:S02]  /*1b9a0*/  R2UR UR9, R153 ;  /* 0x00000000990972ca */ /* 0x000fe400000e0000 */
[----:B------:R-:W2:Y:S01]  /*1b9b0*/  LDL.64 R152, [R1+0x38] ;  /* 0x0000380001987983 */ /* 0x000ea20000100a00 */
[----:B------:R-:W-:Y:S01]  /*1b9c0*/  VIADD R14, R3, 0x200 ;  /* 0x00000200030e7836 */ /* 0x000fe20000000000 */
[----:B---3--:R-:W-:Y:S02]  /*1b9d0*/  R2UR UR32, R20 ;  /* 0x00000000142072ca */ /* 0x008fe400000e0000 */
[----:B------:R-:W-:-:S05]  /*1b9e0*/  R2UR UR33, R21 ;  /* 0x00000000152172ca */ /* 0x000fca00000e0000 */
[----:B------:R-:W-:Y:S02]  /*1b9f0*/  UMOV UR12, UR8 ;  /* 0x00000008000c7c82 */ /* 0x000fe40008000000 */
[----:B------:R-:W-:Y:S01]  /*1ba00*/  UMOV UR13, UR9 ;  /* 0x00000009000d7c82 */ /* 0x000fe20008000000 */
[----:B------:R-:W-:Y:S01]  /*1ba10*/  UMOV UR24, UR8 ;  /* 0x0000000800187c82 */ /* 0x000fe20008000000 */
[----:B------:R-:W-:Y:S01]  /*1ba20*/  HGMMA.64x16x16.F32.BF16 R184, gdesc[UR12], RZ, !UPT, gsb0 ;  /* 0x002000000cb879f0 */ /* 0x000fe2000c0018ff */
[----:B------:R-:W-:Y:S01]  /*1ba30*/  UMOV UR25, UR9 ;  /* 0x0000000900197c82 */ /* 0x000fe20008000000 */
[----:B------:R-:W-:Y:S01]  /*1ba40*/  UMOV UR16, UR8 ;  /* 0x0000000800107c82 */ /* 0x000fe20008000000 */
[----:B------:R-:W-:Y:S01]  /*1ba50*/  UMOV UR17, UR9 ;  /* 0x0000000900117c82 */ /* 0x000fe20008000000 */
[----:B------:R-:W-:Y:S01]  /*1ba60*/  UMOV UR4, UR8 ;  /* 0x0000000800047c82 */ /* 0x000fe20008000000 */
[----:B------:R-:W-:Y:S01]  /*1ba70*/  UMOV UR5, UR9 ;  /* 0x0000000900057c82 */ /* 0x000fe20008000000 */
[----:B------:R-:W-:Y:S01]  /*1ba80*/  IMAD.MOV.U32 R15, RZ, RZ, 0x40000040 ;  /* 0x40000040ff0f7424 */ /* 0x000fe200078e00ff */
[----:B------:R-:W-:Y:S01]  /*1ba90*/  R2UR UR22, R14 ;  /* 0x000000000e1672ca */ /* 0x000fe200000e0000 */
[----:B------:R-:W-:Y:S01]  /*1baa0*/  UMOV UR20, UR8 ;  /* 0x0000000800147c82 */ /* 0x000fe20008000000 */
[----:B------:R-:W-:Y:S01]  /*1bab0*/  UMOV UR21, UR9 ;  /* 0x0000000900157c82 */ /* 0x000fe20008000000 */
[----:B------:R-:W-:Y:S01]  /*1bac0*/  VIADD R4, R3, 0x2 ;  /* 0x0000000203047836 */ /* 0x000fe20000000000 */
[----:B------:R-:W-:Y:S01]  /*1bad0*/  R2UR UR11, R5 ;  /* 0x00000000050b72ca */ /* 0x000fe200000e0000 */
[----:B------:R-:W-:-:S02]  /*1bae0*/  VIADD R10, R3, 0x82 ;  /* 0x00000082030a7836 */ /* 0x000fc40000000000 */
[----:B------:R-:W-:Y:S01]  /*1baf0*/  IMAD.MOV.U32 R11, RZ, RZ, 0x40000040 ;  /* 0x40000040ff0b7424 */ /* 0x000fe200078e00ff */
[----:B------:R-:W-:Y:S01]  /*1bb00*/  UMOV UR28, UR32 ;  /* 0x00000020001c7c82 */ /* 0x000fe20008000000 */
[----:B------:R-:W3:Y:S01]  /*1bb10*/  LDL.64 R20, [R1+0x30] ;  /* 0x0000300001147983 */ /* 0x000ee20000100a00 */
[----:B------:R-:W-:Y:S02]  /*1bb20*/  WARPGROUP.DEPBAR.LE gsb0, 0x0 ;  /* 0x00008000000079c5 */ /* 0x000fe40000010000 */
[----:B------:R-:W-:-:S06]  /*1bb30*/  WARPGROUP.ARRIVE ;  /* 0x00000000000079c5 */ /* 0x000fcc0000000000 */
[----:B------:R-:W-:Y:S03]  /*1bb40*/  HGMMA.64x16x16.F32.BF16 R176, gdesc[UR24], RZ, !UPT, gsb0 ;  /* 0x0020000018b079f0 */ /* 0x000fe6000c0018ff */
[----:B------:R-:W-:Y:S02]  /*1bb50*/  WARPGROUP.DEPBAR.LE gsb0, 0x0 ;  /* 0x00008000000079c5 */ /* 0x000fe40000010000 */
[----:B------:R-:W-:-:S06]  /*1bb60*/  WARPGROUP.ARRIVE ;  /* 0x00000000000079c5 */ /* 0x000fcc0000000000 */
[----:B------:R-:W-:Y:S03]  /*1bb70*/  HGMMA.64x16x16.F32.BF16 R168, gdesc[UR16], RZ, !UPT, gsb0 ;  /* 0x0020000010a879f0 */ /* 0x000fe6000c0018ff */
[----:B------:R-:W-:Y:S02]  /*1bb80*/  WARPGROUP.DEPBAR.LE gsb0, 0x0 ;  /* 0x00008000000079c5 */ /* 0x000fe40000010000 */
[----:B------:R-:W-:-:S06]  /*1bb90*/  WARPGROUP.ARRIVE ;  /* 0x00000000000079c5 */ /* 0x000fcc0000000000 */
[----:B------:R-:W-:Y:S01]  /*1bba0*/  HGMMA.64x16x16.F32.BF16 R160, gdesc[UR4], RZ, !UPT, gsb0 ;  /* 0x0020000004a079f0 */ /* 0x000fe2000c0018ff */
[----:B------:R-:W-:Y:S02]  /*1bbb0*/  R2UR UR23, R15 ;  /* 0x000000000f1772ca */ /* 0x000fe400000e0000 */
[----:B------:R-:W-:Y:S01]  /*1bbc0*/  R2UR UR10, R4 ;  /* 0x00000000040a72ca */ /* 0x000fe200000e0000 */
[----:B------:R-:W-:Y:S02]  /*1bbd0*/  WARPGROUP.DEPBAR.LE gsb0, 0x0 ;  /* 0x00008000000079c5 */ /* 0x000fe40000010000 */
[----:B--2---:R-:W-:Y:S02]  /*1bbe0*/  R2UR UR34, R152 ;  /* 0x00000000982272ca */ /* 0x004fe400000e0000 */
[----:B------:R-:W-:Y:S01]  /*1bbf0*/  R2UR UR35, R153 ;  /* 0x00000000992372ca */ /* 0x000fe200000e0000 */
[----:B------:R-:W-:Y:S01]  /*1bc00*/  UMOV UR8, UR32 ;  /* 0x0000002000087c82 */ /* 0x000fe20008000000 */
[----:B------:R-:W-:Y:S01]  /*1bc10*/  WARPGROUP.ARRIVE ;  /* 0x00000000000079c5 */ /* 0x000fe20000000000 */
[----:B------:R-:W-:Y:S01]  /*1bc20*/  UMOV UR9, UR33 ;  /* 0x0000002100097c82 */ /* 0x000fe20008000000 */
[----:B------:R-:W-:-:S02]  /*1bc30*/  R2UR UR14, R10 ;  /* 0x000000000a0e72ca */ /* 0x000fc400000e0000 */
[----:B------:R-:W-:Y:S01]  /*1bc40*/  R2UR UR15, R11 ;  /* 0x000000000b0f72ca */ /* 0x000fe200000e0000 */
[----:B------:R-:W-:Y:S01]  /*1bc50*/  UMOV UR12, UR32 ;  /* 0x00000020000c7c82 */ /* 0x000fe20008000000 */
[----:B------:R-:W-:Y:S01]  /*1bc60*/  HGMMA.64x16x16.F32.BF16 R152, gdesc[UR20], RZ, !UPT, gsb0 ;  /* 0x00200000149879f0 */ /* 0x000fe2000c0018ff */
[----:B------:R-:W-:Y:S01]  /*1bc70*/  UMOV UR13, UR33 ;  /* 0x00000021000d7c82 */ /* 0x000fe20008000000 */
[----:B------:R-:W-:Y:S01]  /*1bc80*/  IMAD.MOV.U32 R5, RZ, RZ, 0x40000040 ;  /* 0x40000040ff057424 */ /* 0x000fe200078e00ff */
[----:B------:R-:W-:Y:S01]  /*1bc90*/  UMOV UR24, UR32 ;  /* 0x0000002000187c82 */ /* 0x000fe20008000000 */
[----:B------:R-:W-:Y:S01]  /*1bca0*/  UMOV UR25, UR33 ;  /* 0x0000002100197c82 */ /* 0x000fe20008000000 */
[----:B------:R-:W-:Y:S01]  /*1bcb0*/  UMOV UR29, UR33 ;  /* 0x00000021001d7c82 */ /* 0x000fe20008000000 */
[----:B------:R-:W-:Y:S01]  /*1bcc0*/  UMOV UR16, UR32 ;  /* 0x0000002000107c82 */ /* 0x000fe20008000000 */
[----:B------:R-:W-:Y:S01]  /*1bcd0*/  UMOV UR17, UR33 ;  /* 0x0000002100117c82 */ /* 0x000fe20008000000 */
[----:B------:R-:W2:Y:S01]  /*1bce0*/  LDL.64 R14, [R1+0x28] ;  /* 0x00002800010e7983 */ /* 0x000ea20000100a00 */
[----:B------:R-:W-:-:S02]  /*1bcf0*/  WARPGROUP.DEPBAR.LE gsb0, 0x0 ;  /* 0x00008000000079c5 */ /* 0x000fc40000010000 */
[----:B------:R-:W-:-:S06]  /*1bd00*/  WARPGROUP.ARRIVE ;  /* 0x00000000000079c5 */ /* 0x000fcc0000000000 */
[----:B------:R-:W-:Y:S01]  /*1bd10*/  HGMMA.64x16x16.F32.BF16 R184, gdesc[UR8], R184, gsb0 ;  /* 0x0020000008b879f0 */ /* 0x000fe200080018b8 */
[----:B------:R-:W-:Y:S02]  /*1bd20*/  VIADD R4, R3, 0x102 ;  /* 0x0000010203047836 */ /* 0x000fe40000000000 */
[----:B------:R-:W-:Y:S02]  /*1bd30*/  WARPGROUP.DEPBAR.LE gsb0, 0x0 ;  /* 0x00008000000079c5 */ /* 0x000fe40000010000 */
        /* <DEDUP_REMOVED lines=11> */
[----:B------:R-:W-:Y:S02]  /*1bdf0*/  VIADD R4, R3, 0x202 ;  /* 0x0000020203047836 */ /* 0x000fe40000000000 */
[----:B------:R-:W-:Y:S01]  /*1be00*/  IMAD.MOV.U32 R5, RZ, RZ, 0x40000040 ;  /* 0x40000040ff057424 */ /* 0x000fe200078e00ff */
[----:B------:R-:W-:Y:S01]  /*1be10*/  UMOV UR4, UR34 ;  /* 0x0000002200047c82 */ /* 0x000fe20008000000 */
[----:B------:R-:W-:Y:S01]  /*1be20*/  UMOV UR5, UR35 ;  /* 0x0000002300057c82 */ /* 0x000fe20008000000 */
[----:B------:R-:W-:Y:S02]  /*1be30*/  WARPGROUP.DEPBAR.LE gsb0, 0x0 ;  /* 0x00008000000079c5 */ /* 0x000fe40000010000 */
[----:B------:R-:W-:Y:S01]  /*1be40*/  WARPGROUP.ARRIVE ;  /* 0x00000000000079c5 */ /* 0x000fe20000000000 */
[----:B------:R-:W-:Y:S01]  /*1be50*/  UMOV UR20, UR34 ;  /* 0x0000002200147c82 */ /* 0x000fe20008000000 */
        /* <DEDUP_REMOVED lines=8> */
[----:B------:R-:W-:Y:S01]  /*1bee0*/  VIADD R4, R3, 0x4 ;  /* 0x0000000403047836 */ /* 0x000fe20000000000 */
[----:B------:R-:W-:Y:S01]  /*1bef0*/  UMOV UR12, UR34 ;  /* 0x00000022000c7c82 */ /* 0x000fe20008000000 */
[----:B------:R-:W-:Y:S01]  /*1bf00*/  UMOV UR13, UR35 ;  /* 0x00000023000d7c82 */ /* 0x000fe20008000000 */
[----:B---3--:R-:W-:Y:S01]  /*1bf10*/  R2UR UR32, R20 ;  /* 0x00000000142072ca */ /* 0x008fe200000e0000 */
[----:B------:R-:W3:Y:S01]  /*1bf20*/  LDL.64 R10, [R1+0x20] ;  /* 0x00002000010a7983 */ /* 0x000ee20000100a00 */
[----:B------:R-:W-:-:S02]  /*1bf30*/  WARPGROUP.DEPBAR.LE gsb0, 0x0 ;  /* 0x00008000000079c5 */ /* 0x000fc40000010000 */
[----:B------:R-:W-:-:S06]  /*1bf40*/  WARPGROUP.ARRIVE ;  /* 0x00000000000079c5 */ /* 0x000fcc0000000000 */
        /* <DEDUP_REMOVED lines=36> */
[----:B------:R-:W-:Y:S01]  /*1c190*/  IMAD.MOV.U32 R5, RZ, RZ, 0x40000040 ;  /* 0x40000040ff057424 */ /* 0x000fe200078e00ff */
[----:B------:R-:W-:Y:S02]  /*1c1a0*/  R2UR UR33, R21 ;  /* 0x00000000152172ca */ /* 0x000fe400000e0000 */
[----:B------:R-:W-:Y:S02]  /*1c1b0*/  R2UR UR30, R4 ;  /* 0x00000000041e72ca */ /* 0x000fe400000e0000 */
[----:B------:R-:W-:Y:S01]  /*1c1c0*/  R2UR UR31, R5 ;  /* 0x00000000051f72ca */ /* 0x000fe200000e0000 */
[----:B------:R-:W-:-:S08]  /*1c1d0*/  UMOV UR28, UR32 ;  /* 0x00000020001c7c82 */ /* 0x000fd00008000000 */
        /* <DEDUP_REMOVED lines=189> */
[----:B------:R-:W3:Y:S01]  /*1cdb0*/  LDL.64 R10, [R1] ;  /* 0x00000000010a7983 */ /* 0x000ee20000100a00 */
        /* <DEDUP_REMOVED lines=535> */
.L_x_2876:
[----:B------:R-:W-:Y:S01]  /*1ef30*/  SHF.L.U32 R0, R7, 0x1f, RZ ;  /* 0x0000001f07007819 */ /* 0x000fe200000006ff */
[----:B------:R-:W-:-:S04]  /*1ef40*/  IMAD R7, R6, 0x8, R23 ;  /* 0x0000000806077824 */ /* 0x000fc800078e0217 */
[----:B------:R0:W1:Y:S01]  /*1ef50*/  SYNCS.PHASECHK.TRANS64.TRYWAIT P1, [R7+URZ+0x38850], R0 ;  /* 0x03885000070075a7 */ /* 0x000062000802017f */
[----:B------:R-:W-:Y:S05]  /*1ef60*/  @!P0 BRA `(.L_x_2877) ;  /* 0x0000000000048947 */ /* 0x000fea0003800000 */
[----:B------:R-:W-:Y:S01]  /*1ef70*/  BPT.TRAP 0x1 ;  /* 0x000000040000795c */ /* 0x000fe20000300000 */
.L_x_2877:
[----:B------:R-:W-:Y:S04]  /*1ef80*/  BSSY B2, `(.L_x_2878) ;  /* 0x0000004000027945 */ /* 0x000fe80003800000 */
[----:B-1----:R-:W-:Y:S05]  /*1ef90*/  @P1 BRA `(.L_x_2879) ;  /* 0x0000000000081947 */ /* 0x002fea0003800000 */
[----:B------:R-:W1:Y:S02]  /*1efa0*/  SYNCS.PHASECHK.TRANS64.TRYWAIT P1, [R7+URZ+0x38850], R0 ;  /* 0x03885000070075a7 */ /* 0x000e64000802017f */
[----:B-1----:R-:W-:Y:S05]  /*1efb0*/  @!P1 BRA `(.L_x_2880) ;  /* 0x00000164002c9947 */ /* 0x002fea0003800000 */
.L_x_2879:
[----:B------:R-:W-:Y:S05]  /*1efc0*/  BSYNC B2 ;  /* 0x0000000000027941 */ /* 0x000fea0003800000 */
.L_x_2878:
[----:B01----:R-:W-:Y:S01]  /*1efd0*/  VIADD R0, R23, 0x400 ;  /* 0x0000040017007836 */ /* 0x003fe20000000000 */
[----:B------:R-:W-:Y:S01]  /*1efe0*/  WARPGROUP.ARRIVE ;  /* 0x00000000000079c5 */ /* 0x000fe20000000000 */
[----:B------:R-:W-:Y:S02]  /*1eff0*/  IMAD.MOV.U32 R3, RZ, RZ, 0x40000040 ;  /* 0x40000040ff037424 */ /* 0x000fe400078e00ff */
        /* <DEDUP_REMOVED lines=42> */
.L_x_2881:
[----:B------:R-:W2:Y:S01]  /*1f2a0*/  LDL R4, [R1+0x74] ;  /* 0x0000740001047983 */ /* 0x000ea20000100800 */
[----:B------:R-:W0:Y:S03]  /*1f2b0*/  LDC R0, c[0x0][0x448] ;  /* 0x00011200ff007b82 */ /* 0x000e260000000800 */
[----:B------:R-:W2:Y:S04]  /*1f2c0*/  LDL R3, [R1+0x84] ;  /* 0x0000840001037983 */ /* 0x000ea80000100800 */
[----:B------:R-:W3:Y:S04]  /*1f2d0*/  LDL R192, [R1+0x50] ;  /* 0x0000500001c07983 */ /* 0x000ee80000100800 */
[----:B------:R-:W4:Y:S04]  /*1f2e0*/  LDL R195, [R1+0x80] ;  /* 0x0000800001c37983 */ /* 0x000f280000100800 */
[----:B------:R-:W5:Y:S04]  /*1f2f0*/  LDL R194, [R1+0x78] ;  /* 0x0000780001c27983 */ /* 0x000f680000100800 */
[----:B------:R-:W5:Y:S01]  /*1f300*/  LDL R193, [R1+0x6c] ;  /* 0x00006c0001c17983 */ /* 0x000f620000100800 */
[----:B0-----:R-:W-:-:S13]  /*1f310*/  ISETP.NE.AND P1, PT, R0, 0x1, PT ;  /* 0x000000010000780c */ /* 0x001fda0003f25270 */
[----:B------:R-:W0:Y:S08]  /*1f320*/  @P1 LDC R2, c[0x0][0x44c] ;  /* 0x00011300ff021b82 */ /* 0x000e300000000800 */
[----:B------:R-:W1:Y:S01]  /*1f330*/  @P1 LDC R0, c[0x0][0x450] ;  /* 0x00011400ff001b82 */ /* 0x000e620000000800 */
[----:B------:R-:W-:Y:S01]  /*1f340*/  FMUL.FTZ R15, R169, UR39 ;  /* 0x00000027a90f7c20 */ /* 0x000fe20008410000 */
[----:B------:R-:W-:Y:S01]  /*1f350*/  FMUL.FTZ R14, R168, UR39 ;  /* 0x00000027a80e7c20 */ /* 0x000fe20008410000 */
[----:B------:R-:W-:-:S02]  /*1f360*/  VIADD R9, R9, 0x38840 ;  /* 0x0003884009097836 */ /* 0x000fc40000000000 */
[----:B------:R-:W-:Y:S01]  /*1f370*/  FMUL.FTZ R5, R189, UR39 ;  /* 0x00000027bd057c20 */ /* 0x000fe20008410000 */
[----:B------:R-:W-:Y:S01]  /*1f380*/  FMUL.FTZ R6, R176, UR39 ;  /* 0x00000027b0067c20 */ /* 0x000fe20008410000 */
[----:B------:R-:W-:Y:S01]  /*1f390*/  FMUL.FTZ R10, R180, UR39 ;  /* 0x00000027b40a7c20 */ /* 0x000fe20008410000 */
[----:B------:R-:W-:Y:S01]  /*1f3a0*/  FMUL.FTZ R11, R181, UR39 ;  /* 0x00000027b50b7c20 */ /* 0x000fe20008410000 */
[----:B------:R-:W-:Y:S02]  /*1f3b0*/  FMUL.FTZ R20, R172, UR39 ;  /* 0x00000027ac147c20 */ /* 0x000fe40008410000 */
[----:B------:R-:W-:Y:S01]  /*1f3c0*/  MUFU.TANH R5, R5 ;  /* 0x0000000500057308 */ /* 0x000fe20000002400 */
[----:B------:R-:W-:Y:S01]  /*1f3d0*/  FMUL.FTZ R21, R173, UR39 ;  /* 0x00000027ad157c20 */ /* 0x000fe20008410000 */
[----:B------:R-:W-:Y:S01]  /*1f3e0*/  FMUL.FTZ R160, R160, UR39 ;  /* 0x00000027a0a07c20 */ /* 0x000fe20008410000 */
[----:B------:R-:W-:-:S05]  /*1f3f0*/  FMUL.FTZ R161, R161, UR39 ;  /* 0x00000027a1a17c20 */ /* 0x000fca0008410000 */
[----:B------:R-:W-:Y:S01]  /*1f400*/  MUFU.TANH R6, R6 ;  /* 0x0000000600067308 */ /* 0x000fe20000002400 */
[----:B------:R-:W-:-:S07]  /*1f410*/  FMUL.FTZ R164, R164, UR39 ;  /* 0x00000027a4a47c20 */ /* 0x000fce0008410000 */
[----:B------:R-:W-:Y:S08]  /*1f420*/  MUFU.TANH R10, R10 ;  /* 0x0000000a000a7308 */ /* 0x000ff00000002400 */
        /* <DEDUP_REMOVED lines=8> */
[----:B------:R-:W-:Y:S01]  /*1f4b0*/  FMUL.FTZ R152, R152, UR39 ;  /* 0x0000002798987c20 */ /* 0x000fe20008410000 */
[----:B------:R-:W-:-:S06]  /*1f4c0*/  FMUL.FTZ R153, R153, UR39 ;  /* 0x0000002799997c20 */ /* 0x000fcc0008410000 */
[----:B------:R-:W-:Y:S01]  /*1f4d0*/  MUFU.TANH R153, R153 ;  /* 0x0000009900997308 */ /* 0x000fe20000002400 */
[----:B--2---:R-:W-:-:S04]  /*1f4e0*/  IMAD.IADD R3, R3, 0x1, R4 ;  /* 0x0000000103037824 */ /* 0x004fc800078e0204 */
[----:B0-----:R-:W-:-:S05]  /*1f4f0*/  @P1 IMAD.HI.U32 R2, R3, R2, RZ ;  /* 0x0000000203021227 */ /* 0x001fca00078e00ff */
[----:B-1----:R-:W-:-:S05]  /*1f500*/  @P1 SHF.R.U32.HI R3, RZ, R0, R2 ;  /* 0x00000000ff031219 */ /* 0x002fca0000011602 */
[----:B------:R-:W0:Y:S04]  /*1f510*/  SHFL.IDX PT, R169, R3, RZ, 0x1c1f ;  /* 0x001c1fff03a97589 */ /* 0x000e2800000e0000 */
[----:B------:R1:W2:Y:S01]  /*1f520*/  SHFL.IDX PT, R168, R3, 0x1, 0x1c1f ;  /* 0x003c1f0003a87f89 */ /* 0x0002a200000e0000 */
[----:B---3--:R-:W-:Y:S01]  /*1f530*/  PRMT R9, R192, 0x654, R9 ;  /* 0x00000654c0097816 */ /* 0x008fe20000000009 */
[----:B------:R-:W-:Y:S01]  /*1f540*/  FMUL.FTZ R0, R184, UR39 ;  /* 0x00000027b8007c20 */ /* 0x000fe20008410000 */
[----:B------:R-:W-:Y:S01]  /*1f550*/  FMUL.FTZ R2, R185, UR39 ;  /* 0x00000027b9027c20 */ /* 0x000fe20008410000 */
[----:B------:R-:W-:Y:S01]  /*1f560*/  FMUL.FTZ R4, R188, UR39 ;  /* 0x00000027bc047c20 */ /* 0x000fe20008410000 */
[----:B------:R3:W-:Y:S01]  /*1f570*/  SYNCS.ARRIVE.TRANS64.RED.A1T0 RZ, [R9+URZ], RZ ;  /* 0x000000ff09ff79a7 */ /* 0x0007e2000810043f */
[----:B-1----:R-:W-:-:S02]  /*1f580*/  IMAD R3, R8, -0x50, RZ ;  /* 0xffffffb008037824 */ /* 0x002fc400078e02ff */
[----:B------:R-:W1:Y:S01]  /*1f590*/  MUFU.TANH R0, R0 ;  /* 0x0000000000007308 */ /* 0x000e620000002400 */
[----:B---3--:R-:W-:Y:S02]  /*1f5a0*/  FMUL.FTZ R9, R177, UR39 ;  /* 0x00000027b1097c20 */ /* 0x008fe40008410000 */
[----:B----4-:R-:W-:-:S05]  /*1f5b0*/  IADD3 R3, -R195, 0x1, R3 ;  /* 0x00000001c3037810 */ /* 0x010fca0007ffe103 */
[----:B------:R-:W3:Y:S01]  /*1f5c0*/  MUFU.TANH R2, R2 ;  /* 0x0000000200027308 */ /* 0x000ee20000002400 */
[----:B-----5:R-:W-:-:S07]  /*1f5d0*/  IADD3 R172, -R193, R3, R194 ;  /* 0x00000003c1ac7210 */ /* 0x020fce0007ffe1c2 */
[----:B------:R-:W4:Y:S01]  /*1f5e0*/  MUFU.TANH R4, R4 ;  /* 0x0000000400047308 */ /* 0x000f220000002400 */
[----:B0-----:R-:W-:-:S07]  /*1f5f0*/  IMAD.IADD R3, R172, 0x1, R169 ;  /* 0x00000001ac037824 */ /* 0x001fce00078e02a9 */
[----:B------:R-:W0:Y:S01]  /*1f600*/  MUFU.TANH R9, R9 ;  /* 0x0000000900097308 */ /* 0x000e220000002400 */
[----:B--2---:R-:W-:Y:S01]  /*1f610*/  IMAD.IADD R168, R172, 0x1, R168 ;  /* 0x00000001aca87824 */ /* 0x004fe200078e02a8 */
[C---:B------:R-:W-:Y:S02]  /*1f620*/  ISETP.GT.AND P2, PT, R3.reuse, RZ, PT ;  /* 0x000000ff0300720c */ /* 0x040fe40003f44270 */
[C---:B------:R-:W-:Y:S02]  /*1f630*/  ISETP.GT.AND P1, PT, R3.reuse, 0x1, PT ;  /* 0x000000010300780c */ /* 0x040fe40003f24270 */
[C---:B------:R-:W-:Y:S02]  /*1f640*/  ISETP.GT.AND P5, PT, R3.reuse, 0x8, PT ;  /* 0x000000080300780c */ /* 0x040fe40003fa4270 */
[----:B------:R3:W2:Y:S01]  /*1f650*/  MUFU.TANH R172, R164 ;  /* 0x000000a400ac7308 */ /* 0x0006a20000002400 */
[C---:B------:R-:W-:Y:S02]  /*1f660*/  ISETP.GT.AND P4, PT, R3.reuse, 0x9, PT ;  /* 0x000000090300780c */ /* 0x040fe40003f84270 */
[----:B------:R-:W-:-:S02]  /*1f670*/  ISETP.GT.AND P3, PT, R3, 0x10, PT ;  /* 0x000000100300780c */ /* 0x000fc40003f64270 */
[----:B-1----:R-:W-:Y:S02]  /*1f680*/  FSEL R169, R0, -INF , P2 ;  /* 0xff80000000a97808 */ /* 0x002fe40001000000 */
[C---:B------:R-:W-:Y:S02]  /*1f690*/  ISETP.GT.AND P2, PT, R3.reuse, 0x11, PT ;  /* 0x000000110300780c */ /* 0x040fe40003f44270 */
[----:B---3--:R-:W-:Y:S02]  /*1f6a0*/  FSEL R164, R2, -INF , P1 ;  /* 0xff80000002a47808 */ /* 0x008fe40000800000 */
[C---:B------:R-:W-:Y:S02]  /*1f6b0*/  ISETP.GT.AND P1, PT, R3.reuse, 0x18, PT ;  /* 0x000000180300780c */ /* 0x040fe40003f24270 */
[----:B----4-:R-:W-:Y:S02]  /*1f6c0*/  FSEL R0, R4, -INF , P5 ;  /* 0xff80000004007808 */ /* 0x010fe40002800000 */
[----:B------:R-:W-:-:S02]  /*1f6d0*/  ISETP.GT.AND P5, PT, R3, 0x19, PT ;  /* 0x000000190300780c */ /* 0x000fc40003fa4270 */
[----:B------:R-:W-:Y:S02]  /*1f6e0*/  FSEL R2, R5, -INF , P4 ;  /* 0xff80000005027808 */ /* 0x000fe40002000000 */
[C---:B------:R-:W-:Y:S02]  /*1f6f0*/  ISETP.GT.AND P4, PT, R3.reuse, 0x20, PT ;  /* 0x000000200300780c */ /* 0x040fe40003f84270 */
[----:B------:R-:W-:Y:S02]  /*1f700*/  FSEL R4, R6, -INF , P3 ;  /* 0xff80000006047808 */ /* 0x000fe40001800000 */
[----:B------:R-:W-:Y:S02]  /*1f710*/  ISETP.GT.AND P3, PT, R3, 0x21, PT ;  /* 0x000000210300780c */ /* 0x000fe40003f64270 */
[----:B0-----:R-:W-:Y:S02]  /*1f720*/  FSEL R6, R9, -INF , P2 ;  /* 0xff80000009067808 */ /* 0x001fe40001000000 */
[----:B------:R-:W-:-:S02]  /*1f730*/  ISETP.GT.AND P2, PT, R3, 0x28, PT ;  /* 0x000000280300780c */ /* 0x000fc40003f44270 */
[----:B------:R-:W-:Y:S02]  /*1f740*/  FSEL R9, R10, -INF , P1 ;  /* 0xff8000000a097808 */ /* 0x000fe40000800000 */
[----:B------:R-:W-:Y:S02]  /*1f750*/  ISETP.GT.AND P1, PT, R3, 0x29, PT ;  /* 0x000000290300780c */ /* 0x000fe40003f24270 */
[----:B------:R-:W-:Y:S02]  /*1f760*/  FSEL R10, R11, -INF , P5 ;  /* 0xff8000000b0a7808 */ /* 0x000fe40002800000 */
[C---:B------:R-:W-:Y:S02]  /*1f770*/  ISETP.GT.AND P5, PT, R3.reuse, 0x30, PT ;  /* 0x000000300300780c */ /* 0x040fe40003fa4270 */
[----:B------:R-:W-:Y:S02]  /*1f780*/  FSEL R11, R14, -INF , P4 ;  /* 0xff8000000e0b7808 */ /* 0x000fe40002000000 */
[----:B------:R-:W-:-:S02]  /*1f790*/  ISETP.GT.AND P4, PT, R3, 0x31, PT ;  /* 0x000000310300780c */ /* 0x000fc40003f84270 */
[----:B------:R-:W-:Y:S02]  /*1f7a0*/  FSEL R14, R15, -INF , P3 ;  /* 0xff8000000f0e7808 */ /* 0x000fe40001800000 */
[----:B------:R-:W-:Y:S02]  /*1f7b0*/  ISETP.GT.AND P3, PT, R3, 0x38, PT ;  /* 0x000000380300780c */ /* 0x000fe40003f64270 */
[----:B------:R-:W-:Y:S02]  /*1f7c0*/  FSEL R15, R20, -INF , P2 ;  /* 0xff800000140f7808 */ /* 0x000fe40001000000 */
[----:B------:R-:W-:Y:S02]  /*1f7d0*/  FSEL R20, R21, -INF , P1 ;  /* 0xff80000015147808 */ /* 0x000fe40000800000 */
[----:B------:R-:W-:Y:S02]  /*1f7e0*/  FSEL R21, R160, -INF , P5 ;  /* 0xff800000a0157808 */ /* 0x000fe40002800000 */
[----:B------:R-:W-:-:S02]  /*1f7f0*/  FSEL R160, R161, -INF , P4 ;  /* 0xff800000a1a07808 */ /* 0x000fc40002000000 */
[----:B--2---:R-:W-:Y:S02]  /*1f800*/  FSEL R161, R172, -INF , P3 ;  /* 0xff800000aca17808 */ /* 0x004fe40001800000 */
[C---:B------:R-:W-:Y:S02]  /*1f810*/  ISETP.GT.AND P2, PT, R3.reuse, 0x39, PT ;  /* 0x000000390300780c */ /* 0x040fe40003f44270 */
[C---:B------:R-:W-:Y:S02]  /*1f820*/  ISETP.GT.AND P1, PT, R3.reuse, 0x40, PT ;  /* 0x000000400300780c */ /* 0x040fe40003f24270 */
[C---:B------:R-:W-:Y:S02]  /*1f830*/  ISETP.GT.AND P5, PT, R3.reuse, 0x41, PT ;  /* 0x000000410300780c */ /* 0x040fe40003fa4270 */
[C---:B------:R-:W-:Y:S02]  /*1f840*/  ISETP.GT.AND P4, PT, R3.reuse, 0x48, PT ;  /* 0x000000480300780c */ /* 0x040fe40003f84270 */
[----:B------:R-:W-:-:S02]  /*1f850*/  ISETP.GT.AND P3, PT, R3, 0x49, PT ;  /* 0x000000490300780c */ /* 0x000fc40003f64270 */
[----:B------:R-:W-:-:S04]  /*1f860*/  FMNMX.FTZ R3, R169, R12, !PT ;  /* 0x0000000ca9037209 */ /* 0x000fc80007810000 */
[----:B------:R-:W-:-:S04]  /*1f870*/  FMNMX.FTZ R3, R164, R3, !PT ;  /* 0x00000003a4037209 */ /* 0x000fc80007810000 */
[----:B------:R-:W-:-:S04]  /*1f880*/  FMNMX.FTZ R3, R0, R3, !PT ;  /* 0x0000000300037209 */ /* 0x000fc80007810000 */
[----:B------:R-:W-:-:S04]  /*1f890*/  FMNMX.FTZ R3, R2, R3, !PT ;  /* 0x0000000302037209 */ /* 0x000fc80007810000 */
[----:B------:R-:W-:-:S04]  /*1f8a0*/  FMNMX.FTZ R3, R4, R3, !PT ;  /* 0x0000000304037209 */ /* 0x000fc80007810000 */
[----:B------:R-:W-:-:S04]  /*1f8b0*/  FMNMX.FTZ R5, R6, R3, !PT ;  /* 0x0000000306057209 */ /* 0x000fc80007810000 */
[----:B------:R-:W-:Y:S01]  /*1f8c0*/  FMNMX.FTZ R5, R9, R5, !PT ;  /* 0x0000000509057209 */ /* 0x000fe20007810000 */
[----:B------:R0:W1:Y:S03]  /*1f8d0*/  MUFU.TANH R3, R165 ;  /* 0x000000a500037308 */ /* 0x0000660000002400 */
[----:B0-----:R-:W-:-:S04]  /*1f8e0*/  FMNMX.FTZ R165, R10, R5, !PT ;  /* 0x000000050aa57209 */ /* 0x001fc80007810000 */
[----:B------:R-:W-:-:S04]  /*1f8f0*/  FMNMX.FTZ R165, R11, R165, !PT ;  /* 0x000000a50ba57209 */ /* 0x000fc80007810000 */
[----:B------:R-:W-:Y:S01]  /*1f900*/  FMNMX.FTZ R165, R14, R165, !PT ;  /* 0x000000a50ea57209 */ /* 0x000fe20007810000 */
[----:B------:R1:W0:Y:S03]  /*1f910*/  MUFU.TANH R5, R152 ;  /* 0x0000009800057308 */ /* 0x0002260000002400 */
[----:B------:R-:W-:Y:S01]  /*1f920*/  FMNMX.FTZ R165, R15, R165, !PT ;  /* 0x000000a50fa57209 */ /* 0x000fe20007810000 */
[----:B------:R-:W-:-:S03]  /*1f930*/  FMUL.FTZ R172, R156, UR39 ;  /* 0x000000279cac7c20 */ /* 0x000fc60008410000 */
[----:B------:R-:W-:-:S04]  /*1f940*/  FMNMX.FTZ R165, R20, R165, !PT ;  /* 0x000000a514a57209 */ /* 0x000fc80007810000 */
[----:B------:R-:W-:Y:S01]  /*1f950*/  FMNMX.FTZ R156, R21, R165, !PT ;  /* 0x000000a5159c7209 */ /* 0x000fe20007810000 */
[----:B------:R-:W-:Y:S01]  /*1f960*/  FMUL.FTZ R165, R157, UR39 ;  /* 0x000000279da57c20 */ /* 0x000fe20008410000 */
[----:B------:R-:W2:Y:S02]  /*1f970*/  MUFU.TANH R172, R172 ;  /* 0x000000ac00ac7308 */ /* 0x000ea40000002400 */
[----:B------:R-:W-:Y:S02]  /*1f980*/  FMNMX.FTZ R156, R160, R156, !PT ;  /* 0x0000009ca09c7209 */ /* 0x000fe40007810000 */
[----:B-1----:R-:W-:Y:S02]  /*1f990*/  FSEL R152, R3, -INF , P2 ;  /* 0xff80000003987808 */ /* 0x002fe40001000000 */
[----:B------:R-:W-:Y:S02]  /*1f9a0*/  FMNMX.FTZ R3, R161, R156, !PT ;  /* 0x0000009ca1037209 */ /* 0x000fe40007810000 */
[----:B------:R-:W1:Y:S01]  /*1f9b0*/  MUFU.TANH R165, R165 ;  /* 0x000000a500a57308 */ /* 0x000e620000002400 */
[----:B0-----:R-:W-:-:S02]  /*1f9c0*/  FSEL R156, R5, -INF , P1 ;  /* 0xff800000059c7808 */ /* 0x001fc40000800000 */
[----:B------:R-:W-:Y:S02]  /*1f9d0*/  FMNMX.FTZ R3, R152, R3, !PT ;  /* 0x0000000398037209 */ /* 0x000fe40007810000 */
[----:B------:R-:W-:Y:S02]  /*1f9e0*/  FSEL R153, R153, -INF , P5 ;  /* 0xff80000099997808 */ /* 0x000fe40002800000 */
[----:B------:R-:W-:Y:S02]  /*1f9f0*/  FMNMX.FTZ R3, R156, R3, !PT ;  /* 0x000000039c037209 */ /* 0x000fe40007810000 */
[----:B--2---:R-:W-:Y:S02]  /*1fa00*/  FSEL R157, R172, -INF , P4 ;  /* 0xff800000ac9d7808 */ /* 0x004fe40002000000 */
[----:B------:R-:W-:-:S04]  /*1fa10*/  FMNMX.FTZ R3, R153, R3, !PT ;  /* 0x0000000399037209 */ /* 0x000fc80007810000 */
[----:B------:R-:W-:Y:S02]  /*1fa20*/  FMNMX.FTZ R3, R157, R3, !PT ;  /* 0x000000039d037209 */ /* 0x000fe40007810000 */
[----:B-1----:R-:W-:-:S04]  /*1fa30*/  FSEL R165, R165, -INF , P3 ;  /* 0xff800000a5a57808 */ /* 0x002fc80001800000 */
[----:B------:R-:W-:-:S05]  /*1fa40*/  FMNMX.FTZ R5, R165, R3, !PT ;  /* 0x00000003a5057209 */ /* 0x000fca0007810000 */
[----:B------:R-:W0:Y:S01]  /*1fa50*/  SHFL.BFLY PT, R3, R5, 0x2, 0x1f ;  /* 0x0c401f0005037f89 */ /* 0x000e2200000e0000 */
[----:B------:R-:W-:Y:S01]  /*1fa60*/  FMUL.FTZ R184, R186, UR39 ;  /* 0x00000027bab87c20 */ /* 0x000fe20008410000 */
[----:B------:R-:W-:Y:S01]  /*1fa70*/  FMUL.FTZ R173, R187, UR39 ;  /* 0x00000027bbad7c20 */ /* 0x000fe20008410000 */
[----:B------:R-:W-:Y:S01]  /*1fa80*/  FMUL.FTZ R177, R191, UR39 ;  /* 0x00000027bfb17c20 */ /* 0x000fe20008410000 */
[----:B0-----:R-:W-:Y:S01]  /*1fa90*/  FMNMX.FTZ R5, R5, R3, !PT ;  /* 0x0000000305057209 */ /* 0x001fe20007810000 */
[----:B------:R-:W-:-:S04]  /*1faa0*/  FMUL.FTZ R3, R182, UR39 ;  /* 0x00000027b6037c20 */ /* 0x000fc80008410000 */
[----:B------:R-:W0:Y:S01]  /*1fab0*/  SHFL.BFLY PT, R182, R5, 0x1, 0x1f ;  /* 0x0c201f0005b67f89 */ /* 0x000e2200000e0000 */
[----:B------:R-:W-:Y:S01]  /*1fac0*/  FMUL.FTZ R172, R190, UR39 ;  /* 0x00000027beac7c20 */ /* 0x000fe20008410000 */
[----:B------:R-:W-:Y:S01]  /*1fad0*/  FMUL.FTZ R178, R178, UR39 ;  /* 0x00000027b2b27c20 */ /* 0x000fe20008410000 */
[----:B------:R-:W1:Y:S01]  /*1fae0*/  MUFU.TANH R184, R184 ;  /* 0x000000b800b87308 */ /* 0x000e620000002400 */
[----:B------:R-:W-:Y:S01]  /*1faf0*/  FMUL.FTZ R176, R183, UR39 ;  /* 0x00000027b7b07c20 */ /* 0x000fe20008410000 */
[----:B------:R-:W-:Y:S01]  /*1fb00*/  FMUL.FTZ R179, R179, UR39 ;  /* 0x00000027b3b37c20 */ /* 0x000fe20008410000 */
[----:B------:R-:W-:-:S05]  /*1fb10*/  FMUL.FTZ R180, R170, UR39 ;  /* 0x00000027aab47c20 */ /* 0x000fca0008410000 */
[----:B------:R-:W-:Y:S01]  /*1fb20*/  MUFU.TANH R173, R173 ;  /* 0x000000ad00ad7308 */ /* 0x000fe20000002400 */
[----:B------:R-:W-:Y:S01]  /*1fb30*/  FMUL.FTZ R171, R171, UR39 ;  /* 0x00000027abab7c20 */ /* 0x000fe20008410000 */
[----:B------:R-:W-:-:S06]  /*1fb40*/  FMUL.FTZ R175, R175, UR39 ;  /* 0x00000027afaf7c20 */ /* 0x000fcc0008410000 */
[----:B------:R-:W-:Y:S01]  /*1fb50*/  MUFU.TANH R177, R177 ;  /* 0x000000b100b17308 */ /* 0x000fe20000002400 */
[----:B0-----:R-:W-:-:S07]  /*1fb60*/  FMNMX.FTZ R5, R5, R182, !PT ;  /* 0x000000b605057209 */ /* 0x001fce0007810000 */
[----:B------:R-:W0:Y:S01]  /*1fb70*/  MUFU.TANH R172, R172 ;  /* 0x000000ac00ac7308 */ /* 0x000e220000002400 */
[----:B------:R-:W-:Y:S01]  /*1fb80*/  FSETP.NEU.FTZ.AND P1, PT, R5, -INF , PT ;  /* 0xff8000000500780b */ /* 0x000fe20003f3d000 */
[----:B------:R-:W-:-:S06]  /*1fb90*/  FMUL.FTZ R181, R174, UR39 ;  /* 0x00000027aeb57c20 */ /* 0x000fcc0008410000 */
[----:B------:R-:W2:Y:S01]  /*1fba0*/  MUFU.TANH R178, R178 ;  /* 0x000000b200b27308 */ /* 0x000ea20000002400 */
[----:B------:R-:W-:Y:S01]  /*1fbb0*/  FMUL.FTZ R183, R162, UR39 ;  /* 0x00000027a2b77c20 */ /* 0x000fe20008410000 */
[----:B------:R-:W-:-:S06]  /*1fbc0*/  FMUL.FTZ R185, R163, UR39 ;  /* 0x00000027a3b97c20 */ /* 0x000fcc0008410000 */
[----:B------:R-:W3:Y:S01]  /*1fbd0*/  MUFU.TANH R176, R176 ;  /* 0x000000b000b07308 */ /* 0x000ee20000002400 */
[----:B------:R-:W-:-:S07]  /*1fbe0*/  ISETP.GT.AND P3, PT, R168, RZ, PT ;  /* 0x000000ffa800720c */ /* 0x000fce0003f64270 */
[----:B------:R-:W4:Y:S01]  /*1fbf0*/  MUFU.TANH R179, R179 ;  /* 0x000000b300b37308 */ /* 0x000f220000002400 */
[----:B------:R-:W-:-:S07]  /*1fc00*/  ISETP.GT.AND P4, PT, R168, 0x1, PT ;  /* 0x00000001a800780c */ /* 0x000fce0003f84270 */
[----:B------:R-:W5:Y:S01]  /*1fc10*/  MUFU.TANH R3, R3 ;  /* 0x0000000300037308 */ /* 0x000f620000002400 */
[C---:B------:R-:W-:Y:S02]  /*1fc20*/  ISETP.GT.AND P2, PT, R168.reuse, 0x9, PT ;  /* 0x00000009a800780c */ /* 0x040fe40003f44270 */
[----:B------:R-:W-:-:S05]  /*1fc30*/  ISETP.GT.AND P5, PT, R168, 0x8, PT ;  /* 0x00000008a800780c */ /* 0x000fca0003fa4270 */
[----:B------:R-:W5:Y:S01]  /*1fc40*/  MUFU.TANH R180, R180 ;  /* 0x000000b400b47308 */ /* 0x000f620000002400 */
[----:B-1----:R-:W-:-:S07]  /*1fc50*/  FSEL R163, R184, -INF , P3 ;  /* 0xff800000b8a37808 */ /* 0x002fce0001800000 */
[----:B------:R1:W5:Y:S01]  /*1fc60*/  MUFU.TANH R182, R175 ;  /* 0x000000af00b67308 */ /* 0x0003620000002400 */
[----:B------:R-:W-:-:S07]  /*1fc70*/  ISETP.GT.AND P3, PT, R168, 0x10, PT ;  /* 0x00000010a800780c */ /* 0x000fce0003f64270 */
[----:B------:R-:W5:Y:S01]  /*1fc80*/  MUFU.TANH R171, R171 ;  /* 0x000000ab00ab7308 */ /* 0x000f620000002400 */
[----:B-1----:R-:W-:Y:S02]  /*1fc90*/  FSEL R175, R5, RZ, P1 ;  /* 0x000000ff05af7208 */ /* 0x002fe40000800000 */
[----:B0-----:R-:W-:-:S03]  /*1fca0*/  FSEL R172, R172, -INF , P5 ;  /* 0xff800000acac7808 */ /* 0x001fc60002800000 */
[----:B------:R-:W-:Y:S01]  /*1fcb0*/  FADD.FTZ R175, -R175, R12 ;  /* 0x0000000cafaf7221 */ /* 0x000fe20000010100 */
[----:B------:R-:W-:Y:S01]  /*1fcc0*/  FSEL R12, R173, -INF , P4 ;  /* 0xff800000ad0c7808 */ /* 0x000fe20002000000 */
[----:B------:R-:W0:Y:S01]  /*1fcd0*/  MUFU.TANH R181, R181 ;  /* 0x000000b500b57308 */ /* 0x000e220000002400 */
[----:B------:R-:W-:Y:S02]  /*1fce0*/  FSEL R173, R177, -INF , P2 ;  /* 0xff800000b1ad7808 */ /* 0x000fe40001000000 */
[C---:B------:R-:W-:Y:S02]  /*1fcf0*/  ISETP.GT.AND P2, PT, R168.reuse, 0x19, PT ;  /* 0x00000019a800780c */ /* 0x040fe40003f44270 */
[----:B------:R-:W-:-:S03]  /*1fd00*/  ISETP.GT.AND P4, PT, R168, 0x11, PT ;  /* 0x00000011a800780c */ /* 0x000fc60003f84270 */
[----:B------:R-:W1:Y:S01]  /*1fd10*/  MUFU.TANH R183, R183 ;  /* 0x000000b700b77308 */ /* 0x000e620000002400 */
[----:B------:R-:W-:Y:S02]  /*1fd20*/  ISETP.GT.AND P5, PT, R168, 0x18, PT ;  /* 0x00000018a800780c */ /* 0x000fe40003fa4270 */
[----:B--2---:R-:W-:-:S05]  /*1fd30*/  FSEL R174, R178, -INF , P3 ;  /* 0xff800000b2ae7808 */ /* 0x004fca0001800000 */
[----:B------:R-:W2:Y:S01]  /*1fd40*/  MUFU.TANH R185, R185 ;  /* 0x000000b900b97308 */ /* 0x000ea20000002400 */
[----:B------:R-:W-:Y:S02]  /*1fd50*/  ISETP.GT.AND P3, PT, R168, 0x20, PT ;  /* 0x00000020a800780c */ /* 0x000fe40003f64270 */
[----:B---3--:R-:W-:Y:S02]  /*1fd60*/  FSEL R176, R176, -INF , P2 ;  /* 0xff800000b0b07808 */ /* 0x008fe40001000000 */
[----:B----4-:R-:W-:Y:S02]  /*1fd70*/  FSEL R162, R179, -INF , P4 ;  /* 0xff800000b3a27808 */ /* 0x010fe40002000000 */
[----:B-----5:R-:W-:Y:S01]  /*1fd80*/  FSEL R170, R3, -INF , P5 ;  /* 0xff80000003aa7808 */ /* 0x020fe20002800000 */
[----:B------:R-:W-:Y:S01]  /*1fd90*/  IMAD.U32 R3, RZ, RZ, UR43 ;  /* 0x0000002bff037e24 */ /* 0x000fe2000f8e00ff */
[C---:B------:R-:W-:Y:S02]  /*1fda0*/  ISETP.GT.AND P2, PT, R168.reuse, 0x29, PT ;  /* 0x00000029a800780c */ /* 0x040fe40003f44270 */
[----:B------:R-:W-:-:S02]  /*1fdb0*/  ISETP.GT.AND P4, PT, R168, 0x21, PT ;  /* 0x00000021a800780c */ /* 0x000fc40003f84270 */
[----:B------:R-:W-:Y:S02]  /*1fdc0*/  FSEL R177, R180, -INF , P3 ;  /* 0xff800000b4b17808 */ /* 0x000fe40001800000 */
[----:B------:R-:W-:Y:S01]  /*1fdd0*/  FSEL R180, R182, -INF , P2 ;  /* 0xff800000b6b47808 */ /* 0x000fe20001000000 */
[----:B------:R-:W-:Y:S01]  /*1fde0*/  FMUL.FTZ R182, R5, R3 ;  /* 0x0000000305b67220 */ /* 0x000fe20000410000 */
[C---:B------:R-:W-:Y:S02]  /*1fdf0*/  ISETP.GT.AND P5, PT, R168.reuse, 0x28, PT ;  /* 0x00000028a800780c */ /* 0x040fe40003fa4270 */
[----:B------:R-:W-:Y:S02]  /*1fe00*/  FSEL R178, R171, -INF , P4 ;  /* 0xff800000abb27808 */ /* 0x000fe40002000000 */
[C---:B------:R-:W-:Y:S02]  /*1fe10*/  ISETP.GT.AND P3, PT, R168.reuse, 0x30, PT ;  /* 0x00000030a800780c */ /* 0x040fe40003f64270 */
[----:B------:R-:W-:-:S02]  /*1fe20*/  ISETP.GT.AND P4, PT, R168, 0x31, PT ;  /* 0x00000031a800780c */ /* 0x000fc40003f84270 */
[----:B0-----:R-:W-:Y:S02]  /*1fe30*/  FSEL R179, R181, -INF , P5 ;  /* 0xff800000b5b37808 */ /* 0x001fe40002800000 */
[----:B-1----:R-:W-:Y:S02]  /*1fe40*/  FSEL R181, R183, -INF , P3 ;  /* 0xff800000b7b57808 */ /* 0x002fe40001800000 */
[----:B--2---:R-:W-:Y:S02]  /*1fe50*/  FSEL R171, R185, -INF , P4 ;  /* 0xff800000b9ab7808 */ /* 0x004fe40002000000 */
[----:B------:R-:W-:Y:S02]  /*1fe60*/  FSEL R182, R182, RZ, P1 ;  /* 0x000000ffb6b67208 */ /* 0x000fe40000800000 */
[C---:B------:R-:W-:Y:S02]  /*1fe70*/  ISETP.GT.AND P2, PT, R168.reuse, 0x39, PT ;  /* 0x00000039a800780c */ /* 0x040fe40003f44270 */
[----:B------:R-:W-:-:S02]  /*1fe80*/  ISETP.GT.AND P3, PT, R168, 0x40, PT ;  /* 0x00000040a800780c */ /* 0x000fc40003f64270 */
[C---:B------:R-:W-:Y:S02]  /*1fe90*/  ISETP.GT.AND P4, PT, R168.reuse, 0x41, PT ;  /* 0x00000041a800780c */ /* 0x040fe40003f84270 */
[C---:B------:R-:W-:Y:S02]  /*1fea0*/  ISETP.GT.AND P5, PT, R168.reuse, 0x48, PT ;  /* 0x00000048a800780c */ /* 0x040fe40003fa4270 */
[C---:B------:R-:W-:Y:S02]  /*1feb0*/  ISETP.GT.AND P6, PT, R168.reuse, 0x49, PT ;  /* 0x00000049a800780c */ /* 0x040fe40003fc4270 */
[----:B------:R-:W-:Y:S02]  /*1fec0*/  ISETP.GT.AND P1, PT, R168, 0x38, PT ;  /* 0x00000038a800780c */ /* 0x000fe40003f24270 */
[----:B------:R-:W-:-:S04]  /*1fed0*/  FMNMX.FTZ R168, R163, R13, !PT ;  /* 0x0000000da3a87209 */ /* 0x000fc80007810000 */
[----:B------:R-:W-:-:S04]  /*1fee0*/  FMNMX.FTZ R168, R12, R168, !PT ;  /* 0x000000a80ca87209 */ /* 0x000fc80007810000 */
[----:B------:R-:W-:-:S04]  /*1fef0*/  FMNMX.FTZ R168, R172, R168, !PT ;  /* 0x000000a8aca87209 */ /* 0x000fc80007810000 */
[----:B------:R-:W-:-:S04]  /*1ff00*/  FMNMX.FTZ R168, R173, R168, !PT ;  /* 0x000000a8ada87209 */ /* 0x000fc80007810000 */
[----:B------:R-:W-:-:S04]  /*1ff10*/  FMNMX.FTZ R168, R174, R168, !PT ;  /* 0x000000a8aea87209 */ /* 0x000fc80007810000 */
[----:B------:R-:W-:-:S04]  /*1ff20*/  FMNMX.FTZ R168, R162, R168, !PT ;  /* 0x000000a8a2a87209 */ /* 0x000fc80007810000 */
[----:B------:R-:W-:Y:S01]  /*1ff30*/  FMNMX.FTZ R168, R170, R168, !PT ;  /* 0x000000a8aaa87209 */ /* 0x000fe20007810000 */
[----:B------:R-:W-:-:S03]  /*1ff40*/  FMUL.FTZ R166, R166, UR39 ;  /* 0x00000027a6a67c20 */ /* 0x000fc60008410000 */
[----:B------:R-:W-:Y:S01]  /*1ff50*/  FMNMX.FTZ R168, R176, R168, !PT ;  /* 0x000000a8b0a87209 */ /* 0x000fe20007810000 */
[----:B------:R-:W-:-:S03]  /*1ff60*/  FMUL.FTZ R167, R167, UR39 ;  /* 0x00000027a7a77c20 */ /* 0x000fc60008410000 */
[----:B------:R-:W-:Y:S01]  /*1ff70*/  FMNMX.FTZ R168, R177, R168, !PT ;  /* 0x000000a8b1a87209 */ /* 0x000fe20007810000 */
[----:B------:R-:W0:Y:S01]  /*1ff80*/  MUFU.TANH R166, R166 ;  /* 0x000000a600a67308 */ /* 0x000e220000002400 */
        /* <DEDUP_REMOVED lines=20> */
[----:B------:R-:W-:Y:S01]  /*200d0*/  FMUL.FTZ R154, R154, UR39 ;  /* 0x000000279a9a7c20 */ /* 0x000fe20008410000 */
[----:B------:R-:W-:Y:S01]  /*200e0*/  FMNMX.FTZ R182, R178, R168, !PT ;  /* 0x000000a8b2b67209 */ /* 0x000fe20007810000 */
[----:B------:R-:W1:Y:S01]  /*200f0*/  MUFU.TANH R167, R167 ;  /* 0x000000a700a77308 */ /* 0x000e620000002400 */
[----:B------:R-:W-:-:S02]  /*20100*/  FMUL.FTZ R155, R155, UR39 ;  /* 0x000000279b9b7c20 */ /* 0x000fc40008410000 */
[----:B------:R-:W-:-:S05]  /*20110*/  FMNMX.FTZ R182, R179, R182, !PT ;  /* 0x000000b6b3b67209 */ /* 0x000fca0007810000 */
[----:B------:R-:W2:Y:S01]  /*20120*/  MUFU.TANH R154, R154 ;  /* 0x0000009a009a7308 */ /* 0x000ea20000002400 */
[----:B------:R-:W-:Y:S01]  /*20130*/  FMUL.FTZ R158, R158, UR39 ;  /* 0x000000279e9e7c20 */ /* 0x000fe20008410000 */
[----:B------:R-:W-:-:S06]  /*20140*/  FMUL.FTZ R183, R159, UR39 ;  /* 0x000000279fb77c20 */ /* 0x000fcc0008410000 */
[----:B------:R3:W4:Y:S01]  /*20150*/  MUFU.TANH R168, R155 ;  /* 0x0000009b00a87308 */ /* 0x0007220000002400 */
[----:B0-----:R-:W-:Y:S02]  /*20160*/  FSEL R166, R166, -INF , P1 ;  /* 0xff800000a6a67808 */ /* 0x001fe40000800000 */
[----:B---3--:R-:W-:-:S04]  /*20170*/  FMNMX.FTZ R155, R180, R182, !PT ;  /* 0x000000b6b49b7209 */ /* 0x008fc80007810000 */
[----:B------:R-:W-:Y:S01]  /*20180*/  FMNMX.FTZ R155, R181, R155, !PT ;  /* 0x0000009bb59b7209 */ /* 0x000fe20007810000 */
[----:B------:R0:W3:Y:S03]  /*20190*/  MUFU.TANH R182, R158 ;  /* 0x0000009e00b67308 */ /* 0x0000e60000002400 */
[----:B0-----:R-:W-:-:S05]  /*201a0*/  FMNMX.FTZ R158, R171, R155, !PT ;  /* 0x0000009bab9e7209 */ /* 0x001fca0007810000 */
[----:B------:R-:W0:Y:S01]  /*201b0*/  MUFU.TANH R183, R183 ;  /* 0x000000b700b77308 */ /* 0x000e220000002400 */
[----:B-1----:R-:W-:Y:S02]  /*201c0*/  FSEL R155, R167, -INF , P2 ;  /* 0xff800000a79b7808 */ /* 0x002fe40001000000 */
[----:B------:R-:W-:Y:S02]  /*201d0*/  FMNMX.FTZ R159, R166, R158, !PT ;  /* 0x0000009ea69f7209 */ /* 0x000fe40007810000 */
[----:B--2---:R-:W-:Y:S02]  /*201e0*/  FSEL R158, R154, -INF , P3 ;  /* 0xff8000009a9e7808 */ /* 0x004fe40001800000 */
[----:B------:R-:W-:Y:S02]  /*201f0*/  FMNMX.FTZ R154, R155, R159, !PT ;  /* 0x0000009f9b9a7209 */ /* 0x000fe40007810000 */
[----:B----4-:R-:W-:Y:S02]  /*20200*/  FSEL R159, R168, -INF , P4 ;  /* 0xff800000a89f7808 */ /* 0x010fe40002000000 */
[----:B------:R-:W-:-:S02]  /*20210*/  FMNMX.FTZ R154, R158, R154, !PT ;  /* 0x0000009a9e9a7209 */ /* 0x000fc40007810000 */
[----:B---3--:R-:W-:Y:S02]  /*20220*/  FSEL R167, R182, -INF , P5 ;  /* 0xff800000b6a77808 */ /* 0x008fe40002800000 */
[----:B------:R-:W-:Y:S02]  /*20230*/  FMNMX.FTZ R154, R159, R154, !PT ;  /* 0x0000009a9f9a7209 */ /* 0x000fe40007810000 */
[----:B0-----:R-:W-:Y:S02]  /*20240*/  FSEL R168, R183, -INF , P6 ;  /* 0xff800000b7a87808 */ /* 0x001fe40003000000 */
[----:B------:R-:W-:-:S04]  /*20250*/  FMNMX.FTZ R154, R167, R154, !PT ;  /* 0x0000009aa79a7209 */ /* 0x000fc80007810000 */
[----:B------:R-:W-:-:S05]  /*20260*/  FMNMX.FTZ R182, R168, R154, !PT ;  /* 0x0000009aa8b67209 */ /* 0x000fca0007810000 */
[----:B------:R-:W0:Y:S02]  /*20270*/  SHFL.BFLY PT, R154, R182, 0x2, 0x1f ;  /* 0x0c401f00b69a7f89 */ /* 0x000e2400000e0000 */
[----:B0-----:R-:W-:-:S05]  /*20280*/  FMNMX.FTZ R182, R182, R154, !PT ;  /* 0x0000009ab6b67209 */ /* 0x001fca0007810000 */
[----:B------:R-:W0:Y:S01]  /*20290*/  SHFL.BFLY PT, R183, R182, 0x1, 0x1f ;  /* 0x0c201f00b6b77f89 */ /* 0x000e2200000e0000 */
[----:B------:R0:W-:Y:S08]  /*202a0*/  MUFU.EX2 R204, R4 ;  /* 0x0000000400cc7308 */ /* 0x0001f00000000800 */
[----:B------:R1:W-:Y:S08]  /*202b0*/  MUFU.EX2 R210, R0 ;  /* 0x0000000000d27308 */ /* 0x0003f00000000800 */
[----:B------:R2:W-:Y:S01]  /*202c0*/  MUFU.EX2 R154, R2 ;  /* 0x00000002009a7308 */ /* 0x0005e20000000800 */
[----:B0-----:R-:W-:-:S04]  /*202d0*/  FMNMX.FTZ R4, R182, R183, !PT ;  /* 0x000000b7b6047209 */ /* 0x001fc80007810000 */
[C---:B------:R-:W-:Y:S01]  /*202e0*/  FSETP.NEU.FTZ.AND P1, PT, R4.reuse, -INF , PT ;  /* 0xff8000000400780b */ /* 0x040fe20003f3d000 */
[----:B-1----:R-:W-:-:S03]  /*202f0*/  FMUL.FTZ R0, R4, R3 ;  /* 0x0000000304007220 */ /* 0x002fc60000410000 */
[----:B--2---:R-:W-:Y:S02]  /*20300*/  FSEL R2, R4, RZ, P1 ;  /* 0x000000ff04027208 */ /* 0x004fe40000800000 */
[----:B------:R-:W-:-:S03]  /*20310*/  FSEL R0, R0, RZ, P1 ;  /* 0x000000ff00007208 */ /* 0x000fc60000800000 */
[----:B------:R-:W-:Y:S02]  /*20320*/  FADD.FTZ R2, -R2, R13 ;  /* 0x0000000d02027221 */ /* 0x000fe40000010100 */
[-CC-:B------:R-:W-:Y:S02]  /*20330*/  FFMA.FTZ R163, R163, R3.reuse, -R0.reuse ;  /* 0x00000003a3a37223 */ /* 0x180fe40000010800 */
[-C--:B------:R-:W-:Y:S01]  /*20340*/  FMUL.FTZ R2, R2, R3.reuse ;  /* 0x0000000302027220 */ /* 0x080fe20000410000 */
        /* <DEDUP_REMOVED lines=20> */
[----:B------:R-:W-:Y:S08]  /*20490*/  MUFU.EX2 R169, R169 ;  /* 0x000000a900a97308 */ /* 0x000ff00000000800 */
[----:B------:R-:W-:Y:S08]  /*204a0*/  MUFU.EX2 R163, R163 ;  /* 0x000000a300a37308 */ /* 0x000ff00000000800 */
[----:B------:R-:W0:Y:S08]  /*204b0*/  MUFU.EX2 R0, R175 ;  /* 0x000000af00007308 */ /* 0x000e300000000800 */
[----:B------:R-:W1:Y:S08]  /*204c0*/  MUFU.EX2 R2, R2 ;  /* 0x0000000200027308 */ /* 0x000e700000000800 */
[----:B------:R-:W2:Y:S08]  /*204d0*/  MUFU.EX2 R164, R164 ;  /* 0x000000a400a47308 */ /* 0x000eb00000000800 */
[----:B------:R-:W3:Y:S08]  /*204e0*/  MUFU.EX2 R12, R12 ;  /* 0x0000000c000c7308 */ /* 0x000ef00000000800 */
[----:B------:R-:W4:Y:S01]  /*204f0*/  MUFU.EX2 R172, R172 ;  /* 0x000000ac00ac7308 */ /* 0x000f220000000800 */
[----:B0-----:R-:W-:Y:S01]  /*20500*/  FFMA.FTZ R228, R0, R228, R169 ;  /* 0x000000e400e47223 */ /* 0x001fe200000100a9 */
[----:B-1----:R-:W-:-:S06]  /*20510*/  FFMA.FTZ R227, R2, R227, R163 ;  /* 0x000000e302e37223 */ /* 0x002fcc00000100a3 */
[----:B------:R-:W0:Y:S01]  /*20520*/  MUFU.EX2 R173, R173 ;  /* 0x000000ad00ad7308 */ /* 0x000e220000000800 */
[----:B--2---:R-:W-:Y:S01]  /*20530*/  FADD.FTZ R13, R164, R228 ;  /* 0x000000e4a40d7221 */ /* 0x004fe20000010000 */
[----:B---3--:R-:W-:-:S06]  /*20540*/  FADD.FTZ R175, R12, R227 ;  /* 0x000000e30caf7221 */ /* 0x008fcc0000010000 */
[----:B------:R-:W1:Y:S01]  /*20550*/  MUFU.EX2 R174, R174 ;  /* 0x000000ae00ae7308 */ /* 0x000e620000000800 */
[----:B------:R-:W-:Y:S01]  /*20560*/  FADD.FTZ R13, R210, R13 ;  /* 0x0000000dd20d7221 */ /* 0x000fe20000010000 */
[----:B----4-:R-:W-:-:S06]  /*20570*/  FADD.FTZ R175, R172, R175 ;  /* 0x000000afacaf7221 */ /* 0x010fcc0000010000 */
[----:B------:R-:W2:Y:S08]  /*20580*/  MUFU.EX2 R6, R6 ;  /* 0x0000000600067308 */ /* 0x000eb00000000800 */
[----:B------:R-:W3:Y:S01]  /*20590*/  MUFU.EX2 R162, R162 ;  /* 0x000000a200a27308 */ /* 0x000ee20000000800 */
[----:B------:R-:W-:Y:S01]  /*205a0*/  FADD.FTZ R13, R154, R13 ;  /* 0x0000000d9a0d7221 */ /* 0x000fe20000010000 */
[----:B0-----:R-:W-:-:S06]  /*205b0*/  FADD.FTZ R175, R173, R175 ;  /* 0x000000afadaf7221 */ /* 0x001fcc0000010000 */
[----:B------:R-:W0:Y:S08]  /*205c0*/  MUFU.EX2 R9, R9 ;  /* 0x0000000900097308 */ /* 0x000e300000000800 */
[----:B------:R-:W4:Y:S01]  /*205d0*/  MUFU.EX2 R170, R170 ;  /* 0x000000aa00aa7308 */ /* 0x000f220000000800 */
[----:B------:R-:W-:Y:S01]  /*205e0*/  FADD.FTZ R13, R204, R13 ;  /* 0x0000000dcc0d7221 */ /* 0x000fe20000010000 */
[----:B-1----:R-:W-:-:S06]  /*205f0*/  FADD.FTZ R175, R174, R175 ;  /* 0x000000afaeaf7221 */ /* 0x002fcc0000010000 */
[----:B------:R-:W1:Y:S08]  /*20600*/  MUFU.EX2 R10, R10 ;  /* 0x0000000a000a7308 */ /* 0x000e700000000800 */
[----:B------:R-:W5:Y:S01]  /*20610*/  MUFU.EX2 R176, R176 ;  /* 0x000000b000b07308 */ /* 0x000f620000000800 */
[----:B--2---:R-:W-:Y:S01]  /*20620*/  FADD.FTZ R13, R6, R13 ;  /* 0x0000000d060d7221 */ /* 0x004fe20000010000 */
[----:B---3--:R-:W-:-:S06]  /*20630*/  FADD.FTZ R175, R162, R175 ;  /* 0x000000afa2af7221 */ /* 0x008fcc0000010000 */
[----:B------:R-:W2:Y:S08]  /*20640*/  MUFU.EX2 R11, R11 ;  /* 0x0000000b000b7308 */ /* 0x000eb00000000800 */
[----:B------:R-:W3:Y:S01]  /*20650*/  MUFU.EX2 R177, R177 ;  /* 0x000000b100b17308 */ /* 0x000ee20000000800 */
[----:B0-----:R-:W-:Y:S01]  /*20660*/  FADD.FTZ R13, R9, R13 ;  /* 0x0000000d090d7221 */ /* 0x001fe20000010000 */
[----:B----4-:R-:W-:-:S06]  /*20670*/  FADD.FTZ R175, R170, R175 ;  /* 0x000000afaaaf7221 */ /* 0x010fcc0000010000 */
[----:B------:R-:W0:Y:S08]  /*20680*/  MUFU.EX2 R14, R14 ;  /* 0x0000000e000e7308 */ /* 0x000e300000000800 */
[----:B------:R-:W4:Y:S01]  /*20690*/  MUFU.EX2 R178, R178 ;  /* 0x000000b200b27308 */ /* 0x000f220000000800 */
[----:B-1----:R-:W-:Y:S01]  /*206a0*/  FADD.FTZ R13, R10, R13 ;  /* 0x0000000d0a0d7221 */ /* 0x002fe20000010000 */
[----:B-----5:R-:W-:-:S06]  /*206b0*/  FADD.FTZ R175, R176, R175 ;  /* 0x000000afb0af7221 */ /* 0x020fcc0000010000 */
        /* <DEDUP_REMOVED lines=39> */
[----:B---3--:R-:W-:-:S03]  /*20930*/  FADD.FTZ R175, R159, R175 ;  /* 0x000000af9faf7221 */ /* 0x008fc60000010000 */
[----:B0-----:R-:W-:Y:S01]  /*20940*/  FADD.FTZ R13, R157, R13 ;  /* 0x0000000d9d0d7221 */ /* 0x001fe20000010000 */
[----:B----4-:R-:W-:-:S03]  /*20950*/  FADD.FTZ R175, R167, R175 ;  /* 0x000000afa7af7221 */ /* 0x010fc60000010000 */
[----:B-1----:R-:W-:Y:S01]  /*20960*/  FADD.FTZ R228, R165, R13 ;  /* 0x0000000da5e47221 */ /* 0x002fe20000010000 */
[----:B-----5:R-:W-:Y:S01]  /*20970*/  FADD.FTZ R227, R168, R175 ;  /* 0x000000afa8e37221 */ /* 0x020fe20000010000 */
[----:B------:R-:W-:Y:S06]  /*20980*/  @!P0 BRA `(.L_x_2882) ;  /* 0x0000000000048947 */ /* 0x000fec0003800000 */
[----:B------:R-:W-:Y:S01]  /*20990*/  BPT.TRAP 0x1 ;  /* 0x000000040000795c */ /* 0x000fe20000300000 */
.L_x_2882:
        /* <DEDUP_REMOVED lines=27> */
[C---:B--2---:R-:W-:Y:S01]  /*20b50*/  ISETP.GT.AND P1, PT, R8.reuse, R13, PT ;  /* 0x0000000d0800720c */ /* 0x044fe20003f24270 */
[----:B------:R-:W-:Y:S02]  /*20b60*/  VIADD R8, R8, 0xffffffff ;  /* 0xffffffff08087836 */ /* 0x000fe40000000000 */
[----:B------:R-:W-:-:S10]  /*20b70*/  IMAD.MOV.U32 R13, RZ, RZ, R4 ;  /* 0x000000ffff0d7224 */ /* 0x000fd400078e0004 */
[----:B------:R-:W-:Y:S05]  /*20b80*/  @P1 BRA `(.L_x_2883) ;  /* 0xffffffa800e81947 */ /* 0x000fea000383ffff */
[----:B------:R-:W-:Y:S05]  /*20b90*/  BSYNC B1 ;  /* 0x0000000000017941 */ /* 0x000fea0003800000 */
.L_x_2870:
[----:B------:R-:W-:Y:S05]  /*20ba0*/  BSYNC B0 ;  /* 0x0000000000007941 */ /* 0x000fea0003800000 */
.L_x_2869:
        /* <DEDUP_REMOVED lines=8> */
.L_x_2898:
[----:B------:R-:W-:-:S05]  /*20c30*/  VIADD R13, R7, 0x1 ;  /* 0x00000001070d7836 */ /* 0x000fca0000000000 */
[----:B------:R-:W-:-:S04]  /*20c40*/  ISETP.NE.AND P1, PT, R13, 0x2, PT ;  /* 0x000000020d00780c */ /* 0x000fc80003f25270 */
[----:B------:R-:W-:Y:S02]  /*20c50*/  SEL R13, R13, RZ, P1 ;  /* 0x000000ff0d0d7207 */ /* 0x000fe40000800000 */
[----:B------:R-:W-:-:S03]  /*20c60*/  SEL R226, RZ, 0x1, P1 ;  /* 0x00000001ffe27807 */ /* 0x000fc60000800000 */
[----:B------:R-:W-:Y:S01]  /*20c70*/  IMAD.MOV.U32 R220, RZ, RZ, R13 ;  /* 0x000000ffffdc7224 */ /* 0x000fe200078e000d */
[----:B------:R-:W-:Y:S01]  /*20c80*/  LOP3.LUT R226, R6, R226, RZ, 0x3c, !PT ;  /* 0x000000e206e27212 */ /* 0x000fe200078e3cff */
[----:B------:R-:W-:Y:S06]  /*20c90*/  @!P0 BRA `(.L_x_2886) ;  /* 0x0000000000048947 */ /* 0x000fec0003800000 */
[----:B------:R-:W-:Y:S01]  /*20ca0*/  BPT.TRAP 0x1 ;  /* 0x000000040000795c */ /* 0x000fe20000300000 */
.L_x_2886:
[----:B------:R-:W-:Y:S01]  /*20cb0*/  IMAD R4, R220, 0x8, R23 ;  /* 0x00000008dc047824 */ /* 0x000fe200078e0217 */
[----:B------:R-:W-:-:S04]  /*20cc0*/  SHF.L.U32 R5, R226, 0x1f, RZ ;  /* 0x0000001fe2057819 */ /* 0x000fc800000006ff */
[----:B------:R0:W1:Y:S01]  /*20cd0*/  SYNCS.PHASECHK.TRANS64.TRYWAIT P1, [R4+URZ+0x38830], R5 ;  /* 0x03883005040075a7 */ /* 0x000062000802017f */
[----:B------:R-:W-:Y:S05]  /*20ce0*/  @!P0 BRA `(.L_x_2887) ;  /* 0x0000000000048947 */ /* 0x000fea0003800000 */
[----:B------:R-:W-:Y:S01]  /*20cf0*/  BPT.TRAP 0x1 ;  /* 0x000000040000795c */ /* 0x000fe20000300000 */
.L_x_2887:
        /* <DEDUP_REMOVED lines=8> */
.L_x_2889:
[----:B------:R-:W-:Y:S05]  /*20d80*/  BSYNC B1 ;  /* 0x0000000000017941 */ /* 0x000fea0003800000 */
.L_x_2888:
        /* <DEDUP_REMOVED lines=874> */
.L_x_2891:
[----:B------:R-:W-:Y:S01]  /*24430*/  SHF.L.U32 R0, R6, 0x1f, RZ ;  /* 0x0000001f06007819 */ /* 0x000fe200000006ff */
[----:B------:R-:W-:-:S04]  /*24440*/  IMAD R6, R7, 0x8, R23 ;  /* 0x0000000807067824 */ /* 0x000fc800078e0217 */
[----:B------:R0:W1:Y:S01]  /*24450*/  SYNCS.PHASECHK.TRANS64.TRYWAIT P1, [R6+URZ+0x38850], R0 ;  /* 0x03885000060075a7 */ /* 0x000062000802017f */
[----:B------:R-:W-:Y:S05]  /*24460*/  @!P0 BRA `(.L_x_2892) ;  /* 0x0000000000048947 */ /* 0x000fea0003800000 */
[----:B------:R-:W-:Y:S01]  /*24470*/  BPT.TRAP 0x1 ;  /* 0x000000040000795c */ /* 0x000fe20000300000 */
.L_x_2892:
[----:B------:R-:W-:Y:S04]  /*24480*/  BSSY B1, `(.L_x_2893) ;  /* 0x0000004000017945 */ /* 0x000fe80003800000 */
[----:B-1----:R-:W-:Y:S05]  /*24490*/  @P1 BRA `(.L_x_2894) ;  /* 0x0000000000081947 */ /* 0x002fea0003800000 */
[----:B------:R-:W1:Y:S02]  /*244a0*/  SYNCS.PHASECHK.TRANS64.TRYWAIT P1, [R6+URZ+0x38850], R0 ;  /* 0x03885000060075a7 */ /* 0x000e64000802017f */
[----:B-1----:R-:W-:Y:S05]  /*244b0*/  @!P1 BRA `(.L_x_2895) ;  /* 0x0000011000149947 */ /* 0x002fea0003800000 */
.L_x_2894:
[----:B------:R-:W-:Y:S05]  /*244c0*/  BSYNC B1 ;  /* 0x0000000000017941 */ /* 0x000fea0003800000 */
.L_x_2893:
        /* <DEDUP_REMOVED lines=45> */
.L_x_2896:
[----:B------:R-:W-:Y:S02]  /*247a0*/  FMUL.FTZ R0, R184, UR38 ;  /* 0x00000026b8007c20 */ /* 0x000fe40008410000 */
[----:B------:R-:W2:Y:S01]  /*247b0*/  LDL R184, [R1+0x50] ;  /* 0x0000500001b87983 */ /* 0x000ea20000100800 */
        /* <DEDUP_REMOVED lines=24> */
[----:B------:R-:W-:-:S02]  /*24940*/  IMAD R4, R13, 0x8, R23 ;  /* 0x000000080d047824 */ /* 0x000fc400078e0217 */
        /* <DEDUP_REMOVED lines=25> */
[----:B------:R-:W-:Y:S01]  /*24ae0*/  VIADD R4, R4, 0x38840 ;  /* 0x0003884004047836 */ /* 0x000fe20000000000 */
        /* <DEDUP_REMOVED lines=31> */
[----:B-1----:R-:W-:-:S05]  /*24ce0*/  FMNMX.FTZ R5, R157, R3, !PT ;  /* 0x000000039d057209 */ /* 0x002fca0007810000 */
[----:B------:R-:W1:Y:S02]  /*24cf0*/  SHFL.BFLY PT, R3, R5, 0x2, 0x1f ;  /* 0x0c401f0005037f89 */ /* 0x000e6400000e0000 */
[----:B------:R-:W4:Y:S08]  /*24d00*/  MUFU.TANH R176, R176 ;  /* 0x000000b000b07308 */ /* 0x000f300000002400 */
[----:B------:R-:W5:Y:S08]  /*24d10*/  MUFU.TANH R177, R177 ;  /* 0x000000b100b17308 */ /* 0x000f700000002400 */
[----:B------:R-:W5:Y:S01]  /*24d20*/  MUFU.TANH R178, R178 ;  /* 0x000000b200b27308 */ /* 0x000f620000002400 */
[----:B-1----:R-:W-:-:S07]  /*24d30*/  FMNMX.FTZ R5, R5, R3, !PT ;  /* 0x0000000305057209 */ /* 0x002fce0007810000 */
[----:B------:R-:W1:Y:S01]  /*24d40*/  MUFU.TANH R179, R179 ;  /* 0x000000b300b37308 */ /* 0x000e620000002400 */
[----:B------:R-:W3:Y:S07]  /*24d50*/  SHFL.BFLY PT, R3, R5, 0x1, 0x1f ;  /* 0x0c201f0005037f89 */ /* 0x000eee00000e0000 */
[----:B------:R-:W1:Y:S08]  /*24d60*/  MUFU.TANH R180, R180 ;  /* 0x000000b400b47308 */ /* 0x000e700000002400 */
[----:B------:R-:W1:Y:S08]  /*24d70*/  MUFU.TANH R181, R181 ;  /* 0x000000b500b57308 */ /* 0x000e700000002400 */
[----:B------:R-:W1:Y:S01]  /*24d80*/  MUFU.TANH R170, R170 ;  /* 0x000000aa00aa7308 */ /* 0x000e620000002400 */
[----:B---3--:R-:W-:-:S02]  /*24d90*/  FMNMX.FTZ R5, R5, R3, !PT ;  /* 0x0000000305057209 */ /* 0x008fc40007810000 */
[----:B------:R-:W-:-:S05]  /*24da0*/  FMNMX.FTZ R3, R165, R12, !PT ;  /* 0x0000000ca5037209 */ /* 0x000fca0007810000 */
[----:B------:R-:W3:Y:S01]  /*24db0*/  MUFU.TANH R171, R171 ;  /* 0x000000ab00ab7308 */ /* 0x000ee20000002400 */
[----:B0-----:R-:W-:Y:S01]  /*24dc0*/  FMNMX.FTZ R3, R13, R3, !PT ;  /* 0x000000030d037209 */ /* 0x001fe20007810000 */
[----:B------:R-:W-:-:S03]  /*24dd0*/  FADD.FTZ R154, -R5, R9 ;  /* 0x00000009059a7221 */ /* 0x000fc60000010100 */
[----:B----4-:R-:W-:-:S03]  /*24de0*/  FMNMX.FTZ R3, R176, R3, !PT ;  /* 0x00000003b0037209 */ /* 0x010fc60007810000 */
[----:B------:R-:W0:Y:S01]  /*24df0*/  MUFU.TANH R174, R174 ;  /* 0x000000ae00ae7308 */ /* 0x000e220000002400 */
[----:B-----5:R-:W-:-:S04]  /*24e00*/  FMNMX.FTZ R3, R177, R3, !PT ;  /* 0x00000003b1037209 */ /* 0x020fc80007810000 */
[----:B------:R-:W-:-:S03]  /*24e10*/  FMNMX.FTZ R3, R178, R3, !PT ;  /* 0x00000003b2037209 */ /* 0x000fc60007810000 */
[----:B------:R-:W4:Y:S01]  /*24e20*/  MUFU.TANH R175, R175 ;  /* 0x000000af00af7308 */ /* 0x000f220000002400 */
[----:B-1----:R-:W-:-:S04]  /*24e30*/  FMNMX.FTZ R3, R179, R3, !PT ;  /* 0x00000003b3037209 */ /* 0x002fc80007810000 */
[----:B------:R-:W-:-:S03]  /*24e40*/  FMNMX.FTZ R3, R180, R3, !PT ;  /* 0x00000003b4037209 */ /* 0x000fc60007810000 */
[----:B------:R-:W1:Y:S01]  /*24e50*/  MUFU.TANH R162, R162 ;  /* 0x000000a200a27308 */ /* 0x000e620000002400 */
[----:B------:R-:W-:-:S04]  /*24e60*/  FMNMX.FTZ R3, R181, R3, !PT ;  /* 0x00000003b5037209 */ /* 0x000fc80007810000 */
[----:B------:R-:W-:-:S03]  /*24e70*/  FMNMX.FTZ R3, R170, R3, !PT ;  /* 0x00000003aa037209 */ /* 0x000fc60007810000 */
[----:B------:R-:W5:Y:S01]  /*24e80*/  MUFU.TANH R197, R197 ;  /* 0x000000c500c57308 */ /* 0x000f620000002400 */
[----:B---3--:R-:W-:-:S04]  /*24e90*/  FMNMX.FTZ R3, R171, R3, !PT ;  /* 0x00000003ab037209 */ /* 0x008fc80007810000 */
[----:B0-----:R-:W-:-:S03]  /*24ea0*/  FMNMX.FTZ R3, R174, R3, !PT ;  /* 0x00000003ae037209 */ /* 0x001fc60007810000 */
[----:B------:R-:W0:Y:S01]  /*24eb0*/  MUFU.TANH R199, R199 ;  /* 0x000000c700c77308 */ /* 0x000e220000002400 */
[----:B----4-:R-:W-:-:S04]  /*24ec0*/  FMNMX.FTZ R3, R175, R3, !PT ;  /* 0x00000003af037209 */ /* 0x010fc80007810000 */
[----:B-1----:R-:W-:-:S03]  /*24ed0*/  FMNMX.FTZ R3, R162, R3, !PT ;  /* 0x00000003a2037209 */ /* 0x002fc60007810000 */
[----:B------:R-:W1:Y:S01]  /*24ee0*/  MUFU.TANH R167, R167 ;  /* 0x000000a700a77308 */ /* 0x000e620000002400 */
[----:B-----5:R-:W-:-:S07]  /*24ef0*/  FMNMX.FTZ R3, R197, R3, !PT ;  /* 0x00000003c5037209 */ /* 0x020fce0007810000 */
[----:B------:R-:W3:Y:S01]  /*24f00*/  MUFU.TANH R193, R193 ;  /* 0x000000c100c17308 */ /* 0x000ee20000002400 */
[----:B0-----:R-:W-:-:S07]  /*24f10*/  FMNMX.FTZ R3, R199, R3, !PT ;  /* 0x00000003c7037209 */ /* 0x001fce0007810000 */
[----:B------:R-:W0:Y:S01]  /*24f20*/  MUFU.TANH R166, R166 ;  /* 0x000000a600a67308 */ /* 0x000e220000002400 */
[----:B-1----:R-:W-:Y:S02]  /*24f30*/  FMNMX.FTZ R3, R167, R3, !PT ;  /* 0x00000003a7037209 */ /* 0x002fe40007810000 */
[----:B--2---:R-:W-:-:S04]  /*24f40*/  PRMT R4, R184, 0x654, R4 ;  /* 0x00000654b8047816 */ /* 0x004fc80000000004 */
[----:B------:R1:W-:Y:S01]  /*24f50*/  SYNCS.ARRIVE.TRANS64.RED.A1T0 RZ, [R4+URZ], RZ ;  /* 0x000000ff04ff79a7 */ /* 0x0003e2000810043f */
[----:B------:R-:W2:Y:S01]  /*24f60*/  MUFU.TANH R195, R195 ;  /* 0x000000c300c37308 */ /* 0x000ea20000002400 */
[----:B---3--:R-:W-:-:S07]  /*24f70*/  FMNMX.FTZ R3, R193, R3, !PT ;  /* 0x00000003c1037209 */ /* 0x008fce0007810000 */
[----:B------:R-:W3:Y:S01]  /*24f80*/  MUFU.TANH R163, R163 ;  /* 0x000000a300a37308 */ /* 0x000ee20000002400 */
[----:B0-----:R-:W-:-:S04]  /*24f90*/  FMNMX.FTZ R3, R166, R3, !PT ;  /* 0x00000003a6037209 */ /* 0x001fc80007810000 */
[----:B--2---:R-:W-:-:S04]  /*24fa0*/  FMNMX.FTZ R3, R195, R3, !PT ;  /* 0x00000003c3037209 */ /* 0x004fc80007810000 */
[----:B---3--:R-:W-:-:S05]  /*24fb0*/  FMNMX.FTZ R3, R163, R3, !PT ;  /* 0x00000003a3037209 */ /* 0x008fca0007810000 */
[----:B-1----:R-:W0:Y:S02]  /*24fc0*/  SHFL.BFLY PT, R4, R3, 0x2, 0x1f ;  /* 0x0c401f0003047f89 */ /* 0x002e2400000e0000 */
[----:B0-----:R-:W-:-:S05]  /*24fd0*/  FMNMX.FTZ R4, R3, R4, !PT ;  /* 0x0000000403047209 */ /* 0x001fca0007810000 */
[----:B------:R-:W0:Y:S02]  /*24fe0*/  SHFL.BFLY PT, R3, R4, 0x1, 0x1f ;  /* 0x0c201f0004037f89 */ /* 0x000e2400000e0000 */
[----:B0-----:R-:W-:Y:S01]  /*24ff0*/  FMNMX.FTZ R4, R4, R3, !PT ;  /* 0x0000000304047209 */ /* 0x001fe20007810000 */
[----:B------:R-:W-:-:S04]  /*25000*/  IMAD.U32 R3, RZ, RZ, UR42 ;  /* 0x0000002aff037e24 */ /* 0x000fc8000f8e00ff */
[----:B------:R-:W-:Y:S01]  /*25010*/  FADD.FTZ R155, -R4, R12 ;  /* 0x0000000c049b7221 */ /* 0x000fe20000010100 */
[-C--:B------:R-:W-:Y:S01]  /*25020*/  FMUL.FTZ R9, R5, R3.reuse ;  /* 0x0000000305097220 */ /* 0x080fe20000410000 */
[-C--:B------:R-:W-:Y:S02]  /*25030*/  FMUL.FTZ R12, R154, R3.reuse ;  /* 0x000000039a0c7220 */ /* 0x080fe40000410000 */
[-C--:B------:R-:W-:Y:S01]  /*25040*/  FMUL.FTZ R154, R155, R3.reuse ;  /* 0x000000039b9a7220 */ /* 0x080fe20000410000 */
        /* <DEDUP_REMOVED lines=12> */
[-C--:B0-----:R-:W-:Y:S01]  /*25110*/  FMUL.FTZ R154, R4, R3.reuse ;  /* 0x00000003049a7220 */ /* 0x081fe20000410000 */
[-CC-:B------:R-:W-:Y:S01]  /*25120*/  FFMA.FTZ R192, R153, R3.reuse, -R9.reuse ;  /* 0x0000000399c07223 */ /* 0x180fe20000010809 */
[-CC-:B------:R-:W-:Y:S01]  /*25130*/  FFMA.FTZ R194, R156, R3.reuse, -R9.reuse ;  /* 0x000000039cc27223 */ /* 0x180fe20000010809 */
[-CC-:B------:R-:W-:Y:S01]  /*25140*/  FFMA.FTZ R15, R157, R3.reuse, -R9.reuse ;  /* 0x000000039d0f7223 */ /* 0x180fe20000010809 */
[-CC-:B------:R-:W-:Y:S01]  /*25150*/  FFMA.FTZ R209, R165, R3.reuse, -R154.reuse ;  /* 0x00000003a5d17223 */ /* 0x180fe2000001089a */
[-CC-:B------:R-:W-:Y:S01]  /*25160*/  FFMA.FTZ R161, R13, R3.reuse, -R154.reuse ;  /* 0x000000030da17223 */ /* 0x180fe2000001089a */
[-CC-:B------:R-:W-:Y:S01]  /*25170*/  FFMA.FTZ R211, R176, R3.reuse, -R154.reuse ;  /* 0x00000003b0d37223 */ /* 0x180fe2000001089a */
[----:B------:R-:W0:Y:S01]  /*25180*/  MUFU.EX2 R208, R208 ;  /* 0x000000d000d07308 */ /* 0x000e220000000800 */
[-CC-:B-1----:R-:W-:Y:S01]  /*25190*/  FFMA.FTZ R12, R21, R3.reuse, -R9.reuse ;  /* 0x00000003150c7223 */ /* 0x182fe20000010809 */
        /* <DEDUP_REMOVED lines=17> */
[-CC-:B------:R-:W-:Y:S01]  /*252b0*/  FFMA.FTZ R193, R193, R3.reuse, -R154.reuse ;  /* 0x00000003c1c17223 */ /* 0x180fe2000001089a */
[-CC-:B------:R-:W-:Y:S01]  /*252c0*/  FFMA.FTZ R195, R195, R3.reuse, -R154.reuse ;  /* 0x00000003c3c37223 */ /* 0x180fe2000001089a */
[-C--:B------:R-:W-:Y:S01]  /*252d0*/  FFMA.FTZ R13, R163, R3.reuse, -R154 ;  /* 0x00000003a30d7223 */ /* 0x080fe2000001089a */
[-CC-:B------:R-:W-:Y:S01]  /*252e0*/  FFMA.FTZ R200, R168, R3.reuse, -R9.reuse ;  /* 0x00000003a8c87223 */ /* 0x180fe20000010809 */
[----:B------:R-:W-:Y:S01]  /*252f0*/  FFMA.FTZ R169, R169, R3, -R9 ;  /* 0x00000003a9a97223 */ /* 0x000fe20000010809 */
[----:B------:R-:W0:Y:S01]  /*25300*/  MUFU.EX2 R161, R161 ;  /* 0x000000a100a17308 */ /* 0x000e220000000800 */
[----:B-1----:R-:W-:Y:S01]  /*25310*/  FFMA.FTZ R227, R2, R227, R209 ;  /* 0x000000e302e37223 */ /* 0x002fe200000100d1 */
[-CC-:B------:R-:W-:Y:S01]  /*25320*/  FFMA.FTZ R202, R172, R3.reuse, -R9.reuse ;  /* 0x00000003acca7223 */ /* 0x180fe20000010809 */
[-CC-:B------:R-:W-:Y:S01]  /*25330*/  FFMA.FTZ R10, R173, R3.reuse, -R9.reuse ;  /* 0x00000003ad0a7223 */ /* 0x180fe20000010809 */
[----:B------:R-:W-:-:S04]  /*25340*/  FFMA.FTZ R164, R164, R3, -R9 ;  /* 0x00000003a4a47223 */ /* 0x000fc80000010809 */
[----:B------:R-:W-:Y:S08]  /*25350*/  MUFU.EX2 R152, R7 ;  /* 0x0000000700987308 */ /* 0x000ff00000000800 */
[----:B------:R-:W1:Y:S01]  /*25360*/  MUFU.EX2 R211, R211 ;  /* 0x000000d300d37308 */ /* 0x000e620000000800 */
[----:B0-----:R-:W-:-:S07]  /*25370*/  FADD.FTZ R163, R161, R227 ;  /* 0x000000e3a1a37221 */ /* 0x001fce0000010000 */
[----:B------:R-:W-:Y:S08]  /*25380*/  MUFU.EX2 R210, R210 ;  /* 0x000000d200d27308 */ /* 0x000ff00000000800 */
[----:B------:R-:W0:Y:S01]  /*25390*/  MUFU.EX2 R160, R160 ;  /* 0x000000a000a07308 */ /* 0x000e220000000800 */
[----:B-1----:R-:W-:-:S07]  /*253a0*/  FADD.FTZ R163, R211, R163 ;  /* 0x000000a3d3a37221 */ /* 0x002fce0000010000 */
[----:B------:R-:W-:Y:S08]  /*253b0*/  MUFU.EX2 R20, R11 ;  /* 0x0000000b00147308 */ /* 0x000ff00000000800 */
[----:B------:R-:W1:Y:S01]  /*253c0*/  MUFU.EX2 R205, R205 ;  /* 0x000000cd00cd7308 */ /* 0x000e620000000800 */
[----:B0-----:R-:W-:-:S07]  /*253d0*/  FADD.FTZ R163, R160, R163 ;  /* 0x000000a3a0a37221 */ /* 0x001fce0000010000 */
[----:B------:R0:W-:Y:S08]  /*253e0*/  MUFU.EX2 R7, R21 ;  /* 0x0000001500077308 */ /* 0x0001f00000000800 */
[----:B------:R-:W-:Y:S01]  /*253f0*/  MUFU.EX2 R204, R204 ;  /* 0x000000cc00cc7308 */ /* 0x000fe20000000800 */
[----:B0-----:R-:W-:Y:S01]  /*25400*/  FFMA.FTZ R21, R166, R3, -R154 ;  /* 0x00000003a6157223 */ /* 0x001fe2000001089a */
[----:B-1----:R-:W-:-:S06]  /*25410*/  FADD.FTZ R163, R205, R163 ;  /* 0x000000a3cda37221 */ /* 0x002fcc0000010000 */
[----:B------:R-:W0:Y:S08]  /*25420*/  MUFU.EX2 R159, R159 ;  /* 0x0000009f009f7308 */ /* 0x000e300000000800 */
        /* <DEDUP_REMOVED lines=63> */
.L_x_2897:
[----:B------:R-:W2:Y:S01]  /*25820*/  LDL R162, [R1+0x7c] ;  /* 0x00007c0001a27983 */ /* 0x000ea20000100800 */
[----:B------:R-:W-:Y:S01]  /*25830*/  VIADD R6, R6, 0x38860 ;  /* 0x0003886006067836 */ /* 0x000fe20000000000 */
[----:B------:R-:W-:Y:S01]  /*25840*/  F2FP.BF16.F32.PACK_AB R200, R200, R12 ;  /* 0x0000000cc8c8723e */ /* 0x000fe200000010ff */
[----:B------:R-:W-:Y:S01]  /*25850*/  IMAD.MOV.U32 R12, RZ, RZ, R4 ;  /* 0x000000ffff0c7224 */ /* 0x000fe200078e0004 */
[----:B------:R-:W-:Y:S01]  /*25860*/  F2FP.BF16.F32.PACK_AB R198, R9, R198 ;  /* 0x000000c609c6723e */ /* 0x000fe200000010ff */
[----:B------:R-:W-:Y:S01]  /*25870*/  IMAD.MOV.U32 R9, RZ, RZ, R5 ;  /* 0x000000ffff097224 */ /* 0x000fe200078e0005 */
[----:B------:R-:W-:Y:S02]  /*25880*/  PRMT R6, R184, 0x654, R6 ;  /* 0x00000654b8067816 */ /* 0x000fe40000000006 */
[----:B------:R-:W-:Y:S01]  /*25890*/  F2FP.BF16.F32.PACK_AB R192, R192, R7 ;  /* 0x00000007c0c0723e */ /* 0x000fe200000010ff */
[----:B------:R-:W-:Y:S01]  /*258a0*/  IMAD.MOV.U32 R7, RZ, RZ, R220 ;  /* 0x000000ffff077224 */ /* 0x000fe200078e00dc */
        /* <DEDUP_REMOVED lines=20> */
[----:B------:R-:W-:-:S12]  /*259f0*/  VIADD R8, R8, 0xffffffff ;  /* 0xffffffff08087836 */ /* 0x000fd80000000000 */
[----:B------:R-:W-:Y:S05]  /*25a00*/  @P1 BRA `(.L_x_2898) ;  /* 0xffffffb000881947 */ /* 0x000fea000383ffff */
.L_x_2885:
[----:B------:R-:W-:Y:S05]  /*25a10*/  BSYNC B0 ;  /* 0x0000000000007941 */ /* 0x000fea0003800000 */
.L_x_2884:
        /* <DEDUP_REMOVED lines=131> */
.L_x_2899:
[----:B------:R-:W-:Y:S01]  /*26250*/  IMAD R10, R220, 0x8, R23 ;  /* 0x00000008dc0a7824 */ /* 0x000fe200078e0217 */
[----:B------:R-:W-:-:S04]  /*26260*/  SHF.L.U32 R0, R226, 0x1f, RZ ;  /* 0x0000001fe2007819 */ /* 0x000fc800000006ff */
[----:B------:R0:W1:Y:S01]  /*26270*/  SYNCS.PHASECHK.TRANS64.TRYWAIT P1, [R10+URZ+0x38850], R0 ;  /* 0x038850000a0075a7 */ /* 0x000062000802017f */
[----:B------:R-:W-:Y:S05]  /*26280*/  @!P0 BRA `(.L_x_2900) ;  /* 0x0000000000048947 */ /* 0x000fea0003800000 */
[----:B------:R-:W-:Y:S01]  /*26290*/  BPT.TRAP 0x1 ;  /* 0x000000040000795c */ /* 0x000fe20000300000 */
.L_x_2900:
[----:B------:R-:W-:Y:S04]  /*262a0*/  BSSY B0, `(.L_x_2901) ;  /* 0x0000004000007945 */ /* 0x000fe80003800000 */
[----:B-1----:R-:W-:Y:S05]  /*262b0*/  @P1 BRA `(.L_x_2902) ;  /* 0x0000000000081947 */ /* 0x002fea0003800000 */
[----:B------:R-:W1:Y:S02]  /*262c0*/  SYNCS.PHASECHK.TRANS64.TRYWAIT P1, [R10+URZ+0x38850], R0 ;  /* 0x038850000a0075a7 */ /* 0x000e64000802017f */
[----:B-1----:R-:W-:Y:S05]  /*262d0*/  @!P1 BRA `(.L_x_2903) ;  /* 0x000000f000a09947 */ /* 0x002fea0003800000 */
.L_x_2902:
[----:B------:R-:W-:Y:S05]  /*262e0*/  BSYNC B0 ;  /* 0x0000000000007941 */ /* 0x000fea0003800000 */
.L_x_2901:
        /* <DEDUP_REMOVED lines=15> */
[----:B0-----:R-:W-:-:S05]  /*263e0*/  FADD.FTZ R0, R0, R228 ;  /* 0x000000e400007221 */ /* 0x001fca0000010000 */
[----:B------:R-:W0:Y:S07]  /*263f0*/  SHFL.BFLY PT, R2, R0, 0x1, 0x1f ;  /* 0x0c201f0000027f89 */ /* 0x000e2e00000e0000 */
[----:B------:R-:W-:Y:S01]  /*26400*/  HGMMA.64x256x16.F32.BF16 R24, R208, gdesc[UR4].tnspB, R24, gsb0 ;  /* 0x43e00004d0187df0 */ /* 0x000fe20008001818 */
[----:B------:R-:W-:Y:S01]  /*26410*/  R2UR UR6, R8 ;  /* 0x00000000080672ca */ /* 0x000fe200000e0000 */
[----:B------:R-:W-:Y:S01]  /*26420*/  VIADD R8, R6, 0x100 ;  /* 0x0000010006087836 */ /* 0x000fe20000000000 */
[----:B------:R-:W-:Y:S01]  /*26430*/  R2UR UR7, R9 ;  /* 0x00000000090772ca */ /* 0x000fe200000e0000 */
[----:B------:R-:W-:-:S02]  /*26440*/  IMAD.MOV.U32 R9, RZ, RZ, 0x40000040 ;  /* 0x40000040ff097424 */ /* 0x000fc400078e00ff */
[----:B0-----:R-:W-:-:S05]  /*26450*/  FADD.FTZ R0, R0, R2 ;  /* 0x0000000200007221 */ /* 0x001fca0000010000 */
[----:B------:R-:W-:-:S13]  /*26460*/  FSETP.NE.FTZ.AND P1, PT, R0, RZ, PT ;  /* 0x000000ff0000720b */ /* 0x000fda0003f35000 */
[----:B------:R-:W0:Y:S02]  /*26470*/  @P1 MUFU.LG2 R2, R0 ;  /* 0x0000000000021308 */ /* 0x000e240000000c00 */
[----:B0-----:R-:W-:Y:S01]  /*26480*/  @P1 FMUL.FTZ R2, R2, 0.69314718246459960938 ;  /* 0x3f31721802021820 */ /* 0x001fe20000410000 */
[----:B------:R-:W-:Y:S02]  /*26490*/  WARPGROUP.DEPBAR.LE gsb0, 0x0 ;  /* 0x00008000000079c5 */ /* 0x000fe40000010000 */
[----:B------:R-:W-:-:S06]  /*264a0*/  WARPGROUP.ARRIVE ;  /* 0x00000000000079c5 */ /* 0x000fcc0000000000 */
        /* <DEDUP_REMOVED lines=18> */
[----:B------:R-:W0:Y:S02]  /*265d0*/  SHFL.BFLY PT, R6, R227, 0x2, 0x1f ;  /* 0x0c401f00e3067f89 */ /* 0x000e2400000e0000 */
[----:B0-----:R-:W-:-:S05]  /*265e0*/  FADD.FTZ R6, R6, R227 ;  /* 0x000000e306067221 */ /* 0x001fca0000010000 */
[----:B------:R-:W0:Y:S02]  /*265f0*/  SHFL.BFLY PT, R7, R6, 0x1, 0x1f ;  /* 0x0c201f0006077f89 */ /* 0x000e2400000e0000 */
[----:B0-----:R-:W-:Y:S01]  /*26600*/  FADD.FTZ R6, R6, R7 ;  /* 0x0000000706067221 */ /* 0x001fe20000010000 */
[----:B------:R-:W-:-:S04]  /*26610*/  @P1 FMUL.FTZ R7, R3, 0.69314718246459960938 ;  /* 0x3f31721803071820 */ /* 0x000fc80000410000 */
[----:B------:R-:W-:Y:S01]  /*26620*/  FSETP.NE.FTZ.AND P2, PT, R6, RZ, PT ;  /* 0x000000ff0600720b */ /* 0x000fe20003f55000 */
[----:B------:R-:W-:Y:S01]  /*26630*/  @P1 FFMA.FTZ R154, R7, R5, R2 ;  /* 0x00000005079a1223 */ /* 0x000fe20000010002 */
[----:B------:R-:W-:-:S06]  /*26640*/  IMAD.MOV.U32 R2, RZ, RZ, RZ ;  /* 0x000000ffff027224 */ /* 0x000fcc00078e00ff */
[----:B------:R0:W-:Y:S05]  /*26650*/  @P1 MUFU.RCP R2, R0 ;  /* 0x0000000000021308 */ /* 0x0001ea0000001000 */
[----:B------:R-:W-:-:S03]  /*26660*/  @P2 FMUL.FTZ R3, R3, 0.69314718246459960938 ;  /* 0x3f31721803032820 */ /* 0x000fc60000410000 */
[----:B------:R-:W1:Y:S01]  /*26670*/  @P2 MUFU.LG2 R5, R6 ;  /* 0x0000000600052308 */ /* 0x000e620000000c00 */
[----:B0-----:R-:W-:-:S07]  /*26680*/  IMAD.MOV.U32 R0, RZ, RZ, RZ ;  /* 0x000000ffff007224 */ /* 0x001fce00078e00ff */
[----:B------:R0:W2:Y:S01]  /*26690*/  @P2 MUFU.RCP R0, R6 ;  /* 0x0000000600002308 */ /* 0x0000a20000001000 */
[----:B-1----:R-:W-:-:S04]  /*266a0*/  @P2 FMUL.FTZ R5, R5, 0.69314718246459960938 ;  /* 0x3f31721805052820 */ /* 0x002fc80000410000 */
[----:B------:R-:W-:Y:S01]  /*266b0*/  @P2 FFMA.FTZ R153, R3, R4, R5 ;  /* 0x0000000403992223 */ /* 0x000fe20000010005 */
[----:B------:R-:W-:Y:S02]  /*266c0*/  WARPGROUP.DEPBAR.LE gsb0, 0x0 ;  /* 0x00008000000079c5 */ /* 0x000fe40000010000 */
[----:B------:R-:W-:-:S06]  /*266d0*/  WARPGROUP.ARRIVE ;  /* 0x00000000000079c5 */ /* 0x000fcc0000000000 */
[----:B------:R-:W-:Y:S03]  /*266e0*/  HGMMA.64x256x16.F32.BF16 R24, R192, gdesc[UR4].tnspB, R24, gsb0 ;  /* 0x43e00004c0187df0 */ /* 0x000fe60008001818 */
[----:B------:R-:W-:Y:S02]  /*266f0*/  WARPGROUP.DEPBAR.LE gsb0, 0x0 ;  /* 0x00008000000079c5 */ /* 0x000fe40000010000 */
[----:B0-2---:R-:W-:Y:S05]  /*26700*/  @!P0 BRA `(.L_x_2904) ;  /* 0x0000000000048947 */ /* 0x005fea0003800000 */
[----:B------:R-:W-:Y:S01]  /*26710*/  BPT.TRAP 0x1 ;  /* 0x000000040000795c */ /* 0x000fe20000300000 */
.L_x_2904:
[----:B------:R-:W2:Y:S01]  /*26720*/  LDL.LU R3, [R1+0x50] ;  /* 0x0000500001037983 */ /* 0x000ea20000300800 */
[----:B------:R-:W-:-:S05]  /*26730*/  VIADD R10, R10, 0x38860 ;  /* 0x000388600a0a7836 */ /* 0x000fca0000000000 */
[----:B--2---:R-:W-:Y:S02]  /*26740*/  PRMT R10, R3, 0x654, R10 ;  /* 0x00000654030a7816 */ /* 0x004fe4000000000a */
[----:B------:R-:W2:Y:S01]  /*26750*/  LDL.LU R3, [R1+0xa0] ;  /* 0x0000a00001037983 */ /* 0x000ea20000300800 */
[----:B------:R-:W-:Y:S01]  /*26760*/  VIADD R220, R220, 0x1 ;  /* 0x00000001dcdc7836 */ /* 0x000fe20000000000 */
[----:B------:R1:W-:Y:S01]  /*26770*/  SYNCS.ARRIVE.TRANS64.RED.A1T0 RZ, [R10+URZ], RZ ;  /* 0x000000ff0aff79a7 */ /* 0x0003e2000810043f */
        /* <DEDUP_REMOVED lines=65> */
[----:B------:R-:W-:Y:S01]  /*26b90*/  SEL R0, RZ, 0x1, P1 ;  /* 0x00000001ff007807 */ /* 0x000fe20000800000 */
        /* <DEDUP_REMOVED lines=65> */
[----:B------:R-:W-:Y:S02]  /*26fb0*/  LOP3.LUT R226, R226, R0, RZ, 0x3c, !PT ;  /* 0x00000000e2e27212 */ /* 0x000fe400078e3cff */
[----:B------:R-:W-:Y:S01]  /*26fc0*/  SEL R220, R220, RZ, P1 ;  /* 0x000000ffdcdc7207 */ /* 0x000fe20000800000 */
[----:B--2---:R-:W-:-:S05]  /*26fd0*/  VIADD R3, R3, 0x1 ;  /* 0x0000000103037836 */ /* 0x004fca0000000000 */
[----:B------:R1:W-:Y:S03]  /*26fe0*/  STL [R1+0xa0], R3 ;  /* 0x0000a00301007387 */ /* 0x0003e60000100800 */
.L_x_2781:
[----:B------:R-:W2:Y:S08]  /*26ff0*/  S2UR UR4, SR_CgaCtaId ;  /* 0x00000000000479c3 */ /* 0x000eb00000008800 */
[----:B------:R-:W-:Y:S01]  /*27000*/  BAR.SYNC.DEFER_BLOCKING 0x5, 0x180 ;  /* 0x0146000000007b1d */ /* 0x000fe20000010000 */
[----:B------:R-:W-:-:S05]  /*27010*/  MOV R23, 0x400 ;  /* 0x0000040000177802 */ /* 0x000fca0000000f00 */
[----:B------:R-:W-:Y:S01]  /*27020*/  BSSY B0, `(.L_x_2905) ;  /* 0x0000464000007945 */ /* 0x000fe20003800000 */
[----:B--2---:R-:W-:-:S05]  /*27030*/  IMAD.U32 R0, RZ, RZ, UR4 ;  /* 0x00000004ff007e24 */ /* 0x004fca000f8e00ff */
[----:B------:R2:W-:Y:S01]  /*27040*/  STL [R1+0x50], R0 ;  /* 0x0000500001007387 */ /* 0x0005e20000100800 */
[----:B------:R-:W-:-:S05]  /*27050*/  LEA R23, R0, R23, 0x18 ;  /* 0x0000001700177211 */ /* 0x000fca00078ec0ff */
[----:B------:R2:W3:Y:S01]  /*27060*/  LDS.128 R4, [R23+0x388d0] ;  /* 0x0388d00017047984 */ /* 0x0004e20000000c00 */
[----:B------:R-:W-:Y:S06]  /*27070*/  BAR.ARV 0x4, 0x180 ;  /* 0x0106000000007b1d */ /* 0x000fec0000002000 */
[----:B------:R-:W-:Y:S05]  /*27080*/  @P0 BRA `(.L_x_2906) ;  /* 0x0000003400ec0947 */ /* 0x000fea0003800000 */
[----:B------:R-:W4:Y:S01]  /*27090*/  LDL R2, [R1+0x1d0] ;  /* 0x0001d00001027983 */ /* 0x000f220000100800 */
[----:B--2---:R-:W2:Y:S01]  /*270a0*/  S2R R0, SR_SWINHI ;  /* 0x0000000000007919 */ /* 0x004ea20000002f00 */
[----:B01----:R-:W-:Y:S01]  /*270b0*/  F2FP.BF16.F32.PACK_AB R10, R29, R28 ;  /* 0x0000001c1d0a723e */ /* 0x003fe200000010ff */
[----:B------:R-:W-:Y:S01]  /*270c0*/  ULDC.64 UR6, c[0x0][0xc00] ;  /* 0x0003000000067ab9 */ /* 0x000fe20000000a00 */
[----:B------:R-:W-:Y:S01]  /*270d0*/  F2FP.BF16.F32.PACK_AB R11, R31, R30 ;  /* 0x0000001e1f0b723e */ /* 0x000fe200000010ff */
[----:B------:R-:W4:Y:S01]  /*270e0*/  LDL.LU R155, [R1+0x98] ;  /* 0x00009800019b7983 */ /* 0x000f220000300800 */
[----:B------:R-:W-:Y:S01]  /*270f0*/  F2FP.BF16.F32.PACK_AB R12, R33, R32 ;  /* 0x00000020210c723e */ /* 0x000fe200000010ff */
[----:B------:R-:W-:Y:S01]  /*27100*/  ULDC.64 UR4, c[0x0][0xc08] ;  /* 0x0003020000047ab9 */ /* 0x000fe20000000a00 */
[----:B------:R-:W-:Y:S01]  /*27110*/  F2FP.BF16.F32.PACK_AB R13, R35, R34 ;  /* 0x00000022230d723e */ /* 0x000fe200000010ff */
[----:B-----5:R-:W4:Y:S01]  /*27120*/  LDL.LU R152, [R1+0x9c] ;  /* 0x00009c0001987983 */ /* 0x020f220000300800 */
[----:B------:R-:W-:-:S02]  /*27130*/  F2FP.BF16.F32.PACK_AB R14, R37, R36 ;  /* 0x00000024250e723e */ /* 0x000fc400000010ff */
[----:B------:R-:W-:Y:S01]  /*27140*/  F2FP.BF16.F32.PACK_AB R15, R39, R38 ;  /* 0x00000026270f723e */ /* 0x000fe200000010ff */
[----:B---3--:R-:W3:Y:S01]  /*27150*/  LDL.LU R4, [R1+0x90] ;  /* 0x0000900001047983 */ /* 0x008ee20000300800 */
[----:B------:R-:W-:Y:S02]  /*27160*/  MOV R20, R23 ;  /* 0x0000001700147202 */ /* 0x000fe40000000f00 */
[----:B--2---:R-:W-:Y:S01]  /*27170*/  MOV R21, R0 ;  /* 0x0000000000157202 */ /* 0x004fe20000000f00 */
[----:B------:R-:W-:Y:S02]  /*27180*/  BAR.SYNC.DEFER_BLOCKING 0x1, 0x100 ;  /* 0x0044000000007b1d */ /* 0x000fe40000010000 */
[----:B----4-:R-:W-:-:S03]  /*27190*/  IMAD.WIDE R2, R2, 0x2, R20 ;  /* 0x0000000202027825 */ /* 0x010fc600078e0214 */
        /* <DEDUP_REMOVED lines=171> */
[----:B------:R-:W-:Y:S02]  /*27c50*/  ISETP.NE.AND.EX P1, PT, RZ, UR7, PT, P1 ;  /* 0x00000007ff007c0c */ /* 0x000fe4000bf25310 */
[----:B------:R-:W-:Y:S01]  /*27c60*/  IADD3 R10, P0, R155, UR6, RZ ;  /* 0x000000069b0a7c10 */ /* 0x000fe2000ff1e0ff */
[----:B------:R-:W-:-:S03]  /*27c70*/  IMAD.MOV.U32 R3, RZ, RZ, RZ ;  /* 0x000000ffff037224 */ /* 0x000fc600078e00ff */
[----:B------:R-:W-:-:S07]  /*27c80*/  IADD3.X R11, R152, UR7, RZ, P0, !PT ;  /* 0x00000007980b7c10 */ /* 0x000fce00087fe4ff */
[----:B------:R-:W5:Y:S01]  /*27c90*/  @P1 LDG.E R3, desc[UR60][R10.64] ;  /* 0x0000003c0a031981 */ /* 0x000f62000c1e1900 */
[----:B------:R-:W-:-:S04]  /*27ca0*/  ISETP.NE.U32.AND P0, PT, RZ, UR4, PT ;  /* 0x00000004ff007c0c */ /* 0x000fc8000bf05070 */
[----:B------:R-:W-:Y:S01]  /*27cb0*/  ISETP.NE.AND.EX P0, PT, RZ, UR5, PT, P0 ;  /* 0x00000005ff007c0c */ /* 0x000fe2000bf05300 */
[----:B0-----:R-:W-:-:S12]  /*27cc0*/  IMAD.MOV.U32 R15, RZ, RZ, 0x9b8 ;  /* 0x000009b8ff0f7424 */ /* 0x001fd800078e00ff */
[----:B------:R-:W-:Y:S01]  /*27cd0*/  @P0 IADD3 R8, P2, R155, UR4, RZ ;  /* 0x000000049b080c10 */ /* 0x000fe2000ff5e0ff */
[----:B------:R-:W-:-:S03]  /*27ce0*/  ULDC UR4, c[0x0][0xa88] ;  /* 0x0002a20000047ab9 */ /* 0x000fc60000000800 */
[----:B------:R-:W-:Y:S01]  /*27cf0*/  @P0 IADD3.X R9, R152, UR5, RZ, P2, !PT ;  /* 0x0000000598090c10 */ /* 0x000fe200097fe4ff */
[----:B------:R-:W-:Y:S01]  /*27d00*/  IMAD.U32 R0, RZ, RZ, UR4 ;  /* 0x00000004ff007e24 */ /* 0x000fe2000f8e00ff */
[----:B---3--:R-:W-:Y:S01]  /*27d10*/  ISETP.NE.AND P2, PT, R4, RZ, PT ;  /* 0x000000ff0400720c */ /* 0x008fe20003f45270 */
[----:B------:R-:W-:-:S03]  /*27d20*/  ULDC UR4, c[0x0][0xad4] ;  /* 0x0002b50000047ab9 */ /* 0x000fc60000000800 */
[----:B------:R-:W-:Y:S01]  /*27d30*/  SEL R2, R4, UR4, P2 ;  /* 0x0000000404027c07 */ /* 0x000fe20009000000 */
[----:B------:R0:W5:Y:S03]  /*27d40*/  @P0 LDG.E R0, desc[UR60][R8.64] ;  /* 0x0000003c08000981 */ /* 0x000166000c1e1900 */
[----:B------:R-:W-:-:S04]  /*27d50*/  ISETP.GT.AND P2, PT, R2, 0x1, PT ;  /* 0x000000010200780c */ /* 0x000fc80003f44270 */
[----:B------:R-:W-:-:S04]  /*27d60*/  SEL R15, R15, 0x978, P2 ;  /* 0x000009780f0f7807 */ /* 0x000fc80001000000 */
[----:B------:R1:W2:Y:S08]  /*27d70*/  LDC.64 R12, c[0x0][R15+0x220] ;  /* 0x000088000f0c7b82 */ /* 0x0002b00000000a00 */
[----:B0-----:R1:W0:Y:S01]  /*27d80*/  LDC.64 R8, c[0x0][R15+0x218] ;  /* 0x000086000f087b82 */ /* 0x0012220000000a00 */
[----:B------:R-:W-:Y:S05]  /*27d90*/  @P0 BRA `(.L_x_2907) ;  /* 0x0000000000100947 */ /* 0x000fea0003800000 */
[----:B------:R-:W-:Y:S05]  /*27da0*/  @!P1 BRA `(.L_x_2907) ;  /* 0x00000000000c9947 */ /* 0x000fea0003800000 */
[----:B-----5:R-:W3:Y:S04]  /*27db0*/  LDG.E R0, desc[UR60][R10.64] ;  /* 0x0000003c0a007981 */ /* 0x020ee8000c1e1900 */
[----:B------:R-:W3:Y:S02]  /*27dc0*/  LDG.E R10, desc[UR60][R10.64+0x4] ;  /* 0x0000043c0a0a7981 */ /* 0x000ee4000c1e1900 */
[----:B---3--:R-:W-:-:S07]  /*27dd0*/  IMAD.IADD R0, R10, 0x1, -R0 ;  /* 0x000000010a007824 */ /* 0x008fce00078e0a00 */
.L_x_2907:
[----:B------:R-:W3:Y:S01]  /*27de0*/  LDL.LU R2, [R1+0x94] ;  /* 0x0000940001027983 */ /* 0x000ee20000300800 */
[----:B------:R-:W4:Y:S03]  /*27df0*/  LDC R156, c[0x0][0xbe8] ;  /* 0x0002fa00ff9c7b82 */ /* 0x000f260000000800 */
[----:B------:R-:W2:Y:S04]  /*27e00*/  LDL.LU R4, [R1+0x124] ;  /* 0x0001240001047983 */ /* 0x000ea80000300800 */
[----:B------:R-:W2:Y:S04]  /*27e10*/  LDL R157, [R1+0xa4] ;  /* 0x0000a400019d7983 */ /* 0x000ea80000100800 */
[----:B------:R-:W2:Y:S04]  /*27e20*/  LDL R155, [R1+0x84] ;  /* 0x00008400019b7983 */ /* 0x000ea80000100800 */
[----:B------:R-:W2:Y:S04]  /*27e30*/  LDL R158, [R1+0x74] ;  /* 0x00007400019e7983 */ /* 0x000ea80000100800 */
[----:B------:R-:W2:Y:S04]  /*27e40*/  LDL R160, [R1+0x1cc] ;  /* 0x0001cc0001a07983 */ /* 0x000ea80000100800 */
[----:B------:R-:W2:Y:S01]  /*27e50*/  LDL R159, [R1+0x13c] ;  /* 0x00013c00019f7983 */ /* 0x000ea20000100800 */
[----:B------:R-:W1:Y:S01]  /*27e60*/  LDC.64 R10, c[0x0][R15+0x228] ;  /* 0x00008a000f0a7b82 */ /* 0x000e620000000a00 */
[----:B------:R-:W-:-:S02]  /*27e70*/  ISETP.NE.U32.AND P0, PT, RZ, UR6, PT ;  /* 0x00000006ff007c0c */ /* 0x000fc4000bf05070 */
[----:B----4-:R-:W-:Y:S02]  /*27e80*/  ISETP.NE.AND P1, PT, R156, 0x1, PT ;  /* 0x000000019c00780c */ /* 0x010fe40003f25270 */
[----:B------:R-:W-:Y:S01]  /*27e90*/  ISETP.NE.AND.EX P0, PT, RZ, UR7, PT, P0 ;  /* 0x00000007ff007c0c */ /* 0x000fe2000bf05300 */
[-C--:B0-----:R-:W-:Y:S02]  /*27ea0*/  IMAD R14, R9, R224.reuse, RZ ;  /* 0x000000e0090e7224 */ /* 0x081fe400078e02ff */
[----:B------:R-:W-:-:S04]  /*27eb0*/  IMAD.WIDE.U32 R8, R8, R224, RZ ;  /* 0x000000e008087225 */ /* 0x000fc800078e00ff */
[----:B------:R-:W-:-:S04]  /*27ec0*/  IMAD.IADD R14, R9, 0x1, R14 ;  /* 0x00000001090e7824 */ /* 0x000fc800078e020e */
[----:B------:R-:W0:Y:S01]  /*27ed0*/  @P1 LDC R9, c[0x0][0xbec] ;  /* 0x0002fb00ff091b82 */ /* 0x000e220000000800 */
[----:B-----5:R-:W-:Y:S01]  /*27ee0*/  IMAD R0, R0, R156, RZ ;  /* 0x0000009c00007224 */ /* 0x020fe200078e02ff */
[----:B---3--:R-:W-:Y:S02]  /*27ef0*/  SEL R2, R2, RZ, !P0 ;  /* 0x000000ff02027207 */ /* 0x008fe40004000000 */
[----:B--2---:R-:W-:-:S03]  /*27f00*/  SEL R4, R4, RZ, !P0 ;  /* 0x000000ff04047207 */ /* 0x004fc60004000000 */
[----:B------:R-:W-:-:S04]  /*27f10*/  IMAD R13, R13, R2, RZ ;  /* 0x000000020d0d7224 */ /* 0x000fc800078e02ff */
[C---:B------:R-:W-:Y:S02]  /*27f20*/  IMAD R4, R12.reuse, R4, R13 ;  /* 0x000000040c047224 */ /* 0x040fe400078e020d */
[----:B------:R-:W-:-:S03]  /*27f30*/  IMAD.WIDE.U32 R12, R12, R2, RZ ;  /* 0x000000020c0c7225 */ /* 0x000fc600078e00ff */
[----:B------:R-:W-:Y:S02]  /*27f40*/  IADD3 R12, P0, P3, R12, R8, R3 ;  /* 0x000000080c0c7210 */ /* 0x000fe40007b1e003 */
[----:B------:R-:W2:Y:S01]  /*27f50*/  @P1 LDC R8, c[0x0][0xbf0] ;  /* 0x0002fc00ff081b82 */ /* 0x000ea20000000800 */
[----:B------:R-:W-:Y:S01]  /*27f60*/  IMAD.IADD R13, R13, 0x1, R4 ;  /* 0x000000010d0d7824 */ /* 0x000fe200078e0204 */
[----:B------:R-:W-:-:S05]  /*27f70*/  SEL R4, R157, RZ, P2 ;  /* 0x000000ff9d047207 */ /* 0x000fca0001000000 */
[-C--:B-1----:R-:W-:Y:S02]  /*27f80*/  IMAD R152, R11, R4.reuse, RZ ;  /* 0x000000040b987224 */ /* 0x082fe400078e02ff */
[----:B------:R-:W-:Y:S01]  /*27f90*/  IMAD.WIDE.U32 R10, R10, R4, RZ ;  /* 0x000000040a0a7225 */ /* 0x000fe200078e00ff */
[----:B------:R-:W-:-:S04]  /*27fa0*/  SHF.R.S32.HI R4, RZ, 0x1f, R3 ;  /* 0x0000001fff047819 */ /* 0x000fc80000011403 */
[----:B------:R-:W-:Y:S01]  /*27fb0*/  IADD3.X R13, R13, R14, R4, P0, P3 ;  /* 0x0000000e0d0d7210 */ /* 0x000fe200007e6404 */
[----:B------:R-:W-:-:S04]  /*27fc0*/  IMAD.IADD R14, R155, 0x1, R158 ;  /* 0x000000019b0e7824 */ /* 0x000fc800078e029e */
[----:B0-----:R-:W-:-:S04]  /*27fd0*/  @P1 IMAD.HI.U32 R9, R14, R9, RZ ;  /* 0x000000090e091227 */ /* 0x001fc800078e00ff */
[----:B------:R-:W-:Y:S01]  /*27fe0*/  IMAD.MOV.U32 R155, RZ, RZ, R14 ;  /* 0x000000ffff9b7224 */ /* 0x000fe200078e000e */
[----:B--2---:R-:W-:Y:S02]  /*27ff0*/  @P1 SHF.R.U32.HI R155, RZ, R8, R9 ;  /* 0x00000008ff9b1219 */ /* 0x004fe40000011609 */
[----:B------:R0:W1:Y:S03]  /*28000*/  LDC.64 R8, c[0x0][R15+0x210] ;  /* 0x000084000f087b82 */ /* 0x0000660000000a00 */
[----:B0-----:R-:W-:-:S04]  /*28010*/  IMAD.MOV R15, RZ, RZ, -R155 ;  /* 0x000000ffff0f7224 */ /* 0x001fc800078e0a9b */
[----:B------:R-:W-:Y:S01]  /*28020*/  IMAD R15, R156, R15, R14 ;  /* 0x0000000f9c0f7224 */ /* 0x000fe200078e020e */
[----:B------:R-:W-:Y:S01]  /*28030*/  IADD3 R10, P0, P3, R155, R12, R10 ;  /* 0x0000000c9b0a7210 */ /* 0x000fe20007b1e00a */
[----:B------:R-:W-:Y:S01]  /*28040*/  IMAD.IADD R152, R11, 0x1, R152 ;  /* 0x000000010b987824 */ /* 0x000fe200078e0298 */
[----:B------:R-:W-:Y:S02]  /*28050*/  SHF.R.S32.HI R11, RZ, 0x1f, R155 ;  /* 0x0000001fff0b7819 */ /* 0x000fe4000001149b */
[----:B------:R-:W-:Y:S02]  /*28060*/  SHF.R.S32.HI R12, RZ, 0x1f, R15 ;  /* 0x0000001fff0c7819 */ /* 0x000fe4000001140f */
[----:B------:R-:W-:Y:S01]  /*28070*/  IADD3.X R11, R11, R13, R152, P0, P3 ;  /* 0x0000000d0b0b7210 */ /* 0x000fe200007e6498 */
[----:B-1----:R-:W-:-:S04]  /*28080*/  IMAD R9, R9, R15, RZ ;  /* 0x0000000f09097224 */ /* 0x002fc800078e02ff */
[C---:B------:R-:W-:Y:S02]  /*28090*/  IMAD R9, R8.reuse, R12, R9 ;  /* 0x0000000c08097224 */ /* 0x040fe400078e0209 */
[----:B------:R-:W0:Y:S01]  /*280a0*/  LDC.64 R12, c[0x0][0xba8] ;  /* 0x0002ea00ff0c7b82 */ /* 0x000e220000000a00 */
[----:B------:R-:W-:-:S07]  /*280b0*/  IMAD.WIDE.U32 R10, R8, R15, R10 ;  /* 0x0000000f080a7225 */ /* 0x000fce00078e000a */
[----:B0-----:R-:W0:Y:S08]  /*280c0*/  @!P2 LDC R12, c[0x0][0xb50] ;  /* 0x0002d400ff0cab82 */ /* 0x001e300000000800 */
[----:B------:R-:W1:Y:S01]  /*280d0*/  @!P2 LDC R13, c[0x0][0xb54] ;  /* 0x0002d500ff0dab82 */ /* 0x000e620000000800 */
[----:B------:R-:W-:Y:S01]  /*280e0*/  IMAD.IADD R9, R11, 0x1, R9 ;  /* 0x000000010b097824 */ /* 0x000fe200078e0209 */
[----:B0-----:R-:W-:-:S04]  /*280f0*/  LEA R12, P0, R10, R12, 0x2 ;  /* 0x0000000c0a0c7211 */ /* 0x001fc800078010ff */
[----:B-1----:R-:W-:Y:S01]  /*28100*/  LEA.HI.X R13, R10, R13, R9, 0x2, P0 ;  /* 0x0000000d0a0d7211 */ /* 0x002fe200000f1409 */
[----:B------:R-:W-:Y:S04]  /*28110*/  SHFL.IDX PT, R8, R12, RZ, 0x1c1f ;  /* 0x001c1fff0c087589 */ /* 0x000fe800000e0000 */
[----:B------:R-:W0:Y:S04]  /*28120*/  SHFL.IDX PT, R9, R13, RZ, 0x1c1f ;  /* 0x001c1fff0d097589 */ /* 0x000e2800000e0000 */
[----:B------:R-:W-:Y:S04]  /*28130*/  SHFL.IDX PT, R10, R12, 0x1, 0x1c1f ;  /* 0x003c1f000c0a7f89 */ /* 0x000fe800000e0000 */
[----:B------:R1:W2:Y:S01]  /*28140*/  SHFL.IDX PT, R11, R13, 0x1, 0x1c1f ;  /* 0x003c1f000d0b7f89 */ /* 0x0002a200000e0000 */
[----:B------:R-:W-:Y:S01]  /*28150*/  LOP3.LUT P0, RZ, R159, 0x3, RZ, 0xc0, !PT ;  /* 0x000000039fff7812 */ /* 0x000fe2000780c0ff */
[----:B-1----:R-:W-:-:S04]  /*28160*/  IMAD.IADD R13, R160, 0x1, R158 ;  /* 0x00000001a00d7824 */ /* 0x002fc800078e029e */
[C---:B------:R-:W-:Y:S01]  /*28170*/  VIADD R12, R13.reuse, 0x8 ;  /* 0x000000080d0c7836 */ /* 0x040fe20000000000 */
[----:B------:R-:W-:-:S04]  /*28180*/  ISETP.GE.OR P3, PT, R13, R0, P0 ;  /* 0x000000000d00720c */ /* 0x000fc80000766670 */
[----:B------:R-:W-:-:S09]  /*28190*/  ISETP.GE.OR P0, PT, R12, R0, P0 ;  /* 0x000000000c00720c */ /* 0x000fd20000706670 */
[----:B0-----:R0:W-:Y:S04]  /*281a0*/  @!P3 ST.E desc[UR60][R8.64], R154 ;  /* 0x0000009a0800b985 */ /* 0x0011e8000c10193c */
[----:B--2---:R0:W-:Y:S01]  /*281b0*/  @!P0 ST.E desc[UR60][R10.64], R153 ;  /* 0x000000990a008985 */ /* 0x0041e2000c10193c */
[----:B------:R-:W-:Y:S05]  /*281c0*/  @P2 BRA `(.L_x_2908) ;  /* 0x0000000c00c82947 */ /* 0x000fea0003800000 */
[----:B------:R-:W0:Y:S01]  /*281d0*/  LDL R159, [R1+0x8c] ;  /* 0x00008c00019f7983 */ /* 0x000e220000100800 */
[----:B------:R-:W1:Y:S01]  /*281e0*/  @P1 LDC R85, c[0x0][0xbec] ;  /* 0x0002fb00ff551b82 */ /* 0x000e620000000800 */
[----:B------:R-:W-:Y:S02]  /*281f0*/  ULDC.64 UR4, c[0x0][0xaa0] ;  /* 0x0002a80000047ab9 */ /* 0x000fe40000000a00 */
[----:B------:R-:W-:-:S05]  /*28200*/  IMAD R4, R4, UR4, RZ ;  /* 0x0000000404047c24 */ /* 0x000fca000f8e02ff */
[----:B------:R-:W2:Y:S01]  /*28210*/  @P1 LDC R82, c[0x0][0xbf0] ;  /* 0x0002fc00ff521b82 */ /* 0x000ea20000000800 */
[----:B------:R-:W-:Y:S01]  /*28220*/  IMAD R81, R3, UR5, R4 ;  /* 0x0000000503517c24 */ /* 0x000fe2000f8e0204 */
[----:B------:R-:W-:Y:S01]  /*28230*/  SHF.R.S32.HI R83, RZ, 0x1f, R2 ;  /* 0x0000001fff537819 */ /* 0x000fe20000011402 */
[----:B------:R-:W-:Y:S01]  /*28240*/  BSSY B1, `(.L_x_2909) ;  /* 0x00000a6000017945 */ /* 0x000fe20003800000 */
[----:B0-----:R-:W-:-:S04]  /*28250*/  IMAD R9, R225, 0x8, R159 ;  /* 0x00000008e1097824 */ /* 0x001fc800078e029f */
[----:B------:R-:W-:-:S04]  /*28260*/  IMAD.SHL.U32 R9, R9, 0x8, RZ ;  /* 0x0000000809097824 */ /* 0x000fc800078e00ff */
[----:B------:R-:W-:-:S03]  /*28270*/  IMAD.WIDE R20, R9, 0x2, R20 ;  /* 0x0000000209147825 */ /* 0x000fc600078e0214 */
[C---:B------:R-:W-:Y:S02]  /*28280*/  IADD3 R13, P4, R20.reuse, 0x1000, RZ ;  /* 0x00001000140d7810 */ /* 0x040fe40007f9e0ff */
[----:B------:R-:W-:Y:S02]  /*28290*/  IADD3 R25, P3, R20, 0x2000, RZ ;  /* 0x0000200014197810 */ /* 0x000fe40007f7e0ff */
[----:B------:R-:W-:Y:S02]  /*282a0*/  LOP3.LUT R12, R13, 0x380, RZ, 0xc0, !PT ;  /* 0x000003800d0c7812 */ /* 0x000fe400078ec0ff */
[----:B------:R-:W-:Y:S02]  /*282b0*/  LOP3.LUT R24, R25, 0x380, RZ, 0xc0, !PT ;  /* 0x0000038019187812 */ /* 0x000fe400078ec0ff */
[----:B------:R-:W-:Y:S02]  /*282c0*/  SHF.R.U64 R12, R12, 0x3, RZ ;  /* 0x000000030c0c7819 */ /* 0x000fe400000012ff */
[----:B------:R-:W-:-:S02]  /*282d0*/  SHF.R.U64 R24, R24, 0x3, RZ ;  /* 0x0000000318187819 */ /* 0x000fc400000012ff */
[----:B------:R-:W-:Y:S02]  /*282e0*/  IADD3 R29, P2, R20, 0x3000, RZ ;  /* 0x00003000141d7810 */ /* 0x000fe40007f5e0ff */
[----:B------:R-:W-:Y:S01]  /*282f0*/  LOP3.LUT R12, R12, R13, RZ, 0x3c, !PT ;  /* 0x0000000d0c0c7212 */ /* 0x000fe200078e3cff */
[--C-:B------:R-:W-:Y:S01]  /*28300*/  IMAD.X R13, RZ, RZ, R21.reuse, P4 ;  /* 0x000000ffff0d7224 */ /* 0x100fe200020e0615 */
[----:B------:R-:W-:Y:S01]  /*28310*/  LOP3.LUT R24, R24, R25, RZ, 0x3c, !PT ;  /* 0x0000001918187212 */ /* 0x000fe200078e3cff */
[----:B------:R-:W-:Y:S01]  /*28320*/  IMAD.X R25, RZ, RZ, R21, P3 ;  /* 0x000000ffff197224 */ /* 0x000fe200018e0615 */
[----:B------:R-:W-:Y:S02]  /*28330*/  LOP3.LUT R28, R29, 0x380, RZ, 0xc0, !PT ;  /* 0x000003801d1c7812 */ /* 0x000fe400078ec0ff */
[C---:B------:R-:W-:Y:S01]  /*28340*/  IADD3 R33, P0, R20.reuse, 0x4000, RZ ;  /* 0x0000400014217810 */ /* 0x040fe20007f1e0ff */
[----:B------:R-:W-:Y:S01]  /*28350*/  IMAD R80, R159, 0x20, R225 ;  /* 0x000000209f507824 */ /* 0x000fe200078e02e1 */
[C---:B------:R-:W-:Y:S01]  /*28360*/  IADD3 R37, P6, R20.reuse, 0x5000, RZ ;  /* 0x0000500014257810 */ /* 0x040fe20007fde0ff */
[----:B------:R-:W5:Y:S01]  /*28370*/  LD.E.128 R12, desc[UR60][R12.64] ;  /* 0x0000003c0c0c7980 */ /* 0x000f62000c101d00 */
[----:B------:R-:W-:-:S02]  /*28380*/  IADD3 R41, P5, R20, 0x6000, RZ ;  /* 0x0000600014297810 */ /* 0x000fc40007fbe0ff */
[C---:B------:R-:W-:Y:S01]  /*28390*/  IADD3 R45, P4, R20.reuse, 0x7000, RZ ;  /* 0x00007000142d7810 */ /* 0x040fe20007f9e0ff */
[----:B------:R-:W5:Y:S01]  /*283a0*/  LD.E.128 R24, desc[UR60][R24.64] ;  /* 0x0000003c18187980 */ /* 0x000f62000c101d00 */
[----:B------:R-:W-:Y:S02]  /*283b0*/  IADD3 R49, P3, R20, 0x8000, RZ ;  /* 0x0000800014317810 */ /* 0x000fe40007f7e0ff */
[----:B------:R-:W-:Y:S02]  /*283c0*/  SHF.R.U64 R28, R28, 0x3, RZ ;  /* 0x000000031c1c7819 */ /* 0x000fe400000012ff */
[----:B------:R-:W-:Y:S02]  /*283d0*/  LOP3.LUT R32, R33, 0x380, RZ, 0xc0, !PT ;  /* 0x0000038021207812 */ /* 0x000fe400078ec0ff */
[----:B------:R-:W-:Y:S02]  /*283e0*/  LOP3.LUT R36, R37, 0x380, RZ, 0xc0, !PT ;  /* 0x0000038025247812 */ /* 0x000fe400078ec0ff */
[----:B------:R-:W-:-:S02]  /*283f0*/  LOP3.LUT R40, R41, 0x380, RZ, 0xc0, !PT ;  /* 0x0000038029287812 */ /* 0x000fc400078ec0ff */
[----:B------:R-:W-:Y:S02]  /*28400*/  LOP3.LUT R44, R45, 0x380, RZ, 0xc0, !PT ;  /* 0x000003802d2c7812 */ /* 0x000fe400078ec0ff */
[----:B------:R-:W-:Y:S02]  /*28410*/  LOP3.LUT R48, R49, 0x380, RZ, 0xc0, !PT ;  /* 0x0000038031307812 */ /* 0x000fe400078ec0ff */
[----:B------:R-:W-:Y:S01]  /*28420*/  LOP3.LUT R28, R28, R29, RZ, 0x3c, !PT ;  /* 0x0000001d1c1c7212 */ /* 0x000fe200078e3cff */
[----:B------:R-:W-:Y:S01]  /*28430*/  IMAD.X R29, RZ, RZ, R21, P2 ;  /* 0x000000ffff1d7224 */ /* 0x000fe200010e0615 */
[----:B------:R-:W-:Y:S02]  /*28440*/  SHF.R.U64 R32, R32, 0x3, RZ ;  /* 0x0000000320207819 */ /* 0x000fe400000012ff */
[----:B------:R-:W-:Y:S02]  /*28450*/  SHF.R.U64 R36, R36, 0x3, RZ ;  /* 0x0000000324247819 */ /* 0x000fe400000012ff */
[----:B------:R-:W-:-:S02]  /*28460*/  SHF.R.U64 R40, R40, 0x3, RZ ;  /* 0x0000000328287819 */ /* 0x000fc400000012ff */
[----:B------:R-:W-:Y:S01]  /*28470*/  LOP3.LUT R9, R20, 0x380, RZ, 0xc0, !PT ;  /* 0x0000038014097812 */ /* 0x000fe200078ec0ff */
[----:B------:R-:W-:Y:S01]  /*28480*/  IMAD.IADD R80, R158, 0x1, R80 ;  /* 0x000000019e507824 */ /* 0x000fe200078e0250 */
[----:B------:R-:W-:Y:S01]  /*28490*/  IADD3 R53, P2, R20, 0x9000, RZ ;  /* 0x0000900014357810 */ /* 0x000fe20007f5e0ff */
[----:B------:R-:W5:Y:S01]  /*284a0*/  LD.E.128 R28, desc[UR60][R28.64] ;  /* 0x0000003c1c1c7980 */ /* 0x000f62000c101d00 */
        /* <DEDUP_REMOVED lines=8> */
[----:B------:R-:W-:Y:S01]  /*28530*/  LOP3.LUT R52, R53, 0x380, RZ, 0xc0, !PT ;  /* 0x0000038035347812 */ /* 0x000fe200078ec0ff */
[----:B------:R-:W5:Y:S01]  /*28540*/  LD.E.128 R32, desc[UR60][R32.64] ;  /* 0x0000003c20207980 */ /* 0x000f62000c101d00 */
        /* <DEDUP_REMOVED lines=10> */
[----:B------:R-:W-:Y:S01]  /*285f0*/  IADD3 R73, P3, R20, 0xe000, RZ ;  /* 0x0000e00014497810 */ /* 0x000fe20007f7e0ff */
[----:B------:R-:W5:Y:S01]  /*28600*/  LD.E.128 R44, desc[UR60][R44.64] ;  /* 0x0000003c2c2c7980 */ /* 0x000f62000c101d00 */
[----:B------:R-:W-:Y:S02]  /*28610*/  SHF.R.U64 R52, R52, 0x3, RZ ;  /* 0x0000000334347819 */ /* 0x000fe400000012ff */
[----:B------:R-:W-:Y:S01]  /*28620*/  LOP3.LUT R56, R57, 0x380, RZ, 0xc0, !PT ;  /* 0x0000038039387812 */ /* 0x000fe200078ec0ff */
[----:B------:R-:W5:Y:S01]  /*28630*/  LD.E.128 R48, desc[UR60][R48.64] ;  /* 0x0000003c30307980 */ /* 0x000f62000c101d00 */
[----:B------:R-:W-:-:S02]  /*28640*/  LOP3.LUT R60, R61, 0x380, RZ, 0xc0, !PT ;  /* 0x000003803d3c7812 */ /* 0x000fc400078ec0ff */
[----:B------:R-:W-:Y:S02]  /*28650*/  LOP3.LUT R64, R65, 0x380, RZ, 0xc0, !PT ;  /* 0x0000038041407812 */ /* 0x000fe400078ec0ff */
[----:B------:R-:W-:Y:S02]  /*28660*/  LOP3.LUT R68, R69, 0x380, RZ, 0xc0, !PT ;  /* 0x0000038045447812 */ /* 0x000fe400078ec0ff */
[----:B------:R-:W-:Y:S02]  /*28670*/  LOP3.LUT R72, R73, 0x380, RZ, 0xc0, !PT ;  /* 0x0000038049487812 */ /* 0x000fe400078ec0ff */
[----:B------:R-:W-:Y:S01]  /*28680*/  LOP3.LUT R52, R52, R53, RZ, 0x3c, !PT ;  /* 0x0000003534347212 */ /* 0x000fe200078e3cff */
[----:B------:R-:W-:Y:S01]  /*28690*/  IMAD.X R53, RZ, RZ, R21, P2 ;  /* 0x000000ffff357224 */ /* 0x000fe200010e0615 */
[----:B------:R-:W-:Y:S02]  /*286a0*/  SHF.R.U64 R56, R56, 0x3, RZ ;  /* 0x0000000338387819 */ /* 0x000fe400000012ff */
[----:B------:R-:W-:-:S02]  /*286b0*/  SHF.R.U64 R60, R60, 0x3, RZ ;  /* 0x000000033c3c7819 */ /* 0x000fc400000012ff */
[----:B------:R-:W-:Y:S01]  /*286c0*/  SHF.R.U64 R64, R64, 0x3, RZ ;  /* 0x0000000340407819 */ /* 0x000fe200000012ff */
[----:B------:R-:W5:Y:S01]  /*286d0*/  LD.E.128 R52, desc[UR60][R52.64] ;  /* 0x0000003c34347980 */ /* 0x000f62000c101d00 */
[----:B------:R-:W-:Y:S02]  /*286e0*/  SHF.R.U64 R68, R68, 0x3, RZ ;  /* 0x0000000344447819 */ /* 0x000fe400000012ff */
[----:B------:R-:W-:Y:S02]  /*286f0*/  SHF.R.U64 R72, R72, 0x3, RZ ;  /* 0x0000000348487819 */ /* 0x000fe400000012ff */
[----:B------:R-:W-:Y:S02]  /*28700*/  IADD3 R11, P2, R20, 0xf000, RZ ;  /* 0x0000f000140b7810 */ /* 0x000fe40007f5e0ff */
        /* <DEDUP_REMOVED lines=13> */
[----:B------:R-:W-:Y:S01]  /*287e0*/  LOP3.LUT R10, R11, 0x380, RZ, 0xc0, !PT ;  /* 0x000003800b0a7812 */ /* 0x000fe200078ec0ff */
[----:B------:R-:W-:Y:S01]  /*287f0*/  IMAD.MOV.U32 R9, RZ, RZ, R21 ;  /* 0x000000ffff097224 */ /* 0x000fe200078e0015 */
[----:B------:R-:W5:Y:S01]  /*28800*/  LD.E.128 R56, desc[UR60][R56.64] ;  /* 0x0000003c38387980 */ /* 0x000f62000c101d00 */
[----:B------:R-:W-:Y:S01]  /*28810*/  IMAD.WIDE.U32 R20, R3, UR4, RZ ;  /* 0x0000000403147c25 */ /* 0x000fe2000f8e00ff */
[----:B------:R-:W-:Y:S01]  /*28820*/  ULDC.64 UR4, c[0x0][0xae8] ;  /* 0x0002ba0000047ab9 */ /* 0x000fe20000000a00 */
[----:B------:R-:W-:Y:S01]  /*28830*/  SHF.R.U64 R10, R10, 0x3, RZ ;  /* 0x000000030a0a7819 */ /* 0x000fe200000012ff */
[----:B------:R-:W5:Y:S01]  /*28840*/  LD.E.128 R60, desc[UR60][R60.64] ;  /* 0x0000003c3c3c7980 */ /* 0x000f62000c101d00 */
[----:B------:R-:W-:-:S02]  /*28850*/  IMAD.IADD R21, R21, 0x1, R81 ;  /* 0x0000000115157824 */ /* 0x000fc400078e0251 */
[----:B-1----:R-:W-:Y:S01]  /*28860*/  @P1 IMAD.HI.U32 R3, R80, R85, RZ ;  /* 0x0000005550031227 */ /* 0x002fe200078e00ff */
[----:B------:R-:W-:Y:S01]  /*28870*/  LOP3.LUT R76, R10, R11, RZ, 0x3c, !PT ;  /* 0x0000000b0a4c7212 */ /* 0x000fe200078e3cff */
[----:B------:R-:W5:Y:S02]  /*28880*/  LD.E.128 R64, desc[UR60][R64.64] ;  /* 0x0000003c40407980 */ /* 0x000f64000c101d00 */
[C---:B------:R-:W-:Y:S02]  /*28890*/  IMAD.WIDE.U32 R20, R224.reuse, UR4, R20 ;  /* 0x00000004e0147c25 */ /* 0x040fe4000f8e0014 */
[----:B------:R-:W5:Y:S02]  /*288a0*/  LD.E.128 R8, desc[UR60][R8.64] ;  /* 0x0000003c08087980 */ /* 0x000f64000c101d00 */
[----:B------:R-:W-:Y:S01]  /*288b0*/  IMAD R21, R224, UR5, R21 ;  /* 0x00000005e0157c24 */ /* 0x000fe2000f8e0215 */
[----:B------:R-:W-:Y:S01]  /*288c0*/  ULDC.64 UR4, c[0x0][0xaf0] ;  /* 0x0002bc0000047ab9 */ /* 0x000fe20000000a00 */
[----:B------:R-:W-:Y:S01]  /*288d0*/  IMAD.MOV.U32 R81, RZ, RZ, R80 ;  /* 0x000000ffff517224 */ /* 0x000fe200078e0050 */
[----:B--2---:R-:W-:Y:S01]  /*288e0*/  @P1 SHF.R.U32.HI R81, RZ, R82, R3 ;  /* 0x00000052ff511219 */ /* 0x004fe20000011603 */
[----:B------:R-:W-:Y:S01]  /*288f0*/  IMAD R83, R83, UR4, RZ ;  /* 0x0000000453537c24 */ /* 0x000fe2000f8e02ff */
[----:B------:R-:W5:Y:S03]  /*28900*/  LD.E.128 R68, desc[UR60][R68.64] ;  /* 0x0000003c44447980 */ /* 0x000f66000c101d00 */
[C---:B------:R-:W-:Y:S01]  /*28910*/  IMAD R83, R2.reuse, UR5, R83 ;  /* 0x0000000502537c24 */ /* 0x040fe2000f8e0253 */
[----:B------:R-:W5:Y:S01]  /*28920*/  LD.E.128 R72, desc[UR60][R72.64] ;  /* 0x0000003c48487980 */ /* 0x000f62000c101d00 */
[----:B------:R-:W-:Y:S01]  /*28930*/  IMAD.WIDE.U32 R2, R2, UR4, R20 ;  /* 0x0000000402027c25 */ /* 0x000fe2000f8e0014 */
[--C-:B------:R-:W-:Y:S01]  /*28940*/  SHF.R.S32.HI R4, RZ, 0x1f, R81.reuse ;  /* 0x0000001fff047819 */ /* 0x100fe20000011451 */
[----:B------:R-:W-:Y:S01]  /*28950*/  ULDC.64 UR4, c[0x0][0xae0] ;  /* 0x0002b80000047ab9 */ /* 0x000fe20000000a00 */
[----:B------:R-:W5:Y:S01]  /*28960*/  LD.E.128 R76, desc[UR60][R76.64] ;  /* 0x0000003c4c4c7980 */ /* 0x000f62000c101d00 */
[----:B------:R-:W-:-:S02]  /*28970*/  IMAD.MOV R21, RZ, RZ, -R81 ;  /* 0x000000ffff157224 */ /* 0x000fc400078e0a51 */
[----:B------:R-:W-:Y:S01]  /*28980*/  IMAD.IADD R3, R3, 0x1, R83 ;  /* 0x0000000103037824 */ /* 0x000fe200078e0253 */
[----:B------:R-:W-:Y:S01]  /*28990*/  @!PT LDS RZ, [RZ] ;  /* 0x00000000fffff984 */ /* 0x000fe20000000800 */
[----:B------:R-:W-:Y:S01]  /*289a0*/  @!PT LDS RZ, [RZ] ;  /* 0x00000000fffff984 */ /* 0x000fe20000000800 */
[----:B------:R-:W-:Y:S01]  /*289b0*/  @!PT LDS RZ, [RZ] ;  /* 0x00000000fffff984 */ /* 0x000fe20000000800 */
[----:B------:R-:W-:Y:S01]  /*289c0*/  @!PT LDS RZ, [RZ] ;  /* 0x00000000fffff984 */ /* 0x000fe20000000800 */
[----:B------:R0:W-:Y:S06]  /*289d0*/  MEMBAR.ALL.CTA ;  /* 0x0000000000007992 */ /* 0x0001ec0000008000 */
[----:B0-----:R-:W0:Y:S01]  /*289e0*/  FENCE.VIEW.ASYNC.S ;  /* 0x00000000000073c6 */ /* 0x001e220000000000 */
[----:B------:R-:W-:Y:S02]  /*289f0*/  IMAD R21, R156, R21, R80 ;  /* 0x000000159c157224 */ /* 0x000fe400078e0250 */
[----:B------:R-:W-:-:S02]  /*28a00*/  IMAD R4, R4, UR4, RZ ;  /* 0x0000000404047c24 */ /* 0x000fc4000f8e02ff */
[----:B------:R-:W-:Y:S01]  /*28a10*/  IMAD.WIDE.U32 R2, R81, UR4, R2 ;  /* 0x0000000451027c25 */ /* 0x000fe2000f8e0002 */
[----:B------:R-:W-:-:S03]  /*28a20*/  SHF.R.S32.HI R20, RZ, 0x1f, R21 ;  /* 0x0000001fff147819 */ /* 0x000fc60000011415 */
[----:B------:R-:W-:Y:S01]  /*28a30*/  IMAD R83, R81, UR5, R4 ;  /* 0x0000000551537c24 */ /* 0x000fe2000f8e0204 */
[----:B------:R-:W-:Y:S01]  /*28a40*/  ULDC.64 UR4, c[0x0][0xad8] ;  /* 0x0002b60000047ab9 */ /* 0x000fe20000000a00 */
[----:B------:R-:W-:Y:S02]  /*28a50*/  IMAD.IADD R4, R225, 0x1, R158 ;  /* 0x00000001e1047824 */ /* 0x000fe400078e029e */
[----:B------:R-:W-:Y:S02]  /*28a60*/  IMAD.IADD R3, R3, 0x1, R83 ;  /* 0x0000000103037824 */ /* 0x000fe400078e0253 */
[----:B------:R-:W-:Y:S02]  /*28a70*/  IMAD R20, R20, UR4, RZ ;  /* 0x0000000414147c24 */ /* 0x000fe4000f8e02ff */
[----:B------:R-:W-:Y:S01]  /*28a80*/  IMAD.WIDE.U32 R2, R21, UR4, R2 ;  /* 0x0000000415027c25 */ /* 0x000fe2000f8e0002 */
[----:B------:R-:W-:-:S03]  /*28a90*/  ISETP.GE.AND P2, PT, R4, R0, PT ;  /* 0x000000000400720c */ /* 0x000fc60003f46270 */
[----:B------:R-:W-:Y:S01]  /*28aa0*/  IMAD R85, R21, UR5, R20 ;  /* 0x0000000515557c24 */ /* 0x000fe2000f8e0214 */
[----:B------:R-:W-:Y:S01]  /*28ab0*/  ULDC.64 UR4, c[0x0][0xa80] ;  /* 0x0002a00000047ab9 */ /* 0x000fe20000000a00 */
[----:B------:R-:W-:Y:S01]  /*28ac0*/  VIADD R20, R23, 0x38820 ;  /* 0x0003882017147836 */ /* 0x000fe20000000000 */
[----:B------:R-:W-:Y:S01]  /*28ad0*/  LEA R84, P3, R2, UR4, 0x1 ;  /* 0x0000000402547c11 */ /* 0x000fe2000f8608ff */
[----:B------:R-:W-:-:S03]  /*28ae0*/  IMAD.IADD R85, R3, 0x1, R85 ;  /* 0x0000000103557824 */ /* 0x000fc600078e0255 */
[----:B------:R-:W-:Y:S02]  /*28af0*/  PRMT R20, RZ, 0x654, R20 ;  /* 0x00000654ff147816 */ /* 0x000fe40000000014 */
[----:B------:R-:W-:Y:S01]  /*28b00*/  LEA.HI.X R85, R2, UR5, R85, 0x1, P3 ;  /* 0x0000000502557c11 */ /* 0x000fe200098f0c55 */
[C---:B------:R-:W-:Y:S01]  /*28b10*/  VIADD R81, R4.reuse, 0x20 ;  /* 0x0000002004517836 */ /* 0x040fe20000000000 */
[----:B0-----:R0:W-:Y:S01]  /*28b20*/  SYNCS.ARRIVE.TRANS64.RED.A1T0 RZ, [R20+URZ], RZ ;  /* 0x000000ff14ff79a7 */ /* 0x0011e2000810043f */
[----:B------:R-:W-:Y:S01]  /*28b30*/  VIADD R21, R4, 0x40 ;  /* 0x0000004004157836 */ /* 0x000fe20000000000 */
[----:B------:R0:W1:Y:S04]  /*28b40*/  SHFL.IDX PT, R87, R84, RZ, 0x181f ;  /* 0x00181fff54577589 */ /* 0x00006800000e0000 */
[----:B------:R0:W2:Y:S01]  /*28b50*/  SHFL.IDX PT, R83, R85, RZ, 0x181f ;  /* 0x00181fff55537589 */ /* 0x0000a200000e0000 */
[----:B------:R-:W-:-:S02]  /*28b60*/  ISETP.GE.AND P1, PT, R81, R0, PT ;  /* 0x000000005100720c */ /* 0x000fc40003f26270 */
[----:B------:R-:W-:Y:S01]  /*28b70*/  ISETP.GE.AND P0, PT, R21, R0, PT ;  /* 0x000000001500720c */ /* 0x000fe20003f06270 */
        /* <DEDUP_REMOVED lines=18> */
.L_x_2910:
[----:B------:R-:W-:Y:S05]  /*28ca0*/  BSYNC B1 ;  /* 0x0000000000017941 */ /* 0x000fea0003800000 */
.L_x_2909:
        /* <DEDUP_REMOVED lines=21> */
.L_x_2912:
[----:B------:R-:W-:Y:S05]  /*28e00*/  BSYNC B1 ;  /* 0x0000000000017941 */ /* 0x000fea0003800000 */
.L_x_2911:
        /* <DEDUP_REMOVED lines=21> */
.L_x_2914:
[----:B------:R-:W-:Y:S05]  /*28f60*/  BSYNC B1 ;  /* 0x0000000000017941 */ /* 0x000fea0003800000 */
.L_x_2913:
[----:B0-----:R-:W-:Y:S01]  /*28f70*/  VIADD R3, R4, 0x60 ;  /* 0x0000006004037836 */ /* 0x001fe20000000000 */
[----:B---3--:R-:W0:Y:S04]  /*28f80*/  SHFL.IDX PT, R85, R85, 0x3, 0x181f ;  /* 0x00781f0055557f89 */ /* 0x008e2800000e0000 */
[----:B------:R-:W-:Y:S01]  /*28f90*/  ISETP.GE.AND P0, PT, R3, R0, PT ;  /* 0x000000000300720c */ /* 0x000fe20003f06270 */
[----:B------:R3:W0:-:S12]  /*28fa0*/  SHFL.IDX PT, R13, R84, 0x3, 0x181f ;  /* 0x00781f00540d7f89 */ /* 0x00061800000e0000 */
[----:B---3--:R-:W-:Y:S05]  /*28fb0*/  @P0 BRA `(.L_x_2915) ;  /* 0x0000002400a80947 */ /* 0x008fea0003800000 */
[----:B------:R-:W-:Y:S02]  /*28fc0*/  ULDC UR4, c[0x0][0xac8] ;  /* 0x0002b20000047ab9 */ /* 0x000fe40000000800 */
[----:B------:R-:W-:Y:S02]  /*28fd0*/  ISETP.GE.AND P3, PT, R16, UR4, PT ;  /* 0x0000000410007c0c */ /* 0x000fe4000bf66270 */
[----:B------:R-:W-:Y:S02]  /*28fe0*/  ISETP.GE.AND P4, PT, R214, UR4, PT ;  /* 0x00000004d6007c0c */ /* 0x000fe4000bf86270 */
[----:B------:R-:W-:-:S09]  /*28ff0*/  ISETP.GE.AND P5, PT, R19, UR4, PT ;  /* 0x0000000413007c0c */ /* 0x000fd2000bfa6270 */
[-C--:B0-----:R-:W-:Y:S02]  /*29000*/  @!P3 LEA R2, P0, R16, R13.reuse, 0x1 ;  /* 0x0000000d1002b211 */ /* 0x081fe400078008ff */
[-C--:B------:R-:W-:Y:S02]  /*29010*/  @!P4 LEA R8, P1, R212, R13.reuse, 0x1 ;  /* 0x0000000dd408c211 */ /* 0x080fe400078208ff */
[C---:B------:R-:W-:Y:S02]  /*29020*/  @!P5 LEA R10, P2, R19.reuse, R13, 0x1 ;  /* 0x0000000d130ad211 */ /* 0x040fe400078408ff */
        /* <DEDUP_REMOVED lines=8> */
[----:B---3--:R-:W-:-:S04]  /*290b0*/  LEA R2, P0, R22, R13, 0x1 ;  /* 0x0000000d16027211 */ /* 0x008fc800078008ff */
[----:B------:R-:W-:-:S05]  /*290c0*/  LEA.HI.X R3, R22, R85, R218, 0x1, P0 ;  /* 0x0000005516037211 */ /* 0x000fca00000f0cda */
[----:B------:R0:W-:Y:S01]  /*290d0*/  ST.E.128 desc[UR60][R2.64], R76 ;  /* 0x0000004c02007985 */ /* 0x0001e2000c101d3c */
[----:B------:R-:W-:Y:S05]  /*290e0*/  BRA `(.L_x_2915) ;  /* 0x00000024005c7947 */ /* 0x000fea0003800000 */
.L_x_2908:
[----:B0-----:R-:W0:Y:S01]  /*290f0*/  @P1 LDC R9, c[0x0][0xbec] ;  /* 0x0002fb00ff091b82 */ /* 0x001e220000000800 */
[----:B------:R-:W-:Y:S01]  /*29100*/  ULDC.64 UR4, c[0x0][0xb08] ;  /* 0x0002c20000047ab9 */ /* 0x000fe20000000a00 */
[----:B------:R-:W-:Y:S01]  /*29110*/  IMAD.MOV.U32 R10, RZ, RZ, R14 ;  /* 0x000000ffff0a7224 */ /* 0x000fe200078e000e */
[----:B------:R1:W5:Y:S01]  /*29120*/  LDL R227, [R1+0x1b8] ;  /* 0x0001b80001e37983 */ /* 0x0003620000100800 */
[----:B------:R-:W-:-:S03]  /*29130*/  IMAD R4, R4, UR4, RZ ;  /* 0x0000000404047c24 */ /* 0x000fc6000f8e02ff */
[----:B------:R1:W5:Y:S01]  /*29140*/  LDL R211, [R1+0x1b4] ;  /* 0x0001b40001d37983 */ /* 0x0003620000100800 */
[----:B------:R-:W2:Y:S01]  /*29150*/  @P1 LDC R8, c[0x0][0xbf0] ;  /* 0x0002fc00ff081b82 */ /* 0x000ea20000000800 */
[----:B------:R-:W-:Y:S02]  /*29160*/  IMAD R4, R3, UR5, R4 ;  /* 0x0000000503047c24 */ /* 0x000fe4000f8e0204 */
        /* <DEDUP_REMOVED lines=8> */
[----:B------:R-:W-:Y:S01]  /*291f0*/  IMAD.WIDE.U32 R8, R3, UR4, RZ ;  /* 0x0000000403087c25 */ /* 0x000fe2000f8e00ff */
        /* <DEDUP_REMOVED lines=25> */
[----:B------:R-:W-:Y:S01]  /*29390*/  IMAD R3, R3, UR4, RZ ;  /* 0x0000000403037c24 */ /* 0x000fe2000f8e02ff */
[----:B------:R-:W-:Y:S01]  /*293a0*/  SHF.R.S32.HI R4, RZ, 0x1f, R2 ;  /* 0x0000001fff047819 */ /* 0x000fe20000011402 */
[C---:B------:R-:W-:Y:S01]  /*293b0*/  IMAD.WIDE.U32 R8, R10.reuse, UR4, R8 ;  /* 0x000000040a087c25 */ /* 0x040fe2000f8e0008 */
[----:B------:R1:W5:Y:S03]  /*293c0*/  LDL R197, [R1+0x198] ;  /* 0x0001980001c57983 */ /* 0x0003660000100800 */
[----:B------:R-:W-:Y:S01]  /*293d0*/  IMAD R3, R10, UR5, R3 ;  /* 0x000000050a037c24 */ /* 0x000fe2000f8e0203 */
[----:B------:R-:W-:Y:S01]  /*293e0*/  ULDC.64 UR4, c[0x0][0xb28] ;  /* 0x0002ca0000047ab9 */ /* 0x000fe20000000a00 */
[----:B------:R1:W5:Y:S01]  /*293f0*/  LDL R196, [R1+0x100] ;  /* 0x0001000001c47983 */ /* 0x0003620000100800 */
[----:B------:R-:W-:-:S02]  /*29400*/  IMAD R4, R4, UR4, RZ ;  /* 0x0000000404047c24 */ /* 0x000fc4000f8e02ff */
[----:B------:R-:W-:Y:S01]  /*29410*/  IMAD.IADD R9, R9, 0x1, R3 ;  /* 0x0000000109097824 */ /* 0x000fe200078e0203 */
[----:B------:R1:W5:Y:S01]  /*29420*/  LDL R195, [R1+0x194] ;  /* 0x0001940001c37983 */ /* 0x0003620000100800 */
[C---:B------:R-:W-:Y:S02]  /*29430*/  IMAD R4, R2.reuse, UR5, R4 ;  /* 0x0000000502047c24 */ /* 0x040fe4000f8e0204 */
[----:B------:R-:W-:Y:S01]  /*29440*/  IMAD.WIDE.U32 R8, R2, UR4, R8 ;  /* 0x0000000402087c25 */ /* 0x000fe2000f8e0008 */
[----:B------:R-:W-:Y:S01]  /*29450*/  ULDC.64 UR4, c[0x0][0xb00] ;  /* 0x0002c00000047ab9 */ /* 0x000fe20000000a00 */
[----:B------:R1:W5:Y:S02]  /*29460*/  LDL R194, [R1+0xfc] ;  /* 0x0000fc0001c27983 */ /* 0x0003640000100800 */
[----:B------:R-:W-:Y:S01]  /*29470*/  IMAD.IADD R20, R9, 0x1, R4 ;  /* 0x0000000109147824 */ /* 0x000fe200078e0204 */
[C---:B------:R-:W-:Y:S01]  /*29480*/  LEA R4, P0, R8.reuse, UR4, 0x2 ;  /* 0x0000000408047c11 */ /* 0x040fe2000f8010ff */
[----:B------:R1:W5:Y:S03]  /*29490*/  LDL R193, [R1+0x190] ;  /* 0x0001900001c17983 */ /* 0x0003660000100800 */
[----:B------:R-:W-:Y:S01]  /*294a0*/  LEA.HI.X R20, R8, UR5, R20, 0x2, P0 ;  /* 0x0000000508147c11 */ /* 0x000fe200080f1414 */
[----:B------:R1:W5:Y:S01]  /*294b0*/  LDL R192, [R1+0xf8] ;  /* 0x0000f80001c07983 */ /* 0x0003620000100800 */
[----:B------:R-:W-:-:S03]  /*294c0*/  ISETP.GE.AND P0, PT, R13, R0, PT ;  /* 0x000000000d00720c */ /* 0x000fc60003f06270 */
        /* <DEDUP_REMOVED lines=41> */
[----:B------:R-:W-:-:S05]  /*29760*/  VIADD R2, R23, 0x38820 ;  /* 0x0003882017027836 */ /* 0x000fca0000000000 */
[----:B------:R-:W-:Y:S01]  /*29770*/  PRMT R2, RZ, 0x654, R2 ;  /* 0x00000654ff027816 */ /* 0x000fe20000000002 */
[----:B------:R1:W0:Y:S01]  /*29780*/  SHFL.IDX PT, R3, R20, RZ, 0x1c1f ;  /* 0x001c1fff14037589 */ /* 0x00022200000e0000 */
[----:B------:R-:W-:Y:S02]  /*29790*/  BSSY B1, `(.L_x_2916) ;  /* 0x0000084000017945 */ /* 0x000fe40003800000 */
[----:B------:R2:W-:Y:S02]  /*297a0*/  SYNCS.ARRIVE.TRANS64.RED.A1T0 RZ, [R2+URZ], RZ ;  /* 0x000000ff02ff79a7 */ /* 0x0005e4000810043f */
[----:B--2---:R1:W2:Y:S01]  /*297b0*/  SHFL.IDX PT, R2, R4, RZ, 0x1c1f ;  /* 0x001c1fff04027589 */ /* 0x0042a200000e0000 */
[----:B------:R-:W-:Y:S05]  /*297c0*/  @P0 BRA `(.L_x_2917) ;  /* 0x0000000800000947 */ /* 0x000fea0003800000 */
[----:B------:R-:W-:Y:S02]  /*297d0*/  ULDC UR4, c[0x0][0xac8] ;  /* 0x0002b20000047ab9 */ /* 0x000fe40000000800 */
        /* <DEDUP_REMOVED lines=74> */
[----:B--2---:R-:W-:-:S03]  /*29c80*/  @!P4 LEA R10, P0, R178, R2, 0x2 ;  /* 0x00000002b20ac211 */ /* 0x004fc600078010ff */
[----:B------:R0:W-:Y:S01]  /*29c90*/  @!P3 ST.E.64 desc[UR60][R8.64], R92 ;  /* 0x0000005c0800b985 */ /* 0x0001e2000c101b3c */
[-C--:B------:R-:W-:Y:S02]  /*29ca0*/  @!P4 LEA.HI.X R11, R178, R3.reuse, R179, 0x2, P0 ;  /* 0x00000003b20bc211 */ /* 0x080fe400000f14b3 */
[----:B------:R-:W-:Y:S02]  /*29cb0*/  ISETP.GE.AND P0, PT, R170, UR4, PT ;  /* 0x00000004aa007c0c */ /* 0x000fe4000bf06270 */
[-C--:B---3--:R-:W-:Y:S01]  /*29cc0*/  @!P5 LEA R14, P6, R176, R2.reuse, 0x2 ;  /* 0x00000002b00ed211 */ /* 0x088fe200078c10ff */
[----:B------:R2:W-:Y:S01]  /*29cd0*/  @!P4 ST.E.64 desc[UR60][R10.64], R96 ;  /* 0x000000600a00c985 */ /* 0x0005e2000c101b3c */
[----:B------:R-:W-:Y:S02]  /*29ce0*/  ISETP.GE.AND P4, PT, R166, UR4, PT ;  /* 0x00000004a6007c0c */ /* 0x000fe4000bf86270 */
[----:B------:R-:W-:Y:S02]  /*29cf0*/  @!P5 LEA.HI.X R15, R176, R3, R177, 0x2, P6 ;  /* 0x00000003b00fd211 */ /* 0x000fe400030f14b1 */
[----:B0-----:R-:W-:-:S03]  /*29d00*/  @!P2 LEA R8, P6, R174, R2, 0x2 ;  /* 0x00000002ae08a211 */ /* 0x001fc600078c10ff */
[----:B------:R0:W-:Y:S01]  /*29d10*/  @!P5 ST.E.64 desc[UR60][R14.64], R100 ;  /* 0x000000640e00d985 */ /* 0x0001e2000c101b3c */
[----:B------:R-:W-:Y:S02]  /*29d20*/  ISETP.GE.AND P5, PT, R168, UR4, PT ;  /* 0x00000004a8007c0c */ /* 0x000fe4000bfa6270 */
[----:B------:R-:W-:Y:S02]  /*29d30*/  @!P2 LEA.HI.X R9, R174, R3, R175, 0x2, P6 ;  /* 0x00000003ae09a211 */ /* 0x000fe400030f14af */
[----:B--2---:R-:W-:-:S03]  /*29d40*/  @!P1 LEA R10, P3, R172, R2, 0x2 ;  /* 0x00000002ac0a9211 */ /* 0x004fc600078610ff */
[----:B------:R2:W-:Y:S01]  /*29d50*/  @!P2 ST.E.64 desc[UR60][R8.64], R104 ;  /* 0x000000680800a985 */ /* 0x0005e2000c101b3c */
[-C--:B------:R-:W-:Y:S02]  /*29d60*/  @!P1 LEA.HI.X R11, R172, R3.reuse, R173, 0x2, P3 ;  /* 0x00000003ac0b9211 */ /* 0x080fe400018f14ad */
[----:B------:R-:W-:Y:S02]  /*29d70*/  ISETP.GE.AND P3, PT, R164, UR4, PT ;  /* 0x00000004a4007c0c */ /* 0x000fe4000bf66270 */
[CC--:B0-----:R-:W-:Y:S01]  /*29d80*/  @!P0 LEA R14, P6, R170.reuse, R2.reuse, 0x2 ;  /* 0x00000002aa0e8211 */ /* 0x0c1fe200078c10ff */
[----:B------:R0:W-:Y:S03]  /*29d90*/  @!P1 ST.E.64 desc[UR60][R10.64], R108 ;  /* 0x0000006c0a009985 */ /* 0x0001e6000c101b3c */
[----:B------:R-:W-:Y:S02]  /*29da0*/  @!P0 LEA.HI.X R15, R170, R3, R171, 0x2, P6 ;  /* 0x00000003aa0f8211 */ /* 0x000fe400030f14ab */
[----:B--2---:R-:W-:-:S03]  /*29db0*/  @!P5 LEA R8, P1, R168, R2, 0x2 ;  /* 0x00000002a808d211 */ /* 0x004fc600078210ff */
        /* <DEDUP_REMOVED lines=8> */
[-C--:B--2---:R-:W-:Y:S01]  /*29e40*/  @!P3 LEA R14, P6, R164, R2.reuse, 0x2 ;  /* 0x00000002a40eb211 */ /* 0x084fe200078c10ff */
[----:B------:R2:W-:Y:S01]  /*29e50*/  @!P4 ST.E.64 desc[UR60][R10.64], R120 ;  /* 0x000000780a00c985 */ /* 0x0005e2000c101b3c */
[----:B------:R-:W-:Y:S02]  /*29e60*/  ISETP.GE.AND P4, PT, R158, UR4, PT ;  /* 0x000000049e007c0c */ /* 0x000fe4000bf86270 */
[----:B------:R-:W-:Y:S02]  /*29e70*/  @!P3 LEA.HI.X R15, R164, R3, R165, 0x2, P6 ;  /* 0x00000003a40fb211 */ /* 0x000fe400030f14a5 */
[----:B0-----:R-:W-:-:S03]  /*29e80*/  @!P0 LEA R8, P5, R162, R2, 0x2 ;  /* 0x00000002a2088211 */ /* 0x001fc600078a10ff */
[----:B------:R0:W-:Y:S01]  /*29e90*/  @!P3 ST.E.64 desc[UR60][R14.64], R124 ;  /* 0x0000007c0e00b985 */ /* 0x0001e2000c101b3c */
[----:B------:R-:W-:Y:S02]  /*29ea0*/  ISETP.GE.AND P3, PT, R156, UR4, PT ;  /* 0x000000049c007c0c */ /* 0x000fe4000bf66270 */
[-C--:B------:R-:W-:Y:S02]  /*29eb0*/  @!P0 LEA.HI.X R9, R162, R3.reuse, R163, 0x2, P5 ;  /* 0x00000003a2098211 */ /* 0x080fe400028f14a3 */
[----:B------:R-:W-:Y:S02]  /*29ec0*/  ISETP.GE.AND P5, PT, R152, UR4, PT ;  /* 0x0000000498007c0c */ /* 0x000fe4000bfa6270 */
[C---:B--2---:R-:W-:Y:S01]  /*29ed0*/  @!P1 LEA R10, P6, R160.reuse, R2, 0x2 ;  /* 0x00000002a00a9211 */ /* 0x044fe200078c10ff */
[----:B------:R2:W-:Y:S03]  /*29ee0*/  @!P0 ST.E.64 desc[UR60][R8.64], R128 ;  /* 0x0000008008008985 */ /* 0x0005e6000c101b3c */
[----:B------:R-:W-:-:S03]  /*29ef0*/  @!P1 LEA.HI.X R11, R160, R3, R161, 0x2, P6 ;  /* 0x00000003a00b9211 */ /* 0x000fc600030f14a1 */
[CC--:B0-----:R-:W-:Y:S02]  /*29f00*/  @!P3 LEA R14, P6, R156.reuse, R2.reuse, 0x2 ;  /* 0x000000029c0eb211 */ /* 0x0c1fe400078c10ff */
[----:B------:R0:W-:Y:S02]  /*29f10*/  @!P1 ST.E.64 desc[UR60][R10.64], R132 ;  /* 0x000000840a009985 */ /* 0x0001e4000c101b3c */
[----:B------:R-:W-:Y:S02]  /*29f20*/  @!P3 LEA.HI.X R15, R156, R3, R157, 0x2, P6 ;  /* 0x000000039c0fb211 */ /* 0x000fe400030f149d */
[----:B--2---:R-:W-:-:S04]  /*29f30*/  @!P4 LEA R8, P0, R158, R2, 0x2 ;  /* 0x000000029e08c211 */ /* 0x004fc800078010ff */
[----:B------:R-:W-:Y:S02]  /*29f40*/  @!P4 LEA.HI.X R9, R158, R3, R159, 0x2, P0 ;  /* 0x000000039e09c211 */ /* 0x000fe400000f149f */
[----:B0-----:R-:W-:-:S03]  /*29f50*/  @!P2 LEA R10, P1, R154, R2, 0x2 ;  /* 0x000000029a0aa211 */ /* 0x001fc600078210ff */
[----:B------:R3:W-:Y:S01]  /*29f60*/  @!P4 ST.E.64 desc[UR60][R8.64], R136 ;  /* 0x000000880800c985 */ /* 0x0007e2000c101b3c */
[----:B------:R-:W-:Y:S02]  /*29f70*/  @!P5 LEA R2, P0, R152, R2, 0x2 ;  /* 0x000000029802d211 */ /* 0x000fe400078010ff */
[-C--:B------:R-:W-:Y:S01]  /*29f80*/  @!P2 LEA.HI.X R11, R154, R3.reuse, R155, 0x2, P1 ;  /* 0x000000039a0ba211 */ /* 0x080fe200008f149b */
[----:B------:R3:W-:Y:S01]  /*29f90*/  @!P3 ST.E.64 desc[UR60][R14.64], R140 ;  /* 0x0000008c0e00b985 */ /* 0x0007e2000c101b3c */
[----:B------:R-:W-:-:S03]  /*29fa0*/  @!P5 LEA.HI.X R3, R152, R3, R153, 0x2, P0 ;  /* 0x000000039803d211 */ /* 0x000fc600000f1499 */
[----:B------:R3:W-:Y:S04]  /*29fb0*/  @!P2 ST.E.64 desc[UR60][R10.64], R144 ;  /* 0x000000900a00a985 */ /* 0x0007e8000c101b3c */
[----:B------:R3:W-:Y:S02]  /*29fc0*/  @!P5 ST.E.64 desc[UR60][R2.64], R148 ;  /* 0x000000940200d985 */ /* 0x0007e4000c101b3c */
.L_x_2917:
[----:B------:R-:W-:Y:S05]  /*29fd0*/  BSYNC B1 ;  /* 0x0000000000017941 */ /* 0x000fea0003800000 */
.L_x_2916:
[----:B------:R-:W-:Y:S01]  /*29fe0*/  ISETP.GE.AND P0, PT, R12, R0, PT ;  /* 0x000000000c00720c */ /* 0x000fe20003f06270 */
[----:B------:R4:W0:Y:S04]  /*29ff0*/  SHFL.IDX PT, R21, R20, 0x1, 0x1c1f ;  /* 0x003c1f0014157f89 */ /* 0x00082800000e0000 */
[----:B-1----:R4:W1:Y:S08]  /*2a000*/  SHFL.IDX PT, R20, R4, 0x1, 0x1c1f ;  /* 0x003c1f0004147f89 */ /* 0x00287000000e0000 */
[----:B----4-:R-:W-:Y:S05]  /*2a010*/  @P0 BRA `(.L_x_2915) ;  /* 0x0000001400900947 */ /* 0x010fea0003800000 */
[----:B------:R-:W-:Y:S02]  /*2a020*/  ULDC UR4, c[0x0][0xac8] ;  /* 0x0002b20000047ab9 */ /* 0x000fe40000000800 */
[----:B-----5:R-:W-:Y:S02]  /*2a030*/  ISETP.GE.AND P3, PT, R13, UR4, PT ;  /* 0x000000040d007c0c */ /* 0x020fe4000bf66270 */
[----:B------:R-:W-:Y:S02]  /*2a040*/  ISETP.GE.AND P2, PT, R224, UR4, PT ;  /* 0x00000004e0007c0c */ /* 0x000fe4000bf46270 */
[----:B------:R-:W-:Y:S02]  /*2a050*/  ISETP.GE.AND P1, PT, R210, UR4, PT ;  /* 0x00000004d2007c0c */ /* 0x000fe4000bf26270 */
[----:B------:R-:W-:Y:S02]  /*2a060*/  ISETP.GE.AND P0, PT, R208, UR4, PT ;  /* 0x00000004d0007c0c */ /* 0x000fe4000bf06270 */
[----:B------:R-:W-:-:S05]  /*2a070*/  ISETP.GE.AND P4, PT, R204, UR4, PT ;  /* 0x00000004cc007c0c */ /* 0x000fca000bf86270 */
[----:B0123--:R-:W-:-:S04]  /*2a080*/  @!P3 IMAD.WIDE R2, R13, 0x4, R20 ;  /* 0x000000040d02b825 */ /* 0x00ffc800078e0214 */
        /* <DEDUP_REMOVED lines=14> */
[----:B-1----:R-:W-:Y:S02]  /*2a170*/  @!P4 LEA R8, P2, R204, R20, 0x2 ;  /* 0x00000014cc08c211 */ /* 0x002fe400078410ff */
[----:B------:R-:W-:-:S02]  /*2a180*/  @!P3 LEA.HI.X R3, R206, R21, R207, 0x2, P1 ;  /* 0x00000015ce03b211 */ /* 0x000fc400008f14cf */
[----:B------:R-:W-:Y:S02]  /*2a190*/  ISETP.GE.AND P1, PT, R198, UR4, PT ;  /* 0x00000004c6007c0c */ /* 0x000fe4000bf26270 */
[-C--:B------:R-:W-:Y:S01]  /*2a1a0*/  @!P4 LEA.HI.X R9, R204, R21.reuse, R205, 0x2, P2 ;  /* 0x00000015cc09c211 */ /* 0x080fe200010f14cd */
[----:B------:R0:W-:Y:S01]  /*2a1b0*/  @!P3 ST.E.64 desc[UR60][R2.64], R42 ;  /* 0x0000002a0200b985 */ /* 0x0001e2000c101b3c */
[----:B------:R-:W-:Y:S02]  /*2a1c0*/  ISETP.GE.AND P2, PT, R196, UR4, PT ;  /* 0x00000004c4007c0c */ /* 0x000fe4000bf46270 */
[----:B--2---:R-:W-:Y:S01]  /*2a1d0*/  @!P5 LEA R10, P6, R202, R20, 0x2 ;  /* 0x00000014ca0ad211 */ /* 0x004fe200078c10ff */
[----:B------:R1:W-:Y:S01]  /*2a1e0*/  @!P4 ST.E.64 desc[UR60][R8.64], R46 ;  /* 0x0000002e0800c985 */ /* 0x0003e2000c101b3c */
[----:B------:R-:W-:Y:S02]  /*2a1f0*/  ISETP.GE.AND P3, PT, R194, UR4, PT ;  /* 0x00000004c2007c0c */ /* 0x000fe4000bf66270 */
[----:B------:R-:W-:-:S02]  /*2a200*/  @!P5 LEA.HI.X R11, R202, R21, R203, 0x2, P6 ;  /* 0x00000015ca0bd211 */ /* 0x000fc400030f14cb */
        /* <DEDUP_REMOVED lines=99> */
.L_x_2906:
[----:B---3--:R-:W3:Y:S01]  /*2a840*/  LDL.LU R4, [R1+0x98] ;  /* 0x0000980001047983 */ /* 0x008ee20000300800 */
[----:B------:R-:W-:Y:S01]  /*2a850*/  ULDC.64 UR6, c[0x0][0xc08] ;  /* 0x0003020000067ab9 */ /* 0x000fe20000000a00 */
[----:B------:R-:W-:Y:S02]  /*2a860*/  ULDC.64 UR4, c[0x0][0xc00] ;  /* 0x0003000000047ab9 */ /* 0x000fe40000000a00 */
[----:B--2---:R-:W2:Y:S04]  /*2a870*/  LDL.LU R0, [R1+0x9c] ;  /* 0x00009c0001007983 */ /* 0x004ea80000300800 */
[----:B01----:R-:W4:Y:S01]  /*2a880*/  LDL R10, [R1+0x90] ;  /* 0x00009000010a7983 */ /* 0x003f220000100800 */
[----:B------:R-:W-:Y:S01]  /*2a890*/  ISETP.NE.U32.AND P1, PT, RZ, UR6, PT ;  /* 0x00000006ff007c0c */ /* 0x000fe2000bf25070 */
[----:B------:R-:W-:Y:S01]  /*2a8a0*/  IMAD.MOV.U32 R25, RZ, RZ, RZ ;  /* 0x000000ffff197224 */ /* 0x000fe200078e00ff */
[----:B------:R-:W-:-:S02]  /*2a8b0*/  ISETP.NE.U32.AND P0, PT, RZ, UR4, PT ;  /* 0x00000004ff007c0c */ /* 0x000fc4000bf05070 */
[----:B------:R-:W-:Y:S02]  /*2a8c0*/  ISETP.NE.AND.EX P1, PT, RZ, UR7, PT, P1 ;  /* 0x00000007ff007c0c */ /* 0x000fe4000bf25310 */
[----:B------:R-:W-:Y:S01]  /*2a8d0*/  ISETP.NE.AND.EX P0, PT, RZ, UR5, PT, P0 ;  /* 0x00000005ff007c0c */ /* 0x000fe2000bf05300 */
[----:B------:R-:W0:Y:S01]  /*2a8e0*/  S2R R35, SR_TID.X ;  /* 0x0000000000237919 */ /* 0x000e220000002100 */
[----:B---3--:R-:W-:-:S04]  /*2a8f0*/  IADD3 R2, P2, R4, UR4, RZ ;  /* 0x0000000404027c10 */ /* 0x008fc8000ff5e0ff */
[----:B--2---:R-:W-:-:S05]  /*2a900*/  IADD3.X R3, R0, UR5, RZ, P2, !PT ;  /* 0x0000000500037c10 */ /* 0x004fca00097fe4ff */
[----:B------:R-:W-:Y:S01]  /*2a910*/  @P1 IADD3 R8, P2, R4, UR6, RZ ;  /* 0x0000000604081c10 */ /* 0x000fe2000ff5e0ff */
[----:B------:R-:W-:Y:S01]  /*2a920*/  ULDC UR4, c[0x0][0xa88] ;  /* 0x0002a20000047ab9 */ /* 0x000fe20000000800 */
[----:B------:R1:W5:Y:S02]  /*2a930*/  @P0 LDG.E R25, desc[UR60][R2.64] ;  /* 0x0000003c02190981 */ /* 0x000364000c1e1900 */
[----:B------:R-:W-:Y:S01]  /*2a940*/  @P1 IADD3.X R9, R0, UR7, RZ, P2, !PT ;  /* 0x0000000700091c10 */ /* 0x000fe200097fe4ff */
[----:B------:R-:W-:-:S06]  /*2a950*/  IMAD.U32 R0, RZ, RZ, UR4 ;  /* 0x00000004ff007e24 */ /* 0x000fcc000f8e00ff */
[----:B------:R1:W5:Y:S01]  /*2a960*/  @P1 LDG.E R0, desc[UR60][R8.64] ;  /* 0x0000003c08001981 */ /* 0x000362000c1e1900 */
[----:B----4-:R-:W-:Y:S01]  /*2a970*/  ISETP.NE.AND P2, PT, R10, RZ, PT ;  /* 0x000000ff0a00720c */ /* 0x010fe20003f45270 */
[----:B0-----:R-:W-:-:S05]  /*2a980*/  VIADD R4, R35, 0xffffff80 ;  /* 0xffffff8023047836 */ /* 0x001fca0000000000 */
[----:B------:R-:W-:-:S07]  /*2a990*/  ISETP.GT.AND P3, PT, R4, 0x7f, PT ;  /* 0x0000007f0400780c */ /* 0x000fce0003f64270 */
[----:B------:R-:W0:Y:S02]  /*2a9a0*/  @!P2 LDC R10, c[0x0][0xad4] ;  /* 0x0002b500ff0aab82 */ /* 0x000e240000000800 */
[----:B0-----:R1:W-:Y:S01]  /*2a9b0*/  @!P2 STL [R1+0x90], R10 ;  /* 0x0000900a0100a387 */ /* 0x0013e20000100800 */
[----:B------:R-:W-:Y:S01]  /*2a9c0*/  ISETP.GT.AND P2, PT, R10, 0x1, PT ;  /* 0x000000010a00780c */ /* 0x000fe20003f44270 */
[----:B------:R-:W-:-:S12]  /*2a9d0*/  @P1 BRA `(.L_x_2918) ;  /* 0x0000000000101947 */ /* 0x000fd80003800000 */
[----:B------:R-:W-:Y:S05]  /*2a9e0*/  @!P0 BRA `(.L_x_2918) ;  /* 0x00000000000c8947 */ /* 0x000fea0003800000 */
[----:B-1----:R-:W2:Y:S04]  /*2a9f0*/  LDG.E R9, desc[UR60][R2.64] ;  /* 0x0000003c02097981 */ /* 0x002ea8000c1e1900 */
[----:B-----5:R-:W2:Y:S02]  /*2aa00*/  LDG.E R0, desc[UR60][R2.64+0x4] ;  /* 0x0000043c02007981 */ /* 0x020ea4000c1e1900 */
[----:B--2---:R-:W-:-:S07]  /*2aa10*/  IMAD.IADD R0, R0, 0x1, -R9 ;  /* 0x0000000100007824 */ /* 0x004fce00078e0a09 */
.L_x_2918:
[----:B-1----:R-:W2:Y:S04]  /*2aa20*/  LDL.LU R3, [R1+0x94] ;  /* 0x0000940001037983 */ /* 0x002ea80000300800 */
        /* <DEDUP_REMOVED lines=56> */
.L_x_2920:
[----:B------:R-:W-:Y:S05]  /*2adb0*/  BSYNC B1 ;  /* 0x0000000000017941 */ /* 0x000fea0003800000 */
.L_x_2919:
[----:B------:R-:W-:Y:S05]  /*2adc0*/  @P2 BRA `(.L_x_2915) ;  /* 0x0000000800242947 */ /* 0x000fea0003800000 */
[----:B------:R-:W2:Y:S01]  /*2add0*/  LDL.LU R2, [R1+0x74] ;  /* 0x0000740001027983 */ /* 0x000ea20000300800 */
[----:B------:R-:W1:Y:S01]  /*2ade0*/  LDC R15, c[0x0][0xbe8] ;  /* 0x0002fa00ff0f7b82 */ /* 0x000e620000000800 */
[----:B------:R-:W-:Y:S01]  /*2adf0*/  ULDC.64 UR4, c[0x0][0xaa0] ;  /* 0x0002a80000047ab9 */ /* 0x000fe20000000a00 */
[----:B------:R-:W-:Y:S01]  /*2ae00*/  ULDC.64 UR6, c[0x0][0xaf0] ;  /* 0x0002bc0000067ab9 */ /* 0x000fe20000000a00 */
[----:B------:R-:W3:Y:S01]  /*2ae10*/  LDL R4, [R1+0x8c] ;  /* 0x00008c0001047983 */ /* 0x000ee20000100800 */
[----:B------:R-:W-:Y:S01]  /*2ae20*/  BSSY B1, `(.L_x_2921) ;  /* 0x0000041000017945 */ /* 0x000fe20003800000 */
[----:B-1----:R-:W-:Y:S01]  /*2ae30*/  ISETP.NE.AND P0, PT, R15, 0x1, PT ;  /* 0x000000010f00780c */ /* 0x002fe20003f05270 */
[----:B------:R-:W-:-:S12]  /*2ae40*/  IMAD R21, R0, R15, RZ ;  /* 0x0000000f00157224 */ /* 0x000fd800078e02ff */
[----:B------:R-:W1:Y:S08]  /*2ae50*/  @P0 LDC R8, c[0x0][0xbec] ;  /* 0x0002fb00ff080b82 */ /* 0x000e700000000800 */
[----:B------:R-:W4:Y:S01]  /*2ae60*/  @P0 LDC R11, c[0x0][0xbf0] ;  /* 0x0002fc00ff0b0b82 */ /* 0x000f220000000800 */
[----:B--2---:R-:W-:Y:S02]  /*2ae70*/  IMAD.MOV.U32 R10, RZ, RZ, R2 ;  /* 0x000000ffff0a7224 */ /* 0x004fe400078e0002 */
[----:B------:R-:W-:-:S02]  /*2ae80*/  IMAD R2, R26, UR4, RZ ;  /* 0x000000041a027c24 */ /* 0x000fc4000f8e02ff */
[----:B---3--:R-:W-:Y:S02]  /*2ae90*/  IMAD R4, R4, 0x20, R225 ;  /* 0x0000002004047824 */ /* 0x008fe400078e02e1 */
[C---:B------:R-:W-:Y:S02]  /*2aea0*/  IMAD R9, R25.reuse, UR5, R2 ;  /* 0x0000000519097c24 */ /* 0x040fe4000f8e0202 */
[----:B0-----:R-:W-:Y:S01]  /*2aeb0*/  IMAD.WIDE.U32 R2, R25, UR4, RZ ;  /* 0x0000000419027c25 */ /* 0x001fe2000f8e00ff */
[----:B------:R-:W-:-:S03]  /*2aec0*/  ULDC.64 UR4, c[0x0][0xae8] ;  /* 0x0002ba0000047ab9 */ /* 0x000fc60000000a00 */
[----:B------:R-:W-:Y:S02]  /*2aed0*/  IMAD.IADD R13, R10, 0x1, R4 ;  /* 0x000000010a0d7824 */ /* 0x000fe400078e0204 */
[----:B------:R-:W-:Y:S02]  /*2aee0*/  IMAD.IADD R3, R3, 0x1, R9 ;  /* 0x0000000103037824 */ /* 0x000fe400078e0209 */
[----:B-1----:R-:W-:-:S04]  /*2aef0*/  @P0 IMAD.HI.U32 R4, R13, R8, RZ ;  /* 0x000000080d040227 */ /* 0x002fc800078e00ff */
[----:B------:R-:W-:-:S04]  /*2af00*/  IMAD.WIDE.U32 R2, R224, UR4, R2 ;  /* 0x00000004e0027c25 */ /* 0x000fc8000f8e0002 */
[----:B------:R-:W-:Y:S01]  /*2af10*/  IMAD.MOV.U32 R9, RZ, RZ, R13 ;  /* 0x000000ffff097224 */ /* 0x000fe200078e000d */
[----:B----4-:R-:W-:Y:S01]  /*2af20*/  @P0 SHF.R.U32.HI R9, RZ, R11, R4 ;  /* 0x0000000bff090219 */ /* 0x010fe20000011604 */
[----:B------:R-:W-:Y:S02]  /*2af30*/  IMAD R8, R28, UR6, RZ ;  /* 0x000000061c087c24 */ /* 0x000fe4000f8e02ff */
[----:B------:R-:W-:Y:S01]  /*2af40*/  IMAD R3, R224, UR5, R3 ;  /* 0x00000005e0037c24 */ /* 0x000fe2000f8e0203 */
[----:B------:R-:W-:Y:S01]  /*2af50*/  SHF.R.S32.HI R4, RZ, 0x1f, R9 ;  /* 0x0000001fff047819 */ /* 0x000fe20000011409 */
[C---:B------:R-:W-:Y:S01]  /*2af60*/  IMAD R11, R33.reuse, UR7, R8 ;  /* 0x00000007210b7c24 */ /* 0x040fe2000f8e0208 */
[----:B------:R-:W-:Y:S01]  /*2af70*/  ULDC.64 UR4, c[0x0][0xae0] ;  /* 0x0002b80000047ab9 */ /* 0x000fe20000000a00 */
[----:B------:R-:W-:-:S04]  /*2af80*/  IMAD.WIDE.U32 R2, R33, UR6, R2 ;  /* 0x0000000621027c25 */ /* 0x000fc8000f8e0002 */
[----:B------:R-:W-:Y:S02]  /*2af90*/  IMAD.MOV R8, RZ, RZ, -R9 ;  /* 0x000000ffff087224 */ /* 0x000fe400078e0a09 */
[----:B------:R-:W-:Y:S02]  /*2afa0*/  IMAD.IADD R3, R3, 0x1, R11 ;  /* 0x0000000103037824 */ /* 0x000fe400078e020b */
[----:B------:R-:W-:Y:S02]  /*2afb0*/  IMAD R4, R4, UR4, RZ ;  /* 0x0000000404047c24 */ /* 0x000fe4000f8e02ff */
[----:B------:R-:W-:Y:S02]  /*2afc0*/  IMAD R11, R15, R8, R13 ;  /* 0x000000080f0b7224 */ /* 0x000fe400078e020d */
[C---:B------:R-:W-:Y:S02]  /*2afd0*/  IMAD R13, R9.reuse, UR5, R4 ;  /* 0x00000005090d7c24 */ /* 0x040fe4000f8e0204 */
[----:B------:R-:W-:Y:S01]  /*2afe0*/  IMAD.WIDE.U32 R2, R9, UR4, R2 ;  /* 0x0000000409027c25 */ /* 0x000fe2000f8e0002 */
[----:B------:R-:W-:Y:S01]  /*2aff0*/  SHF.R.S32.HI R4, RZ, 0x1f, R11 ;  /* 0x0000001fff047819 */ /* 0x000fe2000001140b */
[----:B------:R-:W-:-:S02]  /*2b000*/  ULDC.64 UR4, c[0x0][0xad8] ;  /* 0x0002b60000047ab9 */ /* 0x000fc40000000a00 */
[----:B------:R-:W-:Y:S02]  /*2b010*/  IMAD.IADD R3, R3, 0x1, R13 ;  /* 0x0000000103037824 */ /* 0x000fe400078e020d */
[----:B------:R-:W-:Y:S02]  /*2b020*/  IMAD R4, R4, UR4, RZ ;  /* 0x0000000404047c24 */ /* 0x000fe4000f8e02ff */
[----:B------:R-:W-:Y:S02]  /*2b030*/  IMAD.IADD R20, R225, 0x1, R10 ;  /* 0x00000001e1147824 */ /* 0x000fe400078e020a */
[C---:B------:R-:W-:Y:S02]  /*2b040*/  IMAD R9, R11.reuse, UR5, R4 ;  /* 0x000000050b097c24 */ /* 0x040fe4000f8e0204 */
[----:B------:R-:W-:Y:S01]  /*2b050*/  IMAD.WIDE.U32 R2, R11, UR4, R2 ;  /* 0x000000040b027c25 */ /* 0x000fe2000f8e0002 */
[----:B------:R-:W-:Y:S01]  /*2b060*/  ISETP.GE.AND P2, PT, R20, R21, PT ;  /* 0x000000151400720c */ /* 0x000fe20003f46270 */
[----:B------:R-:W-:-:S02]  /*2b070*/  ULDC.64 UR4, c[0x0][0xa80] ;  /* 0x0002a00000047ab9 */ /* 0x000fc40000000a00 */
[----:B------:R-:W-:Y:S01]  /*2b080*/  IMAD.IADD R3, R3, 0x1, R9 ;  /* 0x0000000103037824 */ /* 0x000fe200078e0209 */
[----:B------:R-:W-:Y:S01]  /*2b090*/  LEA R4, P3, R2, UR4, 0x1 ;  /* 0x0000000402047c11 */ /* 0x000fe2000f8608ff */
[----:B------:R-:W-:-:S03]  /*2b0a0*/  VIADD R0, R20, 0x20 ;  /* 0x0000002014007836 */ /* 0x000fc60000000000 */
[----:B------:R-:W-:Y:S01]  /*2b0b0*/  LEA.HI.X R14, R2, UR5, R3, 0x1, P3 ;  /* 0x00000005020e7c11 */ /* 0x000fe200098f0c03 */
[----:B------:R0:W1:Y:S01]  /*2b0c0*/  SHFL.IDX PT, R15, R4, RZ, 0x181f ;  /* 0x00181fff040f7589 */ /* 0x00006200000e0000 */
[-C--:B------:R-:W-:Y:S01]  /*2b0d0*/  ISETP.GE.AND P1, PT, R0, R21.reuse, PT ;  /* 0x000000150000720c */ /* 0x080fe20003f26270 */
[----:B------:R-:W-:Y:S02]  /*2b0e0*/  VIADD R0, R20, 0x40 ;  /* 0x0000004014007836 */ /* 0x000fe40000000000 */
[----:B------:R0:W2:Y:S03]  /*2b0f0*/  SHFL.IDX PT, R13, R14, RZ, 0x181f ;  /* 0x00181fff0e0d7589 */ /* 0x0000a600000e0000 */
        /* <DEDUP_REMOVED lines=19> */
.L_x_2922:
[----:B------:R-:W-:Y:S05]  /*2b230*/  BSYNC B1 ;  /* 0x0000000000017941 */ /* 0x000fea0003800000 */
.L_x_2921:
[----:B--23--:R2:W3:Y:S01]  /*2b240*/  SHFL.IDX PT, R13, R14, 0x1, 0x181f ;  /* 0x00381f000e0d7f89 */ /* 0x00c4e200000e0000 */
[----:B------:R-:W-:Y:S03]  /*2b250*/  BSSY B1, `(.L_x_2923) ;  /* 0x0000014000017945 */ /* 0x000fe60003800000 */
[----:B------:R2:W4:Y:S01]  /*2b260*/  SHFL.IDX PT, R11, R4, 0x1, 0x181f ;  /* 0x00381f00040b7f89 */ /* 0x00052200000e0000 */
        /* <DEDUP_REMOVED lines=18> */
.L_x_2924:
[----:B------:R-:W-:Y:S05]  /*2b390*/  BSYNC B1 ;  /* 0x0000000000017941 */ /* 0x000fea0003800000 */
.L_x_2923:
        /* <DEDUP_REMOVED lines=15> */
[----:B------:R0:W-:Y:S01]  /*2b490*/  @!P3 ST.E.128 desc[UR60][R2.64], RZ ;  /* 0x000000ff0200b985 */ /* 0x0001e2000c101d3c */
[----:B----4-:R-:W-:-:S02]  /*2b4a0*/  @!P1 LEA.HI.X R11, R19, R13, R219, 0x1, P4 ;  /* 0x0000000d130b9211 */ /* 0x010fc400020f0cdb */
[----:B------:R-:W-:Y:S01]  /*2b4b0*/  @!P0 LEA.HI.X R13, R22, R13, R218, 0x1, P6 ;  /* 0x0000000d160d8211 */ /* 0x000fe200030f0cda */
[----:B------:R0:W-:Y:S04]  /*2b4c0*/  @!P2 ST.E.128 desc[UR60][R8.64], RZ ;  /* 0x000000ff0800a985 */ /* 0x0001e8000c101d3c */
[----:B------:R0:W-:Y:S04]  /*2b4d0*/  @!P1 ST.E.128 desc[UR60][R10.64], RZ ;  /* 0x000000ff0a009985 */ /* 0x0001e8000c101d3c */
[----:B------:R0:W-:Y:S02]  /*2b4e0*/  @!P0 ST.E.128 desc[UR60][R12.64], RZ ;  /* 0x000000ff0c008985 */ /* 0x0001e4000c101d3c */
.L_x_2926:
[----:B------:R-:W-:Y:S05]  /*2b4f0*/  BSYNC B1 ;  /* 0x0000000000017941 */ /* 0x000fea0003800000 */
.L_x_2925:
[----:B------:R-:W-:Y:S01]  /*2b500*/  VIADD R0, R20, 0x60 ;  /* 0x0000006014007836 */ /* 0x000fe20000000000 */
[----:B0-----:R0:W0:Y:S04]  /*2b510*/  SHFL.IDX PT, R13, R14, 0x3, 0x181f ;  /* 0x00781f000e0d7f89 */ /* 0x00102800000e0000 */
[----:B------:R-:W-:Y:S01]  /*2b520*/  ISETP.GE.AND P0, PT, R0, R21, PT ;  /* 0x000000150000720c */ /* 0x000fe20003f06270 */
[----:B------:R0:W0:-:S12]  /*2b530*/  SHFL.IDX PT, R9, R4, 0x3, 0x181f ;  /* 0x00781f0004097f89 */ /* 0x00001800000e0000 */
        /* <DEDUP_REMOVED lines=18> */
.L_x_2915:
[----:B------:R-:W-:Y:S05]  /*2b660*/  BSYNC B0 ;  /* 0x0000000000007941 */ /* 0x000fea0003800000 */
.L_x_2905:
[----:B------:R-:W-:Y:S02]  /*2b670*/  ULDC UR4, c[0x0][0xc3c] ;  /* 0x00030f0000047ab9 */ /* 0x000fe40000000800 */
[----:B------:R-:W-:-:S13]  /*2b680*/  ISETP.GE.AND P0, PT, R7, UR4, PT ;  /* 0x0000000407007c0c */ /* 0x000fda000bf06270 */
[----:B------:R-:W-:Y:S05]  /*2b690*/  @!P0 BRA `(.L_x_2927) ;  /* 0xfffffd6400308947 */ /* 0x000fea000383ffff */
[----:B------:R-:W-:Y:S05]  /*2b6a0*/  BRA `(.L_x_2649) ;  /* 0x0000008000847947 */ /* 0x000fea0003800000 */
.L_x_2647:
        /* <DEDUP_REMOVED lines=16> */
.L_x_2928:
        /* <DEDUP_REMOVED lines=43> */
.L_x_2932:
        /* <DEDUP_REMOVED lines=37> */
.L_x_2930:
        /* <DEDUP_REMOVED lines=13> */
.L_x_2933:
        /* <DEDUP_REMOVED lines=62> */
.L_x_2934:
        /* <DEDUP_REMOVED lines=61> */
.L_x_2935:
[----:B------:R-:W-:-:S05]  /*2c530*/  LOP3.LUT R2, RZ, R2, RZ, 0x33, !PT ;  /* 0x00000002ff027212 */ /* 0x000fca00078e33ff */
[----:B------:R-:W-:Y:S01]  /*2c540*/  IMAD.IADD R25, R7, 0x1, R2 ;  /* 0x0000000107197824 */ /* 0x000fe200078e0202 */
[----:B------:R-:W-:Y:S06]  /*2c550*/  BRA `(.L_x_2936) ;  /* 0x00000000000c7947 */ /* 0x000fec0003800000 */
.L_x_2931:
[----:B------:R-:W-:Y:S02]  /*2c560*/  IMAD.MOV.U32 R25, RZ, RZ, RZ ;  /* 0x000000ffff197224 */ /* 0x000fe400078e00ff */
[----:B------:R-:W-:Y:S02]  /*2c570*/  IMAD.U32 R24, RZ, RZ, UR6 ;  /* 0x00000006ff187e24 */ /* 0x000fe4000f8e00ff */
[----:B------:R-:W-:-:S07]  /*2c580*/  IMAD.MOV.U32 R26, RZ, RZ, RZ ;  /* 0x000000ffff1a7224 */ /* 0x000fce00078e00ff */
.L_x_2936:
[----:B------:R-:W-:-:S13]  /*2c590*/  ISETP.NE.AND P0, PT, R6, RZ, PT ;  /* 0x000000ff0600720c */ /* 0x000fda0003f05270 */
[----:B------:R-:W0:Y:S01]  /*2c5a0*/  @!P0 S2R R3, SR_CgaCtaId ;  /* 0x0000000000038919 */ /* 0x000e220000008800 */
[----:B------:R-:W-:-:S04]  /*2c5b0*/  @!P0 MOV R2, 0x400 ;  /* 0x0000040000028802 */ /* 0x000fc80000000f00 */
[----:B0-----:R-:W-:-:S05]  /*2c5c0*/  @!P0 LEA R2, R3, R2, 0x18 ;  /* 0x0000000203028211 */ /* 0x001fca00078ec0ff */
[----:B------:R1:W-:Y:S01]  /*2c5d0*/  @!P0 STS.128 [R2+0x388d0], R24 ;  /* 0x0388d01802008388 */ /* 0x0003e20000000c00 */
[----:B------:R-:W-:Y:S06]  /*2c5e0*/  BAR.ARV 0x5, 0x180 ;  /* 0x0146000000007b1d */ /* 0x000fec0000002000 */
.L_x_2929:
        /* <DEDUP_REMOVED lines=35> */
.L_x_3050:
[----:B0-----:R-:W0:Y:S02]  /*2c820*/  LDC.64 R2, c[0x0][0xc88] ;  /* 0x00032200ff027b82 */ /* 0x001e240000000a00 */
[----:B0-----:R-:W-:-:S05]  /*2c830*/  IMAD.WIDE R2, R27, 0x4, R2 ;  /* 0x000000041b027825 */ /* 0x001fca00078e0202 */
[----:B------:R-:W2:Y:S01]  /*2c840*/  LDG.E R31, desc[UR60][R2.64] ;  /* 0x0000003c021f7981 */ /* 0x000ea2000c1e1900 */
[----:B------:R-:W-:Y:S05]  /*2c850*/  YIELD ;  /* 0x0000000000007946 */ /* 0x000fea0003800000 */
[----:B------:R-:W-:Y:S01]  /*2c860*/  ULDC.64 UR4, c[0x0][0xa28] ;  /* 0x00028a0000047ab9 */ /* 0x000fe20000000a00 */
[----:B------:R-:W-:Y:S01]  /*2c870*/  ULDC.64 UR8, c[0x0][0xa18] ;  /* 0x0002860000087ab9 */ /* 0x000fe20000000a00 */
[----:B------:R-:W-:Y:S01]  /*2c880*/  ISETP.NE.U32.AND P0, PT, RZ, UR4, PT ;  /* 0x00000004ff007c0c */ /* 0x000fe2000bf05070 */
[----:B-1----:R-:W-:Y:S01]  /*2c890*/  IMAD.MOV.U32 R11, RZ, RZ, RZ ;  /* 0x000000ffff0b7224 */ /* 0x002fe200078e00ff */
[----:B------:R-:W-:-:S02]  /*2c8a0*/  ULDC.64 UR6, c[0x0][0xa10] ;  /* 0x0002840000067ab9 */ /* 0x000fc40000000a00 */
[----:B------:R-:W-:Y:S02]  /*2c8b0*/  ISETP.NE.AND.EX P0, PT, RZ, UR5, PT, P0 ;  /* 0x00000005ff007c0c */ /* 0x000fe4000bf05300 */
[----:B------:R-:W-:-:S04]  /*2c8c0*/  ISETP.NE.U32.AND P2, PT, RZ, UR8, PT ;  /* 0x00000008ff007c0c */ /* 0x000fc8000bf45070 */
[----:B------:R-:W-:Y:S01]  /*2c8d0*/  ISETP.NE.AND.EX P2, PT, RZ, UR9, PT, P2 ;  /* 0x00000009ff007c0c */ /* 0x000fe2000bf45320 */
[----:B------:R-:W-:Y:S01]  /*2c8e0*/  IMAD.MOV.U32 R35, RZ, RZ, RZ ;  /* 0x000000ffff237224 */ /* 0x000fe200078e00ff */
[----:B--2---:R-:W-:-:S05]  /*2c8f0*/  SHF.R.S32.HI R0, RZ, 0x1f, R31 ;  /* 0x0000001fff007819 */ /* 0x004fca000001141f */
        /* <DEDUP_REMOVED lines=8> */
[----:B------:R-:W-:Y:S01]  /*2c980*/  ISETP.NE.U32.AND P1, PT, RZ, UR6, PT ;  /* 0x00000006ff007c0c */ /* 0x000fe2000bf25070 */
[----:B0-----:R-:W-:Y:S01]  /*2c990*/  IMAD.MOV.U32 R0, RZ, RZ, RZ ;  /* 0x000000ffff007224 */ /* 0x001fe200078e00ff */
[----:B------:R-:W-:Y:S02]  /*2c9a0*/  ISETP.NE.AND.EX P0, PT, RZ, UR5, PT, P0 ;  /* 0x00000005ff007c0c */ /* 0x000fe4000bf05300 */
[----:B------:R-:W-:Y:S02]  /*2c9b0*/  ISETP.NE.AND.EX P1, PT, RZ, UR7, PT, P1 ;  /* 0x00000007ff007c0c */ /* 0x000fe4000bf25310 */
[C---:B------:R-:W-:Y:S02]  /*2c9c0*/  IADD3 R4, P4, R17.reuse, UR6, RZ ;  /* 0x0000000611047c10 */ /* 0x040fe4000ff9e0ff */
[----:B-1----:R-:W-:Y:S01]  /*2c9d0*/  IADD3 R2, P3, R17, UR4, RZ ;  /* 0x0000000411027c10 */ /* 0x002fe2000ff7e0ff */
[----:B------:R-:W-:Y:S01]  /*2c9e0*/  ULDC UR4, c[0x0][0x288] ;  /* 0x0000a20000047ab9 */ /* 0x000fe20000000800 */
[----:B------:R-:W-:-:S02]  /*2c9f0*/  IADD3.X R5, R19, UR7, RZ, P4, !PT ;  /* 0x0000000713057c10 */ /* 0x000fc4000a7fe4ff */
[----:B------:R-:W-:Y:S02]  /*2ca00*/  IADD3.X R3, R19, UR5, RZ, P3, !PT ;  /* 0x0000000513037c10 */ /* 0x000fe40009ffe4ff */
[----:B------:R-:W-:Y:S01]  /*2ca10*/  @P2 IADD3 R6, P3, R17, UR8, RZ ;  /* 0x0000000811062c10 */ /* 0x000fe2000ff7e0ff */
[----:B------:R-:W-:Y:S01]  /*2ca20*/  IMAD.U32 R8, RZ, RZ, UR4 ;  /* 0x00000004ff087e24 */ /* 0x000fe2000f8e00ff */
[----:B------:R-:W-:Y:S01]  /*2ca30*/  ULDC.64 UR4, c[0x0][0x418] ;  /* 0x0001060000047ab9 */ /* 0x000fe20000000a00 */
[----:B------:R-:W5:Y:S01]  /*2ca40*/  @P0 LDG.E R35, desc[UR60][R2.64] ;  /* 0x0000003c02230981 */ /* 0x000f62000c1e1900 */
[----:B------:R-:W-:-:S03]  /*2ca50*/  @P2 IADD3.X R7, R19, UR9, RZ, P3, !PT ;  /* 0x0000000913072c10 */ /* 0x000fc60009ffe4ff */
[----:B------:R-:W5:Y:S04]  /*2ca60*/  @P1 LDG.E R0, desc[UR60][R4.64] ;  /* 0x0000003c04001981 */ /* 0x000f68000c1e1900 */
[----:B---3--:R0:W3:Y:S01]  /*2ca70*/  @P2 LDG.E R8, desc[UR60][R6.64] ;  /* 0x0000003c06082981 */ /* 0x0080e2000c1e1900 */
[----:B------:R-:W-:-:S03]  /*2ca80*/  UISETP.NE.U32.AND UP0, UPT, UR4, URZ, UPT ;  /* 0x0000003f0400728c */ /* 0x000fc6000bf05070 */
[----:B------:R-:W-:Y:S01]  /*2ca90*/  ULDC UR4, c[0x0][0x424] ;  /* 0x0001090000047ab9 */ /* 0x000fe20000000800 */
[----:B------:R-:W-:-:S03]  /*2caa0*/  UISETP.NE.AND.EX UP0, UPT, UR5, URZ, UPT, UP0 ;  /* 0x0000003f0500728c */ /* 0x000fc6000bf05300 */
[----:B------:R-:W-:Y:S01]  /*2cab0*/  ULDC UR5, c[0x0][0x2f0] ;  /* 0x0000bc0000057ab9 */ /* 0x000fe20000000800 */
[----:B------:R-:W-:-:S04]  /*2cac0*/  USEL UR4, UR4, 0x1, UP0 ;  /* 0x0000000104047887 */ /* 0x000fc80008000000 */
[----:B------:R-:W-:-:S03]  /*2cad0*/  UIMAD UR4, UR4, UR5, URZ ;  /* 0x00000005040472a4 */ /* 0x000fc6000f8e023f */
[----:B------:R-:W-:Y:S02]  /*2cae0*/  ULDC UR5, c[0x0][0x348] ;  /* 0x0000d20000057ab9 */ /* 0x000fe40000000800 */
[----:B0-----:R-:W-:Y:S01]  /*2caf0*/  IMAD.U32 R6, RZ, RZ, UR5 ;  /* 0x00000005ff067e24 */ /* 0x001fe2000f8e00ff */
[----:B---3--:R0:W-:Y:S01]  /*2cb00*/  STL [R1+0x1c], R8 ;  /* 0x00001c0801007387 */ /* 0x0081e20000100800 */
[----:B------:R-:W-:-:S03]  /*2cb10*/  IMAD.MOV.U32 R9, RZ, RZ, R8 ;  /* 0x000000ffff097224 */ /* 0x000fc600078e0008 */
[----:B--2---:R1:W-:Y:S01]  /*2cb20*/  STL [R1+0x10], R11 ;  /* 0x0000100b01007387 */ /* 0x0043e20000100800 */
[----:B0-----:R-:W-:Y:S01]  /*2cb30*/  IMAD.U32 R8, RZ, RZ, UR4 ;  /* 0x00000004ff087e24 */ /* 0x001fe2000f8e00ff */
[----:B------:R-:W-:Y:S06]  /*2cb40*/  @P2 BRA `(.L_x_2938) ;  /* 0x0000000000142947 */ /* 0x000fec0003800000 */
[----:B------:R-:W-:Y:S05]  /*2cb50*/  @!P0 BRA `(.L_x_2938) ;  /* 0x0000000000108947 */ /* 0x000fea0003800000 */
[----:B------:R-:W2:Y:S04]  /*2cb60*/  LDG.E R7, desc[UR60][R2.64] ;  /* 0x0000003c02077981 */ /* 0x000ea8000c1e1900 */
[----:B------:R-:W2:Y:S02]  /*2cb70*/  LDG.E R10, desc[UR60][R2.64+0x4] ;  /* 0x0000043c020a7981 */ /* 0x000ea4000c1e1900 */
[----:B--2---:R-:W-:-:S05]  /*2cb80*/  IMAD.IADD R9, R10, 0x1, -R7 ;  /* 0x000000010a097824 */ /* 0x004fca00078e0a07 */
[----:B------:R0:W-:Y:S02]  /*2cb90*/  STL [R1+0x1c], R9 ;  /* 0x00001c0901007387 */ /* 0x0001e40000100800 */
.L_x_2938:
[----:B------:R-:W-:Y:S01]  /*2cba0*/  ULDC.64 UR4, c[0x0][0xa20] ;  /* 0x0002880000047ab9 */ /* 0x000fe20000000a00 */
[C---:B------:R-:W-:Y:S01]  /*2cbb0*/  LOP3.LUT R2, R26.reuse, 0xff000000, RZ, 0xc0, !PT ;  /* 0xff0000001a027812 */ /* 0x040fe200078ec0ff */
[----:B------:R-:W-:Y:S01]  /*2cbc0*/  IMAD.MOV.U32 R32, RZ, RZ, R31 ;  /* 0x000000ffff207224 */ /* 0x000fe200078e001f */
[----:B------:R-:W-:Y:S02]  /*2cbd0*/  ISETP.NE.U32.AND P0, PT, RZ, UR4, PT ;  /* 0x00000004ff007c0c */ /* 0x000fe4000bf05070 */
[----:B------:R-:W-:Y:S02]  /*2cbe0*/  SHF.R.U32.HI R2, RZ, 0x8, R2 ;  /* 0x00000008ff027819 */ /* 0x000fe40000011602 */
[----:B------:R-:W-:Y:S02]  /*2cbf0*/  ISETP.NE.AND.EX P0, PT, RZ, UR5, PT, P0 ;  /* 0x00000005ff007c0c */ /* 0x000fe4000bf05300 */
[C---:B------:R-:W-:Y:S02]  /*2cc00*/  LOP3.LUT R7, R26.reuse, 0xff0000, RZ, 0xc0, !PT ;  /* 0x00ff00001a077812 */ /* 0x040fe400078ec0ff */
[----:B------:R-:W-:-:S02]  /*2cc10*/  LOP3.LUT R26, R26, 0xffff, RZ, 0xc0, !PT ;  /* 0x0000ffff1a1a7812 */ /* 0x000fc400078ec0ff */
[----:B------:R-:W-:-:S07]  /*2cc20*/  LEA.HI R7, R7, R2, RZ, 0x10 ;  /* 0x0000000207077211 */ /* 0x000fce00078f80ff */
[----:B------:R-:W-:Y:S05]  /*2cc30*/  @!P0 BRA `(.L_x_2939) ;  /* 0x0000000000108947 */ /* 0x000fea0003800000 */
[----:B------:R-:W-:-:S04]  /*2cc40*/  IADD3 R2, P0, R17, UR4, RZ ;  /* 0x0000000411027c10 */ /* 0x000fc8000ff1e0ff */
[----:B------:R-:W-:-:S05]  /*2cc50*/  IADD3.X R3, R19, UR5, RZ, P0, !PT ;  /* 0x0000000513037c10 */ /* 0x000fca00087fe4ff */
[----:B------:R2:W5:Y:S01]  /*2cc60*/  LDG.E R8, desc[UR60][R2.64] ;  /* 0x0000003c02087981 */ /* 0x000562000c1e1900 */
[----:B------:R-:W-:Y:S05]  /*2cc70*/  BRA `(.L_x_2940) ;  /* 0x0000000000247947 */ /* 0x000fea0003800000 */
.L_x_2939:
[----:B------:R-:W-:Y:S02]  /*2cc80*/  ULDC.64 UR4, c[0x0][0xa08] ;  /* 0x0002820000047ab9 */ /* 0x000fe40000000a00 */
[----:B------:R-:W-:-:S04]  /*2cc90*/  ISETP.NE.U32.AND P0, PT, RZ, UR4, PT ;  /* 0x00000004ff007c0c */ /* 0x000fc8000bf05070 */
[----:B------:R-:W-:-:S13]  /*2cca0*/  ISETP.NE.AND.EX P0, PT, RZ, UR5, PT, P0 ;  /* 0x00000005ff007c0c */ /* 0x000fda000bf05300 */
[----:B------:R-:W-:Y:S05]  /*2ccb0*/  @!P0 BRA `(.L_x_2940) ;  /* 0x0000000000148947 */ /* 0x000fea0003800000 */
[----:B------:R-:W2:Y:S02]  /*2ccc0*/  LDC.64 R2, c[0x0][0xa08] ;  /* 0x00028200ff027b82 */ /* 0x000ea40000000a00 */
[----:B--2---:R-:W-:-:S05]  /*2ccd0*/  IMAD.WIDE R2, R32, 0x4, R2 ;  /* 0x0000000420027825 */ /* 0x004fca00078e0202 */
[----:B------:R-:W2:Y:S04]  /*2cce0*/  LDG.E R8, desc[UR60][R2.64] ;  /* 0x0000003c02087981 */ /* 0x000ea8000c1e1900 */
[----:B------:R-:W2:Y:S02]  /*2ccf0*/  LDG.E R2, desc[UR60][R2.64+0x4] ;  /* 0x0000043c02027981 */ /* 0x000ea4000c1e1900 */
[----:B--2---:R-:W-:-:S07]  /*2cd00*/  IMAD.IADD R8, R2, 0x1, -R8 ;  /* 0x0000000102087824 */ /* 0x004fce00078e0a08 */
.L_x_2940:
[----:B--2---:R-:W2:Y:S01]  /*2cd10*/  @P1 LDG.E R2, desc[UR60][R4.64] ;  /* 0x0000003c04021981 */ /* 0x004ea2000c1e1900 */
[----:B------:R-:W3:Y:S03]  /*2cd20*/  LDC R3, c[0x0][0x448] ;  /* 0x00011200ff037b82 */ /* 0x000ee60000000800 */
[----:B------:R4:W2:Y:S01]  /*2cd30*/  @P1 LDG.E R5, desc[UR60][R4.64+0x4] ;  /* 0x0000043c04051981 */ /* 0x0008a2000c1e1900 */
[----:B-----5:R-:W-:Y:S01]  /*2cd40*/  IMAD.IADD R8, R8, 0x1, -R11 ;  /* 0x0000000108087824 */ /* 0x020fe200078e0a0b */
[----:B------:R-:W-:Y:S01]  /*2cd50*/  BSSY B0, `(.L_x_2941) ;  /* 0x0000037000007945 */ /* 0x000fe20003800000 */
[----:B------:R-:W-:Y:S02]  /*2cd60*/  LOP3.LUT R21, R7, 0xff, RZ, 0xc0, !PT ;  /* 0x000000ff07157812 */ /* 0x000fe400078ec0ff */
[----:B---3--:R-:W-:-:S13]  /*2cd70*/  ISETP.NE.AND P0, PT, R3, 0x1, PT ;  /* 0x000000010300780c */ /* 0x008fda0003f05270 */
[----:B----4-:R-:W3:Y:S08]  /*2cd80*/  @P0 LDC R4, c[0x0][0x44c] ;  /* 0x00011300ff040b82 */ /* 0x010ef00000000800 */
[----:B------:R-:W4:Y:S01]  /*2cd90*/  @P0 LDC R3, c[0x0][0x450] ;  /* 0x00011400ff030b82 */ /* 0x000f220000000800 */
[----:B--2---:R-:W-:Y:S02]  /*2cda0*/  @P1 IMAD.IADD R6, R5, 0x1, -R2 ;  /* 0x0000000105061824 */ /* 0x004fe400078e0a02 */
[----:B------:R-:W-:-:S04]  /*2cdb0*/  IMAD.SHL.U32 R2, R25, 0x80, RZ ;  /* 0x0000008019027824 */ /* 0x000fc800078e00ff */
[----:B------:R-:W-:-:S04]  /*2cdc0*/  VIADD R2, R2, 0x7f ;  /* 0x0000007f02027836 */ /* 0x000fc80000000000 */
[----:B---3--:R-:W-:-:S05]  /*2cdd0*/  @P0 IMAD.HI.U32 R4, R2, R4, RZ ;  /* 0x0000000402040227 */ /* 0x008fca00078e00ff */
[----:B----4-:R-:W-:Y:S01]  /*2cde0*/  @P0 SHF.R.U32.HI R2, RZ, R3, R4 ;  /* 0x00000003ff020219 */ /* 0x010fe20000011604 */
[----:B------:R-:W-:Y:S01]  /*2cdf0*/  IMAD.IADD R3, R8, 0x1, R6 ;  /* 0x0000000108037824 */ /* 0x000fe200078e0206 */
[----:B------:R-:W-:-:S03]  /*2ce00*/  SHF.R.U32.HI R4, RZ, 0x10, R7 ;  /* 0x00000010ff047819 */ /* 0x000fc60000011607 */
[C---:B------:R-:W-:Y:S01]  /*2ce10*/  VIADD R20, R3.reuse, 0x4f ;  /* 0x0000004f03147836 */ /* 0x040fe20000000000 */
[----:B------:R-:W-:Y:S01]  /*2ce20*/  IADD3 R5, R3, 0x50, -R9 ;  /* 0x0000005003057810 */ /* 0x000fe20007ffe809 */
[----:B------:R2:W-:Y:S02]  /*2ce30*/  STL [R1+0x8], R3 ;  /* 0x0000080301007387 */ /* 0x0005e40000100800 */
[----:B------:R-:W-:-:S04]  /*2ce40*/  IMAD.HI R20, R20, 0x66666667, RZ ;  /* 0x6666666714147827 */ /* 0x000fc800078e02ff */
[----:B------:R-:W-:-:S04]  /*2ce50*/  IMAD.IADD R2, R5, 0x1, R2 ;  /* 0x0000000105027824 */ /* 0x000fc800078e0202 */
[----:B------:R-:W-:Y:S01]  /*2ce60*/  IMAD.HI R2, R2, 0x66666667, RZ ;  /* 0x6666666702027827 */ /* 0x000fe200078e02ff */
[----:B--2---:R-:W-:-:S04]  /*2ce70*/  SHF.R.U32.HI R3, RZ, 0x1f, R20 ;  /* 0x0000001fff037819 */ /* 0x004fc80000011614 */
[----:B------:R-:W-:Y:S02]  /*2ce80*/  LEA.HI.SX32 R20, R20, R3, 0x1b ;  /* 0x0000000314147211 */ /* 0x000fe400078fdaff */
[----:B------:R-:W-:-:S04]  /*2ce90*/  SHF.R.U32.HI R3, RZ, 0x1f, R2 ;  /* 0x0000001fff037819 */ /* 0x000fc80000011602 */
[----:B------:R-:W-:Y:S01]  /*2cea0*/  LEA.HI.SX32 R3, R2, R3, 0x1b ;  /* 0x0000000302037211 */ /* 0x000fe200078fdaff */
[----:B------:R-:W-:-:S03]  /*2ceb0*/  IMAD.MOV.U32 R2, RZ, RZ, RZ ;  /* 0x000000ffff027224 */ /* 0x000fc600078e00ff */
[----:B0-----:R-:W-:-:S04]  /*2cec0*/  VIMNMX R9, R20, R3, PT ;  /* 0x0000000314097248 */ /* 0x001fc80003fe0100 */
[----:B------:R-:W-:-:S13]  /*2ced0*/  ISETP.GE.AND P0, PT, R9, 0x1, PT ;  /* 0x000000010900780c */ /* 0x000fda0003f06270 */
[----:B------:R-:W-:Y:S05]  /*2cee0*/  @!P0 BRA `(.L_x_2942) ;  /* 0x0000000000748947 */ /* 0x000fea0003800000 */
[----:B------:R-:W-:Y:S01]  /*2cef0*/  ISETP.NE.AND P0, PT, R4, RZ, PT ;  /* 0x000000ff0400720c */ /* 0x000fe20003f05270 */
[----:B------:R-:W-:-:S03]  /*2cf00*/  ULDC UR4, c[0x0][0x9f0] ;  /* 0x00027c0000047ab9 */ /* 0x000fc60000000800 */
[----:B------:R-:W-:-:S04]  /*2cf10*/  SEL R7, R4, UR4, P0 ;  /* 0x0000000404077c07 */ /* 0x000fc80008000000 */
[----:B------:R-:W-:Y:S02]  /*2cf20*/  IABS R10, R7 ;  /* 0x00000007000a7213 */ /* 0x000fe40000000000 */
[----:B-1----:R-:W-:Y:S02]  /*2cf30*/  IADD3 R11, R7, -0x1, R9 ;  /* 0xffffffff070b7810 */ /* 0x002fe40007ffe009 */
        /* <DEDUP_REMOVED lines=12> */
[----:B------:R-:W-:-:S04]  /*2d000*/  IMAD.MOV R2, RZ, RZ, -R2 ;  /* 0x000000ffff027224 */ /* 0x000fc800078e0a02 */
        /* <DEDUP_REMOVED lines=11> */
.L_x_2942:
[----:B------:R-:W-:Y:S05]  /*2d0c0*/  BSYNC B0 ;  /* 0x0000000000007941 */ /* 0x000fea0003800000 */
.L_x_2941:
[-C--:B------:R-:W-:Y:S01]  /*2d0d0*/  IMAD R3, R21, R2.reuse, RZ ;  /* 0x0000000215037224 */ /* 0x080fe200078e02ff */
[----:B------:R-:W-:Y:S04]  /*2d0e0*/  BSSY B0, `(.L_x_2943) ;  /* 0x0000191000007945 */ /* 0x000fe80003800000 */
        /* <DEDUP_REMOVED lines=22> */
[----:B------:R0:W2:Y:S02]  /*2d250*/  SHFL.IDX PT, R14, R7, RZ, 0x1f ;  /* 0x00001fff070e7589 */ /* 0x0000a400000e0000 */
.L_x_3154:
[----:B--2---:R-:W-:Y:S02]  /*2d260*/  ISETP.NE.AND P0, PT, R14, RZ, PT ;  /* 0x000000ff0e00720c */ /* 0x004fe40003f05270 */
[----:B------:R-:W-:-:S11]  /*2d270*/  PLOP3.LUT P6, PT, PT, PT, PT, 0x8, 0x0 ;  /* 0x000000000000781c */ /* 0x000fd60003fce170 */
[----:B------:R-:W-:Y:S05]  /*2d280*/  @P0 BRA `(.L_x_2946) ;  /* 0x00000000000c0947 */ /* 0x000fea0003800000 */
[----:B------:R-:W-:-:S03]  /*2d290*/  UMOV UR4, 0xffffffff ;  /* 0xffffffff00047882 */ /* 0x000fc60000000000 */
[----:B------:R-:W-:Y:S05]  /*2d2a0*/  BRA.DIV UR4, `(.L_x_2947) ;  /* 0x0000008204f47947 */ /* 0x000fea000b800000 */
[----:B------:R-:W-:-:S13]  /*2d2b0*/  ELECT P6, URZ, PT ;  /* 0x00000000003f782f */ /* 0x000fda00038c0000 */
.L_x_2946:
        /* <DEDUP_REMOVED lines=9> */
.L_x_3157:
[----:B------:R-:W-:Y:S05]  /*2d350*/  BSYNC B1 ;  /* 0x0000000000017941 */ /* 0x000fea0003800000 */
.L_x_2948:
[----:B------:R-:W-:Y:S04]  /*2d360*/  BSSY B1, `(.L_x_2950) ;  /* 0x00000ab000017945 */ /* 0x000fe80003800000 */
[----:B------:R-:W-:Y:S05]  /*2d370*/  @!P6 BRA `(.L_x_2951) ;  /* 0x0000000800a4e947 */ /* 0x000fea0003800000 */
[----:B-1----:R-:W-:Y:S01]  /*2d380*/  IMAD R11, R28, 0x8, R16 ;  /* 0x000000081c0b7824 */ /* 0x002fe200078e0210 */
[----:B------:R-:W-:Y:S01]  /*2d390*/  SHF.L.U32 R10, R30, 0x1f, RZ ;  /* 0x0000001f1e0a7819 */ /* 0x000fe200000006ff */
[----:B------:R-:W1:Y:S01]  /*2d3a0*/  S2R R8, SR_TID.X ;  /* 0x0000000000087919 */ /* 0x000e620000002100 */
[----:B------:R-:W-:Y:S02]  /*2d3b0*/  BSSY B2, `(.L_x_2952) ;  /* 0x0000005000027945 */ /* 0x000fe40003800000 */
[----:B------:R-:W2:Y:S01]  /*2d3c0*/  SYNCS.PHASECHK.TRANS64.TRYWAIT P0, [R11+URZ+0x388a0], R10 ;  /* 0x0388a00a0b0075a7 */ /* 0x000ea2000800017f */
[----:B-1----:R-:W-:-:S04]  /*2d3d0*/  LOP3.LUT R8, R8, 0x7f, RZ, 0xc0, !PT ;  /* 0x0000007f08087812 */ /* 0x002fc800078ec0ff */
[----:B------:R-:W-:Y:S01]  /*2d3e0*/  ISETP.NE.AND P1, PT, R8, RZ, PT ;  /* 0x000000ff0800720c */ /* 0x000fe20003f25270 */
[----:B--2---:R-:W-:-:S12]  /*2d3f0*/  @!P0 BRA `(.L_x_2953) ;  /* 0x0000008000d48947 */ /* 0x004fd80003800000 */
.L_x_3158:
[----:B------:R-:W-:Y:S05]  /*2d400*/  BSYNC B2 ;  /* 0x0000000000027941 */ /* 0x000fea0003800000 */
.L_x_2952:
        /* <DEDUP_REMOVED lines=9> */
.L_x_2955:
[----:B------:R-:W-:Y:S05]  /*2d4a0*/  BSYNC B2 ;  /* 0x0000000000027941 */ /* 0x000fea0003800000 */
.L_x_2954:
[----:B0-----:R-:W-:Y:S01]  /*2d4b0*/  IMAD.MOV.U32 R7, RZ, RZ, RZ ;  /* 0x000000ffff077224 */ /* 0x001fe200078e00ff */
        /* <DEDUP_REMOVED lines=9> */
[----:B------:R-:W-:Y:S01]  /*2d550*/  VIADD R12, R9, 0x24400 ;  /* 0x00024400090c7836 */ /* 0x000fe20000000000 */
[----:B------:R-:W-:-:S09]  /*2d560*/  UMOV UR7, 0x12f00000 ;  /* 0x12f0000000077882 */ /* 0x000fd20000000000 */
.L_x_2956:
        /* <DEDUP_REMOVED lines=16> */
.L_x_2957:
        /* <DEDUP_REMOVED lines=16> */
.L_x_2958:
        /* <DEDUP_REMOVED lines=16> */
.L_x_2959:
        /* <DEDUP_REMOVED lines=13> */
.L_x_3159:
[----:B------:R-:W-:Y:S05]  /*2d940*/  BSYNC B2 ;  /* 0x0000000000027941 */ /* 0x000fea0003800000 */
.L_x_2960:
[----:B------:R-:W-:Y:S01]  /*2d950*/  BSSY B2, `(.L_x_2962) ;  /* 0x000000b000027945 */ /* 0x000fe20003800000 */
[----:B------:R-:W-:Y:S02]  /*2d960*/  IMAD.MOV.U32 R12, RZ, RZ, 0x0 ;  /* 0x00000000ff0c7424 */ /* 0x000fe400078e00ff */
[----:B------:R-:W-:Y:S01]  /*2d970*/  IMAD.MOV.U32 R13, RZ, RZ, 0x12f00000 ;  /* 0x12f00000ff0d7424 */ /* 0x000fe200078e00ff */
[----:B------:R-:W-:Y:S06]  /*2d980*/  @P1 BRA `(.L_x_2963) ;  /* 0x00000000001c1947 */ /* 0x000fec0003800000 */
[----:B01----:R-:W0:Y:S01]  /*2d990*/  S2R R10, SR_TID.X ;  /* 0x00000000000a7919 */ /* 0x003e220000002100 */
[----:B------:R-:W-:-:S04]  /*2d9a0*/  IMAD.MOV.U32 R7, RZ, RZ, 0xa000 ;  /* 0x0000a000ff077424 */ /* 0x000fc800078e00ff */
[----:B------:R2:W-:Y:S01]  /*2d9b0*/  SYNCS.ARRIVE.TRANS64 RZ, [R11+URZ+0x388b0], R7 ;  /* 0x0388b0070bff79a7 */ /* 0x0005e2000800003f */
[----:B0-----:R-:W-:-:S04]  /*2d9c0*/  LOP3.LUT R10, R10, 0x1f, RZ, 0xc0, !PT ;  /* 0x0000001f0a0a7812 */ /* 0x001fc800078ec0ff */
[----:B------:R-:W-:-:S13]  /*2d9d0*/  ISETP.NE.AND P0, PT, R10, RZ, PT ;  /* 0x000000ff0a00720c */ /* 0x000fda0003f05270 */
[----:B--2---:R-:W-:Y:S05]  /*2d9e0*/  @!P0 BRA `(.L_x_2963) ;  /* 0x0000000000048947 */ /* 0x004fea0003800000 */
[----:B------:R-:W-:Y:S01]  /*2d9f0*/  BPT.TRAP 0x1 ;  /* 0x000000040000795c */ /* 0x000fe20000300000 */
.L_x_2963:
[----:B------:R-:W-:Y:S05]  /*2da00*/  BSYNC B2 ;  /* 0x0000000000027941 */ /* 0x000fea0003800000 */
.L_x_2962:
        /* <DEDUP_REMOVED lines=9> */
.L_x_2964:
        /* <DEDUP_REMOVED lines=15> */
.L_x_2965:
        /* <DEDUP_REMOVED lines=15> */
.L_x_2966:
        /* <DEDUP_REMOVED lines=15> */
.L_x_2967:
        /* <DEDUP_REMOVED lines=9> */
[----:B--2---:R-:W-:Y:S05]  /*2de00*/  @P0 BRA.U.ANY `(.L_x_2967) ;  /* 0xfffffffd00d80947 */ /* 0x004fea000393ffff */
.L_x_2951:
[----:B------:R-:W-:Y:S05]  /*2de10*/  BSYNC B1 ;  /* 0x0000000000017941 */ /* 0x000fea0003800000 */
.L_x_2950:
[----:B-1----:R-:W-:Y:S01]  /*2de20*/  VIADD R11, R3, 0xfffffffe ;  /* 0xfffffffe030b7836 */ /* 0x002fe20000000000 */
        /* <DEDUP_REMOVED lines=8> */
.L_x_2986:
        /* <DEDUP_REMOVED lines=11> */
.L_x_3160:
[----:B------:R-:W-:Y:S05]  /*2df60*/  BSYNC B2 ;  /* 0x0000000000027941 */ /* 0x000fea0003800000 */
.L_x_2970:
        /* <DEDUP_REMOVED lines=9> */
.L_x_2973:
[----:B------:R-:W-:Y:S05]  /*2e000*/  BSYNC B2 ;  /* 0x0000000000027941 */ /* 0x000fea0003800000 */
.L_x_2972:
        /* <DEDUP_REMOVED lines=11> */
.L_x_2974:
        /* <DEDUP_REMOVED lines=14> */
[----:B------:R-:W-:Y:S01]  /*2e1a0*/  R2UR UR10, R12 ;  /* 0x000000000c0a72ca */ /* 0x000fe200000e0000 */
[----:B------:R-:W-:-:S14]  /*2e1b0*/  VIADD R12, R8, 0x26c00 ;  /* 0x00026c00080c7836 */ /* 0x000fdc0000000000 */
.L_x_2975:
        /* <DEDUP_REMOVED lines=16> */
.L_x_2976:
        /* <DEDUP_REMOVED lines=16> */
.L_x_2977:
        /* <DEDUP_REMOVED lines=13> */
.L_x_3161:
[----:B------:R-:W-:Y:S05]  /*2e490*/  BSYNC B2 ;  /* 0x0000000000027941 */ /* 0x000fea0003800000 */
.L_x_2978:
        /* <DEDUP_REMOVED lines=11> */
.L_x_2981:
[----:B------:R-:W-:Y:S05]  /*2e550*/  BSYNC B2 ;  /* 0x0000000000027941 */ /* 0x000fea0003800000 */
.L_x_2980:
        /* <DEDUP_REMOVED lines=8> */
.L_x_2982:
        /* <DEDUP_REMOVED lines=16> */
.L_x_2983:
        /* <DEDUP_REMOVED lines=15> */
.L_x_2984:
        /* <DEDUP_REMOVED lines=15> */
.L_x_2985:
        /* <DEDUP_REMOVED lines=10> */
.L_x_2969:
[----:B------:R-:W-:Y:S05]  /*2e960*/  BSYNC B1 ;  /* 0x0000000000017941 */ /* 0x000fea0003800000 */
.L_x_2968:
[C---:B------:R-:W-:Y:S01]  /*2e970*/  ISETP.GT.AND P2, PT, R11.reuse, R6, PT ;  /* 0x000000060b00720c */ /* 0x040fe20003f44270 */
[----:B------:R-:W-:Y:S02]  /*2e980*/  VIADD R28, R28, 0x1 ;  /* 0x000000011c1c7836 */ /* 0x000fe40000000000 */
[----:B------:R-:W-:-:S03]  /*2e990*/  VIADD R11, R11, 0xffffffff ;  /* 0xffffffff0b0b7836 */ /* 0x000fc60000000000 */
[----:B------:R-:W-:-:S04]  /*2e9a0*/  ISETP.NE.AND P1, PT, R28, 0x2, PT ;  /* 0x000000021c00780c */ /* 0x000fc80003f25270 */
[----:B------:R-:W-:Y:S02]  /*2e9b0*/  SEL R3, RZ, 0x1, P1 ;  /* 0x00000001ff037807 */ /* 0x000fe40000800000 */
[----:B------:R-:W-:Y:S02]  /*2e9c0*/  SEL R28, R28, RZ, P1 ;  /* 0x000000ff1c1c7207 */ /* 0x000fe40000800000 */
[----:B------:R-:W-:Y:S01]  /*2e9d0*/  LOP3.LUT R30, R30, R3, RZ, 0x3c, !PT ;  /* 0x000000031e1e7212 */ /* 0x000fe200078e3cff */
[----:B------:R-:W-:Y:S06]  /*2e9e0*/  @P2 BRA `(.L_x_2986) ;  /* 0xfffffff400302947 */ /* 0x000fec000383ffff */
.L_x_2944:
[----:B------:R-:W-:Y:S05]  /*2e9f0*/  BSYNC B0 ;  /* 0x0000000000007941 */ /* 0x000fea0003800000 */
.L_x_2943:
[----:B------:R-:W2:Y:S01]  /*2ea00*/  LDC R0, c[0x0][0x448] ;  /* 0x00011200ff007b82 */ /* 0x000ea20000000800 */
[----:B------:R-:W-:Y:S01]  /*2ea10*/  LEA R2, R25, 0x7f, 0x7 ;  /* 0x0000007f19027811 */ /* 0x000fe200078e38ff */
[----:B------:R-:W-:Y:S06]  /*2ea20*/  @!P0 WARPSYNC.ALL ;  /* 0x0000000000008948 */ /* 0x000fec0003800000 */
[----:B------:R-:W-:Y:S01]  /*2ea30*/  @!P0 BAR.SYNC.DEFER_BLOCKING 0xc, 0x180 ;  /* 0x0306000000008b1d */ /* 0x000fe20000010000 */
[----:B------:R-:W-:-:S05]  /*2ea40*/  ISETP.NE.AND P2, PT, R4, RZ, PT ;  /* 0x000000ff0400720c */ /* 0x000fca0003f45270 */
[----:B------:R-:W-:Y:S08]  /*2ea50*/  BSSY B0, `(.L_x_2987) ;  /* 0x0000029000007945 */ /* 0x000ff00003800000 */
[----:B------:R-:W3:Y:S01]  /*2ea60*/  @!P2 LDC R4, c[0x0][0x9f0] ;  /* 0x00027c00ff04ab82 */ /* 0x000ee20000000800 */
[----:B--2---:R-:W-:-:S13]  /*2ea70*/  ISETP.NE.AND P1, PT, R0, 0x1, PT ;  /* 0x000000010000780c */ /* 0x004fda0003f25270 */
[----:B------:R-:W2:Y:S08]  /*2ea80*/  @P1 LDC R3, c[0x0][0x44c] ;  /* 0x00011300ff031b82 */ /* 0x000eb00000000800 */
[----:B------:R-:W4:Y:S01]  /*2ea90*/  @P1 LDC R0, c[0x0][0x450] ;  /* 0x00011400ff001b82 */ /* 0x000f220000000800 */
[----:B--2---:R-:W-:-:S05]  /*2eaa0*/  @P1 IMAD.HI.U32 R3, R2, R3, RZ ;  /* 0x0000000302031227 */ /* 0x004fca00078e00ff */
[----:B----4-:R-:W-:Y:S01]  /*2eab0*/  @P1 SHF.R.U32.HI R2, RZ, R0, R3 ;  /* 0x00000000ff021219 */ /* 0x010fe20000011603 */
[----:B------:R-:W-:-:S04]  /*2eac0*/  IMAD.MOV.U32 R0, RZ, RZ, RZ ;  /* 0x000000ffff007224 */ /* 0x000fc800078e00ff */
[----:B------:R-:W-:-:S04]  /*2ead0*/  IMAD.IADD R2, R5, 0x1, R2 ;  /* 0x0000000105027824 */ /* 0x000fc800078e0202 */
[----:B------:R-:W-:-:S05]  /*2eae0*/  IMAD.HI R2, R2, 0x66666667, RZ ;  /* 0x6666666702027827 */ /* 0x000fca00078e02ff */
[----:B------:R-:W-:-:S04]  /*2eaf0*/  SHF.R.U32.HI R3, RZ, 0x1f, R2 ;  /* 0x0000001fff037819 */ /* 0x000fc80000011602 */
[----:B------:R-:W-:-:S04]  /*2eb00*/  LEA.HI.SX32 R3, R2, R3, 0x1b ;  /* 0x0000000302037211 */ /* 0x000fc800078fdaff */
[----:B------:R-:W-:-:S04]  /*2eb10*/  VIMNMX R20, R20, R3, PT ;  /* 0x0000000314147248 */ /* 0x000fc80003fe0100 */
[----:B------:R-:W-:-:S13]  /*2eb20*/  ISETP.GE.AND P1, PT, R20, 0x1, PT ;  /* 0x000000011400780c */ /* 0x000fda0003f26270 */
[----:B---3--:R-:W-:Y:S05]  /*2eb30*/  @!P1 BRA `(.L_x_2988) ;  /* 0x0000000000689947 */ /* 0x008fea0003800000 */
[-C--:B------:R-:W-:Y:S02]  /*2eb40*/  IABS R0, R4.reuse ;  /* 0x0000000400007213 */ /* 0x080fe40000000000 */
[----:B------:R-:W-:Y:S02]  /*2eb50*/  IABS R6, R4 ;  /* 0x0000000400067213 */ /* 0x000fe40000000000 */
[----:B0-----:R-:W0:Y:S03]  /*2eb60*/  I2F.RP R7, R0 ;  /* 0x0000000000077306 */ /* 0x001e260000209400 */
        /* <DEDUP_REMOVED lines=23> */
.L_x_2988:
[----:B------:R-:W-:Y:S05]  /*2ece0*/  BSYNC B0 ;  /* 0x0000000000007941 */ /* 0x000fea0003800000 */
.L_x_2987:
[-C--:B------:R-:W-:Y:S01]  /*2ecf0*/  IMAD R3, R21, R0.reuse, RZ ;  /* 0x0000000015037224 */ /* 0x080fe200078e02ff */
[----:B------:R-:W-:Y:S04]  /*2ed00*/  BSSY B7, `(.L_x_2989) ;  /* 0x000037e000077945 */ /* 0x000fe80003800000 */
[----:B------:R-:W-:Y:S01]  /*2ed10*/  VIADDMNMX R2, R3, R0, R20, PT ;  /* 0x0000000003027246 */ /* 0x000fe20003800114 */
[----:B------:R2:W-:Y:S03]  /*2ed20*/  STL [R1+0xc], R3 ;  /* 0x00000c0301007387 */ /* 0x0005e60000100800 */
[----:B------:R-:W-:Y:S01]  /*2ed30*/  ISETP.GT.AND P0, PT, R2, R3, PT ;  /* 0x000000030200720c */ /* 0x000fe20003f04270 */
[----:B------:R2:W-:-:S12]  /*2ed40*/  STL [R1+0x28], R2 ;  /* 0x0000280201007387 */ /* 0x0005d80000100800 */
[----:B--2---:R-:W-:Y:S05]  /*2ed50*/  @P0 BRA `(.L_x_2990) ;  /* 0x0000000000440947 */ /* 0x004fea0003800000 */
[----:B------:R-:W2:Y:S02]  /*2ed60*/  S2R R2, SR_TID.X ;  /* 0x0000000000027919 */ /* 0x000ea40000002100 */
[----:B--2---:R-:W-:-:S04]  /*2ed70*/  LOP3.LUT R2, R2, 0x7f, RZ, 0xc0, !PT ;  /* 0x0000007f02027812 */ /* 0x004fc800078ec0ff */
[----:B------:R-:W-:-:S13]  /*2ed80*/  ISETP.NE.AND P0, PT, R2, RZ, PT ;  /* 0x000000ff0200720c */ /* 0x000fda0003f05270 */
[----:B------:R-:W-:Y:S05]  /*2ed90*/  @P0 BRA `(.L_x_2991) ;  /* 0x0000003400d00947 */ /* 0x000fea0003800000 */
[----:B------:R-:W2:Y:S01]  /*2eda0*/  S2R R5, SR_LANEID ;  /* 0x0000000000057919 */ /* 0x000ea20000000000 */
[----:B------:R-:W-:Y:S01]  /*2edb0*/  VOTEU.ANY UR4, UPT, PT ;  /* 0x0000000000047886 */ /* 0x000fe200038e0100 */
[----:B------:R-:W3:Y:S01]  /*2edc0*/  LDC.64 R2, c[0x0][0xc60] ;  /* 0x00031800ff027b82 */ /* 0x000ee20000000a00 */
[----:B------:R-:W2:Y:S02]  /*2edd0*/  FLO.U32 R0, UR4 ;  /* 0x0000000400007d00 */ /* 0x000ea400080e0000 */
[----:B--2---:R-:W-:-:S06]  /*2ede0*/  ISETP.EQ.U32.AND P0, PT, R0, R5, PT ;  /* 0x000000050000720c */ /* 0x004fcc0003f02070 */
[----:B------:R-:W3:Y:S07]  /*2edf0*/  POPC R5, UR4 ;  /* 0x0000000400057d09 */ /* 0x000eee0008000000 */
[----:B---3--:R-:W2:Y:S01]  /*2ee00*/  @P0 ATOMG.E.ADD.STRONG.GPU PT, R3, desc[UR60][R2.64], R5 ;  /* 0x00000005020309a8 */ /* 0x008ea200081ee1fc */
[----:B------:R-:W3:Y:S02]  /*2ee10*/  S2R R4, SR_LTMASK ;  /* 0x0000000000047919 */ /* 0x000ee40000003900 */
[----:B---3--:R-:W-:-:S04]  /*2ee20*/  LOP3.LUT R4, R4, UR4, RZ, 0xc0, !PT ;  /* 0x0000000404047c12 */ /* 0x008fc8000f8ec0ff */
[----:B0-----:R-:W0:Y:S01]  /*2ee30*/  POPC R7, R4 ;  /* 0x0000000400077309 */ /* 0x001e220000000000 */
[----:B--2---:R-:W0:Y:S02]  /*2ee40*/  SHFL.IDX PT, R0, R3, R0, 0x1f ;  /* 0x00001f0003007589 */ /* 0x004e2400000e0000 */
[----:B0-----:R-:W-:Y:S01]  /*2ee50*/  IADD3 R24, R0, UR38, R7 ;  /* 0x0000002600187c10 */ /* 0x001fe2000fffe007 */
[----:B------:R-:W-:Y:S06]  /*2ee60*/  BRA `(.L_x_2991) ;  /* 0x00000034009c7947 */ /* 0x000fec0003800000 */
.L_x_2990:
        /* <DEDUP_REMOVED lines=9> */
[----:B------:R-:W2:Y:S01]  /*2ef00*/  LDC.64 R2, c[0x4][R2] ;  /* 0x0100000002027b82 */ /* 0x000ea20000000a00 */
[----:B------:R-:W-:Y:S02]  /*2ef10*/  IMAD.U32 R5, RZ, RZ, UR7 ;  /* 0x00000007ff057e24 */ /* 0x000fe4000f8e00ff */
[----:B------:R-:W-:Y:S02]  /*2ef20*/  IMAD.U32 R6, RZ, RZ, UR8 ;  /* 0x00000008ff067e24 */ /* 0x000fe4000f8e00ff */
[----:B0-----:R-:W-:-:S02]  /*2ef30*/  IMAD.U32 R7, RZ, RZ, UR9 ;  /* 0x00000009ff077e24 */ /* 0x001fc4000f8e00ff */
[----:B------:R-:W-:Y:S02]  /*2ef40*/  IMAD.U32 R10, RZ, RZ, UR4 ;  /* 0x00000004ff0a7e24 */ /* 0x000fe4000f8e00ff */
[----:B-1----:R-:W-:Y:S02]  /*2ef50*/  IMAD.U32 R11, RZ, RZ, UR5 ;  /* 0x00000005ff0b7e24 */ /* 0x002fe4000f8e00ff */
[----:B------:R-:W-:Y:S02]  /*2ef60*/  IMAD.MOV.U32 R8, RZ, RZ, 0x70 ;  /* 0x00000070ff087424 */ /* 0x000fe400078e00ff */
[----:B------:R-:W-:Y:S02]  /*2ef70*/  IMAD.MOV.U32 R12, RZ, RZ, 0x1 ;  /* 0x00000001ff0c7424 */ /* 0x000fe400078e00ff */
[----:B------:R-:W-:-:S07]  /*2ef80*/  IMAD.MOV.U32 R13, RZ, RZ, RZ ;  /* 0x000000ffff0d7224 */ /* 0x000fce00078e00ff */
[----:B------:R-:W-:-:S07]  /*2ef90*/  LEPC R20, `(.L_x_2993) ;  /* 0x000000001014794e */ /* 0x000fce0000000000 */
[----:B--2---:R-:W-:Y:S05]  /*2efa0*/  CALL.ABS.NOINC R2 ;  /* 0x0000000002007343 */ /* 0x004fea0003c00000 */
.L_x_2993:
[----:B------:R-:W-:Y:S05]  /*2efb0*/  BSYNC B6 ;  /* 0x0000000000067941 */ /* 0x000fea0003800000 */
.L_x_2992:
        /* <DEDUP_REMOVED lines=8> */
[----:B------:R2:W3:Y:S01]  /*2f040*/  LDC.64 R2, c[0x4][R22] ;  /* 0x0100000016027b82 */ /* 0x0004e20000000a00 */
[----:B------:R-:W-:Y:S02]  /*2f050*/  IMAD.U32 R4, RZ, RZ, UR6 ;  /* 0x00000006ff047e24 */ /* 0x000fe4000f8e00ff */
[----:B------:R-:W-:Y:S02]  /*2f060*/  IMAD.U32 R5, RZ, RZ, UR7 ;  /* 0x00000007ff057e24 */ /* 0x000fe4000f8e00ff */
[----:B------:R-:W-:Y:S02]  /*2f070*/  IMAD.U32 R6, RZ, RZ, UR8 ;  /* 0x00000008ff067e24 */ /* 0x000fe4000f8e00ff */
[----:B0-----:R-:W-:-:S02]  /*2f080*/  IMAD.U32 R7, RZ, RZ, UR9 ;  /* 0x00000009ff077e24 */ /* 0x001fc4000f8e00ff */
[----:B------:R-:W-:Y:S02]  /*2f090*/  IMAD.U32 R10, RZ, RZ, UR4 ;  /* 0x00000004ff0a7e24 */ /* 0x000fe4000f8e00ff */
[----:B-1----:R-:W-:Y:S02]  /*2f0a0*/  IMAD.U32 R11, RZ, RZ, UR5 ;  /* 0x00000005ff0b7e24 */ /* 0x002fe4000f8e00ff */
[----:B------:R-:W-:Y:S02]  /*2f0b0*/  IMAD.MOV.U32 R8, RZ, RZ, 0x70 ;  /* 0x00000070ff087424 */ /* 0x000fe400078e00ff */
[----:B------:R-:W-:Y:S02]  /*2f0c0*/  IMAD.MOV.U32 R12, RZ, RZ, 0x1 ;  /* 0x00000001ff0c7424 */ /* 0x000fe400078e00ff */
[----:B--2---:R-:W-:-:S07]  /*2f0d0*/  IMAD.MOV.U32 R13, RZ, RZ, RZ ;  /* 0x000000ffff0d7224 */ /* 0x004fce00078e00ff */
[----:B------:R-:W-:-:S07]  /*2f0e0*/  LEPC R20, `(.L_x_2996) ;  /* 0x000000001014794e */ /* 0x000fce0000000000 */
[----:B---3--:R-:W-:Y:S05]  /*2f0f0*/  CALL.ABS.NOINC R2 ;  /* 0x0000000002007343 */ /* 0x008fea0003c00000 */
.L_x_2996:
        /* <DEDUP_REMOVED lines=15> */
.L_x_2995:
[----:B------:R-:W-:Y:S05]  /*2f1f0*/  BSYNC B6 ;  /* 0x0000000000067941 */ /* 0x000fea0003800000 */
.L_x_2994:
[----:B------:R-:W2:Y:S01]  /*2f200*/  LDL R22, [R1+0x28] ;  /* 0x0000280001167983 */ /* 0x000ea20000100800 */
[----:B------:R-:W-:Y:S01]  /*2f210*/  ULDC.64 UR4, c[0x0][0x9f8] ;  /* 0x00027e0000047ab9 */ /* 0x000fe20000000a00 */
[----:B------:R-:W3:Y:S02]  /*2f220*/  LDC R0, c[0x0][0x430] ;  /* 0x00010c00ff007b82 */ /* 0x000ee40000000800 */
[----:B------:R-:W4:Y:S01]  /*2f230*/  LDL R6, [R1+0x8] ;  /* 0x0000080001067983 */ /* 0x000f220000100800 */
[----:B------:R-:W-:-:S03]  /*2f240*/  ISETP.NE.U32.AND P0, PT, RZ, UR4, PT ;  /* 0x00000004ff007c0c */ /* 0x000fc6000bf05070 */
[----:B------:R-:W4:Y:S01]  /*2f250*/  LDL R21, [R1+0x10] ;  /* 0x0000100001157983 */ /* 0x000f220000100800 */
[----:B------:R-:W-:Y:S01]  /*2f260*/  ISETP.NE.AND.EX P0, PT, RZ, UR5, PT, P0 ;  /* 0x00000005ff007c0c */ /* 0x000fe2000bf05300 */
[----:B------:R-:W0:-:S12]  /*2f270*/  S2R R20, SR_TID.X ;  /* 0x0000000000147919 */ /* 0x000e180000002100 */
[----:B------:R-:W-:Y:S01]  /*2f280*/  @P0 IADD3 R2, P1, R17, UR4, RZ ;  /* 0x0000000411020c10 */ /* 0x000fe2000ff3e0ff */
[----:B------:R-:W-:-:S03]  /*2f290*/  ULDC UR4, c[0x0][0x2f4] ;  /* 0x0000bd0000047ab9 */ /* 0x000fc60000000800 */
[----:B------:R-:W-:-:S05]  /*2f2a0*/  @P0 IADD3.X R3, R19, UR5, RZ, P1, !PT ;  /* 0x0000000513030c10 */ /* 0x000fca0008ffe4ff */
[----:B------:R1:W4:Y:S01]  /*2f2b0*/  @P0 LDG.E R32, desc[UR60][R2.64] ;  /* 0x0000003c02200981 */ /* 0x000322000c1e1900 */
[----:B0-----:R-:W-:-:S04]  /*2f2c0*/  LOP3.LUT R20, R20, 0x7f, RZ, 0xc0, !PT ;  /* 0x0000007f14147812 */ /* 0x001fc800078ec0ff */
[----:B------:R-:W-:Y:S02]  /*2f2d0*/  SHF.R.U32.HI R4, RZ, 0x3, R20 ;  /* 0x00000003ff047819 */ /* 0x000fe40000011614 */
[----:B------:R-:W0:Y:S01]  /*2f2e0*/  S2R R20, SR_TID.X ;  /* 0x0000000000147919 */ /* 0x000e220000002100 */
[----:B---3--:R-:W-:-:S13]  /*2f2f0*/  ISETP.NE.AND P1, PT, R0, 0x1, PT ;  /* 0x000000010000780c */ /* 0x008fda0003f25270 */
[----:B-1----:R-:W1:Y:S01]  /*2f300*/  @P1 LDC R2, c[0x0][0x438] ;  /* 0x00010e00ff021b82 */ /* 0x002e620000000800 */
        /* <DEDUP_REMOVED lines=9> */
[C---:B----4-:R-:W-:Y:S01]  /*2f3a0*/  ISETP.GE.AND P0, PT, R5.reuse, R6, PT ;  /* 0x000000060500720c */ /* 0x050fe20003f06270 */
[----:B------:R-:W-:-:S03]  /*2f3b0*/  IMAD.IADD R5, R5, 0x1, R21 ;  /* 0x0000000105057824 */ /* 0x000fc600078e0215 */
[----:B------:R-:W-:Y:S01]  /*2f3c0*/  ISETP.GT.U32.OR P0, PT, R20, 0x4f, P0 ;  /* 0x0000004f1400780c */ /* 0x000fe20000704470 */
[----:B0-----:R-:W-:-:S04]  /*2f3d0*/  @P1 IMAD.HI.U32 R3, R5, R4, RZ ;  /* 0x0000000405031227 */ /* 0x001fc800078e00ff */
[----:B------:R-:W-:Y:S01]  /*2f3e0*/  IMAD.MOV.U32 R4, RZ, RZ, R5 ;  /* 0x000000ffff047224 */ /* 0x000fe200078e0005 */
[----:B-1----:R-:W-:-:S07]  /*2f3f0*/  @P1 SHF.R.U32.HI R4, RZ, R2, R3 ;  /* 0x00000002ff041219 */ /* 0x002fce0000011603 */
[----:B------:R-:W0:Y:S01]  /*2f400*/  @!P0 LDC.64 R2, c[0x0][0x428] ;  /* 0x00010a00ff028b82 */ /* 0x000e220000000a00 */
[----:B------:R-:W-:Y:S01]  /*2f410*/  IMAD.MOV R6, RZ, RZ, -R4 ;  /* 0x000000ffff067224 */ /* 0x000fe200078e0a04 */
[----:B------:R-:W-:-:S03]  /*2f420*/  SHF.R.S32.HI R7, RZ, 0x1f, R32 ;  /* 0x0000001fff077819 */ /* 0x000fc60000011420 */
        /* <DEDUP_REMOVED lines=31> */
.L_x_3164:
[----:B------:R-:W-:Y:S05]  /*2f620*/  @!P2 BRA `(.L_x_2998) ;  /* 0x000000000004a947 */ /* 0x000fea0003800000 */
[----:B------:R-:W-:Y:S01]  /*2f630*/  BPT.TRAP 0x1 ;  /* 0x000000040000795c */ /* 0x000fe20000300000 */
.L_x_2998:
        /* <DEDUP_REMOVED lines=23> */
.L_x_3165:
[----:B------:R-:W-:Y:S05]  /*2f7b0*/  BSYNC B0 ;  /* 0x0000000000007941 */ /* 0x000fea0003800000 */
.L_x_2999:
        /* <DEDUP_REMOVED lines=74> */
.L_x_3177:
[----:B------:R-:W-:Y:S01]  /*2fc60*/  ISETP.GE.AND P0, PT, R4, 0x41, PT ;  /* 0x000000410400780c */ /* 0x000fe20003f06270 */
[----:B------:R-:W-:-:S12]  /*2fc70*/  BSSY B0, `(.L_x_3002) ;  /* 0x0000010000007945 */ /* 0x000fd80003800000 */
[----:B------:R-:W-:Y:S05]  /*2fc80*/  @!P0 BRA `(.L_x_3003) ;  /* 0x0000000000388947 */ /* 0x000fea0003800000 */
[C---:B------:R-:W-:Y:S01]  /*2fc90*/  LOP3.LUT P4, RZ, R18.reuse, 0x10, RZ, 0xc0, !PT ;  /* 0x0000001012ff7812 */ /* 0x040fe2000788c0ff */
        /* <DEDUP_REMOVED lines=13> */
.L_x_3003:
[----:B------:R-:W-:Y:S05]  /*2fd70*/  BSYNC B0 ;  /* 0x0000000000007941 */ /* 0x000fea0003800000 */
.L_x_3002:
[----:B------:R-:W-:Y:S01]  /*2fd80*/  NOP ;  /* 0x0000000000007918 */ /* 0x000fe20000000000 */
[----:B------:R-:W-:-:S13]  /*2fd90*/  PLOP3.LUT P0, PT, PT, PT, PT, 0x80, 0x0 ;  /* 0x000000000000781c */ /* 0x000fda0003f0f070 */
.L_x_3004:
        /* <DEDUP_REMOVED lines=10> */
.L_x_3005:
        /* <DEDUP_REMOVED lines=37> */
.L_x_3007:
[----:B------:R-:W-:Y:S05]  /*30090*/  BSYNC B6 ;  /* 0x0000000000067941 */ /* 0x000fea0003800000 */
.L_x_3006:
[----:B------:R-:W3:Y:S01]  /*300a0*/  LDL.LU R20, [R1+0x30] ;  /* 0x0000300001147983 */ /* 0x000ee20000300800 */
[----:B------:R-:W-:Y:S01]  /*300b0*/  ULDC.64 UR4, c[0x0][0x2d8] ;  /* 0x0000b60000047ab9 */ /* 0x000fe20000000a00 */
[----:B------:R-:W0:Y:S02]  /*300c0*/  LDC R6, c[0x0][0x448] ;  /* 0x00011200ff067b82 */ /* 0x000e240000000800 */
[----:B------:R-:W4:Y:S04]  /*300d0*/  LDL.LU.64 R2, [R1+0x20] ;  /* 0x0000200001027983 */ /* 0x000f280000300a00 */
[----:B------:R1:W5:Y:S01]  /*300e0*/  LDL R9, [R1+0x1c] ;  /* 0x00001c0001097983 */ /* 0x0003620000100800 */
[----:B0-----:R-:W-:-:S13]  /*300f0*/  ISETP.NE.AND P0, PT, R6, 0x1, PT ;  /* 0x000000010600780c */ /* 0x001fda0003f05270 */
[----:B------:R-:W0:Y:S01]  /*30100*/  @P0 LDC R7, c[0x0][0x44c] ;  /* 0x00011300ff070b82 */ /* 0x000e220000000800 */
[C---:B------:R-:W-:Y:S02]  /*30110*/  LOP3.LUT R10, R34.reuse, 0x40, RZ, 0xfc, !PT ;  /* 0x00000040220a7812 */ /* 0x040fe400078efcff */
[----:B--2---:R-:W-:Y:S01]  /*30120*/  LOP3.LUT R8, R34, 0x80, RZ, 0xfc, !PT ;  /* 0x0000008022087812 */ /* 0x004fe200078efcff */
[----:B----4-:R-:W-:Y:S02]  /*30130*/  IMAD.MOV.U32 R3, RZ, RZ, R35 ;  /* 0x000000ffff037224 */ /* 0x010fe400078e0023 */
        /* <DEDUP_REMOVED lines=15> */
[----:B------:R-:W-:-:S04]  /*30230*/  IMAD R5, R25, 0x80, R20 ;  /* 0x0000008019057824 */ /* 0x000fc800078e0214 */
        /* <DEDUP_REMOVED lines=19> */
[----:B------:R-:W-:Y:S01]  /*30370*/  ULDC UR4, c[0x0][0x2b8] ;  /* 0x0000ae0000047ab9 */ /* 0x000fe20000000800 */
[----:B0-----:R-:W-:-:S03]  /*30380*/  LOP3.LUT R20, R20, 0x7f, RZ, 0xc0, !PT ;  /* 0x0000007f14147812 */ /* 0x001fc600078ec0ff */
[----:B------:R-:W-:Y:S01]  /*30390*/  LEA.HI.X R0, R2, UR5, R0, 0x1, P0 ;  /* 0x0000000502007c11 */ /* 0x000fe200080f0c00 */
[----:B------:R-:W-:Y:S01]  /*303a0*/  UMOV UR5, 0xffffffff ;  /* 0xffffffff00057882 */ /* 0x000fe20000000000 */
[----:B------:R-:W-:Y:S02]  /*303b0*/  ISETP.GE.AND P4, PT, R34, UR4, PT ;  /* 0x0000000422007c0c */ /* 0x000fe4000bf86270 */
[----:B------:R-:W-:Y:S02]  /*303c0*/  ISETP.GE.AND P3, PT, R10, UR4, PT ;  /* 0x000000040a007c0c */ /* 0x000fe4000bf66270 */
[----:B------:R-:W-:Y:S02]  /*303d0*/  ISETP.GE.AND P2, PT, R8, UR4, PT ;  /* 0x0000000408007c0c */ /* 0x000fe4000bf46270 */
[----:B------:R-:W-:Y:S02]  /*303e0*/  ISETP.GE.AND P1, PT, R37, UR4, PT ;  /* 0x0000000425007c0c */ /* 0x000fe4000bf26270 */
[----:B------:R-:W-:Y:S01]  /*303f0*/  SHF.R.U32.HI R8, RZ, 0x3, R20 ;  /* 0x00000003ff087819 */ /* 0x000fe20000011614 */
[----:B-1----:R-:W-:Y:S10]  /*30400*/  BRA.DIV UR5, `(.L_x_3008) ;  /* 0x0000005e052c7947 */ /* 0x002ff4000b800000 */
[----:B------:R-:W0:Y:S01]  /*30410*/  SHFL.IDX PT, R3, R4, RZ, 0x181f ;  /* 0x00181fff04037589 */ /* 0x000e2200000e0000 */
[----:B-----5:R-:W-:Y:S02]  /*30420*/  IMAD R5, R9, R6, RZ ;  /* 0x0000000609057224 */ /* 0x020fe400078e02ff */
[----:B------:R-:W-:Y:S01]  /*30430*/  IMAD R25, R25, 0x80, R8 ;  /* 0x0000008019197824 */ /* 0x000fe200078e0208 */
        /* <DEDUP_REMOVED lines=83> */
.L_x_3194:
        /* <DEDUP_REMOVED lines=13> */
.L_x_3010:
[----:B------:R-:W-:Y:S05]  /*30a40*/  BSYNC B0 ;  /* 0x0000000000007941 */ /* 0x000fea0003800000 */
.L_x_3009:
[----:B------:R-:W-:Y:S01]  /*30a50*/  NOP ;  /* 0x0000000000007918 */ /* 0x000fe20000000000 */
[----:B------:R-:W-:-:S13]  /*30a60*/  PLOP3.LUT P0, PT, PT, PT, PT, 0x80, 0x0 ;  /* 0x000000000000781c */ /* 0x000fda0003f0f070 */
.L_x_3011:
        /* <DEDUP_REMOVED lines=20> */
.L_x_3195:
[----:B------:R-:W-:Y:S05]  /*30bb0*/  BSYNC B0 ;  /* 0x0000000000007941 */ /* 0x000fea0003800000 */
.L_x_3012:
[----:B------:R-:W2:Y:S01]  /*30bc0*/  LDL R2, [R1+0xc] ;  /* 0x00000c0001027983 */ /* 0x000ea20000100800 */
[----:B------:R-:W-:Y:S01]  /*30bd0*/  BSSY B0, `(.L_x_3014) ;  /* 0x0000112000007945 */ /* 0x000fe20003800000 */
[----:B--2---:R-:W-:-:S13]  /*30be0*/  ISETP.GE.AND P0, PT, R0, R2, PT ;  /* 0x000000020000720c */ /* 0x004fda0003f06270 */
[----:B------:R-:W-:Y:S05]  /*30bf0*/  @!P0 BRA `(.L_x_3015) ;  /* 0x00000010003c8947 */ /* 0x000fea0003800000 */
[C---:B------:R-:W-:Y:S01]  /*30c00*/  LOP3.LUT R4, R34.reuse, 0x40, RZ, 0xfc, !PT ;  /* 0x0000004022047812 */ /* 0x040fe200078efcff */
[----:B------:R-:W-:Y:S01]  /*30c10*/  ULDC UR4, c[0x0][0x2f4] ;  /* 0x0000bd0000047ab9 */ /* 0x000fe20000000800 */
[C---:B------:R-:W-:Y:S01]  /*30c20*/  LOP3.LUT R2, R34.reuse, 0x80, RZ, 0xfc, !PT ;  /* 0x0000008022027812 */ /* 0x040fe200078efcff */
[----:B------:R-:W-:Y:S01]  /*30c30*/  IMAD.MOV.U32 R7, RZ, RZ, R23 ;  /* 0x000000ffff077224 */ /* 0x000fe200078e0017 */
[----:B------:R-:W-:Y:S01]  /*30c40*/  ISETP.GE.AND P4, PT, R34, UR4, PT ;  /* 0x0000000422007c0c */ /* 0x000fe2000bf86270 */
[----:B------:R-:W-:Y:S01]  /*30c50*/  IMAD.MOV.U32 R20, RZ, RZ, R29 ;  /* 0x000000ffff147224 */ /* 0x000fe200078e001d */
[----:B------:R-:W-:Y:S01]  /*30c60*/  ISETP.GE.AND P3, PT, R4, UR4, PT ;  /* 0x0000000404007c0c */ /* 0x000fe2000bf66270 */
[----:B------:R-:W-:Y:S01]  /*30c70*/  IMAD.MOV.U32 R31, RZ, RZ, R22 ;  /* 0x000000ffff1f7224 */ /* 0x000fe200078e0016 */
[----:B------:R-:W-:Y:S02]  /*30c80*/  ISETP.GE.AND P2, PT, R2, UR4, PT ;  /* 0x0000000402007c0c */ /* 0x000fe4000bf46270 */
[----:B------:R-:W-:-:S13]  /*30c90*/  ISETP.GE.AND P1, PT, R37, UR4, PT ;  /* 0x0000000425007c0c */ /* 0x000fda000bf26270 */
.L_x_3028:
[----:B------:R-:W1:Y:S01]  /*30ca0*/  LDL R5, [R1+0x10] ;  /* 0x0000100001057983 */ /* 0x000e620000100800 */
[----:B------:R-:W2:Y:S03]  /*30cb0*/  LDC R11, c[0x0][0x430] ;  /* 0x00010c00ff0b7b82 */ /* 0x000ea60000000800 */
[----:B------:R-:W3:Y:S01]  /*30cc0*/  LDL R8, [R1+0x14] ;  /* 0x0000140001087983 */ /* 0x000ee20000100800 */
[----:B------:R-:W4:Y:S01]  /*30cd0*/  S2R R2, SR_TID.X ;  /* 0x0000000000027919 */ /* 0x000f220000002100 */
[----:B------:R-:W4:Y:S01]  /*30ce0*/  S2R R4, SR_TID.X ;  /* 0x0000000000047919 */ /* 0x000f220000002100 */
[----:B--2---:R-:W-:-:S13]  /*30cf0*/  ISETP.NE.AND P0, PT, R11, 0x1, PT ;  /* 0x000000010b00780c */ /* 0x004fda0003f05270 */
[----:B0-----:R-:W0:Y:S01]  /*30d00*/  @P0 LDC R3, c[0x0][0x434] ;  /* 0x00010d00ff030b82 */ /* 0x001e220000000800 */
[----:B----4-:R-:W-:Y:S01]  /*30d10*/  LOP3.LUT R2, R2, 0x7f, RZ, 0xc0, !PT ;  /* 0x0000007f02027812 */ /* 0x010fe200078ec0ff */
[----:B------:R-:W-:-:S03]  /*30d20*/  IMAD.SHL.U32 R4, R4, 0x10, RZ ;  /* 0x0000001004047824 */ /* 0x000fc600078e00ff */
[----:B------:R-:W-:-:S04]  /*30d30*/  SHF.R.U32.HI R2, RZ, 0x3, R2 ;  /* 0x00000003ff027819 */ /* 0x000fc80000011602 */
[----:B------:R-:W-:Y:S02]  /*30d40*/  LOP3.LUT R4, R2, 0x70, R4, 0xf8, !PT ;  /* 0x0000007002047812 */ /* 0x000fe400078ef804 */
[----:B------:R-:W2:Y:S02]  /*30d50*/  @P0 LDC R2, c[0x0][0x438] ;  /* 0x00010e00ff020b82 */ /* 0x000ea40000000800 */
[----:B------:R-:W-:Y:S01]  /*30d60*/  ISETP.GT.U32.AND P6, PT, R4, 0x4f, PT ;  /* 0x0000004f0400780c */ /* 0x000fe20003fc4070 */
[----:B-1----:R-:W-:-:S04]  /*30d70*/  IMAD R6, R0, 0x50, R5 ;  /* 0x0000005000067824 */ /* 0x002fc800078e0205 */
[----:B------:R-:W-:-:S08]  /*30d80*/  IMAD.IADD R6, R4, 0x1, R6 ;  /* 0x0000000104067824 */ /* 0x000fd000078e0206 */
[----:B------:R-:W1:Y:S01]  /*30d90*/  @!P6 LDC.64 R4, c[0x0][0x428] ;  /* 0x00010a00ff04eb82 */ /* 0x000e620000000a00 */
[----:B0-----:R-:W-:-:S04]  /*30da0*/  @P0 IMAD.HI.U32 R3, R6, R3, RZ ;  /* 0x0000000306030227 */ /* 0x001fc800078e00ff */
[----:B------:R-:W-:Y:S01]  /*30db0*/  IMAD.MOV.U32 R10, RZ, RZ, R6 ;  /* 0x000000ffff0a7224 */ /* 0x000fe200078e0006 */
[----:B--2---:R-:W-:-:S04]  /*30dc0*/  @P0 SHF.R.U32.HI R10, RZ, R2, R3 ;  /* 0x00000002ff0a0219 */ /* 0x004fc80000011603 */
[--C-:B------:R-:W-:Y:S01]  /*30dd0*/  @!P6 SHF.R.S32.HI R3, RZ, 0x1f, R10.reuse ;  /* 0x0000001fff03e819 */ /* 0x100fe2000001140a */
[----:B------:R-:W-:-:S04]  /*30de0*/  @!P6 IMAD.MOV.U32 R2, RZ, RZ, R10 ;  /* 0x000000ffff02e224 */ /* 0x000fc800078e000a */
[----:B-1----:R-:W-:-:S04]  /*30df0*/  @!P6 IMAD.WIDE.U32 R2, R32, R4, R2 ;  /* 0x000000042002e225 */ /* 0x002fc800078e0002 */
        /* <DEDUP_REMOVED lines=8> */
[----:B------:R-:W-:Y:S01]  /*30e80*/  LOP3.LUT P5, RZ, R18, 0x20, RZ, 0xc0, !PT ;  /* 0x0000002012ff7812 */ /* 0x000fe200078ac0ff */
[----:B------:R-:W-:-:S05]  /*30e90*/  VIADD R23, R7, 0x1 ;  /* 0x0000000107177836 */ /* 0x000fca0000000000 */
[----:B------:R-:W-:Y:S01]  /*30ea0*/  ISETP.NE.AND P0, PT, R23, 0x2, PT ;  /* 0x000000021700780c */ /* 0x000fe20003f05270 */
[----:B------:R-:W-:Y:S01]  /*30eb0*/  IMAD.MOV R5, RZ, RZ, -R10 ;  /* 0x000000ffff057224 */ /* 0x000fe200078e0a0a */
[----:B------:R-:W-:Y:S05]  /*30ec0*/  YIELD ;  /* 0x0000000000007946 */ /* 0x000fea0003800000 */
[----:B------:R-:W-:Y:S01]  /*30ed0*/  SEL R29, RZ, 0x1, P0 ;  /* 0x00000001ff1d7807 */ /* 0x000fe20000000000 */
[----:B------:R-:W-:Y:S01]  /*30ee0*/  IMAD R5, R11, R5, R6 ;  /* 0x000000050b057224 */ /* 0x000fe200078e0206 */
[----:B------:R-:W-:Y:S01]  /*30ef0*/  SEL R23, R23, RZ, P0 ;  /* 0x000000ff17177207 */ /* 0x000fe20000000000 */
[----:B------:R-:W-:Y:S01]  /*30f00*/  IMAD.MOV.U32 R22, RZ, RZ, R0 ;  /* 0x000000ffff167224 */ /* 0x000fe200078e0000 */
[----:B------:R-:W-:Y:S01]  /*30f10*/  LOP3.LUT R29, R20, R29, RZ, 0x3c, !PT ;  /* 0x0000001d141d7212 */ /* 0x000fe200078e3cff */
[----:B0-----:R-:W-:Y:S06]  /*30f20*/  @!P5 BRA `(.L_x_3016) ;  /* 0x000000000004d947 */ /* 0x001fec0003800000 */
[----:B------:R-:W-:Y:S01]  /*30f30*/  BPT.TRAP 0x1 ;  /* 0x000000040000795c */ /* 0x000fe20000300000 */
.L_x_3016:
[----:B------:R-:W-:Y:S01]  /*30f40*/  IMAD R6, R23, 0x8, R16 ;  /* 0x0000000817067824 */ /* 0x000fe200078e0210 */
[----:B------:R-:W-:Y:S01]  /*30f50*/  SHF.L.U32 R3, R29, 0x1f, RZ ;  /* 0x0000001f1d037819 */ /* 0x000fe200000006ff */
[----:B------:R-:W-:Y:S03]  /*30f60*/  BSSY B1, `(.L_x_3017) ;  /* 0x0000003000017945 */ /* 0x000fe60003800000 */
[----:B------:R-:W0:Y:S02]  /*30f70*/  SYNCS.PHASECHK.TRANS64.TRYWAIT P0, [R6+URZ+0x38840], R3 ;  /* 0x03884003060075a7 */ /* 0x000e24000800017f */
[----:B0-----:R-:W-:Y:S05]  /*30f80*/  @!P0 BRA `(.L_x_3018) ;  /* 0x0000005c00348947 */ /* 0x001fea0003800000 */
.L_x_3196:
[----:B------:R-:W-:Y:S05]  /*30f90*/  BSYNC B1 ;  /* 0x0000000000017941 */ /* 0x000fea0003800000 */
.L_x_3017:
        /* <DEDUP_REMOVED lines=67> */
.L_x_3208:
        /* <DEDUP_REMOVED lines=17> */
.L_x_3020:
        /* <DEDUP_REMOVED lines=10> */
.L_x_3021:
[----:B------:R2:W-:Y:S01]  /*31580*/  SYNCS.ARRIVE.TRANS64.A1T0 RZ, [R6+URZ+0x38830], RZ ;  /* 0x038830ff06ff79a7 */ /* 0x0005e2000810003f */
[----:B------:R-:W-:Y:S05]  /*31590*/  @!P6 BRA `(.L_x_3022) ;  /* 0x000000000004e947 */ /* 0x000fea0003800000 */
[----:B------:R-:W-:Y:S01]  /*315a0*/  BPT.TRAP 0x1 ;  /* 0x000000040000795c */ /* 0x000fe20000300000 */
.L_x_3022:
[----:B-1----:R-:W-:Y:S01]  /*315b0*/  SHF.L.U32 R2, R20, 0x1f, RZ ;  /* 0x0000001f14027819 */ /* 0x002fe200000006ff */
[----:B--2---:R-:W-:Y:S01]  /*315c0*/  IMAD R6, R7, 0x8, R16 ;  /* 0x0000000807067824 */ /* 0x004fe200078e0210 */
[----:B------:R-:W-:Y:S03]  /*315d0*/  BSSY B1, `(.L_x_3023) ;  /* 0x0000003000017945 */ /* 0x000fe60003800000 */
[----:B------:R-:W1:Y:S02]  /*315e0*/  SYNCS.PHASECHK.TRANS64.TRYWAIT P0, [R6+URZ+0x38860], R2 ;  /* 0x03886002060075a7 */ /* 0x000e64000800017f */
[----:B-1----:R-:W-:Y:S05]  /*315f0*/  @!P0 BRA `(.L_x_3024) ;  /* 0x0000005c00708947 */ /* 0x002fea0003800000 */
.L_x_3209:
[----:B------:R-:W-:Y:S05]  /*31600*/  BSYNC B1 ;  /* 0x0000000000017941 */ /* 0x000fea0003800000 */
.L_x_3023:
        /* <DEDUP_REMOVED lines=61> */
.L_x_3221:
        /* <DEDUP_REMOVED lines=31> */
.L_x_3026:
        /* <DEDUP_REMOVED lines=10> */
.L_x_3027:
        /* <DEDUP_REMOVED lines=8> */
.L_x_3015:
[----:B------:R-:W-:Y:S05]  /*31cf0*/  BSYNC B0 ;  /* 0x0000000000007941 */ /* 0x000fea0003800000 */
.L_x_3014:
        /* <DEDUP_REMOVED lines=17> */
.L_x_3030:
[----:B------:R-:W-:Y:S05]  /*31e10*/  BSYNC B0 ;  /* 0x0000000000007941 */ /* 0x000fea0003800000 */
.L_x_3029:
[----:B------:R-:W-:-:S13]  /*31e20*/  LOP3.LUT P0, RZ, R18, 0x20, RZ, 0xc0, !PT ;  /* 0x0000002012ff7812 */ /* 0x000fda000780c0ff */
[----:B------:R-:W-:Y:S05]  /*31e30*/  @!P0 BRA `(.L_x_3031) ;  /* 0x0000000000048947 */ /* 0x000fea0003800000 */
[----:B------:R-:W-:Y:S01]  /*31e40*/  BPT.TRAP 0x1 ;  /* 0x000000040000795c */ /* 0x000fe20000300000 */
.L_x_3031:
[----:B------:R-:W2:Y:S01]  /*31e50*/  LDL.LU R0, [R1+0x8] ;  /* 0x0000080001007983 */ /* 0x000ea20000300800 */
[----:B------:R-:W-:Y:S01]  /*31e60*/  IMAD R4, R23, 0x8, R16 ;  /* 0x0000000817047824 */ /* 0x000fe200078e0210 */
[----:B0-----:R-:W-:Y:S01]  /*31e70*/  SHF.L.U32 R3, R29, 0x1f, RZ ;  /* 0x0000001f1d037819 */ /* 0x001fe200000006ff */
[----:B------:R-:W-:Y:S03]  /*31e80*/  BSSY B0, `(.L_x_3032) ;  /* 0x0000004000007945 */ /* 0x000fe60003800000 */
[----:B------:R-:W0:Y:S01]  /*31e90*/  SYNCS.PHASECHK.TRANS64.TRYWAIT P0, [R4+URZ+0x38860], R3 ;  /* 0x03886003040075a7 */ /* 0x000e22000800017f */
[----:B--2---:R-:W-:Y:S01]  /*31ea0*/  IMAD R5, R22, -0x50, R0 ;  /* 0xffffffb016057824 */ /* 0x004fe200078e0200 */
[----:B0-----:R-:W-:Y:S06]  /*31eb0*/  @!P0 BRA `(.L_x_3033) ;  /* 0x0000005c00308947 */ /* 0x001fec0003800000 */
.L_x_3222:
[----:B------:R-:W-:Y:S05]  /*31ec0*/  BSYNC B0 ;  /* 0x0000000000007941 */ /* 0x000fea0003800000 */
.L_x_3032:
[----:B------:R-:W2:Y:S01]  /*31ed0*/  S2R R0, SR_TID.X ;  /* 0x0000000000007919 */ /* 0x000ea20000002100 */
[----:B------:R-:W-:Y:S01]  /*31ee0*/  UMOV UR4, 0xffffffff ;  /* 0xffffffff00047882 */ /* 0x000fe20000000000 */
[----:B------:R-:W-:Y:S01]  /*31ef0*/  IMAD R7, R23, 0x5000, R33 ;  /* 0x0000500017077824 */ /* 0x000fe200078e0221 */
        /* <DEDUP_REMOVED lines=63> */
.L_x_3234:
        /* <DEDUP_REMOVED lines=15> */
.L_x_3035:
        /* <DEDUP_REMOVED lines=10> */
.L_x_3036:
[----:B------:R1:W-:Y:S01]  /*32480*/  SYNCS.ARRIVE.TRANS64.A1T0 RZ, [R4+URZ+0x38850], RZ ;  /* 0x038850ff04ff79a7 */ /* 0x0003e2000810003f */
[----:B------:R-:W-:-:S05]  /*32490*/  VIADD R23, R23, 0x1 ;  /* 0x0000000117177836 */ /* 0x000fca0000000000 */
[----:B------:R-:W-:-:S04]  /*324a0*/  ISETP.NE.AND P0, PT, R23, 0x2, PT ;  /* 0x000000021700780c */ /* 0x000fc80003f05270 */
[----:B0-----:R-:W-:Y:S02]  /*324b0*/  SEL R0, RZ, 0x1, P0 ;  /* 0x00000001ff007807 */ /* 0x001fe40000000000 */
[----:B------:R-:W-:Y:S02]  /*324c0*/  SEL R23, R23, RZ, P0 ;  /* 0x000000ff17177207 */ /* 0x000fe40000000000 */
[----:B-1----:R-:W-:-:S07]  /*324d0*/  LOP3.LUT R29, R29, R0, RZ, 0x3c, !PT ;  /* 0x000000001d1d7212 */ /* 0x002fce00078e3cff */
.L_x_2991:
[----:B------:R-:W-:Y:S05]  /*324e0*/  BSYNC B7 ;  /* 0x0000000000077941 */ /* 0x000fea0003800000 */
.L_x_2989:
[----:B------:R-:W-:-:S13]  /*324f0*/  LOP3.LUT P0, RZ, R18, 0x40, RZ, 0xc0, !PT ;  /* 0x0000004012ff7812 */ /* 0x000fda000780c0ff */
[----:B------:R-:W-:Y:S05]  /*32500*/  @!P0 BRA `(.L_x_3037) ;  /* 0x0000000000248947 */ /* 0x000fea0003800000 */
[----:B------:R-:W-:Y:S05]  /*32510*/  WARPSYNC.ALL ;  /* 0x0000000000007948 */ /* 0x000fea0003800000 */
[----:B------:R-:W2:Y:S08]  /*32520*/  S2UR UR5, SR_CgaCtaId ;  /* 0x00000000000579c3 */ /* 0x000eb00000008800 */
[----:B------:R-:W-:Y:S06]  /*32530*/  BAR.SYNC.DEFER_BLOCKING 0x5, 0x180 ;  /* 0x0146000000007b1d */ /* 0x000fec0000010000 */
[----:B------:R-:W-:-:S02]  /*32540*/  UMOV UR4, 0x400 ;  /* 0x0000040000047882 */ /* 0x000fc40000000000 */
[----:B--2---:R-:W-:-:S06]  /*32550*/  ULEA UR4, UR5, UR4, 0x18 ;  /* 0x0000000405047291 */ /* 0x004fcc000f8ec03f */
[----:B0-----:R-:W-:-:S05]  /*32560*/  IMAD.U32 R16, RZ, RZ, UR4 ;  /* 0x00000004ff107e24 */ /* 0x001fca000f8e00ff */
[----:B------:R0:W2:Y:S01]  /*32570*/  LDS.128 R24, [R16+0x388d0] ;  /* 0x0388d00010187984 */ /* 0x0000a20000000c00 */
[----:B------:R-:W-:Y:S06]  /*32580*/  BAR.ARV 0x4, 0x180 ;  /* 0x0106000000007b1d */ /* 0x000fec0000002000 */
[----:B------:R-:W-:Y:S05]  /*32590*/  BRA `(.L_x_3038) ;  /* 0x0000000c00d47947 */ /* 0x000fea0003800000 */
.L_x_3037:
[----:B------:R-:W2:Y:S01]  /*325a0*/  S2R R10, SR_TID.X ;  /* 0x00000000000a7919 */ /* 0x000ea20000002100 */
[----:B------:R-:W-:Y:S01]  /*325b0*/  UMOV UR4, 0xffffffff ;  /* 0xffffffff00047882 */ /* 0x000fe20000000000 */
[----:B--2---:R-:W-:-:S04]  /*325c0*/  LOP3.LUT R10, R10, 0x1f, RZ, 0xc0, !PT ;  /* 0x0000001f0a0a7812 */ /* 0x004fc800078ec0ff */
[----:B------:R-:W-:Y:S01]  /*325d0*/  ISETP.NE.AND P0, PT, R10, 0x1f, PT ;  /* 0x0000001f0a00780c */ /* 0x000fe20003f05270 */
[----:B------:R-:W-:-:S12]  /*325e0*/  BRA.DIV UR4, `(.L_x_3039) ;  /* 0x0000005e04787947 */ /* 0x000fd8000b800000 */
[----:B------:R-:W-:Y:S01]  /*325f0*/  IMAD.IADD R9, R27, 0x1, R10 ;  /* 0x000000011b097824 */ /* 0x000fe200078e020a */
[----:B------:R-:W-:-:S04]  /*32600*/  ULDC UR4, c[0x0][0xc3c] ;  /* 0x00030f0000047ab9 */ /* 0x000fc80000000800 */
[----:B------:R-:W-:-:S13]  /*32610*/  ISETP.GE.OR P1, PT, R9, UR4, !P0 ;  /* 0x0000000409007c0c */ /* 0x000fda000c726670 */
[----:B------:R-:W2:Y:S08]  /*32620*/  @!P1 LDC.64 R2, c[0x0][0xc80] ;  /* 0x00032000ff029b82 */ /* 0x000eb00000000a00 */
[----:B------:R-:W3:Y:S01]  /*32630*/  @!P1 LDC.64 R4, c[0x0][0xc78] ;  /* 0x00031e00ff049b82 */ /* 0x000ee20000000a00 */
[----:B--2---:R-:W-:-:S05]  /*32640*/  @!P1 IMAD.WIDE R2, R9, 0x4, R2 ;  /* 0x0000000409029825 */ /* 0x004fca00078e0202 */
[----:B0-----:R3:W2:Y:S02]  /*32650*/  @!P1 LDG.E R7, desc[UR60][R2.64] ;  /* 0x0000003c02079981 */ /* 0x0016a4000c1e1900 */
[----:B---3--:R-:W-:-:S05]  /*32660*/  @!P1 IMAD.WIDE R2, R9, 0x4, R4 ;  /* 0x0000000409029825 */ /* 0x008fca00078e0204 */
        /* <DEDUP_REMOVED lines=8> */
[----:B------:R0:W-:Y:S02]  /*326f0*/  SHFL.IDX PT, R6, R24, 0x1, 0x1f ;  /* 0x00201f0018067f89 */ /* 0x0001e400000e0000 */
[----:B0-----:R-:W-:-:S02]  /*32700*/  IMAD.MOV.U32 R24, RZ, RZ, RZ ;  /* 0x000000ffff187224 */ /* 0x001fc400078e00ff */
[----:B--2---:R-:W-:Y:S02]  /*32710*/  @!P1 IMAD.MOV.U32 R25, RZ, RZ, R7 ;  /* 0x000000ffff199224 */ /* 0x004fe400078e0007 */
        /* <DEDUP_REMOVED lines=18> */
[----:B------:R0:W2:Y:S02]  /*32840*/  SHFL.IDX PT, R14, R3, 0x1f, 0x1f ;  /* 0x03e01f00030e7f89 */ /* 0x0000a400000e0000 */
.L_x_3244:
[----:B------:R-:W-:Y:S02]  /*32850*/  ULDC UR4, c[0x0][0xc38] ;  /* 0x00030e0000047ab9 */ /* 0x000fe40000000800 */
[----:B------:R-:W-:-:S04]  /*32860*/  IMAD.U32 R4, RZ, RZ, UR4 ;  /* 0x00000004ff047e24 */ /* 0x000fc8000f8e00ff */
[----:B--2---:R-:W-:-:S04]  /*32870*/  IMAD R5, R14, R4, RZ ;  /* 0x000000040e057224 */ /* 0x004fc800078e02ff */
[----:B------:R-:W-:-:S05]  /*32880*/  IMAD.IADD R6, R6, 0x1, R5 ;  /* 0x0000000106067824 */ /* 0x000fca00078e0205 */
[----:B------:R-:W-:-:S13]  /*32890*/  ISETP.GT.AND P6, PT, R6, R0, PT ;  /* 0x000000000600720c */ /* 0x000fda0003fc4270 */
[----:B------:R-:W-:Y:S05]  /*328a0*/  @P6 BRA `(.L_x_3040) ;  /* 0x0000000000a46947 */ /* 0x000fea0003800000 */
.L_x_3043:
[----:B------:R-:W2:Y:S01]  /*328b0*/  LDC R2, c[0x0][0xc3c] ;  /* 0x00030f00ff027b82 */ /* 0x000ea20000000800 */
[----:B------:R-:W-:-:S05]  /*328c0*/  VIADD R27, R27, 0x1f ;  /* 0x0000001f1b1b7836 */ /* 0x000fca0000000000 */
[----:B--2---:R-:W-:-:S13]  /*328d0*/  ISETP.GE.AND P6, PT, R27, R2, PT ;  /* 0x000000021b00720c */ /* 0x004fda0003fc6270 */
[----:B------:R-:W-:Y:S05]  /*328e0*/  @P6 BRA `(.L_x_3041) ;  /* 0x0000000800bc6947 */ /* 0x000fea0003800000 */
[----:B0-----:R-:W0:Y:S01]  /*328f0*/  S2R R3, SR_TID.X ;  /* 0x0000000000037919 */ /* 0x001e220000002100 */
[----:B------:R-:W-:Y:S01]  /*32900*/  IMAD.MOV.U32 R25, RZ, RZ, RZ ;  /* 0x000000ffff197224 */ /* 0x000fe200078e00ff */
[----:B0-----:R-:W-:-:S05]  /*32910*/  LOP3.LUT R3, R3, 0x1f, RZ, 0xc0, !PT ;  /* 0x0000001f03037812 */ /* 0x001fca00078ec0ff */
[----:B------:R-:W-:-:S05]  /*32920*/  IMAD.IADD R7, R27, 0x1, R3 ;  /* 0x000000011b077824 */ /* 0x000fca00078e0203 */
[----:B------:R-:W-:-:S13]  /*32930*/  ISETP.GE.OR P6, PT, R7, R2, !P0 ;  /* 0x000000020700720c */ /* 0x000fda00047c6670 */
[----:B------:R-:W0:Y:S08]  /*32940*/  @!P6 LDC.64 R2, c[0x0][0xc80] ;  /* 0x00032000ff02eb82 */ /* 0x000e300000000a00 */
[----:B------:R-:W2:Y:S01]  /*32950*/  @!P6 LDC.64 R4, c[0x0][0xc78] ;  /* 0x00031e00ff04eb82 */ /* 0x000ea20000000a00 */
[----:B------:R-:W-:Y:S02]  /*32960*/  IMAD.MOV.U32 R8, RZ, RZ, RZ ;  /* 0x000000ffff087224 */ /* 0x000fe400078e00ff */
[----:B0-----:R-:W-:-:S05]  /*32970*/  @!P6 IMAD.WIDE R2, R7, 0x4, R2 ;  /* 0x000000040702e825 */ /* 0x001fca00078e0202 */
[----:B------:R2:W3:Y:S02]  /*32980*/  @!P6 LDG.E R25, desc[UR60][R2.64] ;  /* 0x0000003c0219e981 */ /* 0x0004e4000c1e1900 */
[----:B--2---:R-:W-:-:S05]  /*32990*/  @!P6 IMAD.WIDE R2, R7, 0x4, R4 ;  /* 0x000000040702e825 */ /* 0x004fca00078e0204 */
[----:B------:R-:W3:Y:S01]  /*329a0*/  @!P6 LDG.E R8, desc[UR60][R2.64] ;  /* 0x0000003c0208e981 */ /* 0x000ee2000c1e1900 */
[----:B------:R-:W-:Y:S01]  /*329b0*/  UMOV UR4, 0xffffffff ;  /* 0xffffffff00047882 */ /* 0x000fe20000000000 */
[----:B---3--:R-:W-:Y:S02]  /*329c0*/  IMAD R13, R8, R25, RZ ;  /* 0x00000019080d7224 */ /* 0x008fe400078e02ff */
        /* <DEDUP_REMOVED lines=17> */
.L_x_3252:
[----:B------:R-:W-:Y:S02]  /*32ae0*/  ULDC UR4, c[0x0][0xc38] ;  /* 0x00030e0000047ab9 */ /* 0x000fe40000000800 */
[----:B------:R-:W-:-:S04]  /*32af0*/  IMAD.U32 R4, RZ, RZ, UR4 ;  /* 0x00000004ff047e24 */ /* 0x000fc8000f8e00ff */
[----:B--2---:R-:W-:-:S04]  /*32b00*/  IMAD R5, R14, R4, RZ ;  /* 0x000000040e057224 */ /* 0x004fc800078e02ff */
[----:B------:R-:W-:-:S05]  /*32b10*/  IMAD.IADD R6, R5, 0x1, R6 ;  /* 0x0000000105067824 */ /* 0x000fca00078e0206 */
[----:B------:R-:W-:-:S13]  /*32b20*/  ISETP.GT.AND P6, PT, R6, R0, PT ;  /* 0x000000000600720c */ /* 0x000fda0003fc4270 */
[----:B------:R-:W-:Y:S05]  /*32b30*/  @!P6 BRA `(.L_x_3043) ;  /* 0xfffffffc005ce947 */ /* 0x000fea000383ffff */
.L_x_3040:
[----:B------:R-:W-:Y:S01]  /*32b40*/  IMAD.IADD R5, R6, 0x1, -R5 ;  /* 0x0000000106057824 */ /* 0x000fe200078e0a05 */
[----:B------:R-:W-:-:S03]  /*32b50*/  UMOV UR4, 0xffffffff ;  /* 0xffffffff00047882 */ /* 0x000fc60000000000 */
[----:B------:R-:W-:-:S05]  /*32b60*/  IMAD R7, R3, R4, R5 ;  /* 0x0000000403077224 */ /* 0x000fca00078e0205 */
[----:B------:R-:W-:Y:S01]  /*32b70*/  ISETP.GT.AND P6, PT, R7, R0, PT ;  /* 0x000000000700720c */ /* 0x000fe20003fc4270 */
[----:B------:R-:W-:-:S12]  /*32b80*/  BRA.DIV UR4, `(.L_x_3044) ;  /* 0x0000006204007947 */ /* 0x000fd8000b800000 */
[----:B------:R-:W-:-:S04]  /*32b90*/  VOTE.ANY R2, PT, !P6 ;  /* 0x0000000000027806 */ /* 0x000fc800070e0100 */
[----:B------:R-:W2:Y:S02]  /*32ba0*/  POPC R12, R2 ;  /* 0x00000002000c7309 */ /* 0x000ea40000000000 */
[----:B--2---:R2:W3:Y:S01]  /*32bb0*/  SHFL.IDX PT, R25, R25, R12, 0x1f ;  /* 0x00001f0c19197589 */ /* 0x0044e200000e0000 */
[----:B------:R-:W-:-:S03]  /*32bc0*/  IMAD.IADD R27, R12, 0x1, R27 ;  /* 0x000000010c1b7824 */ /* 0x000fc600078e021b */
[----:B------:R2:W4:Y:S04]  /*32bd0*/  SHFL.IDX PT, R8, R8, R12, 0x1f ;  /* 0x00001f0c08087589 */ /* 0x00052800000e0000 */
.L_x_3257:
[----:B------:R-:W-:-:S13]  /*32be0*/  ISETP.NE.AND P0, PT, R2, RZ, PT ;  /* 0x000000ff0200720c */ /* 0x000fda0003f05270 */
[----:B------:R-:W-:Y:S05]  /*32bf0*/  @!P0 BRA `(.L_x_3045) ;  /* 0x0000000000108947 */ /* 0x000fea0003800000 */
[----:B------:R-:W-:Y:S01]  /*32c00*/  UMOV UR4, 0xffffffff ;  /* 0xffffffff00047882 */ /* 0x000fe20000000000 */
[----:B--2---:R-:W-:Y:S02]  /*32c10*/  VIADD R12, R12, 0xffffffff ;  /* 0xffffffff0c0c7836 */ /* 0x004fe40000000000 */
[----:B------:R-:W-:Y:S05]  /*32c20*/  BRA.DIV UR4, `(.L_x_3046) ;  /* 0x0000006204347947 */ /* 0x000fea000b800000 */
[----:B------:R2:W0:Y:S02]  /*32c30*/  SHFL.IDX PT, R24, R3, R12, 0x1f ;  /* 0x00001f0c03187589 */ /* 0x00042400000e0000 */
.L_x_3045:
[----:B----4-:R-:W-:Y:S01]  /*32c40*/  ISETP.NE.AND P0, PT, R8, 0x1, PT ;  /* 0x000000010800780c */ /* 0x010fe20003f05270 */
[----:B0-----:R-:W-:-:S04]  /*32c50*/  IMAD R24, R24, R4, R5 ;  /* 0x0000000418187224 */ /* 0x001fc800078e0205 */
[----:B------:R-:W-:-:S08]  /*32c60*/  IMAD.IADD R0, R0, 0x1, -R24 ;  /* 0x0000000100007824 */ /* 0x000fd000078e0a18 */
[----:B------:R-:W-:Y:S05]  /*32c70*/  @!P0 BRA `(.L_x_3047) ;  /* 0x0000000000dc8947 */ /* 0x000fea0003800000 */
[----:B---3--:R-:W-:Y:S02]  /*32c80*/  IABS R4, R25 ;  /* 0x0000001900047213 */ /* 0x008fe40000000000 */
[----:B------:R-:W-:Y:S02]  /*32c90*/  IABS R5, R8 ;  /* 0x0000000800057213 */ /* 0x000fe40000000000 */
[----:B------:R-:W0:Y:S08]  /*32ca0*/  I2F.RP R6, R4 ;  /* 0x0000000400067306 */ /* 0x000e300000209400 */
[----:B------:R-:W3:Y:S08]  /*32cb0*/  I2F.RP R9, R5 ;  /* 0x0000000500097306 */ /* 0x000ef00000209400 */
[----:B0-----:R-:W0:Y:S08]  /*32cc0*/  MUFU.RCP R6, R6 ;  /* 0x0000000600067308 */ /* 0x001e300000001000 */
[----:B---3--:R-:W-:Y:S01]  /*32cd0*/  MUFU.RCP R9, R9 ;  /* 0x0000000900097308 */ /* 0x008fe20000001000 */
[----:B0-----:R-:W-:-:S07]  /*32ce0*/  VIADD R2, R6, 0xffffffe ;  /* 0x0ffffffe06027836 */ /* 0x001fce0000000000 */
[----:B--2---:R0:W2:Y:S02]  /*32cf0*/  F2I.FTZ.U32.TRUNC.NTZ R3, R2 ;  /* 0x0000000200037305 */ /* 0x0040a4000021f000 */
[----:B0-----:R-:W-:Y:S02]  /*32d00*/  IMAD.MOV.U32 R2, RZ, RZ, RZ ;  /* 0x000000ffff027224 */ /* 0x001fe400078e00ff */
[----:B--2---:R-:W-:-:S04]  /*32d10*/  IMAD.MOV R7, RZ, RZ, -R3 ;  /* 0x000000ffff077224 */ /* 0x004fc800078e0a03 */
        /* <DEDUP_REMOVED lines=45> */
.L_x_3047:
[----:B--2---:R-:W0:Y:S02]  /*32ff0*/  LDC.64 R2, c[0x0][0xc90] ;  /* 0x00032400ff027b82 */ /* 0x004e240000000a00 */
[----:B0-----:R-:W-:-:S05]  /*33000*/  IMAD.WIDE R2, R27, 0x4, R2 ;  /* 0x000000041b027825 */ /* 0x001fca00078e0202 */
[----:B------:R0:W3:Y:S02]  /*33010*/  LDG.E R7, desc[UR60][R2.64] ;  /* 0x0000003c02077981 */ /* 0x0000e4000c1e1900 */
[----:B0-----:R-:W-:Y:S02]  /*33020*/  IMAD.MOV.U32 R2, RZ, RZ, RZ ;  /* 0x000000ffff027224 */ /* 0x001fe400078e00ff */
[----:B---3--:R-:W-:-:S05]  /*33030*/  IMAD R5, R25, R7, RZ ;  /* 0x0000000719057224 */ /* 0x008fca00078e02ff */
[----:B------:R-:W-:-:S04]  /*33040*/  IABS R6, R5 ;  /* 0x0000000500067213 */ /* 0x000fc80000000000 */
[----:B------:R-:W0:Y:S08]  /*33050*/  I2F.RP R8, R6 ;  /* 0x0000000600087306 */ /* 0x000e300000209400 */
[----:B0-----:R-:W0:Y:S02]  /*33060*/  MUFU.RCP R8, R8 ;  /* 0x0000000800087308 */ /* 0x001e240000001000 */
[----:B0-----:R-:W-:-:S06]  /*33070*/  VIADD R9, R8, 0xffffffe ;  /* 0x0ffffffe08097836 */ /* 0x001fcc0000000000 */
[----:B------:R-:W1:Y:S02]  /*33080*/  F2I.FTZ.U32.TRUNC.NTZ R3, R9 ;  /* 0x0000000900037305 */ /* 0x000e64000021f000 */
        /* <DEDUP_REMOVED lines=50> */
.L_x_3048:
[----:B------:R-:W-:-:S05]  /*333b0*/  LOP3.LUT R2, RZ, R2, RZ, 0x33, !PT ;  /* 0x00000002ff027212 */ /* 0x000fca00078e33ff */
[----:B------:R-:W-:Y:S01]  /*333c0*/  IMAD.IADD R25, R25, 0x1, R2 ;  /* 0x0000000119197824 */ /* 0x000fe200078e0202 */
[----:B------:R-:W-:Y:S06]  /*333d0*/  BRA `(.L_x_3049) ;  /* 0x00000000001c7947 */ /* 0x000fec0003800000 */
.L_x_3041:
[----:B------:R-:W-:Y:S01]  /*333e0*/  UMOV UR4, URZ ;  /* 0x0000003f00047c82 */ /* 0x000fe20008000000 */
[----:B------:R-:W-:Y:S01]  /*333f0*/  UMOV UR5, URZ ;  /* 0x0000003f00057c82 */ /* 0x000fe20008000000 */
[----:B------:R-:W-:Y:S01]  /*33400*/  ULDC UR6, c[0x0][0xc3c] ;  /* 0x00030f0000067ab9 */ /* 0x000fe20000000800 */
[----:B------:R-:W-:Y:S02]  /*33410*/  IMAD.MOV.U32 R24, RZ, RZ, R0 ;  /* 0x000000ffff187224 */ /* 0x000fe400078e0000 */
[----:B------:R-:W-:Y:S02]  /*33420*/  IMAD.U32 R25, RZ, RZ, UR4 ;  /* 0x00000004ff197e24 */ /* 0x000fe4000f8e00ff */
[----:B------:R-:W-:Y:S02]  /*33430*/  IMAD.U32 R26, RZ, RZ, UR5 ;  /* 0x00000005ff1a7e24 */ /* 0x000fe4000f8e00ff */
[----:B------:R-:W-:-:S07]  /*33440*/  IMAD.U32 R27, RZ, RZ, UR6 ;  /* 0x00000006ff1b7e24 */ /* 0x000fce000f8e00ff */
.L_x_3049:
[----:B------:R-:W2:Y:S01]  /*33450*/  S2R R0, SR_TID.X ;  /* 0x0000000000007919 */ /* 0x000ea20000002100 */
[----:B------:R-:W-:Y:S05]  /*33460*/  WARPSYNC.ALL ;  /* 0x0000000000007948 */ /* 0x000fea0003800000 */
[----:B------:R-:W-:Y:S01]  /*33470*/  BAR.SYNC.DEFER_BLOCKING 0x4, 0x180 ;  /* 0x0106000000007b1d */ /* 0x000fe20000010000 */
[----:B--2---:R-:W-:-:S04]  /*33480*/  LOP3.LUT R0, R0, 0x1f, RZ, 0xc0, !PT ;  /* 0x0000001f00007812 */ /* 0x004fc800078ec0ff */
[----:B------:R-:W-:-:S13]  /*33490*/  ISETP.NE.AND P0, PT, R0, RZ, PT ;  /* 0x000000ff0000720c */ /* 0x000fda0003f05270 */
[----:B0-----:R-:W0:Y:S01]  /*334a0*/  @!P0 S2R R3, SR_CgaCtaId ;  /* 0x0000000000038919 */ /* 0x001e220000008800 */
[----:B------:R-:W-:-:S04]  /*334b0*/  @!P0 MOV R0, 0x400 ;  /* 0x0000040000008802 */ /* 0x000fc80000000f00 */
[----:B0-----:R-:W-:-:S05]  /*334c0*/  @!P0 LEA R16, R3, R0, 0x18 ;  /* 0x0000000003108211 */ /* 0x001fca00078ec0ff */
[----:B------:R3:W-:Y:S01]  /*334d0*/  @!P0 STS.128 [R16+0x388d0], R24 ;  /* 0x0388d01810008388 */ /* 0x0007e20000000c00 */
[----:B------:R-:W-:Y:S06]  /*334e0*/  BAR.ARV 0x5, 0x180 ;  /* 0x0146000000007b1d */ /* 0x000fec0000002000 */
.L_x_3038:
[----:B------:R-:W-:Y:S02]  /*334f0*/  ULDC UR4, c[0x0][0xc3c] ;  /* 0x00030f0000047ab9 */ /* 0x000fe40000000800 */
[----:B--2---:R-:W-:-:S13]  /*33500*/  ISETP.GE.AND P0, PT, R27, UR4, PT ;  /* 0x000000041b007c0c */ /* 0x004fda000bf06270 */
[----:B------:R-:W-:Y:S05]  /*33510*/  @!P0 BRA `(.L_x_3050) ;  /* 0xffffff9000c08947 */ /* 0x000fea000383ffff */
[----:B------:R-:W-:Y:S05]  /*33520*/  BSYNC B8 ;  /* 0x0000000000087941 */ /* 0x000fea0003800000 */
.L_x_2937:
        /* <DEDUP_REMOVED lines=12> */
.L_x_3260:
[----:B------:R-:W-:Y:S05]  /*335f0*/  BSYNC B0 ;  /* 0x0000000000007941 */ /* 0x000fea0003800000 */
.L_x_3051:
[----:B------:R-:W-:-:S03]  /*33600*/  UMOV UR4, 0xffffffff ;  /* 0xffffffff00047882 */ /* 0x000fc60000000000 */
[----:B------:R-:W-:Y:S05]  /*33610*/  BRA.DIV UR4, `(.L_x_3053) ;  /* 0x0000005604f47947 */ /* 0x000fea000b800000 */
[----:B-1----:R-:W1:Y:S02]  /*33620*/  S2R R0, SR_TID.X ;  /* 0x0000000000007919 */ /* 0x002e640000002100 */
[----:B-1----:R-:W-:-:S04]  /*33630*/  SHF.R.U32.HI R0, RZ, 0x5, R0 ;  /* 0x00000005ff007819 */ /* 0x002fc80000011600 */
[----:B------:R-:W-:-:S05]  /*33640*/  LOP3.LUT R0, R0, 0x3, RZ, 0xc0, !PT ;  /* 0x0000000300007812 */ /* 0x000fca00078ec0ff */
[----:B------:R1:W2:Y:S02]  /*33650*/  SHFL.IDX PT, R14, R0, RZ, 0x1f ;  /* 0x00001fff000e7589 */ /* 0x0002a400000e0000 */
.L_x_3263:
[----:B--2---:R-:W-:-:S13]  /*33660*/  ISETP.NE.AND P0, PT, R14, RZ, PT ;  /* 0x000000ff0e00720c */ /* 0x004fda0003f05270 */
[----:B------:R-:W-:Y:S05]  /*33670*/  @P0 BRA `(.L_x_2649) ;  /* 0x0000000000900947 */ /* 0x000fea0003800000 */
[----:B------:R-:W-:-:S03]  /*33680*/  UMOV UR4, 0xffffffff ;  /* 0xffffffff00047882 */ /* 0x000fc60000000000 */
[----:B------:R-:W-:Y:S05]  /*33690*/  BRA.DIV UR4, `(.L_x_3054) ;  /* 0x0000005a04087947 */ /* 0x000fea000b800000 */
[----:B------:R-:W-:-:S13]  /*336a0*/  ELECT P6, URZ, PT ;  /* 0x00000000003f782f */ /* 0x000fda00038c0000 */
.L_x_3266:
        /* <DEDUP_REMOVED lines=8> */
.L_x_3055:
[----:B------:R-:W-:Y:S01]  /*33730*/  IMAD R3, R23, 0x8, R5 ;  /* 0x0000000817037824 */ /* 0x000fe200078e0205 */
[----:B------:R-:W-:Y:S01]  /*33740*/  SHF.L.U32 R2, R29, 0x1f, RZ ;  /* 0x0000001f1d027819 */ /* 0x000fe200000006ff */
[----:B------:R-:W-:-:S03]  /*33750*/  VIADD R23, R23, 0x1 ;  /* 0x0000000117177836 */ /* 0x000fc60000000000 */
[----:B------:R-:W1:Y:S02]  /*33760*/  SYNCS.PHASECHK.TRANS64.TRYWAIT P1, [R3+URZ+0x38840], R2 ;  /* 0x03884002030075a7 */ /* 0x000e64000802017f */
[----:B------:R-:W-:-:S04]  /*33770*/  ISETP.NE.AND P2, PT, R23, 0x2, PT ;  /* 0x000000021700780c */ /* 0x000fc80003f45270 */
[----:B------:R-:W-:Y:S01]  /*33780*/  SEL R0, RZ, 0x1, P2 ;  /* 0x00000001ff007807 */ /* 0x000fe20001000000 */
[----:B-1----:R-:W-:Y:S08]  /*33790*/  @!P1 BRA `(.L_x_3056) ;  /* 0x0000005400e89947 */ /* 0x002ff00003800000 */
.L_x_3267:
[----:B------:R-:W-:Y:S02]  /*337a0*/  SEL R23, R23, RZ, P2 ;  /* 0x000000ff17177207 */ /* 0x000fe40001000000 */
[----:B------:R-:W-:Y:S01]  /*337b0*/  LOP3.LUT R0, R29, R0, RZ, 0x3c, !PT ;  /* 0x000000001d007212 */ /* 0x000fe200078e3cff */
[----:B------:R-:W-:Y:S06]  /*337c0*/  @!P0 BRA `(.L_x_3057) ;  /* 0x0000000000048947 */ /* 0x000fec0003800000 */
[----:B------:R-:W-:Y:S01]  /*337d0*/  BPT.TRAP 0x1 ;  /* 0x000000040000795c */ /* 0x000fe20000300000 */
.L_x_3057:
[----:B------:R-:W-:Y:S01]  /*337e0*/  IMAD R23, R23, 0x8, R5 ;  /* 0x0000000817177824 */ /* 0x000fe200078e0205 */
[----:B------:R-:W-:-:S04]  /*337f0*/  SHF.L.U32 R0, R0, 0x1f, RZ ;  /* 0x0000001f00007819 */ /* 0x000fc800000006ff */
[----:B------:R-:W2:Y:S02]  /*33800*/  SYNCS.PHASECHK.TRANS64.TRYWAIT P1, [R23+URZ+0x38840], R0 ;  /* 0x03884000170075a7 */ /* 0x000ea4000802017f */
[----:B--2---:R-:W-:Y:S05]  /*33810*/  @!P1 BRA `(.L_x_3058) ;  /* 0x0000005400dc9947 */ /* 0x004fea0003800000 */
.L_x_3268:
[----:B------:R-:W-:Y:S05]  /*33820*/  @!P0 BRA `(.L_x_3059) ;  /* 0x0000000000048947 */ /* 0x000fea0003800000 */
[----:B------:R-:W-:Y:S01]  /*33830*/  BPT.TRAP 0x1 ;  /* 0x000000040000795c */ /* 0x000fe20000300000 */
.L_x_3059:
[----:B------:R-:W4:Y:S02]  /*33840*/  SYNCS.PHASECHK.TRANS64.TRYWAIT P1, [R3+URZ+0x38860], R2 ;  /* 0x03886002030075a7 */ /* 0x000f24000802017f */
[----:B----4-:R-:W-:Y:S05]  /*33850*/  @!P1 BRA `(.L_x_3060) ;  /* 0x0000005400e09947 */ /* 0x010fea0003800000 */
.L_x_3269:
[----:B------:R-:W-:Y:S05]  /*33860*/  @!P0 BRA `(.L_x_3061) ;  /* 0x0000000000048947 */ /* 0x000fea0003800000 */
[----:B------:R-:W-:Y:S01]  /*33870*/  BPT.TRAP 0x1 ;  /* 0x000000040000795c */ /* 0x000fe20000300000 */
.L_x_3061:
[----:B------:R0:W0:Y:S02]  /*33880*/  SYNCS.PHASECHK.TRANS64.TRYWAIT P0, [R23+URZ+0x38860], R0 ;  /* 0x03886000170075a7 */ /* 0x000024000800017f */
[----:B0-----:R-:W-:Y:S05]  /*33890*/  @!P0 NANOSLEEP.SYNCS 0x989680 ;  /* 0x009896800000895d */ /* 0x001fea0003900000 */
[----:B------:R-:W0:Y:S02]  /*338a0*/  @!P0 SYNCS.PHASECHK.TRANS64 P0, [R23+URZ+0x38860], R0 ;  /* 0x03886000170085a7 */ /* 0x000e24000800007f */
[----:B0-----:R-:W-:Y:S05]  /*338b0*/  @!P0 BRA `(.L_x_3061) ;  /* 0xfffffffc00f08947 */ /* 0x001fea000383ffff */
.L_x_2649:
[----:B------:R-:W-:Y:S05]  /*338c0*/  BSYNC B9 ;  /* 0x0000000000097941 */ /* 0x000fea0003800000 */
.L_x_2646:
[----:B------:R-:W-:Y:S05]  /*338d0*/  EXIT ;  /* 0x000000000000794d */ /* 0x000fea0003800000 */
.L_x_2671:
[----:B0-----:R0:W1:Y:S02]  /*338e0*/  SYNCS.PHASECHK.TRANS64.TRYWAIT P6, [R88+URZ+0x38890], R89 ;  /* 0x03889059580075a7 */ /* 0x00106400080c017f */
[----:B-1----:R-:W-:Y:S05]  /*338f0*/  @!P6 NANOSLEEP.SYNCS 0x989680 ;  /* 0x009896800000e95d */ /* 0x002fea0003900000 */
[----:B------:R-:W1:Y:S02]  /*33900*/  @!P6 SYNCS.PHASECHK.TRANS64 P6, [R88+URZ+0x38890], R89 ;  /* 0x038890595800e5a7 */ /* 0x000e6400080c007f */
[----:B-1----:R-:W-:Y:S05]  /*33910*/  @!P6 BRA `(.L_x_2671) ;  /* 0xfffffffc00f0e947 */ /* 0x002fea000383ffff */
[----:B------:R-:W-:Y:S05]  /*33920*/  BRA `(.L_x_3062) ;  /* 0xfffffd0800707947 */ /* 0x000fea000383ffff */
.L_x_2672:
        /* <DEDUP_REMOVED lines=8> */
.L_x_3064:
[----:B------:R-:W-:Y:S05]  /*339b0*/  BSYNC B1 ;  /* 0x0000000000017941 */ /* 0x000fea0003800000 */
.L_x_3063:
        /* <DEDUP_REMOVED lines=8> */
.L_x_3065:
[----:B------:R-:W-:Y:S01]  /*33a40*/  IMAD.MOV.U32 R11, RZ, RZ, R14 ;  /* 0x000000ffff0b7224 */ /* 0x000fe200078e000e */
[----:B------:R-:W-:Y:S06]  /*33a50*/  BRA `(.L_x_3066) ;  /* 0xfffffd0800387947 */ /* 0x000fec000383ffff */
.L_x_2689:
        /* <DEDUP_REMOVED lines=8> */
.L_x_3068:
[----:B------:R-:W-:Y:S05]  /*33ae0*/  BSYNC B1 ;  /* 0x0000000000017941 */ /* 0x000fea0003800000 */
.L_x_3067:
        /* <DEDUP_REMOVED lines=8> */
.L_x_3069:
[----:B------:R-:W-:Y:S01]  /*33b70*/  IMAD.MOV.U32 R11, RZ, RZ, R14 ;  /* 0x000000ffff0b7224 */ /* 0x000fe200078e000e */
[----:B------:R-:W-:Y:S06]  /*33b80*/  BRA `(.L_x_3070) ;  /* 0xfffffd1400a47947 */ /* 0x000fec000383ffff */
.L_x_2706:
        /* <DEDUP_REMOVED lines=8> */
.L_x_3072:
[----:B------:R-:W-:Y:S05]  /*33c10*/  BSYNC B1 ;  /* 0x0000000000017941 */ /* 0x000fea0003800000 */
.L_x_3071:
        /* <DEDUP_REMOVED lines=8> */
.L_x_3073:
[----:B------:R-:W-:Y:S01]  /*33ca0*/  IMAD.MOV.U32 R119, RZ, RZ, R14 ;  /* 0x000000ffff777224 */ /* 0x000fe200078e000e */
[----:B------:R-:W-:Y:S06]  /*33cb0*/  BRA `(.L_x_3074) ;  /* 0xfffffd24001c7947 */ /* 0x000fec000383ffff */
.L_x_2730:
[----:B0-----:R0:W1:Y:S02]  /*33cc0*/  SYNCS.PHASECHK.TRANS64.TRYWAIT P6, [R88+URZ+0x38890], R89 ;  /* 0x03889059580075a7 */ /* 0x00106400080c017f */
[----:B-1----:R-:W-:Y:S05]  /*33cd0*/  @!P6 NANOSLEEP.SYNCS 0x989680 ;  /* 0x009896800000e95d */ /* 0x002fea0003900000 */
[----:B------:R-:W1:Y:S02]  /*33ce0*/  @!P6 SYNCS.PHASECHK.TRANS64 P6, [R88+URZ+0x38890], R89 ;  /* 0x038890595800e5a7 */ /* 0x000e6400080c007f */
[----:B-1----:R-:W-:Y:S05]  /*33cf0*/  @!P6 BRA `(.L_x_2730) ;  /* 0xfffffffc00f0e947 */ /* 0x002fea000383ffff */
[----:B------:R-:W-:Y:S05]  /*33d00*/  BRA `(.L_x_3075) ;  /* 0xfffffd3c00b87947 */ /* 0x000fea000383ffff */
.L_x_2731:
        /* <DEDUP_REMOVED lines=8> */
.L_x_3077:
[----:B------:R-:W-:Y:S05]  /*33d90*/  BSYNC B1 ;  /* 0x0000000000017941 */ /* 0x000fea0003800000 */
.L_x_3076:
        /* <DEDUP_REMOVED lines=8> */
.L_x_3078:
[----:B------:R-:W-:Y:S01]  /*33e20*/  IMAD.MOV.U32 R11, RZ, RZ, R14 ;  /* 0x000000ffff0b7224 */ /* 0x000fe200078e000e */
[----:B------:R-:W-:Y:S06]  /*33e30*/  BRA `(.L_x_3079) ;  /* 0xfffffd3c00887947 */ /* 0x000fec000383ffff */
.L_x_2740:
        /* <DEDUP_REMOVED lines=8> */
.L_x_3081:
[----:B------:R-:W-:Y:S05]  /*33ec0*/  BSYNC B1 ;  /* 0x0000000000017941 */ /* 0x000fea0003800000 */
.L_x_3080:
        /* <DEDUP_REMOVED lines=8> */
.L_x_3082:
[----:B------:R-:W-:Y:S01]  /*33f50*/  IMAD.MOV.U32 R11, RZ, RZ, R14 ;  /* 0x000000ffff0b7224 */ /* 0x000fe200078e000e */
[----:B------:R-:W-:Y:S06]  /*33f60*/  BRA `(.L_x_3083) ;  /* 0xfffffd4c00707947 */ /* 0x000fec000383ffff */
.L_x_2749:
        /* <DEDUP_REMOVED lines=8> */
.L_x_3085:
[----:B------:R-:W-:Y:S05]  /*33ff0*/  BSYNC B1 ;  /* 0x0000000000017941 */ /* 0x000fea0003800000 */
.L_x_3084:
        /* <DEDUP_REMOVED lines=8> */
.L_x_3086:
[----:B------:R-:W-:Y:S01]  /*34080*/  IMAD.MOV.U32 R119, RZ, RZ, R14 ;  /* 0x000000ffff777224 */ /* 0x000fe200078e000e */
[----:B------:R-:W-:Y:S06]  /*34090*/  BRA `(.L_x_3087) ;  /* 0xfffffd5c005c7947 */ /* 0x000fec000383ffff */
.L_x_2758:
[----:B0-----:R0:W1:Y:S02]  /*340a0*/  SYNCS.PHASECHK.TRANS64.TRYWAIT P3, [R88+URZ+0x38890], R89 ;  /* 0x03889059580075a7 */ /* 0x001064000806017f */
[----:B-1----:R-:W-:Y:S05]  /*340b0*/  @!P3 NANOSLEEP.SYNCS 0x989680 ;  /* 0x009896800000b95d */ /* 0x002fea0003900000 */
[----:B------:R-:W1:Y:S02]  /*340c0*/  @!P3 SYNCS.PHASECHK.TRANS64 P3, [R88+URZ+0x38890], R89 ;  /* 0x038890595800b5a7 */ /* 0x000e64000806007f */
[----:B-1----:R-:W-:Y:S05]  /*340d0*/  @!P3 BRA `(.L_x_2758) ;  /* 0xfffffffc00f0b947 */ /* 0x002fea000383ffff */
[----:B------:R-:W-:Y:S05]  /*340e0*/  BRA `(.L_x_3088) ;  /* 0xfffffd6c00b07947 */ /* 0x000fea000383ffff */
.L_x_2759:
        /* <DEDUP_REMOVED lines=8> */
.L_x_3090:
[----:B------:R-:W-:Y:S05]  /*34170*/  BSYNC B1 ;  /* 0x0000000000017941 */ /* 0x000fea0003800000 */
.L_x_3089:
        /* <DEDUP_REMOVED lines=8> */
.L_x_3091:
[----:B------:R-:W-:Y:S01]  /*34200*/  IMAD.MOV.U32 R11, RZ, RZ, R14 ;  /* 0x000000ffff0b7224 */ /* 0x000fe200078e000e */
[----:B------:R-:W-:Y:S06]  /*34210*/  BRA `(.L_x_3092) ;  /* 0xfffffd6c00cc7947 */ /* 0x000fec000383ffff */
.L_x_2762:
[----:B------:R-:W-:Y:S01]  /*34220*/  BSSY B1, `(.L_x_3093) ;  /* 0x0000008000017945 */ /* 0x000fe20003800000 */
[----:B----4-:R-:W-:Y:S02]  /*34230*/  IMAD.MOV.U32 R13, RZ, RZ, R35 ;  /* 0x000000ffff0d7224 */ /* 0x010fe400078e0023 */
[----:B------:R-:W-:Y:S02]  /*34240*/  IMAD.MOV.U32 R12, RZ, RZ, 0x1 ;  /* 0x00000001ff0c7424 */ /* 0x000fe400078e00ff */
[----:B---3--:R-:W-:Y:S02]  /*34250*/  IMAD.MOV.U32 R11, RZ, RZ, 0x181f ;  /* 0x0000181fff0b7424 */ /* 0x008fe400078e00ff */
[----:B------:R-:W-:-:S07]  /*34260*/  IMAD.MOV.U32 R15, RZ, RZ, -0x1 ;  /* 0xffffffffff0f7424 */ /* 0x000fce00078e00ff */
[----:B012---:R-:W-:Y:S05]  /*34270*/  WARPSYNC.COLLECTIVE R15, `(.L_x_3094) ;  /* 0x000000000f087348 */ /* 0x007fea0003c00000 */
[----:B------:R3:W4:Y:S02]  /*34280*/  SHFL.IDX P6, R14, R13, R12, R11 ;  /* 0x0000000c0d0e7389 */ /* 0x00072400000c000b */
[----:B01234-:R-:W-:Y:S01]  /*34290*/  ENDCOLLECTIVE ;  /* 0x000000000000791b */ /* 0x01ffe20003800000 */
.L_x_3094:
[----:B------:R-:W-:Y:S05]  /*342a0*/  BSYNC B1 ;  /* 0x0000000000017941 */ /* 0x000fea0003800000 */
.L_x_3093:
        /* <DEDUP_REMOVED lines=8> */
.L_x_3095:
[----:B------:R-:W-:Y:S01]  /*34330*/  IMAD.MOV.U32 R11, RZ, RZ, R14 ;  /* 0x000000ffff0b7224 */ /* 0x000fe200078e000e */
[----:B------:R-:W-:Y:S06]  /*34340*/  BRA `(.L_x_3096) ;  /* 0xfffffd6c00f07947 */ /* 0x000fec000383ffff */
.L_x_2765:
        /* <DEDUP_REMOVED lines=8> */
.L_x_3098:
[----:B------:R-:W-:Y:S05]  /*343d0*/  BSYNC B1 ;  /* 0x0000000000017941 */ /* 0x000fea0003800000 */
.L_x_3097:
        /* <DEDUP_REMOVED lines=8> */
.L_x_3099:
[----:B------:R-:W-:Y:S01]  /*34460*/  IMAD.MOV.U32 R34, RZ, RZ, R14 ;  /* 0x000000ffff227224 */ /* 0x000fe200078e000e */
[----:B------:R-:W-:Y:S06]  /*34470*/  BRA `(.L_x_3100) ;  /* 0xfffffd7000187947 */ /* 0x000fec000383ffff */
.L_x_2769:
[----:B------:R0:W0:Y:S02]  /*34480*/  SYNCS.PHASECHK.TRANS64.TRYWAIT P0, [R88+URZ+0x388b0], R89 ;  /* 0x0388b059580075a7 */ /* 0x000024000800017f */
[----:B0-----:R-:W-:Y:S05]  /*34490*/  @!P0 NANOSLEEP.SYNCS 0x989680 ;  /* 0x009896800000895d */ /* 0x001fea0003900000 */
[----:B------:R-:W0:Y:S02]  /*344a0*/  @!P0 SYNCS.PHASECHK.TRANS64 P0, [R88+URZ+0x388b0], R89 ;  /* 0x0388b059580085a7 */ /* 0x000e24000800007f */
[----:B0-----:R-:W-:Y:S05]  /*344b0*/  @!P0 BRA `(.L_x_2769) ;  /* 0xfffffffc00f08947 */ /* 0x001fea000383ffff */
[----:B------:R-:W-:Y:S05]  /*344c0*/  BRA `(.L_x_3101) ;  /* 0xfffffd7000b87947 */ /* 0x000fea000383ffff */
.L_x_2791:
        /* <DEDUP_REMOVED lines=8> */
.L_x_3103:
[----:B------:R-:W-:Y:S05]  /*34550*/  BSYNC B1 ;  /* 0x0000000000017941 */ /* 0x000fea0003800000 */
.L_x_3102:
        /* <DEDUP_REMOVED lines=8> */
.L_x_3104:
[----:B------:R-:W-:Y:S02]  /*345e0*/  IMAD.MOV.U32 R13, RZ, RZ, R31 ;  /* 0x000000ffff0d7224 */ /* 0x000fe400078e001f */
[----:B------:R-:W-:-:S07]  /*345f0*/  IMAD.MOV.U32 R6, RZ, RZ, R14 ;  /* 0x000000ffff067224 */ /* 0x000fce00078e000e */
[----:B------:R-:W-:Y:S05]  /*34600*/  WARPSYNC.COLLECTIVE R15, `(.L_x_3105) ;  /* 0x000000000f087348 */ /* 0x000fea0003c00000 */
[----:B------:R0:W1:Y:S02]  /*34610*/  SHFL.IDX P6, R14, R13, R12, R11 ;  /* 0x0000000c0d0e7389 */ /* 0x00006400000c000b */
[----:B01----:R-:W-:Y:S01]  /*34620*/  ENDCOLLECTIVE ;  /* 0x000000000000791b */ /* 0x003fe20003800000 */
.L_x_3105:
[----:B------:R-:W-:Y:S02]  /*34630*/  IMAD.MOV.U32 R13, RZ, RZ, R30 ;  /* 0x000000ffff0d7224 */ /* 0x000fe400078e001e */
[----:B------:R-:W-:-:S07]  /*34640*/  IMAD.MOV.U32 R9, RZ, RZ, R14 ;  /* 0x000000ffff097224 */ /* 0x000fce00078e000e */
[----:B------:R-:W-:Y:S05]  /*34650*/  WARPSYNC.COLLECTIVE R15, `(.L_x_3106) ;  /* 0x000000000f087348 */ /* 0x000fea0003c00000 */
[----:B------:R0:W1:Y:S02]  /*34660*/  SHFL.IDX P6, R14, R13, R12, R11 ;  /* 0x0000000c0d0e7389 */ /* 0x00006400000c000b */
[----:B01----:R-:W-:Y:S01]  /*34670*/  ENDCOLLECTIVE ;  /* 0x000000000000791b */ /* 0x003fe20003800000 */
.L_x_3106:
[----:B------:R-:W-:Y:S01]  /*34680*/  IMAD.MOV.U32 R8, RZ, RZ, R14 ;  /* 0x000000ffff087224 */ /* 0x000fe200078e000e */
[----:B------:R-:W-:Y:S06]  /*34690*/  BRA `(.L_x_3107) ;  /* 0xfffffd8800087947 */ /* 0x000fec000383ffff */
.L_x_2794:
[----:B------:R-:W-:Y:S01]  /*346a0*/  BSSY B1, `(.L_x_3108) ;  /* 0x0000008000017945 */ /* 0x000fe20003800000 */
[----:B------:R-:W-:Y:S02]  /*346b0*/  IMAD.MOV.U32 R13, RZ, RZ, R33 ;  /* 0x000000ffff0d7224 */ /* 0x000fe400078e0021 */
[----:B------:R-:W-:Y:S02]  /*346c0*/  IMAD.MOV.U32 R12, RZ, RZ, 0x1 ;  /* 0x00000001ff0c7424 */ /* 0x000fe400078e00ff */
[----:B------:R-:W-:Y:S02]  /*346d0*/  IMAD.MOV.U32 R11, RZ, RZ, 0x181f ;  /* 0x0000181fff0b7424 */ /* 0x000fe400078e00ff */
[----:B------:R-:W-:-:S07]  /*346e0*/  IMAD.MOV.U32 R15, RZ, RZ, -0x1 ;  /* 0xffffffffff0f7424 */ /* 0x000fce00078e00ff */
[----:B0--34-:R-:W-:Y:S05]  /*346f0*/  WARPSYNC.COLLECTIVE R15, `(.L_x_3109) ;  /* 0x000000000f087348 */ /* 0x019fea0003c00000 */
[----:B------:R1:W2:Y:S02]  /*34700*/  SHFL.IDX P6, R14, R13, R12, R11 ;  /* 0x0000000c0d0e7389 */ /* 0x0002a400000c000b */
[----:B01234-:R-:W-:Y:S01]  /*34710*/  ENDCOLLECTIVE ;  /* 0x000000000000791b */ /* 0x01ffe20003800000 */
.L_x_3109:
[----:B------:R-:W-:Y:S05]  /*34720*/  BSYNC B1 ;  /* 0x0000000000017941 */ /* 0x000fea0003800000 */
.L_x_3108:
        /* <DEDUP_REMOVED lines=8> */
.L_x_3110:
[----:B------:R-:W-:Y:S02]  /*347b0*/  IMAD.MOV.U32 R13, RZ, RZ, R31 ;  /* 0x000000ffff0d7224 */ /* 0x000fe400078e001f */
[----:B------:R-:W-:-:S07]  /*347c0*/  IMAD.MOV.U32 R6, RZ, RZ, R14 ;  /* 0x000000ffff067224 */ /* 0x000fce00078e000e */
[----:B------:R-:W-:Y:S05]  /*347d0*/  WARPSYNC.COLLECTIVE R15, `(.L_x_3111) ;  /* 0x000000000f087348 */ /* 0x000fea0003c00000 */
[----:B------:R0:W1:Y:S02]  /*347e0*/  SHFL.IDX P6, R14, R13, R12, R11 ;  /* 0x0000000c0d0e7389 */ /* 0x00006400000c000b */
[----:B01----:R-:W-:Y:S01]  /*347f0*/  ENDCOLLECTIVE ;  /* 0x000000000000791b */ /* 0x003fe20003800000 */
.L_x_3111:
[----:B------:R-:W-:Y:S02]  /*34800*/  IMAD.MOV.U32 R13, RZ, RZ, R30 ;  /* 0x000000ffff0d7224 */ /* 0x000fe400078e001e */
[----:B------:R-:W-:-:S07]  /*34810*/  IMAD.MOV.U32 R9, RZ, RZ, R14 ;  /* 0x000000ffff097224 */ /* 0x000fce00078e000e */
[----:B------:R-:W-:Y:S05]  /*34820*/  WARPSYNC.COLLECTIVE R15, `(.L_x_3112) ;  /* 0x000000000f087348 */ /* 0x000fea0003c00000 */
[----:B------:R0:W1:Y:S02]  /*34830*/  SHFL.IDX P6, R14, R13, R12, R11 ;  /* 0x0000000c0d0e7389 */ /* 0x00006400000c000b */
[----:B01----:R-:W-:Y:S01]  /*34840*/  ENDCOLLECTIVE ;  /* 0x000000000000791b */ /* 0x003fe20003800000 */
.L_x_3112:
[----:B------:R-:W-:Y:S01]  /*34850*/  IMAD.MOV.U32 R8, RZ, RZ, R14 ;  /* 0x000000ffff087224 */ /* 0x000fe200078e000e */
[----:B------:R-:W-:Y:S06]  /*34860*/  BRA `(.L_x_3113) ;  /* 0xfffffd8c00207947 */ /* 0x000fec000383ffff */
.L_x_2797:
        /* <DEDUP_REMOVED lines=8> */
.L_x_3115:
[----:B------:R-:W-:Y:S05]  /*348f0*/  BSYNC B1 ;  /* 0x0000000000017941 */ /* 0x000fea0003800000 */
.L_x_3114:
        /* <DEDUP_REMOVED lines=8> */
.L_x_3116:
[----:B------:R-:W-:Y:S02]  /*34980*/  IMAD.MOV.U32 R13, RZ, RZ, R31 ;  /* 0x000000ffff0d7224 */ /* 0x000fe400078e001f */
[----:B------:R-:W-:-:S07]  /*34990*/  IMAD.MOV.U32 R6, RZ, RZ, R14 ;  /* 0x000000ffff067224 */ /* 0x000fce00078e000e */
[----:B------:R-:W-:Y:S05]  /*349a0*/  WARPSYNC.COLLECTIVE R15, `(.L_x_3117) ;  /* 0x000000000f087348 */ /* 0x000fea0003c00000 */
[----:B------:R0:W1:Y:S02]  /*349b0*/  SHFL.IDX P6, R14, R13, R12, R11 ;  /* 0x0000000c0d0e7389 */ /* 0x00006400000c000b */
[----:B01----:R-:W-:Y:S01]  /*349c0*/  ENDCOLLECTIVE ;  /* 0x000000000000791b */ /* 0x003fe20003800000 */
.L_x_3117:
[----:B------:R-:W-:Y:S02]  /*349d0*/  IMAD.MOV.U32 R13, RZ, RZ, R30 ;  /* 0x000000ffff0d7224 */ /* 0x000fe400078e001e */
[----:B------:R-:W-:-:S07]  /*349e0*/  IMAD.MOV.U32 R9, RZ, RZ, R14 ;  /* 0x000000ffff097224 */ /* 0x000fce00078e000e */
[----:B------:R-:W-:Y:S05]  /*349f0*/  WARPSYNC.COLLECTIVE R15, `(.L_x_3118) ;  /* 0x000000000f087348 */ /* 0x000fea0003c00000 */
[----:B------:R0:W1:Y:S02]  /*34a00*/  SHFL.IDX P6, R14, R13, R12, R11 ;  /* 0x0000000c0d0e7389 */ /* 0x00006400000c000b */
[----:B01----:R-:W-:Y:S01]  /*34a10*/  ENDCOLLECTIVE ;  /* 0x000000000000791b */ /* 0x003fe20003800000 */
.L_x_3118:
[----:B------:R-:W-:Y:S01]  /*34a20*/  IMAD.MOV.U32 R8, RZ, RZ, R14 ;  /* 0x000000ffff087224 */ /* 0x000fe200078e000e */
[----:B------:R-:W-:Y:S06]  /*34a30*/  BRA `(.L_x_3119) ;  /* 0xfffffd9000147947 */ /* 0x000fec000383ffff */
.L_x_2800:
        /* <DEDUP_REMOVED lines=8> */
.L_x_3121:
[----:B------:R-:W-:Y:S05]  /*34ac0*/  BSYNC B1 ;  /* 0x0000000000017941 */ /* 0x000fea0003800000 */
.L_x_3120:
        /* <DEDUP_REMOVED lines=8> */
.L_x_3122:
[----:B------:R-:W-:Y:S02]  /*34b50*/  IMAD.MOV.U32 R13, RZ, RZ, R31 ;  /* 0x000000ffff0d7224 */ /* 0x000fe400078e001f */
[----:B------:R-:W-:-:S07]  /*34b60*/  IMAD.MOV.U32 R80, RZ, RZ, R14 ;  /* 0x000000ffff507224 */ /* 0x000fce00078e000e */
[----:B------:R-:W-:Y:S05]  /*34b70*/  WARPSYNC.COLLECTIVE R15, `(.L_x_3123) ;  /* 0x000000000f087348 */ /* 0x000fea0003c00000 */
[----:B------:R0:W1:Y:S02]  /*34b80*/  SHFL.IDX P6, R14, R13, R12, R11 ;  /* 0x0000000c0d0e7389 */ /* 0x00006400000c000b */
[----:B01----:R-:W-:Y:S01]  /*34b90*/  ENDCOLLECTIVE ;  /* 0x000000000000791b */ /* 0x003fe20003800000 */
.L_x_3123:
[----:B------:R-:W-:Y:S02]  /*34ba0*/  IMAD.MOV.U32 R13, RZ, RZ, R30 ;  /* 0x000000ffff0d7224 */ /* 0x000fe400078e001e */
[----:B------:R-:W-:-:S07]  /*34bb0*/  IMAD.MOV.U32 R79, RZ, RZ, R14 ;  /* 0x000000ffff4f7224 */ /* 0x000fce00078e000e */
[----:B------:R-:W-:Y:S05]  /*34bc0*/  WARPSYNC.COLLECTIVE R15, `(.L_x_3124) ;  /* 0x000000000f087348 */ /* 0x000fea0003c00000 */
[----:B------:R0:W1:Y:S02]  /*34bd0*/  SHFL.IDX P6, R14, R13, R12, R11 ;  /* 0x0000000c0d0e7389 */ /* 0x00006400000c000b */
[----:B01----:R-:W-:Y:S01]  /*34be0*/  ENDCOLLECTIVE ;  /* 0x000000000000791b */ /* 0x003fe20003800000 */
.L_x_3124:
[----:B------:R-:W-:Y:S01]  /*34bf0*/  IMAD.MOV.U32 R12, RZ, RZ, R14 ;  /* 0x000000ffff0c7224 */ /* 0x000fe200078e000e */
[----:B------:R-:W-:Y:S06]  /*34c00*/  BRA `(.L_x_3125) ;  /* 0xfffffd9400107947 */ /* 0x000fec000383ffff */
.L_x_2804:
[----:B0-----:R0:W1:Y:S02]  /*34c10*/  SYNCS.PHASECHK.TRANS64.TRYWAIT P0, [R23+URZ+0x38800], R0 ;  /* 0x03880000170075a7 */ /* 0x001064000800017f */
[----:B-1----:R-:W-:Y:S05]  /*34c20*/  @!P0 NANOSLEEP.SYNCS 0x989680 ;  /* 0x009896800000895d */ /* 0x002fea0003900000 */
[----:B------:R-:W1:Y:S02]  /*34c30*/  @!P0 SYNCS.PHASECHK.TRANS64 P0, [R23+URZ+0x38800], R0 ;  /* 0x03880000170085a7 */ /* 0x000e64000800007f */
[----:B-1----:R-:W-:Y:S05]  /*34c40*/  @!P0 BRA `(.L_x_2804) ;  /* 0xfffffffc00f08947 */ /* 0x002fea000383ffff */
[----:B------:R-:W-:Y:S05]  /*34c50*/  BRA `(.L_x_3126) ;  /* 0xfffffd98000c7947 */ /* 0x000fea000383ffff */
.L_x_2836:
        /* <DEDUP_REMOVED lines=8> */
.L_x_3128:
[----:B------:R-:W-:Y:S05]  /*34ce0*/  BSYNC B1 ;  /* 0x0000000000017941 */ /* 0x000fea0003800000 */
.L_x_3127:
        /* <DEDUP_REMOVED lines=8> */
.L_x_3129:
[----:B------:R-:W-:Y:S02]  /*34d70*/  IMAD.MOV.U32 R13, RZ, RZ, R20 ;  /* 0x000000ffff0d7224 */ /* 0x000fe400078e0014 */
[----:B------:R-:W-:-:S07]  /*34d80*/  IMAD.MOV.U32 R6, RZ, RZ, R14 ;  /* 0x000000ffff067224 */ /* 0x000fce00078e000e */
[----:B------:R-:W-:Y:S05]  /*34d90*/  WARPSYNC.COLLECTIVE R15, `(.L_x_3130) ;  /* 0x000000000f087348 */ /* 0x000fea0003c00000 */
[----:B------:R0:W1:Y:S02]  /*34da0*/  SHFL.IDX P6, R14, R13, R12, R11 ;  /* 0x0000000c0d0e7389 */ /* 0x00006400000c000b */
[----:B01----:R-:W-:Y:S01]  /*34db0*/  ENDCOLLECTIVE ;  /* 0x000000000000791b */ /* 0x003fe20003800000 */
.L_x_3130:
[----:B------:R-:W-:Y:S02]  /*34dc0*/  IMAD.MOV.U32 R13, RZ, RZ, R21 ;  /* 0x000000ffff0d7224 */ /* 0x000fe400078e0015 */
[----:B------:R-:W-:-:S07]  /*34dd0*/  IMAD.MOV.U32 R9, RZ, RZ, R14 ;  /* 0x000000ffff097224 */ /* 0x000fce00078e000e */
[----:B------:R-:W-:Y:S05]  /*34de0*/  WARPSYNC.COLLECTIVE R15, `(.L_x_3131) ;  /* 0x000000000f087348 */ /* 0x000fea0003c00000 */
[----:B------:R0:W1:Y:S02]  /*34df0*/  SHFL.IDX P6, R14, R13, R12, R11 ;  /* 0x0000000c0d0e7389 */ /* 0x00006400000c000b */
[----:B01----:R-:W-:Y:S01]  /*34e00*/  ENDCOLLECTIVE ;  /* 0x000000000000791b */ /* 0x003fe20003800000 */
.L_x_3131:
[----:B------:R-:W-:Y:S05]  /*34e10*/  BRA `(.L_x_3132) ;  /* 0xfffffdcc00547947 */ /* 0x000fea000383ffff */
.L_x_2839:
        /* <DEDUP_REMOVED lines=8> */
.L_x_3134:
[----:B------:R-:W-:Y:S05]  /*34ea0*/  BSYNC B1 ;  /* 0x0000000000017941 */ /* 0x000fea0003800000 */
.L_x_3133:
        /* <DEDUP_REMOVED lines=8> */
.L_x_3135:
[----:B------:R-:W-:Y:S02]  /*34f30*/  IMAD.MOV.U32 R13, RZ, RZ, R20 ;  /* 0x000000ffff0d7224 */ /* 0x000fe400078e0014 */
[----:B------:R-:W-:-:S07]  /*34f40*/  IMAD.MOV.U32 R6, RZ, RZ, R14 ;  /* 0x000000ffff067224 */ /* 0x000fce00078e000e */
[----:B------:R-:W-:Y:S05]  /*34f50*/  WARPSYNC.COLLECTIVE R15, `(.L_x_3136) ;  /* 0x000000000f087348 */ /* 0x000fea0003c00000 */
[----:B------:R0:W1:Y:S02]  /*34f60*/  SHFL.IDX P6, R14, R13, R12, R11 ;  /* 0x0000000c0d0e7389 */ /* 0x00006400000c000b */
[----:B01----:R-:W-:Y:S01]  /*34f70*/  ENDCOLLECTIVE ;  /* 0x000000000000791b */ /* 0x003fe20003800000 */
.L_x_3136:
[----:B------:R-:W-:Y:S02]  /*34f80*/  IMAD.MOV.U32 R13, RZ, RZ, R21 ;  /* 0x000000ffff0d7224 */ /* 0x000fe400078e0015 */
[----:B------:R-:W-:-:S07]  /*34f90*/  IMAD.MOV.U32 R9, RZ, RZ, R14 ;  /* 0x000000ffff097224 */ /* 0x000fce00078e000e */
[----:B------:R-:W-:Y:S05]  /*34fa0*/  WARPSYNC.COLLECTIVE R15, `(.L_x_3137) ;  /* 0x000000000f087348 */ /* 0x000fea0003c00000 */
[----:B------:R0:W1:Y:S02]  /*34fb0*/  SHFL.IDX P6, R14, R13, R12, R11 ;  /* 0x0000000c0d0e7389 */ /* 0x00006400000c000b */
[----:B01----:R-:W-:Y:S01]  /*34fc0*/  ENDCOLLECTIVE ;  /* 0x000000000000791b */ /* 0x003fe20003800000 */
.L_x_3137:
[----:B------:R-:W-:Y:S05]  /*34fd0*/  BRA `(.L_x_3138) ;  /* 0xfffffdd000207947 */ /* 0x000fea000383ffff */
.L_x_2842:
        /* <DEDUP_REMOVED lines=8> */
.L_x_3140:
[----:B------:R-:W-:Y:S05]  /*35060*/  BSYNC B1 ;  /* 0x0000000000017941 */ /* 0x000fea0003800000 */
.L_x_3139:
        /* <DEDUP_REMOVED lines=8> */
.L_x_3141:
[----:B------:R-:W-:Y:S02]  /*350f0*/  IMAD.MOV.U32 R13, RZ, RZ, R20 ;  /* 0x000000ffff0d7224 */ /* 0x000fe400078e0014 */
[----:B------:R-:W-:-:S07]  /*35100*/  IMAD.MOV.U32 R6, RZ, RZ, R14 ;  /* 0x000000ffff067224 */ /* 0x000fce00078e000e */
[----:B------:R-:W-:Y:S05]  /*35110*/  WARPSYNC.COLLECTIVE R15, `(.L_x_3142) ;  /* 0x000000000f087348 */ /* 0x000fea0003c00000 */
[----:B------:R0:W1:Y:S02]  /*35120*/  SHFL.IDX P6, R14, R13, R12, R11 ;  /* 0x0000000c0d0e7389 */ /* 0x00006400000c000b */
[----:B01----:R-:W-:Y:S01]  /*35130*/  ENDCOLLECTIVE ;  /* 0x000000000000791b */ /* 0x003fe20003800000 */
.L_x_3142:
[----:B------:R-:W-:Y:S02]  /*35140*/  IMAD.MOV.U32 R13, RZ, RZ, R21 ;  /* 0x000000ffff0d7224 */ /* 0x000fe400078e0015 */
[----:B------:R-:W-:-:S07]  /*35150*/  IMAD.MOV.U32 R9, RZ, RZ, R14 ;  /* 0x000000ffff097224 */ /* 0x000fce00078e000e */
[----:B------:R-:W-:Y:S05]  /*35160*/  WARPSYNC.COLLECTIVE R15, `(.L_x_3143) ;  /* 0x000000000f087348 */ /* 0x000fea0003c00000 */
[----:B------:R0:W1:Y:S02]  /*35170*/  SHFL.IDX P6, R14, R13, R12, R11 ;  /* 0x0000000c0d0e7389 */ /* 0x00006400000c000b */
[----:B01----:R-:W-:Y:S01]  /*35180*/  ENDCOLLECTIVE ;  /* 0x000000000000791b */ /* 0x003fe20003800000 */
.L_x_3143:
[----:B------:R-:W-:Y:S01]  /*35190*/  IMAD.MOV.U32 R8, RZ, RZ, R14 ;  /* 0x000000ffff087224 */ /* 0x000fe200078e000e */
[----:B------:R-:W-:Y:S06]  /*351a0*/  BRA `(.L_x_3144) ;  /* 0xfffffdd000c07947 */ /* 0x000fec000383ffff */
.L_x_2845:
        /* <DEDUP_REMOVED lines=8> */
.L_x_3146:
[----:B------:R-:W-:Y:S05]  /*35230*/  BSYNC B1 ;  /* 0x0000000000017941 */ /* 0x000fea0003800000 */
.L_x_3145:
        /* <DEDUP_REMOVED lines=8> */
.L_x_3147:
[----:B------:R-:W-:Y:S02]  /*352c0*/  IMAD.MOV.U32 R13, RZ, RZ, R20 ;  /* 0x000000ffff0d7224 */ /* 0x000fe400078e0014 */
[----:B------:R-:W-:-:S07]  /*352d0*/  IMAD.MOV.U32 R78, RZ, RZ, R14 ;  /* 0x000000ffff4e7224 */ /* 0x000fce00078e000e */
[----:B------:R-:W-:Y:S05]  /*352e0*/  WARPSYNC.COLLECTIVE R15, `(.L_x_3148) ;  /* 0x000000000f087348 */ /* 0x000fea0003c00000 */
[----:B------:R0:W1:Y:S02]  /*352f0*/  SHFL.IDX P6, R14, R13, R12, R11 ;  /* 0x0000000c0d0e7389 */ /* 0x00006400000c000b */
[----:B01----:R-:W-:Y:S01]  /*35300*/  ENDCOLLECTIVE ;  /* 0x000000000000791b */ /* 0x003fe20003800000 */
.L_x_3148:
[----:B------:R-:W-:Y:S02]  /*35310*/  IMAD.MOV.U32 R13, RZ, RZ, R21 ;  /* 0x000000ffff0d7224 */ /* 0x000fe400078e0015 */
[----:B------:R-:W-:-:S07]  /*35320*/  IMAD.MOV.U32 R77, RZ, RZ, R14 ;  /* 0x000000ffff4d7224 */ /* 0x000fce00078e000e */
[----:B------:R-:W-:Y:S05]  /*35330*/  WARPSYNC.COLLECTIVE R15, `(.L_x_3149) ;  /* 0x000000000f087348 */ /* 0x000fea0003c00000 */
[----:B------:R0:W1:Y:S02]  /*35340*/  SHFL.IDX P6, R14, R13, R12, R11 ;  /* 0x0000000c0d0e7389 */ /* 0x00006400000c000b */
[----:B01----:R-:W-:Y:S01]  /*35350*/  ENDCOLLECTIVE ;  /* 0x000000000000791b */ /* 0x003fe20003800000 */
.L_x_3149:
[----:B------:R-:W-:Y:S01]  /*35360*/  IMAD.MOV.U32 R21, RZ, RZ, R14 ;  /* 0x000000ffff157224 */ /* 0x000fe200078e000e */
[----:B------:R-:W-:Y:S06]  /*35370*/  BRA `(.L_x_3150) ;  /* 0xfffffdd400687947 */ /* 0x000fec000383ffff */
.L_x_2849:
[----:B0-----:R0:W3:Y:S02]  /*35380*/  SYNCS.PHASECHK.TRANS64.TRYWAIT P0, [R23+URZ+0x38800], R0 ;  /* 0x03880000170075a7 */ /* 0x0010e4000800017f */
[----:B---3--:R-:W-:Y:S05]  /*35390*/  @!P0 NANOSLEEP.SYNCS 0x989680 ;  /* 0x009896800000895d */ /* 0x008fea0003900000 */
[----:B------:R-:W3:Y:S02]  /*353a0*/  @!P0 SYNCS.PHASECHK.TRANS64 P0, [R23+URZ+0x38800], R0 ;  /* 0x03880000170085a7 */ /* 0x000ee4000800007f */
[----:B---3--:R-:W-:Y:S05]  /*353b0*/  @!P0 BRA `(.L_x_2849) ;  /* 0xfffffffc00f08947 */ /* 0x008fea000383ffff */
[----:B------:R-:W-:Y:S05]  /*353c0*/  BRA `(.L_x_3151) ;  /* 0xfffffdd800107947 */ /* 0x000fea000383ffff */
.L_x_2867:
[----:B--2---:R2:W3:Y:S02]  /*353d0*/  SYNCS.PHASECHK.TRANS64.TRYWAIT P1, [R0+URZ+0x38830], R3 ;  /* 0x03883003000075a7 */ /* 0x0044e4000802017f */
[----:B---3--:R-:W-:Y:S05]  /*353e0*/  @!P1 NANOSLEEP.SYNCS 0x989680 ;  /* 0x009896800000995d */ /* 0x008fea0003900000 */
[----:B------:R-:W3:Y:S02]  /*353f0*/  @!P1 SYNCS.PHASECHK.TRANS64 P1, [R0+URZ+0x38830], R3 ;  /* 0x03883003000095a7 */ /* 0x000ee4000802007f */
[----:B---3--:R-:W-:Y:S05]  /*35400*/  @!P1 BRA `(.L_x_2867) ;  /* 0xfffffffc00f09947 */ /* 0x008fea000383ffff */
[----:B------:R-:W-:Y:S05]  /*35410*/  BRA `(.L_x_2866) ;  /* 0xfffffe1400647947 */ /* 0x000fea000383ffff */
.L_x_2875:
[----:B-1----:R1:W2:Y:S02]  /*35420*/  SYNCS.PHASECHK.TRANS64.TRYWAIT P1, [R9+URZ+0x38830], R4 ;  /* 0x03883004090075a7 */ /* 0x0022a4000802017f */
[----:B--2---:R-:W-:Y:S05]  /*35430*/  @!P1 NANOSLEEP.SYNCS 0x989680 ;  /* 0x009896800000995d */ /* 0x004fea0003900000 */
[----:B------:R-:W2:Y:S02]  /*35440*/  @!P1 SYNCS.PHASECHK.TRANS64 P1, [R9+URZ+0x38830], R4 ;  /* 0x03883004090095a7 */ /* 0x000ea4000802007f */
[----:B--2---:R-:W-:Y:S05]  /*35450*/  @!P1 BRA `(.L_x_2875) ;  /* 0xfffffffc00f09947 */ /* 0x004fea000383ffff */
[----:B------:R-:W-:Y:S05]  /*35460*/  BRA `(.L_x_2874) ;  /* 0xfffffe6400047947 */ /* 0x000fea000383ffff */
.L_x_2880:
[----:B-1----:R1:W2:Y:S02]  /*35470*/  SYNCS.PHASECHK.TRANS64.TRYWAIT P1, [R7+URZ+0x38850], R0 ;  /* 0x03885000070075a7 */ /* 0x0022a4000802017f */
[----:B--2---:R-:W-:Y:S05]  /*35480*/  @!P1 NANOSLEEP.SYNCS 0x989680 ;  /* 0x009896800000995d */ /* 0x004fea0003900000 */
[----:B------:R-:W2:Y:S02]  /*35490*/  @!P1 SYNCS.PHASECHK.TRANS64 P1, [R7+URZ+0x38850], R0 ;  /* 0x03885000070095a7 */ /* 0x000ea4000802007f */
[----:B--2---:R-:W-:Y:S05]  /*354a0*/  @!P1 BRA `(.L_x_2880) ;  /* 0xfffffffc00f09947 */ /* 0x004fea000383ffff */
[----:B------:R-:W-:Y:S05]  /*354b0*/  BRA `(.L_x_2879) ;  /* 0xfffffe9800c07947 */ /* 0x000fea000383ffff */
.L_x_2890:
[----:B-1----:R1:W2:Y:S02]  /*354c0*/  SYNCS.PHASECHK.TRANS64.TRYWAIT P1, [R4+URZ+0x38830], R5 ;  /* 0x03883005040075a7 */ /* 0x0022a4000802017f */
[----:B--2---:R-:W-:Y:S05]  /*354d0*/  @!P1 NANOSLEEP.SYNCS 0x989680 ;  /* 0x009896800000995d */ /* 0x004fea0003900000 */
[----:B------:R-:W2:Y:S02]  /*354e0*/  @!P1 SYNCS.PHASECHK.TRANS64 P1, [R4+URZ+0x38830], R5 ;  /* 0x03883005040095a7 */ /* 0x000ea4000802007f */
[----:B--2---:R-:W-:Y:S05]  /*354f0*/  @!P1 BRA `(.L_x_2890) ;  /* 0xfffffffc00f09947 */ /* 0x004fea000383ffff */
[----:B------:R-:W-:Y:S05]  /*35500*/  BRA `(.L_x_2889) ;  /* 0xfffffeb8001c7947 */ /* 0x000fea000383ffff */
.L_x_2895:
[----:B-1----:R1:W2:Y:S02]  /*35510*/  SYNCS.PHASECHK.TRANS64.TRYWAIT P1, [R6+URZ+0x38850], R0 ;  /* 0x03885000060075a7 */ /* 0x0022a4000802017f */
[----:B--2---:R-:W-:Y:S05]  /*35520*/  @!P1 NANOSLEEP.SYNCS 0x989680 ;  /* 0x009896800000995d */ /* 0x004fea0003900000 */
[----:B------:R-:W2:Y:S02]  /*35530*/  @!P1 SYNCS.PHASECHK.TRANS64 P1, [R6+URZ+0x38850], R0 ;  /* 0x03885000060095a7 */ /* 0x000ea4000802007f */
[----:B--2---:R-:W-:Y:S05]  /*35540*/  @!P1 BRA `(.L_x_2895) ;  /* 0xfffffffc00f09947 */ /* 0x004fea000383ffff */
[----:B------:R-:W-:Y:S05]  /*35550*/  BRA `(.L_x_2894) ;  /* 0xfffffeec00d87947 */ /* 0x000fea000383ffff */
.L_x_2903:
[----:B-1----:R1:W2:Y:S02]  /*35560*/  SYNCS.PHASECHK.TRANS64.TRYWAIT P1, [R10+URZ+0x38850], R0 ;  /* 0x038850000a0075a7 */ /* 0x0022a4000802017f */
[----:B--2---:R-:W-:Y:S05]  /*35570*/  @!P1 NANOSLEEP.SYNCS 0x989680 ;  /* 0x009896800000995d */ /* 0x004fea0003900000 */
[----:B------:R-:W2:Y:S02]  /*35580*/  @!P1 SYNCS.PHASECHK.TRANS64 P1, [R10+URZ+0x38850], R0 ;  /* 0x038850000a0095a7 */ /* 0x000ea4000802007f */
[----:B--2---:R-:W-:Y:S05]  /*35590*/  @!P1 BRA `(.L_x_2903) ;  /* 0xfffffffc00f09947 */ /* 0x004fea000383ffff */
[----:B------:R-:W-:Y:S05]  /*355a0*/  BRA `(.L_x_2902) ;  /* 0xffffff0c004c7947 */ /* 0x000fea000383ffff */
.L_x_2945:
[----:B------:R-:W0:Y:S01]  /*355b0*/  S2R R10, SR_TID.X ;  /* 0x00000000000a7919 */ /* 0x000e220000002100 */
[----:B------:R-:W-:Y:S01]  /*355c0*/  BSSY B1, `(.L_x_3152) ;  /* 0x000000a000017945 */ /* 0x000fe20003800000 */
[----:B------:R-:W-:Y:S02]  /*355d0*/  IMAD.MOV.U32 R12, RZ, RZ, RZ ;  /* 0x000000ffff0c7224 */ /* 0x000fe400078e00ff */
[----:B-1----:R-:W-:Y:S02]  /*355e0*/  IMAD.MOV.U32 R11, RZ, RZ, 0x1f ;  /* 0x0000001fff0b7424 */ /* 0x002fe400078e00ff */
[----:B------:R-:W-:Y:S01]  /*355f0*/  IMAD.MOV.U32 R15, RZ, RZ, -0x1 ;  /* 0xffffffffff0f7424 */ /* 0x000fe200078e00ff */
[----:B0-----:R-:W-:-:S04]  /*35600*/  SHF.R.U32.HI R10, RZ, 0x5, R10 ;  /* 0x00000005ff0a7819 */ /* 0x001fc8000001160a */
[----:B------:R-:W-:-:S05]  /*35610*/  LOP3.LUT R10, R10, 0x3, RZ, 0xc0, !PT ;  /* 0x000000030a0a7812 */ /* 0x000fca00078ec0ff */
[----:B------:R-:W-:-:S07]  /*35620*/  IMAD.MOV.U32 R13, RZ, RZ, R10 ;  /* 0x000000ffff0d7224 */ /* 0x000fce00078e000a */
[----:B------:R-:W-:Y:S05]  /*35630*/  WARPSYNC.COLLECTIVE R15, `(.L_x_3153) ;  /* 0x000000000f087348 */ /* 0x000fea0003c00000 */
[----:B------:R0:W1:Y:S02]  /*35640*/  SHFL.IDX P6, R14, R13, R12, R11 ;  /* 0x0000000c0d0e7389 */ /* 0x00006400000c000b */
[----:B01----:R-:W-:Y:S01]  /*35650*/  ENDCOLLECTIVE ;  /* 0x000000000000791b */ /* 0x003fe20003800000 */
.L_x_3153:
[----:B------:R-:W-:Y:S05]  /*35660*/  BSYNC B1 ;  /* 0x0000000000017941 */ /* 0x000fea0003800000 */
.L_x_3152:
[----:B------:R-:W-:Y:S05]  /*35670*/  BRA `(.L_x_3154) ;  /* 0xffffff7800f87947 */ /* 0x000fea000383ffff */
.L_x_2947:
[----:B------:R-:W-:Y:S01]  /*35680*/  BSSY B1, `(.L_x_3155) ;  /* 0x0000006000017945 */ /* 0x000fe20003800000 */
[----:B------:R-:W-:-:S07]  /*35690*/  IMAD.MOV.U32 R15, RZ, RZ, -0x1 ;  /* 0xffffffffff0f7424 */ /* 0x000fce00078e00ff */
[----:B01----:R-:W-:Y:S05]  /*356a0*/  WARPSYNC.COLLECTIVE R15, `(.L_x_3156) ;  /* 0x000000000f0c7348 */ /* 0x003fea0003c00000 */
[----:B------:R-:W-:Y:S02]  /*356b0*/  ELECT P6, UR62, PT ;  /* 0x00000000003e782f */ /* 0x000fe400038c0000 */
[----:B------:R-:W-:Y:S01]  /*356c0*/  MOV R14, UR62 ;  /* 0x0000003e000e7c02 */ /* 0x000fe20008000f00 */
[----:B01----:R-:W-:Y:S10]  /*356d0*/  ENDCOLLECTIVE ;  /* 0x000000000000791b */ /* 0x003ff40003800000 */
.L_x_3156:
[----:B------:R-:W-:Y:S05]  /*356e0*/  BSYNC B1 ;  /* 0x0000000000017941 */ /* 0x000fea0003800000 */
.L_x_3155:
[----:B------:R-:W-:Y:S05]  /*356f0*/  BRA `(.L_x_2946) ;  /* 0xffffff7800f07947 */ /* 0x000fea000383ffff */
.L_x_2949:
[----:B0-----:R0:W2:Y:S02]  /*35700*/  SYNCS.PHASECHK.TRANS64.TRYWAIT P0, [R16+URZ+0x38820], R7 ;  /* 0x03882007100075a7 */ /* 0x0010a4000800017f */
[----:B--2---:R-:W-:Y:S05]  /*35710*/  @!P0 NANOSLEEP.SYNCS 0x989680 ;  /* 0x009896800000895d */ /* 0x004fea0003900000 */
[----:B------:R-:W2:Y:S02]  /*35720*/  @!P0 SYNCS.PHASECHK.TRANS64 P0, [R16+URZ+0x38820], R7 ;  /* 0x03882007100085a7 */ /* 0x000ea4000800007f */
[----:B--2---:R-:W-:Y:S05]  /*35730*/  @!P0 BRA `(.L_x_2949) ;  /* 0xfffffffc00f08947 */ /* 0x004fea000383ffff */
[----:B------:R-:W-:Y:S05]  /*35740*/  BRA `(.L_x_3157) ;  /* 0xffffff7c00007947 */ /* 0x000fea000383ffff */
.L_x_2953:
[----:B-1----:R1:W2:Y:S02]  /*35750*/  SYNCS.PHASECHK.TRANS64.TRYWAIT P0, [R11+URZ+0x388a0], R10 ;  /* 0x0388a00a0b0075a7 */ /* 0x0022a4000800017f */
[----:B--2---:R-:W-:Y:S05]  /*35760*/  @!P0 NANOSLEEP.SYNCS 0x989680 ;  /* 0x009896800000895d */ /* 0x004fea0003900000 */
[----:B------:R-:W2:Y:S02]  /*35770*/  @!P0 SYNCS.PHASECHK.TRANS64 P0, [R11+URZ+0x388a0], R10 ;  /* 0x0388a00a0b0085a7 */ /* 0x000ea4000800007f */
[----:B--2---:R-:W-:Y:S05]  /*35780*/  @!P0 BRA `(.L_x_2953) ;  /* 0xfffffffc00f08947 */ /* 0x004fea000383ffff */
[----:B------:R-:W-:Y:S05]  /*35790*/  BRA `(.L_x_3158) ;  /* 0xffffff7c00187947 */ /* 0x000fea000383ffff */
.L_x_2961:
[----:B0-----:R0:W2:Y:S02]  /*357a0*/  SYNCS.PHASECHK.TRANS64.TRYWAIT P0, [R11+URZ+0x388c0], R10 ;  /* 0x0388c00a0b0075a7 */ /* 0x0010a4000800017f */
[----:B--2---:R-:W-:Y:S05]  /*357b0*/  @!P0 NANOSLEEP.SYNCS 0x989680 ;  /* 0x009896800000895d */ /* 0x004fea0003900000 */
[----:B------:R-:W2:Y:S02]  /*357c0*/  @!P0 SYNCS.PHASECHK.TRANS64 P0, [R11+URZ+0x388c0], R10 ;  /* 0x0388c00a0b0085a7 */ /* 0x000ea4000800007f */
[----:B--2---:R-:W-:Y:S05]  /*357d0*/  @!P0 BRA `(.L_x_2961) ;  /* 0xfffffffc00f08947 */ /* 0x004fea000383ffff */
[----:B------:R-:W-:Y:S05]  /*357e0*/  BRA `(.L_x_3159) ;  /* 0xffffff8000547947 */ /* 0x000fea000383ffff */
.L_x_2971:
[----:B-1----:R1:W2:Y:S02]  /*357f0*/  SYNCS.PHASECHK.TRANS64.TRYWAIT P1, [R10+URZ+0x388a0], R9 ;  /* 0x0388a0090a0075a7 */ /* 0x0022a4000802017f */
[----:B--2---:R-:W-:Y:S05]  /*35800*/  @!P1 NANOSLEEP.SYNCS 0x989680 ;  /* 0x009896800000995d */ /* 0x004fea0003900000 */
[----:B------:R-:W2:Y:S02]  /*35810*/  @!P1 SYNCS.PHASECHK.TRANS64 P1, [R10+URZ+0x388a0], R9 ;  /* 0x0388a0090a0095a7 */ /* 0x000ea4000802007f */
[----:B--2---:R-:W-:Y:S05]  /*35820*/  @!P1 BRA `(.L_x_2971) ;  /* 0xfffffffc00f09947 */ /* 0x004fea000383ffff */
[----:B------:R-:W-:Y:S05]  /*35830*/  BRA `(.L_x_3160) ;  /* 0xffffff8400c87947 */ /* 0x000fea000383ffff */
.L_x_2979:
[----:B0-----:R0:W2:Y:S02]  /*35840*/  SYNCS.PHASECHK.TRANS64.TRYWAIT P1, [R10+URZ+0x388c0], R9 ;  /* 0x0388c0090a0075a7 */ /* 0x0010a4000802017f */
[----:B--2---:R-:W-:Y:S05]  /*35850*/  @!P1 NANOSLEEP.SYNCS 0x989680 ;  /* 0x009896800000995d */ /* 0x004fea0003900000 */
[----:B------:R-:W2:Y:S02]  /*35860*/  @!P1 SYNCS.PHASECHK.TRANS64 P1, [R10+URZ+0x388c0], R9 ;  /* 0x0388c0090a0095a7 */ /* 0x000ea4000802007f */
[----:B--2---:R-:W-:Y:S05]  /*35870*/  @!P1 BRA `(.L_x_2979) ;  /* 0xfffffffc00f09947 */ /* 0x004fea000383ffff */
[----:B------:R-:W-:Y:S05]  /*35880*/  BRA `(.L_x_3161) ;  /* 0xffffff8c00007947 */ /* 0x000fea000383ffff */
.L_x_2997:
        /* <DEDUP_REMOVED lines=11> */
.L_x_3163:
[----:B------:R-:W-:Y:S05]  /*35940*/  BSYNC B0 ;  /* 0x0000000000007941 */ /* 0x000fea0003800000 */
.L_x_3162:
[----:B------:R-:W-:Y:S05]  /*35950*/  BRA `(.L_x_3164) ;  /* 0xffffff9c00307947 */ /* 0x000fea000383ffff */
.L_x_3000:
[----:B0-----:R0:W1:Y:S02]  /*35960*/  SYNCS.PHASECHK.TRANS64.TRYWAIT P0, [R5+URZ+0x38840], R2 ;  /* 0x03884002050075a7 */ /* 0x001064000800017f */
[----:B-1----:R-:W-:Y:S05]  /*35970*/  @!P0 NANOSLEEP.SYNCS 0x989680 ;  /* 0x009896800000895d */ /* 0x002fea0003900000 */
[----:B------:R-:W1:Y:S02]  /*35980*/  @!P0 SYNCS.PHASECHK.TRANS64 P0, [R5+URZ+0x38840], R2 ;  /* 0x03884002050085a7 */ /* 0x000e64000800007f */
[----:B-1----:R-:W-:Y:S05]  /*35990*/  @!P0 BRA `(.L_x_3000) ;  /* 0xfffffffc00f08947 */ /* 0x002fea000383ffff */
[----:B------:R-:W-:Y:S05]  /*359a0*/  BRA `(.L_x_3165) ;  /* 0xffffff9c00807947 */ /* 0x000fea000383ffff */
.L_x_3001:
        /* <DEDUP_REMOVED lines=8> */
.L_x_3167:
[----:B------:R-:W-:Y:S05]  /*35a30*/  BSYNC B0 ;  /* 0x0000000000007941 */ /* 0x000fea0003800000 */
.L_x_3166:
        /* <DEDUP_REMOVED lines=13> */
.L_x_3168:
[----:B------:R-:W-:Y:S02]  /*35b10*/  IMAD.MOV.U32 R13, RZ, RZ, R6 ;  /* 0x000000ffff0d7224 */ /* 0x000fe400078e0006 */
[----:B------:R-:W-:Y:S02]  /*35b20*/  IMAD.MOV.U32 R12, RZ, RZ, 0x1 ;  /* 0x00000001ff0c7424 */ /* 0x000fe400078e00ff */
[----:B------:R-:W-:-:S07]  /*35b30*/  IMAD.MOV.U32 R3, RZ, RZ, R14 ;  /* 0x000000ffff037224 */ /* 0x000fce00078e000e */
[----:B------:R-:W-:Y:S05]  /*35b40*/  WARPSYNC.COLLECTIVE R15, `(.L_x_3169) ;  /* 0x000000000f087348 */ /* 0x000fea0003c00000 */
[----:B------:R0:W1:Y:S02]  /*35b50*/  SHFL.IDX P6, R14, R13, R12, R11 ;  /* 0x0000000c0d0e7389 */ /* 0x00006400000c000b */
[----:B01----:R-:W-:Y:S01]  /*35b60*/  ENDCOLLECTIVE ;  /* 0x000000000000791b */ /* 0x003fe20003800000 */
.L_x_3169:
        /* <DEDUP_REMOVED lines=10> */
.L_x_3170:
        /* <DEDUP_REMOVED lines=14> */
.L_x_3171:
        /* <DEDUP_REMOVED lines=16> */
.L_x_3172:
[----:B------:R-:W-:Y:S02]  /*35df0*/  @P0 IMAD R9, R7, 0x2, R16 ;  /* 0x0000000207090824 */ /* 0x000fe400078e0210 */
[----:B------:R-:W-:Y:S02]  /*35e00*/  IMAD.MOV.U32 R13, RZ, RZ, R6 ;  /* 0x000000ffff0d7224 */ /* 0x000fe400078e0006 */
[----:B------:R-:W-:Y:S02]  /*35e10*/  IMAD.MOV.U32 R12, RZ, RZ, 0x3 ;  /* 0x00000003ff0c7424 */ /* 0x000fe400078e00ff */
[----:B------:R-:W-:-:S07]  /*35e20*/  IMAD.MOV.U32 R2, RZ, RZ, R14 ;  /* 0x000000ffff027224 */ /* 0x000fce00078e000e */
[----:B------:R-:W-:Y:S05]  /*35e30*/  WARPSYNC.COLLECTIVE R15, `(.L_x_3173) ;  /* 0x000000000f087348 */ /* 0x000fea0003c00000 */
[----:B------:R0:W1:Y:S02]  /*35e40*/  SHFL.IDX P6, R14, R13, R12, R11 ;  /* 0x0000000c0d0e7389 */ /* 0x00006400000c000b */
[----:B01----:R-:W-:Y:S01]  /*35e50*/  ENDCOLLECTIVE ;  /* 0x000000000000791b */ /* 0x003fe20003800000 */
.L_x_3173:
        /* <DEDUP_REMOVED lines=15> */
.L_x_3174:
[----:B------:R-:W-:Y:S02]  /*35f50*/  @P0 IMAD R21, R7, 0x2, R16 ;  /* 0x0000000207150824 */ /* 0x000fe400078e0210 */
[----:B------:R-:W-:Y:S02]  /*35f60*/  IMAD.MOV.U32 R13, RZ, RZ, R6 ;  /* 0x000000ffff0d7224 */ /* 0x000fe400078e0006 */
[----:B------:R-:W-:Y:S02]  /*35f70*/  IMAD.MOV.U32 R12, RZ, RZ, 0x4 ;  /* 0x00000004ff0c7424 */ /* 0x000fe400078e00ff */
[----:B------:R-:W-:-:S07]  /*35f80*/  IMAD.MOV.U32 R2, RZ, RZ, R14 ;  /* 0x000000ffff027224 */ /* 0x000fce00078e000e */
[----:B------:R-:W-:Y:S05]  /*35f90*/  WARPSYNC.COLLECTIVE R15, `(.L_x_3175) ;  /* 0x000000000f087348 */ /* 0x000fea0003c00000 */
[----:B------:R0:W1:Y:S02]  /*35fa0*/  SHFL.IDX P6, R14, R13, R12, R11 ;  /* 0x0000000c0d0e7389 */ /* 0x00006400000c000b */
[----:B01----:R-:W-:Y:S01]  /*35fb0*/  ENDCOLLECTIVE ;  /* 0x000000000000791b */ /* 0x003fe20003800000 */
.L_x_3175:
        /* <DEDUP_REMOVED lines=14> */
.L_x_3176:
[----:B------:R-:W-:Y:S01]  /*360a0*/  IMAD.MOV.U32 R0, RZ, RZ, R14 ;  /* 0x000000ffff007224 */ /* 0x000fe200078e000e */
[----:B------:R-:W-:Y:S06]  /*360b0*/  BRA `(.L_x_3177) ;  /* 0xffffff9800e87947 */ /* 0x000fec000383ffff */
.L_x_3008:
        /* <DEDUP_REMOVED lines=9> */
.L_x_3178:
[----:B------:R-:W-:Y:S01]  /*36150*/  ISETP.GE.AND P0, PT, R25, R5, PT ;  /* 0x000000051900720c */ /* 0x000fe20003f06270 */
[----:B------:R-:W-:Y:S02]  /*36160*/  IMAD.MOV.U32 R13, RZ, RZ, R4 ;  /* 0x000000ffff0d7224 */ /* 0x000fe400078e0004 */
[----:B------:R-:W-:-:S10]  /*36170*/  IMAD.MOV.U32 R2, RZ, RZ, R14 ;  /* 0x000000ffff027224 */ /* 0x000fd400078e000e */
[----:B------:R-:W-:Y:S05]  /*36180*/  WARPSYNC.COLLECTIVE R15, `(.L_x_3179) ;  /* 0x000000000f087348 */ /* 0x000fea0003c00000 */
[----:B------:R0:W1:Y:S02]  /*36190*/  SHFL.IDX P6, R14, R13, R12, R11 ;  /* 0x0000000c0d0e7389 */ /* 0x00006400000c000b */
[----:B01----:R-:W-:Y:S01]  /*361a0*/  ENDCOLLECTIVE ;  /* 0x000000000000791b */ /* 0x003fe20003800000 */
.L_x_3179:
[----:B------:R-:W-:Y:S02]  /*361b0*/  IMAD.MOV.U32 R13, RZ, RZ, R0 ;  /* 0x000000ffff0d7224 */ /* 0x000fe400078e0000 */
[----:B------:R-:W-:Y:S02]  /*361c0*/  IMAD.MOV.U32 R12, RZ, RZ, 0x1 ;  /* 0x00000001ff0c7424 */ /* 0x000fe400078e00ff */
[----:B------:R-:W-:-:S07]  /*361d0*/  IMAD.MOV.U32 R3, RZ, RZ, R14 ;  /* 0x000000ffff037224 */ /* 0x000fce00078e000e */
[----:B------:R-:W-:Y:S05]  /*361e0*/  WARPSYNC.COLLECTIVE R15, `(.L_x_3180) ;  /* 0x000000000f087348 */ /* 0x000fea0003c00000 */
[----:B------:R0:W1:Y:S02]  /*361f0*/  SHFL.IDX P6, R14, R13, R12, R11 ;  /* 0x0000000c0d0e7389 */ /* 0x00006400000c000b */
[----:B01----:R-:W-:Y:S01]  /*36200*/  ENDCOLLECTIVE ;  /* 0x000000000000791b */ /* 0x003fe20003800000 */
.L_x_3180:
        /* <DEDUP_REMOVED lines=17> */
.L_x_3181:
[----:B------:R-:W-:Y:S02]  /*36320*/  IMAD.MOV.U32 R13, RZ, RZ, R0 ;  /* 0x000000ffff0d7224 */ /* 0x000fe400078e0000 */
[----:B------:R-:W-:Y:S02]  /*36330*/  IMAD.MOV.U32 R12, RZ, RZ, 0x2 ;  /* 0x00000002ff0c7424 */ /* 0x000fe400078e00ff */
[----:B------:R-:W-:-:S07]  /*36340*/  IMAD.MOV.U32 R3, RZ, RZ, R14 ;  /* 0x000000ffff037224 */ /* 0x000fce00078e000e */
[----:B------:R-:W-:Y:S05]  /*36350*/  WARPSYNC.COLLECTIVE R15, `(.L_x_3182) ;  /* 0x000000000f087348 */ /* 0x000fea0003c00000 */
[----:B------:R0:W1:Y:S02]  /*36360*/  SHFL.IDX P6, R14, R13, R12, R11 ;  /* 0x0000000c0d0e7389 */ /* 0x00006400000c000b */
[----:B01----:R-:W-:Y:S01]  /*36370*/  ENDCOLLECTIVE ;  /* 0x000000000000791b */ /* 0x003fe20003800000 */
.L_x_3182:
        /* <DEDUP_REMOVED lines=18> */
.L_x_3183:
[----:B------:R-:W-:Y:S02]  /*364a0*/  IMAD.MOV.U32 R13, RZ, RZ, R0 ;  /* 0x000000ffff0d7224 */ /* 0x000fe400078e0000 */
[----:B------:R-:W-:Y:S02]  /*364b0*/  IMAD.MOV.U32 R12, RZ, RZ, 0x3 ;  /* 0x00000003ff0c7424 */ /* 0x000fe400078e00ff */
[----:B------:R-:W-:-:S07]  /*364c0*/  IMAD.MOV.U32 R3, RZ, RZ, R14 ;  /* 0x000000ffff037224 */ /* 0x000fce00078e000e */
[----:B------:R-:W-:Y:S05]  /*364d0*/  WARPSYNC.COLLECTIVE R15, `(.L_x_3184) ;  /* 0x000000000f087348 */ /* 0x000fea0003c00000 */
[----:B------:R0:W1:Y:S02]  /*364e0*/  SHFL.IDX P6, R14, R13, R12, R11 ;  /* 0x0000000c0d0e7389 */ /* 0x00006400000c000b */
[----:B01----:R-:W-:Y:S01]  /*364f0*/  ENDCOLLECTIVE ;  /* 0x000000000000791b */ /* 0x003fe20003800000 */
.L_x_3184:
        /* <DEDUP_REMOVED lines=18> */
.L_x_3185:
[----:B------:R-:W-:Y:S02]  /*36620*/  IMAD.MOV.U32 R13, RZ, RZ, R0 ;  /* 0x000000ffff0d7224 */ /* 0x000fe400078e0000 */
[----:B------:R-:W-:Y:S02]  /*36630*/  IMAD.MOV.U32 R12, RZ, RZ, 0x4 ;  /* 0x00000004ff0c7424 */ /* 0x000fe400078e00ff */
[----:B------:R-:W-:-:S07]  /*36640*/  IMAD.MOV.U32 R3, RZ, RZ, R14 ;  /* 0x000000ffff037224 */ /* 0x000fce00078e000e */
[----:B------:R-:W-:Y:S05]  /*36650*/  WARPSYNC.COLLECTIVE R15, `(.L_x_3186) ;  /* 0x000000000f087348 */ /* 0x000fea0003c00000 */
[----:B------:R0:W1:Y:S02]  /*36660*/  SHFL.IDX P6, R14, R13, R12, R11 ;  /* 0x0000000c0d0e7389 */ /* 0x00006400000c000b */
[----:B01----:R-:W-:Y:S01]  /*36670*/  ENDCOLLECTIVE ;  /* 0x000000000000791b */ /* 0x003fe20003800000 */
.L_x_3186:
        /* <DEDUP_REMOVED lines=18> */
.L_x_3187:
[----:B------:R-:W-:Y:S02]  /*367a0*/  IMAD.MOV.U32 R13, RZ, RZ, R0 ;  /* 0x000000ffff0d7224 */ /* 0x000fe400078e0000 */
[----:B------:R-:W-:Y:S02]  /*367b0*/  IMAD.MOV.U32 R12, RZ, RZ, 0x5 ;  /* 0x00000005ff0c7424 */ /* 0x000fe400078e00ff */
[----:B------:R-:W-:-:S07]  /*367c0*/  IMAD.MOV.U32 R3, RZ, RZ, R14 ;  /* 0x000000ffff037224 */ /* 0x000fce00078e000e */
[----:B------:R-:W-:Y:S05]  /*367d0*/  WARPSYNC.COLLECTIVE R15, `(.L_x_3188) ;  /* 0x000000000f087348 */ /* 0x000fea0003c00000 */
[----:B------:R0:W1:Y:S02]  /*367e0*/  SHFL.IDX P6, R14, R13, R12, R11 ;  /* 0x0000000c0d0e7389 */ /* 0x00006400000c000b */
[----:B01----:R-:W-:Y:S01]  /*367f0*/  ENDCOLLECTIVE ;  /* 0x000000000000791b */ /* 0x003fe20003800000 */
.L_x_3188:
        /* <DEDUP_REMOVED lines=18> */
.L_x_3189:
[----:B------:R-:W-:Y:S02]  /*36920*/  IMAD.MOV.U32 R13, RZ, RZ, R0 ;  /* 0x000000ffff0d7224 */ /* 0x000fe400078e0000 */
[----:B------:R-:W-:Y:S02]  /*36930*/  IMAD.MOV.U32 R12, RZ, RZ, 0x6 ;  /* 0x00000006ff0c7424 */ /* 0x000fe400078e00ff */
[----:B------:R-:W-:-:S07]  /*36940*/  IMAD.MOV.U32 R3, RZ, RZ, R14 ;  /* 0x000000ffff037224 */ /* 0x000fce00078e000e */
[----:B------:R-:W-:Y:S05]  /*36950*/  WARPSYNC.COLLECTIVE R15, `(.L_x_3190) ;  /* 0x000000000f087348 */ /* 0x000fea0003c00000 */
[----:B------:R0:W1:Y:S02]  /*36960*/  SHFL.IDX P6, R14, R13, R12, R11 ;  /* 0x0000000c0d0e7389 */ /* 0x00006400000c000b */
[----:B01----:R-:W-:Y:S01]  /*36970*/  ENDCOLLECTIVE ;  /* 0x000000000000791b */ /* 0x003fe20003800000 */
.L_x_3190:
        /* <DEDUP_REMOVED lines=18> */
.L_x_3191:
[----:B------:R-:W-:Y:S02]  /*36aa0*/  IMAD.MOV.U32 R13, RZ, RZ, R0 ;  /* 0x000000ffff0d7224 */ /* 0x000fe400078e0000 */
[----:B------:R-:W-:Y:S02]  /*36ab0*/  IMAD.MOV.U32 R12, RZ, RZ, 0x7 ;  /* 0x00000007ff0c7424 */ /* 0x000fe400078e00ff */
[----:B------:R-:W-:-:S07]  /*36ac0*/  IMAD.MOV.U32 R3, RZ, RZ, R14 ;  /* 0x000000ffff037224 */ /* 0x000fce00078e000e */
[----:B------:R-:W-:Y:S05]  /*36ad0*/  WARPSYNC.COLLECTIVE R15, `(.L_x_3192) ;  /* 0x000000000f087348 */ /* 0x000fea0003c00000 */
[----:B------:R0:W1:Y:S02]  /*36ae0*/  SHFL.IDX P6, R14, R13, R12, R11 ;  /* 0x0000000c0d0e7389 */ /* 0x00006400000c000b */
[----:B01----:R-:W-:Y:S01]  /*36af0*/  ENDCOLLECTIVE ;  /* 0x000000000000791b */ /* 0x003fe20003800000 */
.L_x_3192:
        /* <DEDUP_REMOVED lines=16> */
.L_x_3193:
[----:B------:R-:W-:Y:S05]  /*36c00*/  BRA `(.L_x_3194) ;  /* 0xffffff9c00587947 */ /* 0x000fea000383ffff */
.L_x_3013:
[----:B0-----:R0:W2:Y:S02]  /*36c10*/  SYNCS.PHASECHK.TRANS64.TRYWAIT P0, [R16+URZ+0x38820], R3 ;  /* 0x03882003100075a7 */ /* 0x0010a4000800017f */
[----:B--2---:R-:W-:Y:S05]  /*36c20*/  @!P0 NANOSLEEP.SYNCS 0x989680 ;  /* 0x009896800000895d */ /* 0x004fea0003900000 */
[----:B------:R-:W2:Y:S02]  /*36c30*/  @!P0 SYNCS.PHASECHK.TRANS64 P0, [R16+URZ+0x38820], R3 ;  /* 0x03882003100085a7 */ /* 0x000ea4000800007f */
[----:B--2---:R-:W-:Y:S05]  /*36c40*/  @!P0 BRA `(.L_x_3013) ;  /* 0xfffffffc00f08947 */ /* 0x004fea000383ffff */
[----:B------:R-:W-:Y:S05]  /*36c50*/  BRA `(.L_x_3195) ;  /* 0xffffff9c00d47947 */ /* 0x000fea000383ffff */
.L_x_3018:
[----:B0-----:R0:W1:Y:S02]  /*36c60*/  SYNCS.PHASECHK.TRANS64.TRYWAIT P0, [R6+URZ+0x38840], R3 ;  /* 0x03884003060075a7 */ /* 0x001064000800017f */
[----:B-1----:R-:W-:Y:S05]  /*36c70*/  @!P0 NANOSLEEP.SYNCS 0x989680 ;  /* 0x009896800000895d */ /* 0x002fea0003900000 */
[----:B------:R-:W1:Y:S02]  /*36c80*/  @!P0 SYNCS.PHASECHK.TRANS64 P0, [R6+URZ+0x38840], R3 ;  /* 0x03884003060085a7 */ /* 0x000e64000800007f */
[----:B-1----:R-:W-:Y:S05]  /*36c90*/  @!P0 BRA `(.L_x_3018) ;  /* 0xfffffffc00f08947 */ /* 0x002fea000383ffff */
[----:B------:R-:W-:Y:S05]  /*36ca0*/  BRA `(.L_x_3196) ;  /* 0xffffffa000b87947 */ /* 0x000fea000383ffff */
.L_x_3019:
        /* <DEDUP_REMOVED lines=8> */
.L_x_3198:
[----:B------:R-:W-:Y:S05]  /*36d30*/  BSYNC B1 ;  /* 0x0000000000017941 */ /* 0x000fea0003800000 */
.L_x_3197:
        /* <DEDUP_REMOVED lines=12> */
.L_x_3199:
        /* <DEDUP_REMOVED lines=13> */
.L_x_3200:
        /* <DEDUP_REMOVED lines=14> */
.L_x_3201:
[----:B------:R-:W-:Y:S02]  /*36fb0*/  IMAD.MOV.U32 R13, RZ, RZ, R10 ;  /* 0x000000ffff0d7224 */ /* 0x000fe400078e000a */
[----:B------:R-:W-:Y:S02]  /*36fc0*/  IMAD.MOV.U32 R12, RZ, RZ, 0x2 ;  /* 0x00000002ff0c7424 */ /* 0x000fe400078e00ff */
[----:B------:R-:W-:-:S07]  /*36fd0*/  IMAD.MOV.U32 R2, RZ, RZ, R14 ;  /* 0x000000ffff027224 */ /* 0x000fce00078e000e */
[----:B------:R-:W-:Y:S05]  /*36fe0*/  WARPSYNC.COLLECTIVE R15, `(.L_x_3202) ;  /* 0x000000000f087348 */ /* 0x000fea0003c00000 */
[----:B------:R0:W1:Y:S02]  /*36ff0*/  SHFL.IDX P6, R14, R13, R12, R11 ;  /* 0x0000000c0d0e7389 */ /* 0x00006400000c000b */
[----:B01----:R-:W-:Y:S01]  /*37000*/  ENDCOLLECTIVE ;  /* 0x000000000000791b */ /* 0x003fe20003800000 */
.L_x_3202:
        /* <DEDUP_REMOVED lines=14> */
.L_x_3203:
[----:B------:R-:W-:Y:S02]  /*370f0*/  IMAD.MOV.U32 R13, RZ, RZ, R10 ;  /* 0x000000ffff0d7224 */ /* 0x000fe400078e000a */
[----:B------:R-:W-:Y:S02]  /*37100*/  IMAD.MOV.U32 R12, RZ, RZ, 0x3 ;  /* 0x00000003ff0c7424 */ /* 0x000fe400078e00ff */
[----:B------:R-:W-:-:S07]  /*37110*/  IMAD.MOV.U32 R2, RZ, RZ, R14 ;  /* 0x000000ffff027224 */ /* 0x000fce00078e000e */
[----:B------:R-:W-:Y:S05]  /*37120*/  WARPSYNC.COLLECTIVE R15, `(.L_x_3204) ;  /* 0x000000000f087348 */ /* 0x000fea0003c00000 */
[----:B------:R0:W1:Y:S02]  /*37130*/  SHFL.IDX P6, R14, R13, R12, R11 ;  /* 0x0000000c0d0e7389 */ /* 0x00006400000c000b */
[----:B01----:R-:W-:Y:S01]  /*37140*/  ENDCOLLECTIVE ;  /* 0x000000000000791b */ /* 0x003fe20003800000 */
.L_x_3204:
        /* <DEDUP_REMOVED lines=14> */
.L_x_3205:
[----:B------:R-:W-:Y:S02]  /*37230*/  IMAD.MOV.U32 R13, RZ, RZ, R10 ;  /* 0x000000ffff0d7224 */ /* 0x000fe400078e000a */
[----:B------:R-:W-:Y:S02]  /*37240*/  IMAD.MOV.U32 R12, RZ, RZ, 0x4 ;  /* 0x00000004ff0c7424 */ /* 0x000fe400078e00ff */
[----:B------:R-:W-:-:S07]  /*37250*/  IMAD.MOV.U32 R2, RZ, RZ, R14 ;  /* 0x000000ffff027224 */ /* 0x000fce00078e000e */
[----:B------:R-:W-:Y:S05]  /*37260*/  WARPSYNC.COLLECTIVE R15, `(.L_x_3206) ;  /* 0x000000000f087348 */ /* 0x000fea0003c00000 */
[----:B------:R0:W1:Y:S02]  /*37270*/  SHFL.IDX P6, R14, R13, R12, R11 ;  /* 0x0000000c0d0e7389 */ /* 0x00006400000c000b */
[----:B01----:R-:W-:Y:S01]  /*37280*/  ENDCOLLECTIVE ;  /* 0x000000000000791b */ /* 0x003fe20003800000 */
.L_x_3206:
        /* <DEDUP_REMOVED lines=17> */
.L_x_3207:
[----:B------:R-:W-:Y:S01]  /*373a0*/  IMAD.MOV.U32 R2, RZ, RZ, R14 ;  /* 0x000000ffff027224 */ /* 0x000fe200078e000e */
[----:B------:R-:W-:Y:S06]  /*373b0*/  BRA `(.L_x_3208) ;  /* 0xffffffa000047947 */ /* 0x000fec000383ffff */
.L_x_3024:
[----:B-1----:R1:W2:Y:S02]  /*373c0*/  SYNCS.PHASECHK.TRANS64.TRYWAIT P0, [R6+URZ+0x38860], R2 ;  /* 0x03886002060075a7 */ /* 0x0022a4000800017f */
[----:B--2---:R-:W-:Y:S05]  /*373d0*/  @!P0 NANOSLEEP.SYNCS 0x989680 ;  /* 0x009896800000895d */ /* 0x004fea0003900000 */
[----:B------:R-:W2:Y:S02]  /*373e0*/  @!P0 SYNCS.PHASECHK.TRANS64 P0, [R6+URZ+0x38860], R2 ;  /* 0x03886002060085a7 */ /* 0x000ea4000800007f */
[----:B--2---:R-:W-:Y:S05]  /*373f0*/  @!P0 BRA `(.L_x_3024) ;  /* 0xfffffffc00f08947 */ /* 0x004fea000383ffff */
[----:B------:R-:W-:Y:S05]  /*37400*/  BRA `(.L_x_3209) ;  /* 0xffffffa0007c7947 */ /* 0x000fea000383ffff */
.L_x_3025:
        /* <DEDUP_REMOVED lines=8> */
.L_x_3211:
[----:B------:R-:W-:Y:S05]  /*37490*/  BSYNC B1 ;  /* 0x0000000000017941 */ /* 0x000fea0003800000 */
.L_x_3210:
        /* <DEDUP_REMOVED lines=9> */
.L_x_3212:
[----:B------:R-:W-:Y:S02]  /*37530*/  IMAD.MOV.U32 R13, RZ, RZ, R19 ;  /* 0x000000ffff0d7224 */ /* 0x000fe400078e0013 */
[----:B------:R-:W-:Y:S02]  /*37540*/  IMAD.MOV.U32 R12, RZ, RZ, 0x1 ;  /* 0x00000001ff0c7424 */ /* 0x000fe400078e00ff */
[----:B------:R-:W-:-:S07]  /*37550*/  IMAD.MOV.U32 R2, RZ, RZ, R14 ;  /* 0x000000ffff027224 */ /* 0x000fce00078e000e */
[----:B------:R-:W-:Y:S05]  /*37560*/  WARPSYNC.COLLECTIVE R15, `(.L_x_3213) ;  /* 0x000000000f087348 */ /* 0x000fea0003c00000 */
[----:B------:R0:W1:Y:S02]  /*37570*/  SHFL.IDX P6, R14, R13, R12, R11 ;  /* 0x0000000c0d0e7389 */ /* 0x00006400000c000b */
[----:B01----:R-:W-:Y:S01]  /*37580*/  ENDCOLLECTIVE ;  /* 0x000000000000791b */ /* 0x003fe20003800000 */
.L_x_3213:
        /* <DEDUP_REMOVED lines=18> */
.L_x_3214:
[----:B------:R-:W-:Y:S02]  /*376b0*/  IMAD.MOV.U32 R13, RZ, RZ, R19 ;  /* 0x000000ffff0d7224 */ /* 0x000fe400078e0013 */
[----:B------:R-:W-:Y:S02]  /*376c0*/  IMAD.MOV.U32 R12, RZ, RZ, 0x2 ;  /* 0x00000002ff0c7424 */ /* 0x000fe400078e00ff */
[----:B------:R-:W-:-:S07]  /*376d0*/  IMAD.MOV.U32 R2, RZ, RZ, R14 ;  /* 0x000000ffff027224 */ /* 0x000fce00078e000e */
[----:B------:R-:W-:Y:S05]  /*376e0*/  WARPSYNC.COLLECTIVE R15, `(.L_x_3215) ;  /* 0x000000000f087348 */ /* 0x000fea0003c00000 */
[----:B------:R0:W1:Y:S02]  /*376f0*/  SHFL.IDX P6, R14, R13, R12, R11 ;  /* 0x0000000c0d0e7389 */ /* 0x00006400000c000b */
[----:B01----:R-:W-:Y:S01]  /*37700*/  ENDCOLLECTIVE ;  /* 0x000000000000791b */ /* 0x003fe20003800000 */
.L_x_3215:
        /* <DEDUP_REMOVED lines=18> */
.L_x_3216:
[----:B------:R-:W-:Y:S02]  /*37830*/  IMAD.MOV.U32 R13, RZ, RZ, R19 ;  /* 0x000000ffff0d7224 */ /* 0x000fe400078e0013 */
[----:B------:R-:W-:Y:S02]  /*37840*/  IMAD.MOV.U32 R12, RZ, RZ, 0x3 ;  /* 0x00000003ff0c7424 */ /* 0x000fe400078e00ff */
[----:B------:R-:W-:-:S07]  /*37850*/  IMAD.MOV.U32 R2, RZ, RZ, R14 ;  /* 0x000000ffff027224 */ /* 0x000fce00078e000e */
[----:B------:R-:W-:Y:S05]  /*37860*/  WARPSYNC.COLLECTIVE R15, `(.L_x_3217) ;  /* 0x000000000f087348 */ /* 0x000fea0003c00000 */
[----:B------:R0:W1:Y:S02]  /*37870*/  SHFL.IDX P6, R14, R13, R12, R11 ;  /* 0x0000000c0d0e7389 */ /* 0x00006400000c000b */
[----:B01----:R-:W-:Y:S01]  /*37880*/  ENDCOLLECTIVE ;  /* 0x000000000000791b */ /* 0x003fe20003800000 */
.L_x_3217:
        /* <DEDUP_REMOVED lines=18> */
.L_x_3218:
[----:B------:R-:W-:Y:S02]  /*379b0*/  IMAD.MOV.U32 R13, RZ, RZ, R19 ;  /* 0x000000ffff0d7224 */ /* 0x000fe400078e0013 */
[----:B------:R-:W-:Y:S02]  /*379c0*/  IMAD.MOV.U32 R12, RZ, RZ, 0x4 ;  /* 0x00000004ff0c7424 */ /* 0x000fe400078e00ff */
[----:B------:R-:W-:-:S07]  /*379d0*/  IMAD.MOV.U32 R2, RZ, RZ, R14 ;  /* 0x000000ffff027224 */ /* 0x000fce00078e000e */
[----:B------:R-:W-:Y:S05]  /*379e0*/  WARPSYNC.COLLECTIVE R15, `(.L_x_3219) ;  /* 0x000000000f087348 */ /* 0x000fea0003c00000 */
[----:B------:R0:W1:Y:S02]  /*379f0*/  SHFL.IDX P6, R14, R13, R12, R11 ;  /* 0x0000000c0d0e7389 */ /* 0x00006400000c000b */
[----:B01----:R-:W-:Y:S01]  /*37a00*/  ENDCOLLECTIVE ;  /* 0x000000000000791b */ /* 0x003fe20003800000 */
.L_x_3219:
        /* <DEDUP_REMOVED lines=13> */
.L_x_3220:
        /* <DEDUP_REMOVED lines=10> */
.L_x_3033:
[----:B0-----:R0:W2:Y:S02]  /*37b80*/  SYNCS.PHASECHK.TRANS64.TRYWAIT P0, [R4+URZ+0x38860], R3 ;  /* 0x03886003040075a7 */ /* 0x0010a4000800017f */
[----:B--2---:R-:W-:Y:S05]  /*37b90*/  @!P0 NANOSLEEP.SYNCS 0x989680 ;  /* 0x009896800000895d */ /* 0x004fea0003900000 */
[----:B------:R-:W2:Y:S02]  /*37ba0*/  @!P0 SYNCS.PHASECHK.TRANS64 P0, [R4+URZ+0x38860], R3 ;  /* 0x03886003040085a7 */ /* 0x000ea4000800007f */
[----:B--2---:R-:W-:Y:S05]  /*37bb0*/  @!P0 BRA `(.L_x_3033) ;  /* 0xfffffffc00f08947 */ /* 0x004fea000383ffff */
[----:B------:R-:W-:Y:S05]  /*37bc0*/  BRA `(.L_x_3222) ;  /* 0xffffffa000bc7947 */ /* 0x000fea000383ffff */
.L_x_3034:
        /* <DEDUP_REMOVED lines=8> */
.L_x_3224:
[----:B------:R-:W-:Y:S05]  /*37c50*/  BSYNC B0 ;  /* 0x0000000000007941 */ /* 0x000fea0003800000 */
.L_x_3223:
        /* <DEDUP_REMOVED lines=11> */
.L_x_3225:
[----:B------:R-:W-:Y:S02]  /*37d10*/  ULDC UR4, c[0x0][0x2f4] ;  /* 0x0000bd0000047ab9 */ /* 0x000fe40000000800 */
        /* <DEDUP_REMOVED lines=20> */
.L_x_3226:
        /* <DEDUP_REMOVED lines=11> */
.L_x_3227:
[----:B------:R-:W-:Y:S02]  /*37f10*/  IMAD.MOV.U32 R13, RZ, RZ, R19 ;  /* 0x000000ffff0d7224 */ /* 0x000fe400078e0013 */
[----:B------:R-:W-:Y:S01]  /*37f20*/  IMAD.MOV.U32 R12, RZ, RZ, 0x2 ;  /* 0x00000002ff0c7424 */ /* 0x000fe200078e00ff */
[----:B------:R-:W-:-:S13]  /*37f30*/  IADD3 R2, P4, R14, R8, RZ ;  /* 0x000000080e027210 */ /* 0x000fda0007f9e0ff */
[----:B------:R-:W-:Y:S05]  /*37f40*/  WARPSYNC.COLLECTIVE R15, `(.L_x_3228) ;  /* 0x000000000f087348 */ /* 0x000fea0003c00000 */
[----:B------:R0:W1:Y:S02]  /*37f50*/  SHFL.IDX P6, R14, R13, R12, R11 ;  /* 0x0000000c0d0e7389 */ /* 0x00006400000c000b */
[----:B01----:R-:W-:Y:S01]  /*37f60*/  ENDCOLLECTIVE ;  /* 0x000000000000791b */ /* 0x003fe20003800000 */
.L_x_3228:
        /* <DEDUP_REMOVED lines=12> */
.L_x_3229:
        /* <DEDUP_REMOVED lines=14> */
.L_x_3230:
        /* <DEDUP_REMOVED lines=17> */
.L_x_3231:
[----:B------:R-:W-:Y:S02]  /*38220*/  IMAD.MOV.U32 R13, RZ, RZ, R19 ;  /* 0x000000ffff0d7224 */ /* 0x000fe400078e0013 */
[----:B------:R-:W-:Y:S01]  /*38230*/  IMAD.MOV.U32 R12, RZ, RZ, 0x4 ;  /* 0x00000004ff0c7424 */ /* 0x000fe200078e00ff */
[----:B------:R-:W-:-:S13]  /*38240*/  IADD3 R2, P4, R14, R8, RZ ;  /* 0x000000080e027210 */ /* 0x000fda0007f9e0ff */
[----:B------:R-:W-:Y:S05]  /*38250*/  WARPSYNC.COLLECTIVE R15, `(.L_x_3232) ;  /* 0x000000000f087348 */ /* 0x000fea0003c00000 */
[----:B------:R0:W1:Y:S02]  /*38260*/  SHFL.IDX P6, R14, R13, R12, R11 ;  /* 0x0000000c0d0e7389 */ /* 0x00006400000c000b */
[----:B01----:R-:W-:Y:S01]  /*38270*/  ENDCOLLECTIVE ;  /* 0x000000000000791b */ /* 0x003fe20003800000 */
.L_x_3232:
        /* <DEDUP_REMOVED lines=12> */
.L_x_3233:
        /* <DEDUP_REMOVED lines=9> */
.L_x_3039:
[----:B------:R-:W-:Y:S01]  /*383d0*/  BSSY B0, `(.L_x_3235) ;  /* 0x0000008000007945 */ /* 0x000fe20003800000 */
[----:B------:R-:W-:Y:S02]  /*383e0*/  IMAD.MOV.U32 R13, RZ, RZ, R24 ;  /* 0x000000ffff0d7224 */ /* 0x000fe400078e0018 */
[----:B------:R-:W-:Y:S02]  /*383f0*/  IMAD.MOV.U32 R12, RZ, RZ, RZ ;  /* 0x000000ffff0c7224 */ /* 0x000fe400078e00ff */
[----:B-1----:R-:W-:Y:S02]  /*38400*/  IMAD.MOV.U32 R11, RZ, RZ, 0x1f ;  /* 0x0000001fff0b7424 */ /* 0x002fe400078e00ff */
[----:B------:R-:W-:-:S07]  /*38410*/  IMAD.MOV.U32 R15, RZ, RZ, -0x1 ;  /* 0xffffffffff0f7424 */ /* 0x000fce00078e00ff */
[----:B0-----:R-:W-:Y:S05]  /*38420*/  WARPSYNC.COLLECTIVE R15, `(.L_x_3236) ;  /* 0x000000000f087348 */ /* 0x001fea0003c00000 */
[----:B------:R1:W2:Y:S02]  /*38430*/  SHFL.IDX P6, R14, R13, R12, R11 ;  /* 0x0000000c0d0e7389 */ /* 0x0002a400000c000b */
[----:B012---:R-:W-:Y:S01]  /*38440*/  ENDCOLLECTIVE ;  /* 0x000000000000791b */ /* 0x007fe20003800000 */
.L_x_3236:
[----:B------:R-:W-:Y:S05]  /*38450*/  BSYNC B0 ;  /* 0x0000000000007941 */ /* 0x000fea0003800000 */
.L_x_3235:
        /* <DEDUP_REMOVED lines=9> */
.L_x_3237:
        /* <DEDUP_REMOVED lines=23> */
.L_x_3238:
[----:B------:R-:W-:Y:S01]  /*38660*/  IMAD.MOV.U32 R12, RZ, RZ, 0x2 ;  /* 0x00000002ff0c7424 */ /* 0x000fe200078e00ff */
[----:B------:R-:W-:-:S05]  /*38670*/  SEL R4, R14, RZ, P1 ;  /* 0x000000ff0e047207 */ /* 0x000fca0000800000 */
[----:B------:R-:W-:-:S04]  /*38680*/  IMAD.IADD R4, R13, 0x1, R4 ;  /* 0x000000010d047824 */ /* 0x000fc800078e0204 */
[----:B------:R-:W-:-:S07]  /*38690*/  IMAD.MOV.U32 R13, RZ, RZ, R4 ;  /* 0x000000ffff0d7224 */ /* 0x000fce00078e0004 */
[----:B------:R-:W-:Y:S05]  /*386a0*/  WARPSYNC.COLLECTIVE R15, `(.L_x_3239) ;  /* 0x000000000f087348 */ /* 0x000fea0003c00000 */
[----:B------:R0:W1:Y:S02]  /*386b0*/  SHFL.UP P6, R14, R13, R12, R11 ;  /* 0x0400000c0d0e7389 */ /* 0x00006400000c000b */
[----:B01----:R-:W-:Y:S01]  /*386c0*/  ENDCOLLECTIVE ;  /* 0x000000000000791b */ /* 0x003fe20003800000 */
.L_x_3239:
[----:B------:R-:W-:Y:S01]  /*386d0*/  IMAD.MOV.U32 R12, RZ, RZ, 0x4 ;  /* 0x00000004ff0c7424 */ /* 0x000fe200078e00ff */
[----:B------:R-:W-:-:S05]  /*386e0*/  SEL R3, R14, RZ, P2 ;  /* 0x000000ff0e037207 */ /* 0x000fca0001000000 */
[----:B------:R-:W-:-:S04]  /*386f0*/  IMAD.IADD R2, R4, 0x1, R3 ;  /* 0x0000000104027824 */ /* 0x000fc800078e0203 */
[----:B------:R-:W-:-:S07]  /*38700*/  IMAD.MOV.U32 R13, RZ, RZ, R2 ;  /* 0x000000ffff0d7224 */ /* 0x000fce00078e0002 */
[----:B------:R-:W-:Y:S05]  /*38710*/  WARPSYNC.COLLECTIVE R15, `(.L_x_3240) ;  /* 0x000000000f087348 */ /* 0x000fea0003c00000 */
[----:B------:R0:W1:Y:S02]  /*38720*/  SHFL.UP P6, R14, R13, R12, R11 ;  /* 0x0400000c0d0e7389 */ /* 0x00006400000c000b */
[----:B01----:R-:W-:Y:S01]  /*38730*/  ENDCOLLECTIVE ;  /* 0x000000000000791b */ /* 0x003fe20003800000 */
.L_x_3240:
[----:B------:R-:W-:Y:S01]  /*38740*/  IMAD.MOV.U32 R12, RZ, RZ, 0x8 ;  /* 0x00000008ff0c7424 */ /* 0x000fe200078e00ff */
[----:B------:R-:W-:-:S05]  /*38750*/  SEL R3, R14, RZ, P3 ;  /* 0x000000ff0e037207 */ /* 0x000fca0001800000 */
[----:B------:R-:W-:-:S04]  /*38760*/  IMAD.IADD R3, R2, 0x1, R3 ;  /* 0x0000000102037824 */ /* 0x000fc800078e0203 */
[----:B------:R-:W-:-:S07]  /*38770*/  IMAD.MOV.U32 R13, RZ, RZ, R3 ;  /* 0x000000ffff0d7224 */ /* 0x000fce00078e0003 */
[----:B------:R-:W-:Y:S05]  /*38780*/  WARPSYNC.COLLECTIVE R15, `(.L_x_3241) ;  /* 0x000000000f087348 */ /* 0x000fea0003c00000 */
[----:B------:R0:W1:Y:S02]  /*38790*/  SHFL.UP P6, R14, R13, R12, R11 ;  /* 0x0400000c0d0e7389 */ /* 0x00006400000c000b */
[----:B01----:R-:W-:Y:S01]  /*387a0*/  ENDCOLLECTIVE ;  /* 0x000000000000791b */ /* 0x003fe20003800000 */
.L_x_3241:
[----:B------:R-:W-:Y:S01]  /*387b0*/  IMAD.MOV.U32 R12, RZ, RZ, 0x10 ;  /* 0x00000010ff0c7424 */ /* 0x000fe200078e00ff */
[----:B------:R-:W-:-:S05]  /*387c0*/  SEL R4, R14, RZ, P4 ;  /* 0x000000ff0e047207 */ /* 0x000fca0002000000 */
[----:B------:R-:W-:-:S04]  /*387d0*/  IMAD.IADD R4, R3, 0x1, R4 ;  /* 0x0000000103047824 */ /* 0x000fc800078e0204 */
[----:B------:R-:W-:-:S07]  /*387e0*/  IMAD.MOV.U32 R13, RZ, RZ, R4 ;  /* 0x000000ffff0d7224 */ /* 0x000fce00078e0004 */
[----:B------:R-:W-:Y:S05]  /*387f0*/  WARPSYNC.COLLECTIVE R15, `(.L_x_3242) ;  /* 0x000000000f087348 */ /* 0x000fea0003c00000 */
[----:B------:R0:W1:Y:S02]  /*38800*/  SHFL.UP P6, R14, R13, R12, R11 ;  /* 0x0400000c0d0e7389 */ /* 0x00006400000c000b */
[----:B01----:R-:W-:Y:S01]  /*38810*/  ENDCOLLECTIVE ;  /* 0x000000000000791b */ /* 0x003fe20003800000 */
.L_x_3242:
        /* <DEDUP_REMOVED lines=8> */
.L_x_3243:
[----:B------:R-:W-:Y:S05]  /*388a0*/  BRA `(.L_x_3244) ;  /* 0xffffff9c00e87947 */ /* 0x000fea000383ffff */
.L_x_3042:
[----:B------:R-:W-:Y:S01]  /*388b0*/  BSSY B0, `(.L_x_3245) ;  /* 0x0000007000007945 */ /* 0x000fe20003800000 */
[----:B------:R-:W-:Y:S02]  /*388c0*/  IMAD.MOV.U32 R12, RZ, RZ, 0x1 ;  /* 0x00000001ff0c7424 */ /* 0x000fe400078e00ff */
[----:B-1----:R-:W-:Y:S02]  /*388d0*/  IMAD.MOV.U32 R11, RZ, RZ, RZ ;  /* 0x000000ffff0b7224 */ /* 0x002fe400078e00ff */
[----:B------:R-:W-:-:S07]  /*388e0*/  IMAD.MOV.U32 R15, RZ, RZ, -0x1 ;  /* 0xffffffffff0f7424 */ /* 0x000fce00078e00ff */
[----:B------:R-:W-:Y:S05]  /*388f0*/  WARPSYNC.COLLECTIVE R15, `(.L_x_3246) ;  /* 0x000000000f087348 */ /* 0x000fea0003c00000 */
[----:B------:R0:W1:Y:S02]  /*38900*/  SHFL.UP P6, R14, R13, R12, R11 ;  /* 0x0400000c0d0e7389 */ /* 0x00006400000c000b */
[----:B01----:R-:W-:Y:S01]  /*38910*/  ENDCOLLECTIVE ;  /* 0x000000000000791b */ /* 0x003fe20003800000 */
.L_x_3246:
[----:B------:R-:W-:Y:S05]  /*38920*/  BSYNC B0 ;  /* 0x0000000000007941 */ /* 0x000fea0003800000 */
.L_x_3245:
        /* <DEDUP_REMOVED lines=8> */
.L_x_3247:
[----:B------:R-:W-:Y:S01]  /*389b0*/  IMAD.MOV.U32 R12, RZ, RZ, 0x4 ;  /* 0x00000004ff0c7424 */ /* 0x000fe200078e00ff */
[----:B------:R-:W-:-:S05]  /*389c0*/  SEL R2, R14, RZ, P2 ;  /* 0x000000ff0e027207 */ /* 0x000fca0001000000 */
[----:B------:R-:W-:-:S04]  /*389d0*/  IMAD.IADD R2, R13, 0x1, R2 ;  /* 0x000000010d027824 */ /* 0x000fc800078e0202 */
[----:B------:R-:W-:-:S07]  /*389e0*/  IMAD.MOV.U32 R13, RZ, RZ, R2 ;  /* 0x000000ffff0d7224 */ /* 0x000fce00078e0002 */
[----:B------:R-:W-:Y:S05]  /*389f0*/  WARPSYNC.COLLECTIVE R15, `(.L_x_3248) ;  /* 0x000000000f087348 */ /* 0x000fea0003c00000 */
[----:B------:R0:W1:Y:S02]  /*38a00*/  SHFL.UP P6, R14, R13, R12, R11 ;  /* 0x0400000c0d0e7389 */ /* 0x00006400000c000b */
[----:B01----:R-:W-:Y:S01]  /*38a10*/  ENDCOLLECTIVE ;  /* 0x000000000000791b */ /* 0x003fe20003800000 */
.L_x_3248:
[----:B------:R-:W-:Y:S01]  /*38a20*/  IMAD.MOV.U32 R12, RZ, RZ, 0x8 ;  /* 0x00000008ff0c7424 */ /* 0x000fe200078e00ff */
[----:B------:R-:W-:-:S05]  /*38a30*/  SEL R3, R14, RZ, P3 ;  /* 0x000000ff0e037207 */ /* 0x000fca0001800000 */
[----:B------:R-:W-:-:S04]  /*38a40*/  IMAD.IADD R3, R2, 0x1, R3 ;  /* 0x0000000102037824 */ /* 0x000fc800078e0203 */
[----:B------:R-:W-:-:S07]  /*38a50*/  IMAD.MOV.U32 R13, RZ, RZ, R3 ;  /* 0x000000ffff0d7224 */ /* 0x000fce00078e0003 */
[----:B------:R-:W-:Y:S05]  /*38a60*/  WARPSYNC.COLLECTIVE R15, `(.L_x_3249) ;  /* 0x000000000f087348 */ /* 0x000fea0003c00000 */
[----:B------:R0:W1:Y:S02]  /*38a70*/  SHFL.UP P6, R14, R13, R12, R11 ;  /* 0x0400000c0d0e7389 */ /* 0x00006400000c000b */
[----:B01----:R-:W-:Y:S01]  /*38a80*/  ENDCOLLECTIVE ;  /* 0x000000000000791b */ /* 0x003fe20003800000 */
.L_x_3249:
[----:B------:R-:W-:Y:S01]  /*38a90*/  IMAD.MOV.U32 R12, RZ, RZ, 0x10 ;  /* 0x00000010ff0c7424 */ /* 0x000fe200078e00ff */
[----:B------:R-:W-:-:S05]  /*38aa0*/  SEL R4, R14, RZ, P4 ;  /* 0x000000ff0e047207 */ /* 0x000fca0002000000 */
[----:B------:R-:W-:-:S04]  /*38ab0*/  IMAD.IADD R4, R3, 0x1, R4 ;  /* 0x0000000103047824 */ /* 0x000fc800078e0204 */
[----:B------:R-:W-:-:S07]  /*38ac0*/  IMAD.MOV.U32 R13, RZ, RZ, R4 ;  /* 0x000000ffff0d7224 */ /* 0x000fce00078e0004 */
[----:B------:R-:W-:Y:S05]  /*38ad0*/  WARPSYNC.COLLECTIVE R15, `(.L_x_3250) ;  /* 0x000000000f087348 */ /* 0x000fea0003c00000 */
[----:B------:R0:W1:Y:S02]  /*38ae0*/  SHFL.UP P6, R14, R13, R12, R11 ;  /* 0x0400000c0d0e7389 */ /* 0x00006400000c000b */
[----:B01----:R-:W-:Y:S01]  /*38af0*/  ENDCOLLECTIVE ;  /* 0x000000000000791b */ /* 0x003fe20003800000 */
.L_x_3250:
        /* <DEDUP_REMOVED lines=8> */
.L_x_3251:
[----:B------:R-:W-:Y:S05]  /*38b80*/  BRA `(.L_x_3252) ;  /* 0xffffff9c00d47947 */ /* 0x000fea000383ffff */
.L_x_3044:
[----:B------:R-:W-:Y:S01]  /*38b90*/  BSSY B0, `(.L_x_3253) ;  /* 0x0000006000007945 */ /* 0x000fe20003800000 */
[----:B------:R-:W-:Y:S01]  /*38ba0*/  PLOP3.LUT P6, PT, P6, PT, PT, 0x8, 0x0 ;  /* 0x000000000000781c */ /* 0x000fe200037ce170 */
[----:B------:R-:W-:-:S12]  /*38bb0*/  IMAD.MOV.U32 R15, RZ, RZ, -0x1 ;  /* 0xffffffffff0f7424 */ /* 0x000fd800078e00ff */
[----:B01----:R-:W-:Y:S05]  /*38bc0*/  WARPSYNC.COLLECTIVE R15, `(.L_x_3254) ;  /* 0x000000000f087348 */ /* 0x003fea0003c00000 */
[----:B------:R-:W-:Y:S01]  /*38bd0*/  VOTE.ANY R14, PT, P6 ;  /* 0x00000000000e7806 */ /* 0x000fe200030e0100 */
[----:B01----:R-:W-:Y:S06]  /*38be0*/  ENDCOLLECTIVE ;  /* 0x000000000000791b */ /* 0x003fec0003800000 */
.L_x_3254:
[----:B------:R-:W-:Y:S05]  /*38bf0*/  BSYNC B0 ;  /* 0x0000000000007941 */ /* 0x000fea0003800000 */
.L_x_3253:
        /* <DEDUP_REMOVED lines=8> */
.L_x_3255:
[----:B------:R-:W-:Y:S02]  /*38c80*/  IMAD.IADD R27, R12, 0x1, R27 ;  /* 0x000000010c1b7824 */ /* 0x000fe400078e021b */
[----:B------:R-:W-:Y:S02]  /*38c90*/  IMAD.MOV.U32 R13, RZ, RZ, R8 ;  /* 0x000000ffff0d7224 */ /* 0x000fe400078e0008 */
[----:B------:R-:W-:-:S07]  /*38ca0*/  IMAD.MOV.U32 R25, RZ, RZ, R14 ;  /* 0x000000ffff197224 */ /* 0x000fce00078e000e */
[----:B------:R-:W-:Y:S05]  /*38cb0*/  WARPSYNC.COLLECTIVE R15, `(.L_x_3256) ;  /* 0x000000000f087348 */ /* 0x000fea0003c00000 */
[----:B------:R0:W1:Y:S02]  /*38cc0*/  SHFL.IDX P6, R14, R13, R12, R11 ;  /* 0x0000000c0d0e7389 */ /* 0x00006400000c000b */
[----:B01----:R-:W-:Y:S01]  /*38cd0*/  ENDCOLLECTIVE ;  /* 0x000000000000791b */ /* 0x003fe20003800000 */
.L_x_3256:
[----:B------:R-:W-:Y:S01]  /*38ce0*/  IMAD.MOV.U32 R8, RZ, RZ, R14 ;  /* 0x000000ffff087224 */ /* 0x000fe200078e000e */
[----:B------:R-:W-:Y:S06]  /*38cf0*/  BRA `(.L_x_3257) ;  /* 0xffffff9c00b87947 */ /* 0x000fec000383ffff */
.L_x_3046:
[----:B------:R-:W-:Y:S01]  /*38d00*/  BSSY B0, `(.L_x_3258) ;  /* 0x0000007000007945 */ /* 0x000fe20003800000 */
[----:B------:R-:W-:Y:S02]  /*38d10*/  IMAD.MOV.U32 R13, RZ, RZ, R3 ;  /* 0x000000ffff0d7224 */ /* 0x000fe400078e0003 */
[----:B-1----:R-:W-:Y:S02]  /*38d20*/  IMAD.MOV.U32 R11, RZ, RZ, 0x1f ;  /* 0x0000001fff0b7424 */ /* 0x002fe400078e00ff */
[----:B------:R-:W-:-:S07]  /*38d30*/  IMAD.MOV.U32 R15, RZ, RZ, -0x1 ;  /* 0xffffffffff0f7424 */ /* 0x000fce00078e00ff */
[----:B0--34-:R-:W-:Y:S05]  /*38d40*/  WARPSYNC.COLLECTIVE R15, `(.L_x_3259) ;  /* 0x000000000f087348 */ /* 0x019fea0003c00000 */
[----:B------:R1:W2:Y:S02]  /*38d50*/  SHFL.IDX P6, R14, R13, R12, R11 ;  /* 0x0000000c0d0e7389 */ /* 0x0002a400000c000b */
[----:B01234-:R-:W-:Y:S01]  /*38d60*/  ENDCOLLECTIVE ;  /* 0x000000000000791b */ /* 0x01ffe20003800000 */
.L_x_3259:
[----:B------:R-:W-:Y:S05]  /*38d70*/  BSYNC B0 ;  /* 0x0000000000007941 */ /* 0x000fea0003800000 */
.L_x_3258:
[----:B------:R-:W-:Y:S01]  /*38d80*/  IMAD.MOV.U32 R24, RZ, RZ, R14 ;  /* 0x000000ffff187224 */ /* 0x000fe200078e000e */
[----:B------:R-:W-:Y:S06]  /*38d90*/  BRA `(.L_x_3045) ;  /* 0xffffff9c00a87947 */ /* 0x000fec000383ffff */
.L_x_3052:
[----:B-1----:R1:W2:Y:S02]  /*38da0*/  SYNCS.PHASECHK.TRANS64.TRYWAIT P0, [R5+URZ+0x38820], R0 ;  /* 0x03882000050075a7 */ /* 0x0022a4000800017f */
[----:B--2---:R-:W-:Y:S05]  /*38db0*/  @!P0 NANOSLEEP.SYNCS 0x989680 ;  /* 0x009896800000895d */ /* 0x004fea0003900000 */
[----:B------:R-:W2:Y:S02]  /*38dc0*/  @!P0 SYNCS.PHASECHK.TRANS64 P0, [R5+URZ+0x38820], R0 ;  /* 0x03882000050085a7 */ /* 0x000ea4000800007f */
[----:B--2---:R-:W-:Y:S05]  /*38dd0*/  @!P0 BRA `(.L_x_3052) ;  /* 0xfffffffc00f08947 */ /* 0x004fea000383ffff */
[----:B------:R-:W-:Y:S05]  /*38de0*/  BRA `(.L_x_3260) ;  /* 0xffffffa800007947 */ /* 0x000fea000383ffff */
.L_x_3053:
        /* <DEDUP_REMOVED lines=11> */
.L_x_3262:
[----:B------:R-:W-:Y:S05]  /*38ea0*/  BSYNC B0 ;  /* 0x0000000000007941 */ /* 0x000fea0003800000 */
.L_x_3261:
[----:B------:R-:W-:Y:S05]  /*38eb0*/  BRA `(.L_x_3263) ;  /* 0xffffffa400e87947 */ /* 0x000fea000383ffff */
.L_x_3054:
[----:B------:R-:W-:Y:S01]  /*38ec0*/  BSSY B0, `(.L_x_3264) ;  /* 0x0000006000007945 */ /* 0x000fe20003800000 */
[----:B------:R-:W-:-:S07]  /*38ed0*/  IMAD.MOV.U32 R15, RZ, RZ, -0x1 ;  /* 0xffffffffff0f7424 */ /* 0x000fce00078e00ff */
[----:B01-3--:R-:W-:Y:S05]  /*38ee0*/  WARPSYNC.COLLECTIVE R15, `(.L_x_3265) ;  /* 0x000000000f0c7348 */ /* 0x00bfea0003c00000 */
[----:B------:R-:W-:Y:S02]  /*38ef0*/  ELECT P6, UR62, PT ;  /* 0x00000000003e782f */ /* 0x000fe400038c0000 */
[----:B------:R-:W-:Y:S01]  /*38f00*/  MOV R14, UR62 ;  /* 0x0000003e000e7c02 */ /* 0x000fe20008000f00 */
[----:B01-3--:R-:W-:Y:S10]  /*38f10*/  ENDCOLLECTIVE ;  /* 0x000000000000791b */ /* 0x00bff40003800000 */
.L_x_3265:
[----:B------:R-:W-:Y:S05]  /*38f20*/  BSYNC B0 ;  /* 0x0000000000007941 */ /* 0x000fea0003800000 */
.L_x_3264:
[----:B------:R-:W-:Y:S05]  /*38f30*/  BRA `(.L_x_3266) ;  /* 0xffffffa400dc7947 */ /* 0x000fea000383ffff */
.L_x_3056:
[----:B-1----:R1:W2:Y:S02]  /*38f40*/  SYNCS.PHASECHK.TRANS64.TRYWAIT P1, [R3+URZ+0x38840], R2 ;  /* 0x03884002030075a7 */ /* 0x0022a4000802017f */
[----:B--2---:R-:W-:Y:S05]  /*38f50*/  @!P1 NANOSLEEP.SYNCS 0x989680 ;  /* 0x009896800000995d */ /* 0x004fea0003900000 */
[----:B------:R-:W2:Y:S02]  /*38f60*/  @!P1 SYNCS.PHASECHK.TRANS64 P1, [R3+URZ+0x38840], R2 ;  /* 0x03884002030095a7 */ /* 0x000ea4000802007f */
[----:B--2---:R-:W-:Y:S05]  /*38f70*/  @!P1 BRA `(.L_x_3056) ;  /* 0xfffffffc00f09947 */ /* 0x004fea000383ffff */
[----:B------:R-:W-:Y:S05]  /*38f80*/  BRA `(.L_x_3267) ;  /* 0xffffffa800047947 */ /* 0x000fea000383ffff */
.L_x_3058:
[----:B--2---:R2:W4:Y:S02]  /*38f90*/  SYNCS.PHASECHK.TRANS64.TRYWAIT P1, [R23+URZ+0x38840], R0 ;  /* 0x03884000170075a7 */ /* 0x004524000802017f */
[----:B----4-:R-:W-:Y:S05]  /*38fa0*/  @!P1 NANOSLEEP.SYNCS 0x989680 ;  /* 0x009896800000995d */ /* 0x010fea0003900000 */
[----:B------:R-:W4:Y:S02]  /*38fb0*/  @!P1 SYNCS.PHASECHK.TRANS64 P1, [R23+URZ+0x38840], R0 ;  /* 0x03884000170095a7 */ /* 0x000f24000802007f */
[----:B----4-:R-:W-:Y:S05]  /*38fc0*/  @!P1 BRA `(.L_x_3058) ;  /* 0xfffffffc00f09947 */ /* 0x010fea000383ffff */
[----:B------:R-:W-:Y:S05]  /*38fd0*/  BRA `(.L_x_3268) ;  /* 0xffffffa800107947 */ /* 0x000fea000383ffff */
.L_x_3060:
[----:B----4-:R4:W0:Y:S02]  /*38fe0*/  SYNCS.PHASECHK.TRANS64.TRYWAIT P1, [R3+URZ+0x38860], R2 ;  /* 0x03886002030075a7 */ /* 0x010824000802017f */
[----:B0-----:R-:W-:Y:S05]  /*38ff0*/  @!P1 NANOSLEEP.SYNCS 0x989680 ;  /* 0x009896800000995d */ /* 0x001fea0003900000 */
[----:B------:R-:W0:Y:S02]  /*39000*/  @!P1 SYNCS.PHASECHK.TRANS64 P1, [R3+URZ+0x38860], R2 ;  /* 0x03886002030095a7 */ /* 0x000e24000802007f */
[----:B0-----:R-:W-:Y:S05]  /*39010*/  @!P1 BRA `(.L_x_3060) ;  /* 0xfffffffc00f09947 */ /* 0x001fea000383ffff */
[----:B------:R-:W-:Y:S05]  /*39020*/  BRA `(.L_x_3269) ;  /* 0xffffffa8000c7947 */ /* 0x000fea000383ffff */
.L_x_3270:
        /* <DEDUP_REMOVED lines=13> */
.L_x_3279:


//--------------------- .nv.global.init           --------------------------
	.section	.nv.global.init,"aw",@progbits
.nv.global.init:
	.type		$str$23,@object
	.size		$str$23,($str$24 - $str$23)
$str$23:
        /*0000*/ 	.byte	0x28, 0x61, 0x64, 0x64, 0x72, 0x65, 0x73, 0x73, 0x20, 0x26, 0x20, 0x6d, 0x61, 0x73, 0x6b, 0x29
        /*0010*/ 	.byte	0x20, 0x3d, 0x3d, 0x20, 0x30, 0x00
	.type		$str$24,@object
	.size		$str$24,(__unnamed_9 - $str$24)
$str$24:
        /*0016*/ 	.byte	0x2f, 0x74, 0x6d, 0x70, 0x2f, 0x6f, 0x73, 0x73, 0x5f, 0x6b, 0x65, 0x72, 0x6e, 0x65, 0x6c, 0x73
        /*0026*/ 	.byte	0x5f, 0x73, 0x72, 0x63, 0x2f, 0x66, 0x6c, 0x61, 0x73, 0x68, 0x5f, 0x61, 0x74, 0x74, 0x65, 0x6e
        /*0036*/ 	.byte	0x74, 0x69, 0x6f, 0x6e, 0x2f, 0x63, 0x73, 0x72, 0x63, 0x2f, 0x63, 0x75, 0x74, 0x6c, 0x61, 0x73
        /*0046*/ 	.byte	0x73, 0x2f, 0x69, 0x6e, 0x63, 0x6c, 0x75, 0x64, 0x65, 0x2f, 0x63, 0x75, 0x74, 0x65, 0x2f, 0x70
        /*0056*/ 	.byte	0x6f, 0x69, 0x6e, 0x74, 0x65, 0x72, 0x5f, 0x66, 0x6c, 0x61, 0x67, 0x67, 0x65, 0x64, 0x2e, 0x68
        /*0066*/ 	.byte	0x70, 0x70, 0x00
	.type		__unnamed_9,@object
	.size		__unnamed_9,(__unnamed_5 - __unnamed_9)
__unnamed_9:
        /* <DEDUP_REMOVED lines=24> */
        /*01e9*/ 	.byte	0x00
	.type		__unnamed_5,@object
	.size		__unnamed_5,(__unnamed_4 - __unnamed_5)
__unnamed_5:
        /* <DEDUP_REMOVED lines=25> */
	.type		__unnamed_4,@object
	.size		__unnamed_4,(__unnamed_7 - __unnamed_4)
__unnamed_4:
        /* <DEDUP_REMOVED lines=25> */
	.type		__unnamed_7,@object
	.size		__unnamed_7,(__unnamed_8 - __unnamed_7)
__unnamed_7:
        /* <DEDUP_REMOVED lines=28> */
        /*06b2*/ 	.byte	0x3a, 0x43, 0x3c, 0x31, 0x36, 0x33, 0x38, 0x34, 0x3e, 0x3e, 0x3e, 0x3e, 0x3e, 0x5d, 0x00
	.type		__unnamed_8,@object
	.size		__unnamed_8,(__unnamed_3 - __unnamed_8)
__unnamed_8:
        /* <DEDUP_REMOVED lines=29> */
	.type		__unnamed_3,@object
	.size		__unnamed_3,(__unnamed_2 - __unnamed_3)
__unnamed_3:
        /* <DEDUP_REMOVED lines=29> */
	.type		__unnamed_2,@object
	.size		__unnamed_2,(__unnamed_6 - __unnamed_2)
__unnamed_2:
        /* <DEDUP_REMOVED lines=29> */
	.type		__unnamed_6,@object
	.size		__unnamed_6,(__unnamed_1 - __unnamed_6)
__unnamed_6:
        /* <DEDUP_REMOVED lines=30> */
	.type		__unnamed_1,@object
	.size		__unnamed_1,(.L_0 - __unnamed_1)
__unnamed_1:
        /* <DEDUP_REMOVED lines=29> */
        /*0fd1*/ 	.byte	0x5d, 0x00
.L_0:


//--------------------- .nv.shared._ZN7cutlass13device_kernelIN5flash11enable_sm90INS1_16FlashAttnFwdSm90INS1_25CollectiveMainloopFwdSm90ILi2EN4cute5tupleIJNS5_1CILi1EEES8_S8_EEENS6_IJNS7_ILi128EEENS7_ILi80EEENS7_ILi256EEEEEELi256ENS_10bfloat16_tEfNS_4arch4Sm90ELb0ELb0ELb1ELb0ELb1ELb0ELb0ELb1ELb1ELb1ELb1ELb0EEENS1_21CollectiveEpilogueFwdINS6_IJSA_SC_SB_EEES9_SE_SG_Li256ELb0ELb1ELb1ELb0EEENS1_19SingleTileSchedulerILb0ELb1ELb1ELi128EEEEEEEEEvNT_6ParamsE --------------------------
	.section	.nv.shared._ZN7cutlass13device_kernelIN5flash11enable_sm90INS1_16FlashAttnFwdSm90INS1_25CollectiveMainloopFwdSm90ILi2EN4cute5tupleIJNS5_1CILi1EEES8_S8_EEENS6_IJNS7_ILi128EEENS7_ILi80EEENS7_ILi256EEEEEELi256ENS_10bfloat16_tEfNS_4arch4Sm90ELb0ELb0ELb1ELb0ELb1ELb0ELb0ELb1ELb1ELb1ELb1ELb0EEENS1_21CollectiveEpilogueFwdINS6_IJSA_SC_SB_EEES9_SE_SG_Li256ELb0ELb1ELb1ELb0EEENS1_19SingleTileSchedulerILb0ELb1ELb1ELi128EEEEEEEEEvNT_6ParamsE,"aw",@nobits
	.sectionflags	@""
	.align	16
	.zero		1024


//--------------------- .nv.shared.reserved.0     --------------------------
	.section	.nv.shared.reserved.0,"aw",@nobits
	.weak		__nv_reservedSMEM_offset_0_alias
	.size		__nv_reservedSMEM_offset_0_alias, 0, 0
	.other		__nv_reservedSMEM_offset_0_alias,@"STO_CUDA_RESERVED_SHARED STV_DEFAULT"
__nv_reservedSMEM_offset_0_alias:
	.zero		0


//--------------------- .nv.global                --------------------------
	.section	.nv.global,"aw",@nobits
.nv.global:
	.type		_ZN86_INTERNAL_1379c5dd_50_flash_fwd_hdim256_bf16_paged_split_softcap_sm90_cu_49158569_33044cute1_E,@object
	.size		_ZN86_INTERNAL_1379c5dd_50_flash_fwd_hdim256_bf16_paged_split_softcap_sm90_cu_49158569_33044cute1_E,(_ZN86_INTERNAL_1379c5dd_50_flash_fwd_hdim256_bf16_paged_split_softcap_sm90_cu_49158569_33044cuda3std3__45__cpo6cbeginE - _ZN86_INTERNAL_1379c5dd_50_flash_fwd_hdim256_bf16_paged_split_softcap_sm90_cu_49158569_33044cute1_E)
_ZN86_INTERNAL_1379c5dd_50_flash_fwd_hdim256_bf16_paged_split_softcap_sm90_cu_49158569_33044cute1_E:
	.zero		1
	.type		_ZN86_INTERNAL_1379c5dd_50_flash_fwd_hdim256_bf16_paged_split_softcap_sm90_cu_49158569_33044cuda3std3__45__cpo6cbeginE,@object
	.size		_ZN86_INTERNAL_1379c5dd_50_flash_fwd_hdim256_bf16_paged_split_softcap_sm90_cu_49158569_33044cuda3std3__45__cpo6cbeginE,(_ZN86_INTERNAL_1379c5dd_50_flash_fwd_hdim256_bf16_paged_split_softcap_sm90_cu_49158569_33044cuda3std3__48in_placeE - _ZN86_INTERNAL_1379c5dd_50_flash_fwd_hdim256_bf16_paged_split_softcap_sm90_cu_49158569_33044cuda3std3__45__cpo6cbeginE)
_ZN86_INTERNAL_1379c5dd_50_flash_fwd_hdim256_bf16_paged_split_softcap_sm90_cu_49158569_33044cuda3std3__45__cpo6cbeginE:
	.zero		1
	.type		_ZN86_INTERNAL_1379c5dd_50_flash_fwd_hdim256_bf16_paged_split_softcap_sm90_cu_49158569_33044cuda3std3__48in_placeE,@object
	.size		_ZN86_INTERNAL_1379c5dd_50_flash_fwd_hdim256_bf16_paged_split_softcap_sm90_cu_49158569_33044cuda3std3__48in_placeE,(_ZN86_INTERNAL_1379c5dd_50_flash_fwd_hdim256_bf16_paged_split_softcap_sm90_cu_49158569_33044cuda3std6ranges3__45__cpo9iter_moveE - _ZN86_INTERNAL_1379c5dd_50_flash_fwd_hdim256_bf16_paged_split_softcap_sm90_cu_49158569_33044cuda3std3__48in_placeE)
_ZN86_INTERNAL_1379c5dd_50_flash_fwd_hdim256_bf16_paged_split_softcap_sm90_cu_49158569_33044cuda3std3__48in_placeE:
	.zero		1
	.type		_ZN86_INTERNAL_1379c5dd_50_flash_fwd_hdim256_bf16_paged_split_softcap_sm90_cu_49158569_33044cuda3std6ranges3__45__cpo9iter_moveE,@object
	.size		_ZN86_INTERNAL_1379c5dd_50_flash_fwd_hdim256_bf16_paged_split_softcap_sm90_cu_49158569_33044cuda3std6ranges3__45__cpo9iter_moveE,(_ZN86_INTERNAL_1379c5dd_50_flash_fwd_hdim256_bf16_paged_split_softcap_sm90_cu_49158569_33044cuda3std3__45__cpo5beginE - _ZN86_INTERNAL_1379c5dd_50_flash_fwd_hdim256_bf16_paged_split_softcap_sm90_cu_49158569_33044cuda3std6ranges3__45__cpo9iter_moveE)
_ZN86_INTERNAL_1379c5dd_50_flash_fwd_hdim256_bf16_paged_split_softcap_sm90_cu_49158569_33044cuda3std6ranges3__45__cpo9iter_moveE:
	.zero		1
	.type		_ZN86_INTERNAL_1379c5dd_50_flash_fwd_hdim256_bf16_paged_split_softcap_sm90_cu_49158569_33044cuda3std3__45__cpo5beginE,@object
	.size		_ZN86_INTERNAL_1379c5dd_50_flash_fwd_hdim256_bf16_paged_split_softcap_sm90_cu_49158569_33044cuda3std3__45__cpo5beginE,(_ZN86_INTERNAL_1379c5dd_50_flash_fwd_hdim256_bf16_paged_split_softcap_sm90_cu_49158569_33044cuda3std3__488_GLOBAL__N__1379c5dd_50_flash_fwd_hdim256_bf16_paged_split_softcap_sm90_cu_49158569_33046ignoreE - _ZN86_INTERNAL_1379c5dd_50_flash_fwd_hdim256_bf16_paged_split_softcap_sm90_cu_49158569_33044cuda3std3__45__cpo5beginE)
_ZN86_INTERNAL_1379c5dd_50_flash_fwd_hdim256_bf16_paged_split_softcap_sm90_cu_49158569_33044cuda3std3__45__cpo5beginE:
	.zero		1
	.type		_ZN86_INTERNAL_1379c5dd_50_flash_fwd_hdim256_bf16_paged_split_softcap_sm90_cu_49158569_33044cuda3std3__488_GLOBAL__N__1379c5dd_50_flash_fwd_hdim256_bf16_paged_split_softcap_sm90_cu_49158569_33046ignoreE,@object
	.size		_ZN86_INTERNAL_1379c5dd_50_flash_fwd_hdim256_bf16_paged_split_softcap_sm90_cu_49158569_33044cuda3std3__488_GLOBAL__N__1379c5dd_50_flash_fwd_hdim256_bf16_paged_split_softcap_sm90_cu_49158569_33046ignoreE,(_ZN86_INTERNAL_1379c5dd_50_flash_fwd_hdim256_bf16_paged_split_softcap_sm90_cu_49158569_33044cute7productE - _ZN86_INTERNAL_1379c5dd_50_flash_fwd_hdim256_bf16_paged_split_softcap_sm90_cu_49158569_33044cuda3std3__488_GLOBAL__N__1379c5dd_50_flash_fwd_hdim256_bf16_paged_split_softcap_sm90_cu_49158569_33046ignoreE)
_ZN86_INTERNAL_1379c5dd_50_flash_fwd_hdim256_bf16_paged_split_softcap_sm90_cu_49158569_33044cuda3std3__488_GLOBAL__N__1379c5dd_50_flash_fwd_hdim256_bf16_paged_split_softcap_sm90_cu_49158569_33046ignoreE:
	.zero		1
	.type		_ZN86_INTERNAL_1379c5dd_50_flash_fwd_hdim256_bf16_paged_split_softcap_sm90_cu_49158569_33044cute7productE,@object
	.size		_ZN86_INTERNAL_1379c5dd_50_flash_fwd_hdim256_bf16_paged_split_softcap_sm90_cu_49158569_33044cute7productE,(_ZN86_INTERNAL_1379c5dd_50_flash_fwd_hdim256_bf16_paged_split_softcap_sm90_cu_49158569_33044cuda3std3__45__cpo3endE - _ZN86_INTERNAL_1379c5dd_50_flash_fwd_hdim256_bf16_paged_split_softcap_sm90_cu_49158569_33044cute7productE)
_ZN86_INTERNAL_1379c5dd_50_flash_fwd_hdim256_bf16_paged_split_softcap_sm90_cu_49158569_33044cute7productE:
	.zero		1
	.type		_ZN86_INTERNAL_1379c5dd_50_flash_fwd_hdim256_bf16_paged_split_softcap_sm90_cu_49158569_33044cuda3std3__45__cpo3endE,@object
	.size		_ZN86_INTERNAL_1379c5dd_50_flash_fwd_hdim256_bf16_paged_split_softcap_sm90_cu_49158569_33044cuda3std3__45__cpo3endE,(_ZN86_INTERNAL_1379c5dd_50_flash_fwd_hdim256_bf16_paged_split_softcap_sm90_cu_49158569_33044cuda3std3__419piecewise_constructE - _ZN86_INTERNAL_1379c5dd_50_flash_fwd_hdim256_bf16_paged_split_softcap_sm90_cu_49158569_33044cuda3std3__45__cpo3endE)
_ZN86_INTERNAL_1379c5dd_50_flash_fwd_hdim256_bf16_paged_split_softcap_sm90_cu_49158569_33044cuda3std3__45__cpo3endE:
	.zero		1
	.type		_ZN86_INTERNAL_1379c5dd_50_flash_fwd_hdim256_bf16_paged_split_softcap_sm90_cu_49158569_33044cuda3std3__419piecewise_constructE,@object
	.size		_ZN86_INTERNAL_1379c5dd_50_flash_fwd_hdim256_bf16_paged_split_softcap_sm90_cu_49158569_33044cuda3std3__419piecewise_constructE,(_ZN86_INTERNAL_1379c5dd_50_flash_fwd_hdim256_bf16_paged_split_softcap_sm90_cu_49158569_33044cuda3std3__45__cpo4cendE - _ZN86_INTERNAL_1379c5dd_50_flash_fwd_hdim256_bf16_paged_split_softcap_sm90_cu_49158569_33044cuda3std3__419piecewise_constructE)
_ZN86_INTERNAL_1379c5dd_50_flash_fwd_hdim256_bf16_paged_split_softcap_sm90_cu_49158569_33044cuda3std3__419piecewise_constructE:
	.zero		1
	.type		_ZN86_INTERNAL_1379c5dd_50_flash_fwd_hdim256_bf16_paged_split_softcap_sm90_cu_49158569_33044cuda3std3__45__cpo4cendE,@object
	.size		_ZN86_INTERNAL_1379c5dd_50_flash_fwd_hdim256_bf16_paged_split_softcap_sm90_cu_49158569_33044cuda3std3__45__cpo4cendE,(_ZN86_INTERNAL_1379c5dd_50_flash_fwd_hdim256_bf16_paged_split_softcap_sm90_cu_49158569_33044cuda3std6ranges3__45__cpo4swapE - _ZN86_INTERNAL_1379c5dd_50_flash_fwd_hdim256_bf16_paged_split_softcap_sm90_cu_49158569_33044cuda3std3__45__cpo4cendE)
_ZN86_INTERNAL_1379c5dd_50_flash_fwd_hdim256_bf16_paged_split_softcap_sm90_cu_49158569_33044cuda3std3__45__cpo4cendE:
	.zero		1
	.type		_ZN86_INTERNAL_1379c5dd_50_flash_fwd_hdim256_bf16_paged_split_softcap_sm90_cu_49158569_33044cuda3std6ranges3__45__cpo4swapE,@object
	.size		_ZN86_INTERNAL_1379c5dd_50_flash_fwd_hdim256_bf16_paged_split_softcap_sm90_cu_49158569_33044cuda3std6ranges3__45__cpo4swapE,(.L_16 - _ZN86_INTERNAL_1379c5dd_50_flash_fwd_hdim256_bf16_paged_split_softcap_sm90_cu_49158569_33044cuda3std6ranges3__45__cpo4swapE)
_ZN86_INTERNAL_1379c5dd_50_flash_fwd_hdim256_bf16_paged_split_softcap_sm90_cu_49158569_33044cuda3std6ranges3__45__cpo4swapE:
	.zero		1
.L_16:


//--------------------- .nv.shared._ZN7cutlass13device_kernelIN5flash11enable_sm90INS1_16FlashAttnFwdSm90INS1_25CollectiveMainloopFwdSm90ILi2EN4cute5tupleIJNS5_1CILi1EEES8_S8_EEENS6_IJNS7_ILi128EEENS7_ILi80EEENS7_ILi256EEEEEELi256ENS_10bfloat16_tEfNS_4arch4Sm90ELb0ELb0ELb1ELb1ELb1ELb0ELb0ELb1ELb1ELb1ELb1ELb0EEENS1_21CollectiveEpilogueFwdINS6_IJSA_SC_SB_EEES9_SE_SG_Li256ELb1ELb1ELb1ELb0EEENS1_36VarlenDynamicPersistentTileSchedulerILi128ELi80ELi256ELi128ELb1ELb1ELb1ELb0ELb1ELb1EEEEEEEEEvNT_6ParamsE --------------------------
	.section	.nv.shared._ZN7cutlass13device_kernelIN5flash11enable_sm90INS1_16FlashAttnFwdSm90INS1_25CollectiveMainloopFwdSm90ILi2EN4cute5tupleIJNS5_1CILi1EEES8_S8_EEENS6_IJNS7_ILi128EEENS7_ILi80EEENS7_ILi256EEEEEELi256ENS_10bfloat16_tEfNS_4arch4Sm90ELb0ELb0ELb1ELb1ELb1ELb0ELb0ELb1ELb1ELb1ELb1ELb0EEENS1_21CollectiveEpilogueFwdINS6_IJSA_SC_SB_EEES9_SE_SG_Li256ELb1ELb1ELb1ELb0EEENS1_36VarlenDynamicPersistentTileSchedulerILi128ELi80ELi256ELi128ELb1ELb1ELb1ELb0ELb1ELb1EEEEEEEEEvNT_6ParamsE,"aw",@nobits
	.sectionflags	@""
	.align	16
	.zero		1024


//--------------------- .nv.shared._ZN7cutlass13device_kernelIN5flash11enable_sm90INS1_16FlashAttnFwdSm90INS1_25CollectiveMainloopFwdSm90ILi2EN4cute5tupleIJNS5_1CILi1EEES8_S8_EEENS6_IJNS7_ILi128EEENS7_ILi80EEENS7_ILi256EEEEEELi256ENS_10bfloat16_tEfNS_4arch4Sm90ELb0ELb0ELb1ELb1ELb1ELb1ELb0ELb1ELb1ELb1ELb1ELb0EEENS1_21CollectiveEpilogueFwdINS6_IJSA_SC_SB_EEES9_SE_SG_Li256ELb1ELb1ELb1ELb0EEENS1_36VarlenDynamicPersistentTileSchedulerILi128ELi80ELi256ELi128ELb1ELb1ELb1ELb0ELb1ELb1EEEEEEEEEvNT_6ParamsE --------------------------
	.section	.nv.shared._ZN7cutlass13device_kernelIN5flash11enable_sm90INS1_16FlashAttnFwdSm90INS1_25CollectiveMainloopFwdSm90ILi2EN4cute5tupleIJNS5_1CILi1EEES8_S8_EEENS6_IJNS7_ILi128EEENS7_ILi80EEENS7_ILi256EEEEEELi256ENS_10bfloat16_tEfNS_4arch4Sm90ELb0ELb0ELb1ELb1ELb1ELb1ELb0ELb1ELb1ELb1ELb1ELb0EEENS1_21CollectiveEpilogueFwdINS6_IJSA_SC_SB_EEES9_SE_SG_Li256ELb1ELb1ELb1ELb0EEENS1_36VarlenDynamicPersistentTileSchedulerILi128ELi80ELi256ELi128ELb1ELb1ELb1ELb0ELb1ELb1EEEEEEEEEvNT_6ParamsE,"aw",@nobits
	.sectionflags	@""
	.align	16
	.zero		1024


//--------------------- .nv.shared._ZN7cutlass13device_kernelIN5flash11enable_sm90INS1_16FlashAttnFwdSm90INS1_25CollectiveMainloopFwdSm90ILi2EN4cute5tupleIJNS5_1CILi1EEES8_S8_EEENS6_IJNS7_ILi128EEENS7_ILi64EEENS7_ILi256EEEEEELi256ENS_10bfloat16_tEfNS_4arch4Sm90ELb0ELb1ELb1ELb0ELb1ELb0ELb0ELb1ELb1ELb1ELb1ELb0EEENS1_21CollectiveEpilogueFwdINS6_IJSA_SC_SB_EEES9_SE_SG_Li256ELb0ELb1ELb1ELb0EEENS1_19SingleTileSchedulerILb0ELb1ELb1ELi128EEEEEEEEEvNT_6ParamsE --------------------------
	.section	.nv.shared._ZN7cutlass13device_kernelIN5flash11enable_sm90INS1_16FlashAttnFwdSm90INS1_25CollectiveMainloopFwdSm90ILi2EN4cute5tupleIJNS5_1CILi1EEES8_S8_EEENS6_IJNS7_ILi128EEENS7_ILi64EEENS7_ILi256EEEEEELi256ENS_10bfloat16_tEfNS_4arch4Sm90ELb0ELb1ELb1ELb0ELb1ELb0ELb0ELb1ELb1ELb1ELb1ELb0EEENS1_21CollectiveEpilogueFwdINS6_IJSA_SC_SB_EEES9_SE_SG_Li256ELb0ELb1ELb1ELb0EEENS1_19SingleTileSchedulerILb0ELb1ELb1ELi128EEEEEEEEEvNT_6ParamsE,"aw",@nobits
	.sectionflags	@""
	.align	16
	.zero		1024


//--------------------- .nv.shared._ZN7cutlass13device_kernelIN5flash11enable_sm90INS1_16FlashAttnFwdSm90INS1_25CollectiveMainloopFwdSm90ILi2EN4cute5tupleIJNS5_1CILi1EEES8_S8_EEENS6_IJNS7_ILi128EEENS7_ILi64EEENS7_ILi256EEEEEELi256ENS_10bfloat16_tEfNS_4arch4Sm90ELb0ELb1ELb1ELb1ELb1ELb0ELb0ELb1ELb1ELb1ELb1ELb0EEENS1_21CollectiveEpilogueFwdINS6_IJSA_SC_SB_EEES9_SE_SG_Li256ELb1ELb1ELb1ELb0EEENS1_36VarlenDynamicPersistentTileSchedulerILi128ELi64ELi256ELi128ELb1ELb1ELb1ELb1ELb0ELb1EEEEEEEEEvNT_6ParamsE --------------------------
	.section	.nv.shared._ZN7cutlass13device_kernelIN5flash11enable_sm90INS1_16FlashAttnFwdSm90INS1_25CollectiveMainloopFwdSm90ILi2EN4cute5tupleIJNS5_1CILi1EEES8_S8_EEENS6_IJNS7_ILi128EEENS7_ILi64EEENS7_ILi256EEEEEELi256ENS_10bfloat16_tEfNS_4arch4Sm90ELb0ELb1ELb1ELb1ELb1ELb0ELb0ELb1ELb1ELb1ELb1ELb0EEENS1_21CollectiveEpilogueFwdINS6_IJSA_SC_SB_EEES9_SE_SG_Li256ELb1ELb1ELb1ELb0EEENS1_36VarlenDynamicPersistentTileSchedulerILi128ELi64ELi256ELi128ELb1ELb1ELb1ELb1ELb0ELb1EEEEEEEEEvNT_6ParamsE,"aw",@nobits
	.sectionflags	@""
	.align	16
	.zero		1024


//--------------------- .nv.shared._ZN7cutlass13device_kernelIN5flash11enable_sm90INS1_16FlashAttnFwdSm90INS1_25CollectiveMainloopFwdSm90ILi2EN4cute5tupleIJNS5_1CILi1EEES8_S8_EEENS6_IJNS7_ILi128EEENS7_ILi64EEENS7_ILi256EEEEEELi256ENS_10bfloat16_tEfNS_4arch4Sm90ELb0ELb1ELb1ELb1ELb1ELb1ELb0ELb1ELb1ELb1ELb1ELb0EEENS1_21CollectiveEpilogueFwdINS6_IJSA_SC_SB_EEES9_SE_SG_Li256ELb1ELb1ELb1ELb0EEENS1_36VarlenDynamicPersistentTileSchedulerILi128ELi64ELi256ELi128ELb1ELb1ELb1ELb1ELb0ELb1EEEEEEEEEvNT_6ParamsE --------------------------
	.section	.nv.shared._ZN7cutlass13device_kernelIN5flash11enable_sm90INS1_16FlashAttnFwdSm90INS1_25CollectiveMainloopFwdSm90ILi2EN4cute5tupleIJNS5_1CILi1EEES8_S8_EEENS6_IJNS7_ILi128EEENS7_ILi64EEENS7_ILi256EEEEEELi256ENS_10bfloat16_tEfNS_4arch4Sm90ELb0ELb1ELb1ELb1ELb1ELb1ELb0ELb1ELb1ELb1ELb1ELb0EEENS1_21CollectiveEpilogueFwdINS6_IJSA_SC_SB_EEES9_SE_SG_Li256ELb1ELb1ELb1ELb0EEENS1_36VarlenDynamicPersistentTileSchedulerILi128ELi64ELi256ELi128ELb1ELb1ELb1ELb1ELb0ELb1EEEEEEEEEvNT_6ParamsE,"aw",@nobits
	.sectionflags	@""
	.align	16
	.zero		1024


//--------------------- .nv.shared._ZN7cutlass13device_kernelIN5flash11enable_sm90INS1_16FlashAttnFwdSm90INS1_25CollectiveMainloopFwdSm90ILi2EN4cute5tupleIJNS5_1CILi1EEES8_S8_EEENS6_IJNS7_ILi128EEENS7_ILi80EEENS7_ILi256EEEEEELi256ENS_10bfloat16_tEfNS_4arch4Sm90ELb1ELb0ELb1ELb0ELb1ELb0ELb0ELb1ELb1ELb1ELb1ELb0EEENS1_21CollectiveEpilogueFwdINS6_IJSA_SC_SB_EEES9_SE_SG_Li256ELb0ELb1ELb1ELb0EEENS1_19SingleTileSchedulerILb0ELb1ELb1ELi128EEEEEEEEEvNT_6ParamsE --------------------------
	.section	.nv.shared._ZN7cutlass13device_kernelIN5flash11enable_sm90INS1_16FlashAttnFwdSm90INS1_25CollectiveMainloopFwdSm90ILi2EN4cute5tupleIJNS5_1CILi1EEES8_S8_EEENS6_IJNS7_ILi128EEENS7_ILi80EEENS7_ILi256EEEEEELi256ENS_10bfloat16_tEfNS_4arch4Sm90ELb1ELb0ELb1ELb0ELb1ELb0ELb0ELb1ELb1ELb1ELb1ELb0EEENS1_21CollectiveEpilogueFwdINS6_IJSA_SC_SB_EEES9_SE_SG_Li256ELb0ELb1ELb1ELb0EEENS1_19SingleTileSchedulerILb0ELb1ELb1ELi128EEEEEEEEEvNT_6ParamsE,"aw",@nobits
	.sectionflags	@""
	.align	16
	.zero		1024


//--------------------- .nv.shared._ZN7cutlass13device_kernelIN5flash11enable_sm90INS1_16FlashAttnFwdSm90INS1_25CollectiveMainloopFwdSm90ILi2EN4cute5tupleIJNS5_1CILi1EEES8_S8_EEENS6_IJNS7_ILi128EEENS7_ILi80EEENS7_ILi256EEEEEELi256ENS_10bfloat16_tEfNS_4arch4Sm90ELb1ELb0ELb1ELb1ELb1ELb0ELb0ELb1ELb1ELb1ELb1ELb0EEENS1_21CollectiveEpilogueFwdINS6_IJSA_SC_SB_EEES9_SE_SG_Li256ELb1ELb1ELb1ELb0EEENS1_36VarlenDynamicPersistentTileSchedulerILi128ELi80ELi256ELi128ELb1ELb1ELb1ELb1ELb1ELb1EEEEEEEEEvNT_6ParamsE --------------------------
	.section	.nv.shared._ZN7cutlass13device_kernelIN5flash11enable_sm90INS1_16FlashAttnFwdSm90INS1_25CollectiveMainloopFwdSm90ILi2EN4cute5tupleIJNS5_1CILi1EEES8_S8_EEENS6_IJNS7_ILi128EEENS7_ILi80EEENS7_ILi256EEEEEELi256ENS_10bfloat16_tEfNS_4arch4Sm90ELb1ELb0ELb1ELb1ELb1ELb0ELb0ELb1ELb1ELb1ELb1ELb0EEENS1_21CollectiveEpilogueFwdINS6_IJSA_SC_SB_EEES9_SE_SG_Li256ELb1ELb1ELb1ELb0EEENS1_36VarlenDynamicPersistentTileSchedulerILi128ELi80ELi256ELi128ELb1ELb1ELb1ELb1ELb1ELb1EEEEEEEEEvNT_6ParamsE,"aw",@nobits
	.sectionflags	@""
	.align	16
	.zero		1024


//--------------------- .nv.shared._ZN7cutlass13device_kernelIN5flash11enable_sm90INS1_16FlashAttnFwdSm90INS1_25CollectiveMainloopFwdSm90ILi2EN4cute5tupleIJNS5_1CILi1EEES8_S8_EEENS6_IJNS7_ILi128EEENS7_ILi80EEENS7_ILi256EEEEEELi256ENS_10bfloat16_tEfNS_4arch4Sm90ELb1ELb0ELb1ELb1ELb1ELb1ELb0ELb1ELb1ELb1ELb1ELb0EEENS1_21CollectiveEpilogueFwdINS6_IJSA_SC_SB_EEES9_SE_SG_Li256ELb1ELb1ELb1ELb0EEENS1_36VarlenDynamicPersistentTileSchedulerILi128ELi80ELi256ELi128ELb1ELb1ELb1ELb1ELb1ELb1EEEEEEEEEvNT_6ParamsE --------------------------
	.section	.nv.shared._ZN7cutlass13device_kernelIN5flash11enable_sm90INS1_16FlashAttnFwdSm90INS1_25CollectiveMainloopFwdSm90ILi2EN4cute5tupleIJNS5_1CILi1EEES8_S8_EEENS6_IJNS7_ILi128EEENS7_ILi80EEENS7_ILi256EEEEEELi256ENS_10bfloat16_tEfNS_4arch4Sm90ELb1ELb0ELb1ELb1ELb1ELb1ELb0ELb1ELb1ELb1ELb1ELb0EEENS1_21CollectiveEpilogueFwdINS6_IJSA_SC_SB_EEES9_SE_SG_Li256ELb1ELb1ELb1ELb0EEENS1_36VarlenDynamicPersistentTileSchedulerILi128ELi80ELi256ELi128ELb1ELb1ELb1ELb1ELb1ELb1EEEEEEEEEvNT_6ParamsE,"aw",@nobits
	.sectionflags	@""
	.align	16
	.zero		1024


//--------------------- .nv.constant0._ZN7cutlass13device_kernelIN5flash11enable_sm90INS1_16FlashAttnFwdSm90INS1_25CollectiveMainloopFwdSm90ILi2EN4cute5tupleIJNS5_1CILi1EEES8_S8_EEENS6_IJNS7_ILi128EEENS7_ILi80EEENS7_ILi256EEEEEELi256ENS_10bfloat16_tEfNS_4arch4Sm90ELb0ELb0ELb1ELb0ELb1ELb0ELb0ELb1ELb1ELb1ELb1ELb0EEENS1_21CollectiveEpilogueFwdINS6_IJSA_SC_SB_EEES9_SE_SG_Li256ELb0ELb1ELb1ELb0EEENS1_19SingleTileSchedulerILb0ELb1ELb1ELi128EEEEEEEEEvNT_6ParamsE --------------------------
	.section	.nv.constant0._ZN7cutlass13device_kernelIN5flash11enable_sm90INS1_16FlashAttnFwdSm90INS1_25CollectiveMainloopFwdSm90ILi2EN4cute5tupleIJNS5_1CILi1EEES8_S8_EEENS6_IJNS7_ILi128EEENS7_ILi80EEENS7_ILi256EEEEEELi256ENS_10bfloat16_tEfNS_4arch4Sm90ELb0ELb0ELb1ELb0ELb1ELb0ELb0ELb1ELb1ELb1ELb1ELb0EEENS1_21CollectiveEpilogueFwdINS6_IJSA_SC_SB_EEES9_SE_SG_Li256ELb0ELb1ELb1ELb0EEENS1_19SingleTileSchedulerILb0ELb1ELb1ELi128EEEEEEEEEvNT_6ParamsE,"a",@progbits
	.sectionflags	@""
	.align	4
.nv.constant0._ZN7cutlass13device_kernelIN5flash11enable_sm90INS1_16FlashAttnFwdSm90INS1_25CollectiveMainloopFwdSm90ILi2EN4cute5tupleIJNS5_1CILi1EEES8_S8_EEENS6_IJNS7_ILi128EEENS7_ILi80EEENS7_ILi256EEEEEELi256ENS_10bfloat16_tEfNS_4arch4Sm90ELb0ELb0ELb1ELb0ELb1ELb0ELb0ELb1ELb1ELb1ELb1ELb0EEENS1_21CollectiveEpilogueFwdINS6_IJSA_SC_SB_EEES9_SE_SG_Li256ELb0ELb1ELb1ELb0EEENS1_19SingleTileSchedulerILb0ELb1ELb1ELi128EEEEEEEEEvNT_6ParamsE:
	.zero		3200


//--------------------- .nv.constant0._ZN7cutlass13device_kernelIN5flash11enable_sm90INS1_16FlashAttnFwdSm90INS1_25CollectiveMainloopFwdSm90ILi2EN4cute5tupleIJNS5_1CILi1EEES8_S8_EEENS6_IJNS7_ILi128EEENS7_ILi80EEENS7_ILi256EEEEEELi256ENS_10bfloat16_tEfNS_4arch4Sm90ELb0ELb0ELb1ELb1ELb1ELb0ELb0ELb1ELb1ELb1ELb1ELb0EEENS1_21CollectiveEpilogueFwdINS6_IJSA_SC_SB_EEES9_SE_SG_Li256ELb1ELb1ELb1ELb0EEENS1_36VarlenDynamicPersistentTileSchedulerILi128ELi80ELi256ELi128ELb1ELb1ELb1ELb0ELb1ELb1EEEEEEEEEvNT_6ParamsE --------------------------
	.section	.nv.constant0._ZN7cutlass13device_kernelIN5flash11enable_sm90INS1_16FlashAttnFwdSm90INS1_25CollectiveMainloopFwdSm90ILi2EN4cute5tupleIJNS5_1CILi1EEES8_S8_EEENS6_IJNS7_ILi128EEENS7_ILi80EEENS7_ILi256EEEEEELi256ENS_10bfloat16_tEfNS_4arch4Sm90ELb0ELb0ELb1ELb1ELb1ELb0ELb0ELb1ELb1ELb1ELb1ELb0EEENS1_21CollectiveEpilogueFwdINS6_IJSA_SC_SB_EEES9_SE_SG_Li256ELb1ELb1ELb1ELb0EEENS1_36VarlenDynamicPersistentTileSchedulerILi128ELi80ELi256ELi128ELb1ELb1ELb1ELb0ELb1ELb1EEEEEEEEEvNT_6ParamsE,"a",@progbits
	.sectionflags	@""
	.align	4
.nv.constant0._ZN7cutlass13device_kernelIN5flash11enable_sm90INS1_16FlashAttnFwdSm90INS1_25CollectiveMainloopFwdSm90ILi2EN4cute5tupleIJNS5_1CILi1EEES8_S8_EEENS6_IJNS7_ILi128EEENS7_ILi80EEENS7_ILi256EEEEEELi256ENS_10bfloat16_tEfNS_4arch4Sm90ELb0ELb0ELb1ELb1ELb1ELb0ELb0ELb1ELb1ELb1ELb1ELb0EEENS1_21CollectiveEpilogueFwdINS6_IJSA_SC_SB_EEES9_SE_SG_Li256ELb1ELb1ELb1ELb0EEENS1_36VarlenDynamicPersistentTileSchedulerILi128ELi80ELi256ELi128ELb1ELb1ELb1ELb0ELb1ELb1EEEEEEEEEvNT_6ParamsE:
	.zero		3328


//--------------------- .nv.constant0._ZN7cutlass13device_kernelIN5flash11enable_sm90INS1_16FlashAttnFwdSm90INS1_25CollectiveMainloopFwdSm90ILi2EN4cute5tupleIJNS5_1CILi1EEES8_S8_EEENS6_IJNS7_ILi128EEENS7_ILi80EEENS7_ILi256EEEEEELi256ENS_10bfloat16_tEfNS_4arch4Sm90ELb0ELb0ELb1ELb1ELb1ELb1ELb0ELb1ELb1ELb1ELb1ELb0EEENS1_21CollectiveEpilogueFwdINS6_IJSA_SC_SB_EEES9_SE_SG_Li256ELb1ELb1ELb1ELb0EEENS1_36VarlenDynamicPersistentTileSchedulerILi128ELi80ELi256ELi128ELb1ELb1ELb1ELb0ELb1ELb1EEEEEEEEEvNT_6ParamsE --------------------------
	.section	.nv.constant0._ZN7cutlass13device_kernelIN5flash11enable_sm90INS1_16FlashAttnFwdSm90INS1_25CollectiveMainloopFwdSm90ILi2EN4cute5tupleIJNS5_1CILi1EEES8_S8_EEENS6_IJNS7_ILi128EEENS7_ILi80EEENS7_ILi256EEEEEELi256ENS_10bfloat16_tEfNS_4arch4Sm90ELb0ELb0ELb1ELb1ELb1ELb1ELb0ELb1ELb1ELb1ELb1ELb0EEENS1_21CollectiveEpilogueFwdINS6_IJSA_SC_SB_EEES9_SE_SG_Li256ELb1ELb1ELb1ELb0EEENS1_36VarlenDynamicPersistentTileSchedulerILi128ELi80ELi256ELi128ELb1ELb1ELb1ELb0ELb1ELb1EEEEEEEEEvNT_6ParamsE,"a",@progbits
	.sectionflags	@""
	.align	4
.nv.constant0._ZN7cutlass13device_kernelIN5flash11enable_sm90INS1_16FlashAttnFwdSm90INS1_25CollectiveMainloopFwdSm90ILi2EN4cute5tupleIJNS5_1CILi1EEES8_S8_EEENS6_IJNS7_ILi128EEENS7_ILi80EEENS7_ILi256EEEEEELi256ENS_10bfloat16_tEfNS_4arch4Sm90ELb0ELb0ELb1ELb1ELb1ELb1ELb0ELb1ELb1ELb1ELb1ELb0EEENS1_21CollectiveEpilogueFwdINS6_IJSA_SC_SB_EEES9_SE_SG_Li256ELb1ELb1ELb1ELb0EEENS1_36VarlenDynamicPersistentTileSchedulerILi128ELi80ELi256ELi128ELb1ELb1ELb1ELb0ELb1ELb1EEEEEEEEEvNT_6ParamsE:
	.zero		3328


//--------------------- .nv.constant0._ZN7cutlass13device_kernelIN5flash11enable_sm90INS1_16FlashAttnFwdSm90INS1_25CollectiveMainloopFwdSm90ILi2EN4cute5tupleIJNS5_1CILi1EEES8_S8_EEENS6_IJNS7_ILi128EEENS7_ILi64EEENS7_ILi256EEEEEELi256ENS_10bfloat16_tEfNS_4arch4Sm90ELb0ELb1ELb1ELb0ELb1ELb0ELb0ELb1ELb1ELb1ELb1ELb0EEENS1_21CollectiveEpilogueFwdINS6_IJSA_SC_SB_EEES9_SE_SG_Li256ELb0ELb1ELb1ELb0EEENS1_19SingleTileSchedulerILb0ELb1ELb1ELi128EEEEEEEEEvNT_6ParamsE --------------------------
	.section	.nv.constant0._ZN7cutlass13device_kernelIN5flash11enable_sm90INS1_16FlashAttnFwdSm90INS1_25CollectiveMainloopFwdSm90ILi2EN4cute5tupleIJNS5_1CILi1EEES8_S8_EEENS6_IJNS7_ILi128EEENS7_ILi64EEENS7_ILi256EEEEEELi256ENS_10bfloat16_tEfNS_4arch4Sm90ELb0ELb1ELb1ELb0ELb1ELb0ELb0ELb1ELb1ELb1ELb1ELb0EEENS1_21CollectiveEpilogueFwdINS6_IJSA_SC_SB_EEES9_SE_SG_Li256ELb0ELb1ELb1ELb0EEENS1_19SingleTileSchedulerILb0ELb1ELb1ELi128EEEEEEEEEvNT_6ParamsE,"a",@progbits
	.sectionflags	@""
	.align	4
.nv.constant0._ZN7cutlass13device_kernelIN5flash11enable_sm90INS1_16FlashAttnFwdSm90INS1_25CollectiveMainloopFwdSm90ILi2EN4cute5tupleIJNS5_1CILi1EEES8_S8_EEENS6_IJNS7_ILi128EEENS7_ILi64EEENS7_ILi256EEEEEELi256ENS_10bfloat16_tEfNS_4arch4Sm90ELb0ELb1ELb1ELb0ELb1ELb0ELb0ELb1ELb1ELb1ELb1ELb0EEENS1_21CollectiveEpilogueFwdINS6_IJSA_SC_SB_EEES9_SE_SG_Li256ELb0ELb1ELb1ELb0EEENS1_19SingleTileSchedulerILb0ELb1ELb1ELi128EEEEEEEEEvNT_6ParamsE:
	.zero		3200


//--------------------- .nv.constant0._ZN7cutlass13device_kernelIN5flash11enable_sm90INS1_16FlashAttnFwdSm90INS1_25CollectiveMainloopFwdSm90ILi2EN4cute5tupleIJNS5_1CILi1EEES8_S8_EEENS6_IJNS7_ILi128EEENS7_ILi64EEENS7_ILi256EEEEEELi256ENS_10bfloat16_tEfNS_4arch4Sm90ELb0ELb1ELb1ELb1ELb1ELb0ELb0ELb1ELb1ELb1ELb1ELb0EEENS1_21CollectiveEpilogueFwdINS6_IJSA_SC_SB_EEES9_SE_SG_Li256ELb1ELb1ELb1ELb0EEENS1_36VarlenDynamicPersistentTileSchedulerILi128ELi64ELi256ELi128ELb1ELb1ELb1ELb1ELb0ELb1EEEEEEEEEvNT_6ParamsE --------------------------
	.section	.nv.constant0._ZN7cutlass13device_kernelIN5flash11enable_sm90INS1_16FlashAttnFwdSm90INS1_25CollectiveMainloopFwdSm90ILi2EN4cute5tupleIJNS5_1CILi1EEES8_S8_EEENS6_IJNS7_ILi128EEENS7_ILi64EEENS7_ILi256EEEEEELi256ENS_10bfloat16_tEfNS_4arch4Sm90ELb0ELb1ELb1ELb1ELb1ELb0ELb0ELb1ELb1ELb1ELb1ELb0EEENS1_21CollectiveEpilogueFwdINS6_IJSA_SC_SB_EEES9_SE_SG_Li256ELb1ELb1ELb1ELb0EEENS1_36VarlenDynamicPersistentTileSchedulerILi128ELi64ELi256ELi128ELb1ELb1ELb1ELb1ELb0ELb1EEEEEEEEEvNT_6ParamsE,"a",@progbits
	.sectionflags	@""
	.align	4
.nv.constant0._ZN7cutlass13device_kernelIN5flash11enable_sm90INS1_16FlashAttnFwdSm90INS1_25CollectiveMainloopFwdSm90ILi2EN4cute5tupleIJNS5_1CILi1EEES8_S8_EEENS6_IJNS7_ILi128EEENS7_ILi64EEENS7_ILi256EEEEEELi256ENS_10bfloat16_tEfNS_4arch4Sm90ELb0ELb1ELb1ELb1ELb1ELb0ELb0ELb1ELb1ELb1ELb1ELb0EEENS1_21CollectiveEpilogueFwdINS6_IJSA_SC_SB_EEES9_SE_SG_Li256ELb1ELb1ELb1ELb0EEENS1_36VarlenDynamicPersistentTileSchedulerILi128ELi64ELi256ELi128ELb1ELb1ELb1ELb1ELb0ELb1EEEEEEEEEvNT_6ParamsE:
	.zero		3328


//--------------------- .nv.constant0._ZN7cutlass13device_kernelIN5flash11enable_sm90INS1_16FlashAttnFwdSm90INS1_25CollectiveMainloopFwdSm90ILi2EN4cute5tupleIJNS5_1CILi1EEES8_S8_EEENS6_IJNS7_ILi128EEENS7_ILi64EEENS7_ILi256EEEEEELi256ENS_10bfloat16_tEfNS_4arch4Sm90ELb0ELb1ELb1ELb1ELb1ELb1ELb0ELb1ELb1ELb1ELb1ELb0EEENS1_21CollectiveEpilogueFwdINS6_IJSA_SC_SB_EEES9_SE_SG_Li256ELb1ELb1ELb1ELb0EEENS1_36VarlenDynamicPersistentTileSchedulerILi128ELi64ELi256ELi128ELb1ELb1ELb1ELb1ELb0ELb1EEEEEEEEEvNT_6ParamsE --------------------------
	.section	.nv.constant0._ZN7cutlass13device_kernelIN5flash11enable_sm90INS1_16FlashAttnFwdSm90INS1_25CollectiveMainloopFwdSm90ILi2EN4cute5tupleIJNS5_1CILi1EEES8_S8_EEENS6_IJNS7_ILi128EEENS7_ILi64EEENS7_ILi256EEEEEELi256ENS_10bfloat16_tEfNS_4arch4Sm90ELb0ELb1ELb1ELb1ELb1ELb1ELb0ELb1ELb1ELb1ELb1ELb0EEENS1_21CollectiveEpilogueFwdINS6_IJSA_SC_SB_EEES9_SE_SG_Li256ELb1ELb1ELb1ELb0EEENS1_36VarlenDynamicPersistentTileSchedulerILi128ELi64ELi256ELi128ELb1ELb1ELb1ELb1ELb0ELb1EEEEEEEEEvNT_6ParamsE,"a",@progbits
	.sectionflags	@""
	.align	4
.nv.constant0._ZN7cutlass13device_kernelIN5flash11enable_sm90INS1_16FlashAttnFwdSm90INS1_25CollectiveMainloopFwdSm90ILi2EN4cute5tupleIJNS5_1CILi1EEES8_S8_EEENS6_IJNS7_ILi128EEENS7_ILi64EEENS7_ILi256EEEEEELi256ENS_10bfloat16_tEfNS_4arch4Sm90ELb0ELb1ELb1ELb1ELb1ELb1ELb0ELb1ELb1ELb1ELb1ELb0EEENS1_21CollectiveEpilogueFwdINS6_IJSA_SC_SB_EEES9_SE_SG_Li256ELb1ELb1ELb1ELb0EEENS1_36VarlenDynamicPersistentTileSchedulerILi128ELi64ELi256ELi128ELb1ELb1ELb1ELb1ELb0ELb1EEEEEEEEEvNT_6ParamsE:
	.zero		3328


//--------------------- .nv.constant0._ZN7cutlass13device_kernelIN5flash11enable_sm90INS1_16FlashAttnFwdSm90INS1_25CollectiveMainloopFwdSm90ILi2EN4cute5tupleIJNS5_1CILi1EEES8_S8_EEENS6_IJNS7_ILi128EEENS7_ILi80EEENS7_ILi256EEEEEELi256ENS_10bfloat16_tEfNS_4arch4Sm90ELb1ELb0ELb1ELb0ELb1ELb0ELb0ELb1ELb1ELb1ELb1ELb0EEENS1_21CollectiveEpilogueFwdINS6_IJSA_SC_SB_EEES9_SE_SG_Li256ELb0ELb1ELb1ELb0EEENS1_19SingleTileSchedulerILb0ELb1ELb1ELi128EEEEEEEEEvNT_6ParamsE --------------------------
	.section	.nv.constant0._ZN7cutlass13device_kernelIN5flash11enable_sm90INS1_16FlashAttnFwdSm90INS1_25CollectiveMainloopFwdSm90ILi2EN4cute5tupleIJNS5_1CILi1EEES8_S8_EEENS6_IJNS7_ILi128EEENS7_ILi80EEENS7_ILi256EEEEEELi256ENS_10bfloat16_tEfNS_4arch4Sm90ELb1ELb0ELb1ELb0ELb1ELb0ELb0ELb1ELb1ELb1ELb1ELb0EEENS1_21CollectiveEpilogueFwdINS6_IJSA_SC_SB_EEES9_SE_SG_Li256ELb0ELb1ELb1ELb0EEENS1_19SingleTileSchedulerILb0ELb1ELb1ELi128EEEEEEEEEvNT_6ParamsE,"a",@progbits
	.sectionflags	@""
	.align	4
.nv.constant0._ZN7cutlass13device_kernelIN5flash11enable_sm90INS1_16FlashAttnFwdSm90INS1_25CollectiveMainloopFwdSm90ILi2EN4cute5tupleIJNS5_1CILi1EEES8_S8_EEENS6_IJNS7_ILi128EEENS7_ILi80EEENS7_ILi256EEEEEELi256ENS_10bfloat16_tEfNS_4arch4Sm90ELb1ELb0ELb1ELb0ELb1ELb0ELb0ELb1ELb1ELb1ELb1ELb0EEENS1_21CollectiveEpilogueFwdINS6_IJSA_SC_SB_EEES9_SE_SG_Li256ELb0ELb1ELb1ELb0EEENS1_19SingleTileSchedulerILb0ELb1ELb1ELi128EEEEEEEEEvNT_6ParamsE:
	.zero		3200


//--------------------- .nv.constant0._ZN7cutlass13device_kernelIN5flash11enable_sm90INS1_16FlashAttnFwdSm90INS1_25CollectiveMainloopFwdSm90ILi2EN4cute5tupleIJNS5_1CILi1EEES8_S8_EEENS6_IJNS7_ILi128EEENS7_ILi80EEENS7_ILi256EEEEEELi256ENS_10bfloat16_tEfNS_4arch4Sm90ELb1ELb0ELb1ELb1ELb1ELb0ELb0ELb1ELb1ELb1ELb1ELb0EEENS1_21CollectiveEpilogueFwdINS6_IJSA_SC_SB_EEES9_SE_SG_Li256ELb1ELb1ELb1ELb0EEENS1_36VarlenDynamicPersistentTileSchedulerILi128ELi80ELi256ELi128ELb1ELb1ELb1ELb1ELb1ELb1EEEEEEEEEvNT_6ParamsE --------------------------
	.section	.nv.constant0._ZN7cutlass13device_kernelIN5flash11enable_sm90INS1_16FlashAttnFwdSm90INS1_25CollectiveMainloopFwdSm90ILi2EN4cute5tupleIJNS5_1CILi1EEES8_S8_EEENS6_IJNS7_ILi128EEENS7_ILi80EEENS7_ILi256EEEEEELi256ENS_10bfloat16_tEfNS_4arch4Sm90ELb1ELb0ELb1ELb1ELb1ELb0ELb0ELb1ELb1ELb1ELb1ELb0EEENS1_21CollectiveEpilogueFwdINS6_IJSA_SC_SB_EEES9_SE_SG_Li256ELb1ELb1ELb1ELb0EEENS1_36VarlenDynamicPersistentTileSchedulerILi128ELi80ELi256ELi128ELb1ELb1ELb1ELb1ELb1ELb1EEEEEEEEEvNT_6ParamsE,"a",@progbits
	.sectionflags	@""
	.align	4
.nv.constant0._ZN7cutlass13device_kernelIN5flash11enable_sm90INS1_16FlashAttnFwdSm90INS1_25CollectiveMainloopFwdSm90ILi2EN4cute5tupleIJNS5_1CILi1EEES8_S8_EEENS6_IJNS7_ILi128EEENS7_ILi80EEENS7_ILi256EEEEEELi256ENS_10bfloat16_tEfNS_4arch4Sm90ELb1ELb0ELb1ELb1ELb1ELb0ELb0ELb1ELb1ELb1ELb1ELb0EEENS1_21CollectiveEpilogueFwdINS6_IJSA_SC_SB_EEES9_SE_SG_Li256ELb1ELb1ELb1ELb0EEENS1_36VarlenDynamicPersistentTileSchedulerILi128ELi80ELi256ELi128ELb1ELb1ELb1ELb1ELb1ELb1EEEEEEEEEvNT_6ParamsE:
	.zero		3328


//--------------------- .nv.constant0._ZN7cutlass13device_kernelIN5flash11enable_sm90INS1_16FlashAttnFwdSm90INS1_25CollectiveMainloopFwdSm90ILi2EN4cute5tupleIJNS5_1CILi1EEES8_S8_EEENS6_IJNS7_ILi128EEENS7_ILi80EEENS7_ILi256EEEEEELi256ENS_10bfloat16_tEfNS_4arch4Sm90ELb1ELb0ELb1ELb1ELb1ELb1ELb0ELb1ELb1ELb1ELb1ELb0EEENS1_21CollectiveEpilogueFwdINS6_IJSA_SC_SB_EEES9_SE_SG_Li256ELb1ELb1ELb1ELb0EEENS1_36VarlenDynamicPersistentTileSchedulerILi128ELi80ELi256ELi128ELb1ELb1ELb1ELb1ELb1ELb1EEEEEEEEEvNT_6ParamsE --------------------------
	.section	.nv.constant0._ZN7cutlass13device_kernelIN5flash11enable_sm90INS1_16FlashAttnFwdSm90INS1_25CollectiveMainloopFwdSm90ILi2EN4cute5tupleIJNS5_1CILi1EEES8_S8_EEENS6_IJNS7_ILi128EEENS7_ILi80EEENS7_ILi256EEEEEELi256ENS_10bfloat16_tEfNS_4arch4Sm90ELb1ELb0ELb1ELb1ELb1ELb1ELb0ELb1ELb1ELb1ELb1ELb0EEENS1_21CollectiveEpilogueFwdINS6_IJSA_SC_SB_EEES9_SE_SG_Li256ELb1ELb1ELb1ELb0EEENS1_36VarlenDynamicPersistentTileSchedulerILi128ELi80ELi256ELi128ELb1ELb1ELb1ELb1ELb1ELb1EEEEEEEEEvNT_6ParamsE,"a",@progbits
	.sectionflags	@""
	.align	4
.nv.constant0._ZN7cutlass13device_kernelIN5flash11enable_sm90INS1_16FlashAttnFwdSm90INS1_25CollectiveMainloopFwdSm90ILi2EN4cute5tupleIJNS5_1CILi1EEES8_S8_EEENS6_IJNS7_ILi128EEENS7_ILi80EEENS7_ILi256EEEEEELi256ENS_10bfloat16_tEfNS_4arch4Sm90ELb1ELb0ELb1ELb1ELb1ELb1ELb0ELb1ELb1ELb1ELb1ELb0EEENS1_21CollectiveEpilogueFwdINS6_IJSA_SC_SB_EEES9_SE_SG_Li256ELb1ELb1ELb1ELb0EEENS1_36VarlenDynamicPersistentTileSchedulerILi128ELi80ELi256ELi128ELb1ELb1ELb1ELb1ELb1ELb1EEEEEEEEEvNT_6ParamsE:
	.zero		3328


//--------------------- SYMBOLS --------------------------

	.type		.nv.reservedSmem.offset0,@object
	.size		.nv.reservedSmem.offset0,0x4
	.type		__assertfail,@function
